	.target	sm_90a

	.elftype	@"ET_EXEC"


//--------------------- .note.nv.tkinfo           --------------------------
	.section	.note.nv.tkinfo,"",@"SHT_NOTE"
	.sectionflags	@"SHF_NOTE_NV_TKINFO"
	.tkinfo
        /*0018*/ 	.word	0x00000002
        /*0030*/ 	.string	""
        /*0030*/ 	.string	"ptxas"
        /*0030*/ 	.string	"Cuda compilation tools, release 13.0, V13.0.88"
        /*0030*/ 	.string	"Build cuda_13.0.r13.0/compiler.36424714_0"
        /*0030*/ 	.string	"-arch sm_90a -m 64 "



//--------------------- .note.nv.cuinfo           --------------------------
	.section	.note.nv.cuinfo,"",@"SHT_NOTE"
	.sectionflags	@"SHF_NOTE_NV_CUINFO"
        /*0018*/ 	.short	0x0002
        /*001a*/ 	.short	0x005a
        /*001c*/ 	.short	0x0082
	.zero		2


//--------------------- .nv.info                  --------------------------
	.section	.nv.info,"",@"SHT_CUDA_INFO"
	.align	4


	//----- nvinfo : EIATTR_REGCOUNT
	.align		4
        /*0000*/ 	.byte	0x04, 0x2f
        /*0002*/ 	.short	(.L_20 - .L_19)
	.align		4
.L_19:
        /*0004*/ 	.word	index@(_ZN7cutlass13device_kernelIN5flash11enable_sm90INS1_16FlashAttnFwdSm90INS1_25CollectiveMainloopFwdSm90ILi2EN4cute5tupleIJNS5_1CILi1EEES8_S8_EEENS6_IJNS7_ILi128EEENS7_ILi96EEENS7_ILi64EEEEEELi256ENS_10bfloat16_tEfNS_4arch4Sm90ELb1ELb0ELb0ELb1ELb0ELb1ELb1ELb1ELb0ELb0ELb0ELb0EEENS1_21CollectiveEpilogueFwdINS6_IJSA_NS7_ILi256EEESB_EEES9_SE_SG_Li256ELb1ELb0ELb0ELb0EEENS1_36VarlenDynamicPersistentTileSchedulerILi128ELi96ELi256ELi32ELb0ELb0ELb1ELb1ELb1ELb1EEEEEEEEEvNT_6ParamsE)
        /*0008*/ 	.word	0x000000a8


	//----- nvinfo : EIATTR_FRAME_SIZE
	.align		4
.L_20:
        /*000c*/ 	.byte	0x04, 0x11
        /*000e*/ 	.short	(.L_22 - .L_21)
	.align		4
.L_21:
        /*0010*/ 	.word	index@(_ZN7cutlass13device_kernelIN5flash11enable_sm90INS1_16FlashAttnFwdSm90INS1_25CollectiveMainloopFwdSm90ILi2EN4cute5tupleIJNS5_1CILi1EEES8_S8_EEENS6_IJNS7_ILi128EEENS7_ILi96EEENS7_ILi64EEEEEELi256ENS_10bfloat16_tEfNS_4arch4Sm90ELb1ELb0ELb0ELb1ELb0ELb1ELb1ELb1ELb0ELb0ELb0ELb0EEENS1_21CollectiveEpilogueFwdINS6_IJSA_NS7_ILi256EEESB_EEES9_SE_SG_Li256ELb1ELb0ELb0ELb0EEENS1_36VarlenDynamicPersistentTileSchedulerILi128ELi96ELi256ELi32ELb0ELb0ELb1ELb1ELb1ELb1EEEEEEEEEvNT_6ParamsE)
        /*0014*/ 	.word	0x00000060


	//----- nvinfo : EIATTR_REGCOUNT
	.align		4
.L_22:
        /*0018*/ 	.byte	0x04, 0x2f
        /*001a*/ 	.short	(.L_24 - .L_23)
	.align		4
.L_23:
        /*001c*/ 	.word	index@(_ZN7cutlass13device_kernelIN5flash11enable_sm90INS1_16FlashAttnFwdSm90INS1_25CollectiveMainloopFwdSm90ILi2EN4cute5tupleIJNS5_1CILi1EEES8_S8_EEENS6_IJNS7_ILi128EEENS7_ILi96EEENS7_ILi64EEEEEELi256ENS_10bfloat16_tEfNS_4arch4Sm90ELb1ELb0ELb0ELb1ELb0ELb0ELb1ELb1ELb0ELb0ELb0ELb0EEENS1_21CollectiveEpilogueFwdINS6_IJSA_NS7_ILi256EEESB_EEES9_SE_SG_Li256ELb1ELb0ELb0ELb0EEENS1_36VarlenDynamicPersistentTileSchedulerILi128ELi96ELi256ELi32ELb0ELb0ELb1ELb1ELb1ELb1EEEEEEEEEvNT_6ParamsE)
        /*0020*/ 	.word	0x000000a8


	//----- nvinfo : EIATTR_FRAME_SIZE
	.align		4
.L_24:
        /*0024*/ 	.byte	0x04, 0x11
        /*0026*/ 	.short	(.L_26 - .L_25)
	.align		4
.L_25:
        /*0028*/ 	.word	index@(_ZN7cutlass13device_kernelIN5flash11enable_sm90INS1_16FlashAttnFwdSm90INS1_25CollectiveMainloopFwdSm90ILi2EN4cute5tupleIJNS5_1CILi1EEES8_S8_EEENS6_IJNS7_ILi128EEENS7_ILi96EEENS7_ILi64EEEEEELi256ENS_10bfloat16_tEfNS_4arch4Sm90ELb1ELb0ELb0ELb1ELb0ELb0ELb1ELb1ELb0ELb0ELb0ELb0EEENS1_21CollectiveEpilogueFwdINS6_IJSA_NS7_ILi256EEESB_EEES9_SE_SG_Li256ELb1ELb0ELb0ELb0EEENS1_36VarlenDynamicPersistentTileSchedulerILi128ELi96ELi256ELi32ELb0ELb0ELb1ELb1ELb1ELb1EEEEEEEEEvNT_6ParamsE)
        /*002c*/ 	.word	0x00000028


	//----- nvinfo : EIATTR_REGCOUNT
	.align		4
.L_26:
        /*0030*/ 	.byte	0x04, 0x2f
        /*0032*/ 	.short	(.L_28 - .L_27)
	.align		4
.L_27:
        /*0034*/ 	.word	index@(_ZN7cutlass13device_kernelIN5flash11enable_sm90INS1_16FlashAttnFwdSm90INS1_25CollectiveMainloopFwdSm90ILi2EN4cute5tupleIJNS5_1CILi1EEES8_S8_EEENS6_IJNS7_ILi128EEENS7_ILi96EEENS7_ILi64EEEEEELi256ENS_10bfloat16_tEfNS_4arch4Sm90ELb1ELb0ELb0ELb1ELb0ELb1ELb0ELb1ELb0ELb0ELb0ELb0EEENS1_21CollectiveEpilogueFwdINS6_IJSA_NS7_ILi256EEESB_EEES9_SE_SG_Li256ELb1ELb0ELb0ELb0EEENS1_36VarlenDynamicPersistentTileSchedulerILi128ELi96ELi256ELi32ELb0ELb0ELb1ELb1ELb1ELb1EEEEEEEEEvNT_6ParamsE)
        /*0038*/ 	.word	0x000000a8


	//----- nvinfo : EIATTR_FRAME_SIZE
	.align		4
.L_28:
        /*003c*/ 	.byte	0x04, 0x11
        /*003e*/ 	.short	(.L_30 - .L_29)
	.align		4
.L_29:
        /*0040*/ 	.word	index@(_ZN7cutlass13device_kernelIN5flash11enable_sm90INS1_16FlashAttnFwdSm90INS1_25CollectiveMainloopFwdSm90ILi2EN4cute5tupleIJNS5_1CILi1EEES8_S8_EEENS6_IJNS7_ILi128EEENS7_ILi96EEENS7_ILi64EEEEEELi256ENS_10bfloat16_tEfNS_4arch4Sm90ELb1ELb0ELb0ELb1ELb0ELb1ELb0ELb1ELb0ELb0ELb0ELb0EEENS1_21CollectiveEpilogueFwdINS6_IJSA_NS7_ILi256EEESB_EEES9_SE_SG_Li256ELb1ELb0ELb0ELb0EEENS1_36VarlenDynamicPersistentTileSchedulerILi128ELi96ELi256ELi32ELb0ELb0ELb1ELb1ELb1ELb1EEEEEEEEEvNT_6ParamsE)
        /*0044*/ 	.word	0x00000030


	//----- nvinfo : EIATTR_REGCOUNT
	.align		4
.L_30:
        /*0048*/ 	.byte	0x04, 0x2f
        /*004a*/ 	.short	(.L_32 - .L_31)
	.align		4
.L_31:
        /*004c*/ 	.word	index@(_ZN7cutlass13device_kernelIN5flash11enable_sm90INS1_16FlashAttnFwdSm90INS1_25CollectiveMainloopFwdSm90ILi2EN4cute5tupleIJNS5_1CILi1EEES8_S8_EEENS6_IJNS7_ILi128EEENS7_ILi96EEENS7_ILi64EEEEEELi256ENS_10bfloat16_tEfNS_4arch4Sm90ELb1ELb0ELb0ELb1ELb0ELb0ELb0ELb1ELb0ELb0ELb0ELb0EEENS1_21CollectiveEpilogueFwdINS6_IJSA_NS7_ILi256EEESB_EEES9_SE_SG_Li256ELb1ELb0ELb0ELb0EEENS1_36VarlenDynamicPersistentTileSchedulerILi128ELi96ELi256ELi32ELb0ELb0ELb1ELb1ELb1ELb1EEEEEEEEEvNT_6ParamsE)
        /*0050*/ 	.word	0x000000a8


	//----- nvinfo : EIATTR_FRAME_SIZE
	.align		4
.L_32:
        /*0054*/ 	.byte	0x04, 0x11
        /*0056*/ 	.short	(.L_34 - .L_33)
	.align		4
.L_33:
        /*0058*/ 	.word	index@(_ZN7cutlass13device_kernelIN5flash11enable_sm90INS1_16FlashAttnFwdSm90INS1_25CollectiveMainloopFwdSm90ILi2EN4cute5tupleIJNS5_1CILi1EEES8_S8_EEENS6_IJNS7_ILi128EEENS7_ILi96EEENS7_ILi64EEEEEELi256ENS_10bfloat16_tEfNS_4arch4Sm90ELb1ELb0ELb0ELb1ELb0ELb0ELb0ELb1ELb0ELb0ELb0ELb0EEENS1_21CollectiveEpilogueFwdINS6_IJSA_NS7_ILi256EEESB_EEES9_SE_SG_Li256ELb1ELb0ELb0ELb0EEENS1_36VarlenDynamicPersistentTileSchedulerILi128ELi96ELi256ELi32ELb0ELb0ELb1ELb1ELb1ELb1EEEEEEEEEvNT_6ParamsE)
        /*005c*/ 	.word	0x00000028


	//----- nvinfo : EIATTR_REGCOUNT
	.align		4
.L_34:
        /*0060*/ 	.byte	0x04, 0x2f
        /*0062*/ 	.short	(.L_36 - .L_35)
	.align		4
.L_35:
        /*0064*/ 	.word	index@(_ZN7cutlass13device_kernelIN5flash11enable_sm90INS1_16FlashAttnFwdSm90INS1_25CollectiveMainloopFwdSm90ILi2EN4cute5tupleIJNS5_1CILi1EEES8_S8_EEENS6_IJNS7_ILi128EEENS7_ILi96EEENS7_ILi64EEEEEELi256ENS_10bfloat16_tEfNS_4arch4Sm90ELb1ELb0ELb0ELb0ELb0ELb0ELb1ELb1ELb0ELb0ELb0ELb0EEENS1_21CollectiveEpilogueFwdINS6_IJSA_NS7_ILi256EEESB_EEES9_SE_SG_Li256ELb0ELb0ELb0ELb0EEENS1_30DynamicPersistentTileSchedulerILi256ELi32ELb0ELb0ELb1EEEEEEEEEvNT_6ParamsE)
        /*0068*/ 	.word	0x000000a8


	//----- nvinfo : EIATTR_FRAME_SIZE
	.align		4
.L_36:
        /*006c*/ 	.byte	0x04, 0x11
        /*006e*/ 	.short	(.L_38 - .L_37)
	.align		4
.L_37:
        /*0070*/ 	.word	index@(_ZN7cutlass13device_kernelIN5flash11enable_sm90INS1_16FlashAttnFwdSm90INS1_25CollectiveMainloopFwdSm90ILi2EN4cute5tupleIJNS5_1CILi1EEES8_S8_EEENS6_IJNS7_ILi128EEENS7_ILi96EEENS7_ILi64EEEEEELi256ENS_10bfloat16_tEfNS_4arch4Sm90ELb1ELb0ELb0ELb0ELb0ELb0ELb1ELb1ELb0ELb0ELb0ELb0EEENS1_21CollectiveEpilogueFwdINS6_IJSA_NS7_ILi256EEESB_EEES9_SE_SG_Li256ELb0ELb0ELb0ELb0EEENS1_30DynamicPersistentTileSchedulerILi256ELi32ELb0ELb0ELb1EEEEEEEEEvNT_6ParamsE)
        /*0074*/ 	.word	0x00000010


	//----- nvinfo : EIATTR_REGCOUNT
	.align		4
.L_38:
        /*0078*/ 	.byte	0x04, 0x2f
        /*007a*/ 	.short	(.L_40 - .L_39)
	.align		4
.L_39:
        /*007c*/ 	.word	index@(_ZN7cutlass13device_kernelIN5flash11enable_sm90INS1_16FlashAttnFwdSm90INS1_25CollectiveMainloopFwdSm90ILi2EN4cute5tupleIJNS5_1CILi1EEES8_S8_EEENS6_IJNS7_ILi128EEENS7_ILi96EEENS7_ILi64EEEEEELi256ENS_10bfloat16_tEfNS_4arch4Sm90ELb1ELb0ELb0ELb0ELb0ELb0ELb0ELb1ELb0ELb0ELb0ELb0EEENS1_21CollectiveEpilogueFwdINS6_IJSA_NS7_ILi256EEESB_EEES9_SE_SG_Li256ELb0ELb0ELb0ELb0EEENS1_30DynamicPersistentTileSchedulerILi256ELi32ELb0ELb0ELb1EEEEEEEEEvNT_6ParamsE)
        /*0080*/ 	.word	0x000000a8


	//----- nvinfo : EIATTR_FRAME_SIZE
	.align		4
.L_40:
        /*0084*/ 	.byte	0x04, 0x11
        /*0086*/ 	.short	(.L_42 - .L_41)
	.align		4
.L_41:
        /*0088*/ 	.word	index@(_ZN7cutlass13device_kernelIN5flash11enable_sm90INS1_16FlashAttnFwdSm90INS1_25CollectiveMainloopFwdSm90ILi2EN4cute5tupleIJNS5_1CILi1EEES8_S8_EEENS6_IJNS7_ILi128EEENS7_ILi96EEENS7_ILi64EEEEEELi256ENS_10bfloat16_tEfNS_4arch4Sm90ELb1ELb0ELb0ELb0ELb0ELb0ELb0ELb1ELb0ELb0ELb0ELb0EEENS1_21CollectiveEpilogueFwdINS6_IJSA_NS7_ILi256EEESB_EEES9_SE_SG_Li256ELb0ELb0ELb0ELb0EEENS1_30DynamicPersistentTileSchedulerILi256ELi32ELb0ELb0ELb1EEEEEEEEEvNT_6ParamsE)
        /*008c*/ 	.word	0x00000000


	//----- nvinfo : EIATTR_REGCOUNT
	.align		4
.L_42:
        /*0090*/ 	.byte	0x04, 0x2f
        /*0092*/ 	.short	(.L_44 - .L_43)
	.align		4
.L_43:
        /*0094*/ 	.word	index@(_ZN7cutlass13device_kernelIN5flash11enable_sm90INS1_16FlashAttnFwdSm90INS1_25CollectiveMainloopFwdSm90ILi2EN4cute5tupleIJNS5_1CILi1EEES8_S8_EEENS6_IJNS7_ILi128EEENS7_ILi96EEENS7_ILi64EEEEEELi256ENS_10bfloat16_tEfNS_4arch4Sm90ELb0ELb1ELb0ELb1ELb0ELb1ELb1ELb1ELb0ELb0ELb0ELb0EEENS1_21CollectiveEpilogueFwdINS6_IJSA_NS7_ILi256EEESB_EEES9_SE_SG_Li256ELb1ELb0ELb0ELb0EEENS1_36VarlenDynamicPersistentTileSchedulerILi128ELi96ELi256ELi32ELb0ELb0ELb1ELb1ELb0ELb1EEEEEEEEEvNT_6ParamsE)
        /*0098*/ 	.word	0x000000a8


	//----- nvinfo : EIATTR_FRAME_SIZE
	.align		4
.L_44:
        /*009c*/ 	.byte	0x04, 0x11
        /*009e*/ 	.short	(.L_46 - .L_45)
	.align		4
.L_45:
        /*00a0*/ 	.word	index@($_ZN7cutlass13device_kernelIN5flash11enable_sm90INS1_16FlashAttnFwdSm90INS1_25CollectiveMainloopFwdSm90ILi2EN4cute5tupleIJNS5_1CILi1EEES8_S8_EEENS6_IJNS7_ILi128EEENS7_ILi96EEENS7_ILi64EEEEEELi256ENS_10bfloat16_tEfNS_4arch4Sm90ELb0ELb1ELb0ELb1ELb0ELb1ELb1ELb1ELb0ELb0ELb0ELb0EEENS1_21CollectiveEpilogueFwdINS6_IJSA_NS7_ILi256EEESB_EEES9_SE_SG_Li256ELb1ELb0ELb0ELb0EEENS1_36VarlenDynamicPersistentTileSchedulerILi128ELi96ELi256ELi32ELb0ELb0ELb1ELb1ELb0ELb1EEEEEEEEEvNT_6ParamsE$_ZZN5flash25CollectiveMainloopFwdSm90ILi2EN4cute5tupleIJNS1_1CILi1EEES4_S4_EEENS2_IJNS3_ILi128EEENS3_ILi96EEENS3_ILi64EEEEEELi256EN7cutlass10bfloat16_tEfNSA_4arch4Sm90ELb0ELb1ELb0ELb1ELb0ELb1ELb1ELb1ELb0ELb0ELb0ELb0EE3mmaINS_16FlashAttnFwdSm90ISE_NS_21CollectiveEpilogueFwdINS2_IJS6_NS3_ILi256EEES7_EEES5_SB_SD_Li256ELb1ELb0ELb0ELb0EEENS_36VarlenDynamicPersistentTileSchedulerILi128ELi96ELi256ELi32ELb0ELb0ELb1ELb1ELb0ELb1EEEE13SharedStorageENS1_6TensorINS1_11ArrayEngineIfLm128EEENS1_6LayoutINS2_IJNS2_IJNS3_ILi2EEEST_NS3_ILi32EEEEEES4_S4_EEENS2_IJNS2_IJS4_ST_NS3_ILi4EEEEEENS3_ILi0EEESZ_EEEEEEENS_7SoftmaxILi2ELi0EEEEEbRKNSE_6ParamsENSA_25PipelineTmaAsyncNoClusterILi2ENSA_16PipelineTmaAsyncILi2EEEEES1B_RNSA_13PipelineStateILj2EEERT0_RT1_iRiRKNS_16SeqlenInfoQKNewKILb1ELb1EEENS2_IJiiiiEEERT_ENKUliT_T0_T1_E_clIZSF_ISO_S12_S14_EbS17_S1B_S1B_S1E_S1G_S1I_iS1J_S1N_S1O_S1Q_EUlRS1R_iE0_NS3_ILb1EEES1Y_EEDaiS1R_S1S_S1T_)
        /*00a4*/ 	.word	0x00000490


	//----- nvinfo : EIATTR_FRAME_SIZE
	.align		4
.L_46:
        /*00a8*/ 	.byte	0x04, 0x11
        /*00aa*/ 	.short	(.L_48 - .L_47)
	.align		4
.L_47:
        /*00ac*/ 	.word	index@(_ZN7cutlass13device_kernelIN5flash11enable_sm90INS1_16FlashAttnFwdSm90INS1_25CollectiveMainloopFwdSm90ILi2EN4cute5tupleIJNS5_1CILi1EEES8_S8_EEENS6_IJNS7_ILi128EEENS7_ILi96EEENS7_ILi64EEEEEELi256ENS_10bfloat16_tEfNS_4arch4Sm90ELb0ELb1ELb0ELb1ELb0ELb1ELb1ELb1ELb0ELb0ELb0ELb0EEENS1_21CollectiveEpilogueFwdINS6_IJSA_NS7_ILi256EEESB_EEES9_SE_SG_Li256ELb1ELb0ELb0ELb0EEENS1_36VarlenDynamicPersistentTileSchedulerILi128ELi96ELi256ELi32ELb0ELb0ELb1ELb1ELb0ELb1EEEEEEEEEvNT_6ParamsE)
        /*00b0*/ 	.word	0x00000490


	//----- nvinfo : EIATTR_REGCOUNT
	.align		4
.L_48:
        /*00b4*/ 	.byte	0x04, 0x2f
        /*00b6*/ 	.short	(.L_50 - .L_49)
	.align		4
.L_49:
        /*00b8*/ 	.word	index@(_ZN7cutlass13device_kernelIN5flash11enable_sm90INS1_16FlashAttnFwdSm90INS1_25CollectiveMainloopFwdSm90ILi2EN4cute5tupleIJNS5_1CILi1EEES8_S8_EEENS6_IJNS7_ILi128EEENS7_ILi96EEENS7_ILi64EEEEEELi256ENS_10bfloat16_tEfNS_4arch4Sm90ELb0ELb1ELb0ELb1ELb0ELb0ELb1ELb1ELb0ELb0ELb0ELb0EEENS1_21CollectiveEpilogueFwdINS6_IJSA_NS7_ILi256EEESB_EEES9_SE_SG_Li256ELb1ELb0ELb0ELb0EEENS1_36VarlenDynamicPersistentTileSchedulerILi128ELi96ELi256ELi32ELb0ELb0ELb1ELb1ELb0ELb1EEEEEEEEEvNT_6ParamsE)
        /*00bc*/ 	.word	0x000000a8


	//----- nvinfo : EIATTR_FRAME_SIZE
	.align		4
.L_50:
        /*00c0*/ 	.byte	0x04, 0x11
        /*00c2*/ 	.short	(.L_52 - .L_51)
	.align		4
.L_51:
        /*00c4*/ 	.word	index@($_ZN7cutlass13device_kernelIN5flash11enable_sm90INS1_16FlashAttnFwdSm90INS1_25CollectiveMainloopFwdSm90ILi2EN4cute5tupleIJNS5_1CILi1EEES8_S8_EEENS6_IJNS7_ILi128EEENS7_ILi96EEENS7_ILi64EEEEEELi256ENS_10bfloat16_tEfNS_4arch4Sm90ELb0ELb1ELb0ELb1ELb0ELb0ELb1ELb1ELb0ELb0ELb0ELb0EEENS1_21CollectiveEpilogueFwdINS6_IJSA_NS7_ILi256EEESB_EEES9_SE_SG_Li256ELb1ELb0ELb0ELb0EEENS1_36VarlenDynamicPersistentTileSchedulerILi128ELi96ELi256ELi32ELb0ELb0ELb1ELb1ELb0ELb1EEEEEEEEEvNT_6ParamsE$_ZZN5flash25CollectiveMainloopFwdSm90ILi2EN4cute5tupleIJNS1_1CILi1EEES4_S4_EEENS2_IJNS3_ILi128EEENS3_ILi96EEENS3_ILi64EEEEEELi256EN7cutlass10bfloat16_tEfNSA_4arch4Sm90ELb0ELb1ELb0ELb1ELb0ELb0ELb1ELb1ELb0ELb0ELb0ELb0EE3mmaINS_16FlashAttnFwdSm90ISE_NS_21CollectiveEpilogueFwdINS2_IJS6_NS3_ILi256EEES7_EEES5_SB_SD_Li256ELb1ELb0ELb0ELb0EEENS_36VarlenDynamicPersistentTileSchedulerILi128ELi96ELi256ELi32ELb0ELb0ELb1ELb1ELb0ELb1EEEE13SharedStorageENS1_6TensorINS1_11ArrayEngineIfLm128EEENS1_6LayoutINS2_IJNS2_IJNS3_ILi2EEEST_NS3_ILi32EEEEEES4_S4_EEENS2_IJNS2_IJS4_ST_NS3_ILi4EEEEEENS3_ILi0EEESZ_EEEEEEENS_7SoftmaxILi2ELi0EEEEEbRKNSE_6ParamsENSA_25PipelineTmaAsyncNoClusterILi2ENSA_16PipelineTmaAsyncILi2EEEEES1B_RNSA_13PipelineStateILj2EEERT0_RT1_iRiRKNS_16SeqlenInfoQKNewKILb1ELb0EEENS2_IJiiiiEEERT_ENKUliT_T0_T1_E_clIZSF_ISO_S12_S14_EbS17_S1B_S1B_S1E_S1G_S1I_iS1J_S1N_S1O_S1Q_EUlRS1R_iE1_NS3_ILb0EEENS3_ILb1EEEEEDaiS1R_S1S_S1T_)
        /*00c8*/ 	.word	0x00000480


	//----- nvinfo : EIATTR_FRAME_SIZE
	.align		4
.L_52:
        /*00cc*/ 	.byte	0x04, 0x11
        /*00ce*/ 	.short	(.L_54 - .L_53)
	.align		4
.L_53:
        /*00d0*/ 	.word	index@(_ZN7cutlass13device_kernelIN5flash11enable_sm90INS1_16FlashAttnFwdSm90INS1_25CollectiveMainloopFwdSm90ILi2EN4cute5tupleIJNS5_1CILi1EEES8_S8_EEENS6_IJNS7_ILi128EEENS7_ILi96EEENS7_ILi64EEEEEELi256ENS_10bfloat16_tEfNS_4arch4Sm90ELb0ELb1ELb0ELb1ELb0ELb0ELb1ELb1ELb0ELb0ELb0ELb0EEENS1_21CollectiveEpilogueFwdINS6_IJSA_NS7_ILi256EEESB_EEES9_SE_SG_Li256ELb1ELb0ELb0ELb0EEENS1_36VarlenDynamicPersistentTileSchedulerILi128ELi96ELi256ELi32ELb0ELb0ELb1ELb1ELb0ELb1EEEEEEEEEvNT_6ParamsE)
        /*00d4*/ 	.word	0x00000480


	//----- nvinfo : EIATTR_REGCOUNT
	.align		4
.L_54:
        /*00d8*/ 	.byte	0x04, 0x2f
        /*00da*/ 	.short	(.L_56 - .L_55)
	.align		4
.L_55:
        /*00dc*/ 	.word	index@(_ZN7cutlass13device_kernelIN5flash11enable_sm90INS1_16FlashAttnFwdSm90INS1_25CollectiveMainloopFwdSm90ILi2EN4cute5tupleIJNS5_1CILi1EEES8_S8_EEENS6_IJNS7_ILi128EEENS7_ILi96EEENS7_ILi64EEEEEELi256ENS_10bfloat16_tEfNS_4arch4Sm90ELb0ELb1ELb0ELb1ELb0ELb1ELb0ELb1ELb0ELb0ELb0ELb0EEENS1_21CollectiveEpilogueFwdINS6_IJSA_NS7_ILi256EEESB_EEES9_SE_SG_Li256ELb1ELb0ELb0ELb0EEENS1_36VarlenDynamicPersistentTileSchedulerILi128ELi96ELi256ELi32ELb0ELb0ELb1ELb1ELb0ELb1EEEEEEEEEvNT_6ParamsE)
        /*00e0*/ 	.word	0x000000a8


	//----- nvinfo : EIATTR_FRAME_SIZE
	.align		4
.L_56:
        /*00e4*/ 	.byte	0x04, 0x11
        /*00e6*/ 	.short	(.L_58 - .L_57)
	.align		4
.L_57:
        /*00e8*/ 	.word	index@(_ZN7cutlass13device_kernelIN5flash11enable_sm90INS1_16FlashAttnFwdSm90INS1_25CollectiveMainloopFwdSm90ILi2EN4cute5tupleIJNS5_1CILi1EEES8_S8_EEENS6_IJNS7_ILi128EEENS7_ILi96EEENS7_ILi64EEEEEELi256ENS_10bfloat16_tEfNS_4arch4Sm90ELb0ELb1ELb0ELb1ELb0ELb1ELb0ELb1ELb0ELb0ELb0ELb0EEENS1_21CollectiveEpilogueFwdINS6_IJSA_NS7_ILi256EEESB_EEES9_SE_SG_Li256ELb1ELb0ELb0ELb0EEENS1_36VarlenDynamicPersistentTileSchedulerILi128ELi96ELi256ELi32ELb0ELb0ELb1ELb1ELb0ELb1EEEEEEEEEvNT_6ParamsE)
        /*00ec*/ 	.word	0x00000030


	//----- nvinfo : EIATTR_REGCOUNT
	.align		4
.L_58:
        /*00f0*/ 	.byte	0x04, 0x2f
        /*00f2*/ 	.short	(.L_60 - .L_59)
	.align		4
.L_59:
        /*00f4*/ 	.word	index@(_ZN7cutlass13device_kernelIN5flash11enable_sm90INS1_16FlashAttnFwdSm90INS1_25CollectiveMainloopFwdSm90ILi2EN4cute5tupleIJNS5_1CILi1EEES8_S8_EEENS6_IJNS7_ILi128EEENS7_ILi96EEENS7_ILi64EEEEEELi256ENS_10bfloat16_tEfNS_4arch4Sm90ELb0ELb1ELb0ELb1ELb0ELb0ELb0ELb1ELb0ELb0ELb0ELb0EEENS1_21CollectiveEpilogueFwdINS6_IJSA_NS7_ILi256EEESB_EEES9_SE_SG_Li256ELb1ELb0ELb0ELb0EEENS1_36VarlenDynamicPersistentTileSchedulerILi128ELi96ELi256ELi32ELb0ELb0ELb1ELb1ELb0ELb1EEEEEEEEEvNT_6ParamsE)
        /*00f8*/ 	.word	0x000000a8


	//----- nvinfo : EIATTR_FRAME_SIZE
	.align		4
.L_60:
        /*00fc*/ 	.byte	0x04, 0x11
        /*00fe*/ 	.short	(.L_62 - .L_61)
	.align		4
.L_61:
        /*0100*/ 	.word	index@(_ZN7cutlass13device_kernelIN5flash11enable_sm90INS1_16FlashAttnFwdSm90INS1_25CollectiveMainloopFwdSm90ILi2EN4cute5tupleIJNS5_1CILi1EEES8_S8_EEENS6_IJNS7_ILi128EEENS7_ILi96EEENS7_ILi64EEEEEELi256ENS_10bfloat16_tEfNS_4arch4Sm90ELb0ELb1ELb0ELb1ELb0ELb0ELb0ELb1ELb0ELb0ELb0ELb0EEENS1_21CollectiveEpilogueFwdINS6_IJSA_NS7_ILi256EEESB_EEES9_SE_SG_Li256ELb1ELb0ELb0ELb0EEENS1_36VarlenDynamicPersistentTileSchedulerILi128ELi96ELi256ELi32ELb0ELb0ELb1ELb1ELb0ELb1EEEEEEEEEvNT_6ParamsE)
        /*0104*/ 	.word	0x00000020


	//----- nvinfo : EIATTR_REGCOUNT
	.align		4
.L_62:
        /*0108*/ 	.byte	0x04, 0x2f
        /*010a*/ 	.short	(.L_64 - .L_63)
	.align		4
.L_63:
        /*010c*/ 	.word	index@(_ZN7cutlass13device_kernelIN5flash11enable_sm90INS1_16FlashAttnFwdSm90INS1_25CollectiveMainloopFwdSm90ILi2EN4cute5tupleIJNS5_1CILi1EEES8_S8_EEENS6_IJNS7_ILi128EEENS7_ILi96EEENS7_ILi64EEEEEELi256ENS_10bfloat16_tEfNS_4arch4Sm90ELb0ELb1ELb0ELb0ELb0ELb0ELb1ELb1ELb0ELb0ELb0ELb0EEENS1_21CollectiveEpilogueFwdINS6_IJSA_NS7_ILi256EEESB_EEES9_SE_SG_Li256ELb0ELb0ELb0ELb0EEENS1_30DynamicPersistentTileSchedulerILi256ELi32ELb0ELb0ELb1EEEEEEEEEvNT_6ParamsE)
        /*0110*/ 	.word	0x000000a8


	//----- nvinfo : EIATTR_FRAME_SIZE
	.align		4
.L_64:
        /*0114*/ 	.byte	0x04, 0x11
        /*0116*/ 	.short	(.L_66 - .L_65)
	.align		4
.L_65:
        /*0118*/ 	.word	index@($_ZN7cutlass13device_kernelIN5flash11enable_sm90INS1_16FlashAttnFwdSm90INS1_25CollectiveMainloopFwdSm90ILi2EN4cute5tupleIJNS5_1CILi1EEES8_S8_EEENS6_IJNS7_ILi128EEENS7_ILi96EEENS7_ILi64EEEEEELi256ENS_10bfloat16_tEfNS_4arch4Sm90ELb0ELb1ELb0ELb0ELb0ELb0ELb1ELb1ELb0ELb0ELb0ELb0EEENS1_21CollectiveEpilogueFwdINS6_IJSA_NS7_ILi256EEESB_EEES9_SE_SG_Li256ELb0ELb0ELb0ELb0EEENS1_30DynamicPersistentTileSchedulerILi256ELi32ELb0ELb0ELb1EEEEEEEEEvNT_6ParamsE$_ZZN5flash25CollectiveMainloopFwdSm90ILi2EN4cute5tupleIJNS1_1CILi1EEES4_S4_EEENS2_IJNS3_ILi128EEENS3_ILi96EEENS3_ILi64EEEEEELi256EN7cutlass10bfloat16_tEfNSA_4arch4Sm90ELb0ELb1ELb0ELb0ELb0ELb0ELb1ELb1ELb0ELb0ELb0ELb0EE3mmaINS_16FlashAttnFwdSm90ISE_NS_21CollectiveEpilogueFwdINS2_IJS6_NS3_ILi256EEES7_EEES5_SB_SD_Li256ELb0ELb0ELb0ELb0EEENS_30DynamicPersistentTileSchedulerILi256ELi32ELb0ELb0ELb1EEEE13SharedStorageENS1_6TensorINS1_11ArrayEngineIfLm128EEENS1_6LayoutINS2_IJNS2_IJNS3_ILi2EEEST_NS3_ILi32EEEEEES4_S4_EEENS2_IJNS2_IJS4_ST_NS3_ILi4EEEEEENS3_ILi0EEESZ_EEEEEEENS_7SoftmaxILi2ELi0EEEEEbRKNSE_6ParamsENSA_25PipelineTmaAsyncNoClusterILi2ENSA_16PipelineTmaAsyncILi2EEEEES1B_RNSA_13PipelineStateILj2EEERT0_RT1_iRiRKNS_16SeqlenInfoQKNewKILb0ELb0EEENS2_IJiiiiEEERT_ENKUliT_T0_T1_E_clIZSF_ISO_S12_S14_EbS17_S1B_S1B_S1E_S1G_S1I_iS1J_S1N_S1O_S1Q_EUlRS1R_iE1_NS3_ILb0EEENS3_ILb1EEEEEDaiS1R_S1S_S1T_)
        /*011c*/ 	.word	0x00000470


	//----- nvinfo : EIATTR_FRAME_SIZE
	.align		4
.L_66:
        /*0120*/ 	.byte	0x04, 0x11
        /*0122*/ 	.short	(.L_68 - .L_67)
	.align		4
.L_67:
        /*0124*/ 	.word	index@(_ZN7cutlass13device_kernelIN5flash11enable_sm90INS1_16FlashAttnFwdSm90INS1_25CollectiveMainloopFwdSm90ILi2EN4cute5tupleIJNS5_1CILi1EEES8_S8_EEENS6_IJNS7_ILi128EEENS7_ILi96EEENS7_ILi64EEEEEELi256ENS_10bfloat16_tEfNS_4arch4Sm90ELb0ELb1ELb0ELb0ELb0ELb0ELb1ELb1ELb0ELb0ELb0ELb0EEENS1_21CollectiveEpilogueFwdINS6_IJSA_NS7_ILi256EEESB_EEES9_SE_SG_Li256ELb0ELb0ELb0ELb0EEENS1_30DynamicPersistentTileSchedulerILi256ELi32ELb0ELb0ELb1EEEEEEEEEvNT_6ParamsE)
        /*0128*/ 	.word	0x00000470


	//----- nvinfo : EIATTR_REGCOUNT
	.align		4
.L_68:
        /*012c*/ 	.byte	0x04, 0x2f
        /*012e*/ 	.short	(.L_70 - .L_69)
	.align		4
.L_69:
        /*0130*/ 	.word	index@(_ZN7cutlass13device_kernelIN5flash11enable_sm90INS1_16FlashAttnFwdSm90INS1_25CollectiveMainloopFwdSm90ILi2EN4cute5tupleIJNS5_1CILi1EEES8_S8_EEENS6_IJNS7_ILi128EEENS7_ILi96EEENS7_ILi64EEEEEELi256ENS_10bfloat16_tEfNS_4arch4Sm90ELb0ELb1ELb0ELb0ELb0ELb0ELb0ELb1ELb0ELb0ELb0ELb0EEENS1_21CollectiveEpilogueFwdINS6_IJSA_NS7_ILi256EEESB_EEES9_SE_SG_Li256ELb0ELb0ELb0ELb0EEENS1_30DynamicPersistentTileSchedulerILi256ELi32ELb0ELb0ELb1EEEEEEEEEvNT_6ParamsE)
        /*0134*/ 	.word	0x000000a8


	//----- nvinfo : EIATTR_FRAME_SIZE
	.align		4
.L_70:
        /*0138*/ 	.byte	0x04, 0x11
        /*013a*/ 	.short	(.L_72 - .L_71)
	.align		4
.L_71:
        /*013c*/ 	.word	index@(_ZN7cutlass13device_kernelIN5flash11enable_sm90INS1_16FlashAttnFwdSm90INS1_25CollectiveMainloopFwdSm90ILi2EN4cute5tupleIJNS5_1CILi1EEES8_S8_EEENS6_IJNS7_ILi128EEENS7_ILi96EEENS7_ILi64EEEEEELi256ENS_10bfloat16_tEfNS_4arch4Sm90ELb0ELb1ELb0ELb0ELb0ELb0ELb0ELb1ELb0ELb0ELb0ELb0EEENS1_21CollectiveEpilogueFwdINS6_IJSA_NS7_ILi256EEESB_EEES9_SE_SG_Li256ELb0ELb0ELb0ELb0EEENS1_30DynamicPersistentTileSchedulerILi256ELi32ELb0ELb0ELb1EEEEEEEEEvNT_6ParamsE)
        /*0140*/ 	.word	0x00000000


	//----- nvinfo : EIATTR_REGCOUNT
	.align		4
.L_72:
        /*0144*/ 	.byte	0x04, 0x2f
        /*0146*/ 	.short	(.L_74 - .L_73)
	.align		4
.L_73:
        /*0148*/ 	.word	index@(_ZN7cutlass13device_kernelIN5flash11enable_sm90INS1_16FlashAttnFwdSm90INS1_25CollectiveMainloopFwdSm90ILi2EN4cute5tupleIJNS5_1CILi1EEES8_S8_EEENS6_IJNS7_ILi128EEENS7_ILi96EEENS7_ILi64EEEEEELi256ENS_10bfloat16_tEfNS_4arch4Sm90ELb0ELb0ELb0ELb1ELb0ELb1ELb1ELb1ELb0ELb0ELb0ELb0EEENS1_21CollectiveEpilogueFwdINS6_IJSA_NS7_ILi256EEESB_EEES9_SE_SG_Li256ELb1ELb0ELb0ELb0EEENS1_36VarlenDynamicPersistentTileSchedulerILi128ELi96ELi256ELi32ELb0ELb0ELb1ELb0ELb1ELb1EEEEEEEEEvNT_6ParamsE)
        /*014c*/ 	.word	0x000000a8


	//----- nvinfo : EIATTR_FRAME_SIZE
	.align		4
.L_74:
        /*0150*/ 	.byte	0x04, 0x11
        /*0152*/ 	.short	(.L_76 - .L_75)
	.align		4
.L_75:
        /*0154*/ 	.word	index@(_ZN7cutlass13device_kernelIN5flash11enable_sm90INS1_16FlashAttnFwdSm90INS1_25CollectiveMainloopFwdSm90ILi2EN4cute5tupleIJNS5_1CILi1EEES8_S8_EEENS6_IJNS7_ILi128EEENS7_ILi96EEENS7_ILi64EEEEEELi256ENS_10bfloat16_tEfNS_4arch4Sm90ELb0ELb0ELb0ELb1ELb0ELb1ELb1ELb1ELb0ELb0ELb0ELb0EEENS1_21CollectiveEpilogueFwdINS6_IJSA_NS7_ILi256EEESB_EEES9_SE_SG_Li256ELb1ELb0ELb0ELb0EEENS1_36VarlenDynamicPersistentTileSchedulerILi128ELi96ELi256ELi32ELb0ELb0ELb1ELb0ELb1ELb1EEEEEEEEEvNT_6ParamsE)
        /*0158*/ 	.word	0x00000088


	//----- nvinfo : EIATTR_REGCOUNT
	.align		4
.L_76:
        /*015c*/ 	.byte	0x04, 0x2f
        /*015e*/ 	.short	(.L_78 - .L_77)
	.align		4
.L_77:
        /*0160*/ 	.word	index@(_ZN7cutlass13device_kernelIN5flash11enable_sm90INS1_16FlashAttnFwdSm90INS1_25CollectiveMainloopFwdSm90ILi2EN4cute5tupleIJNS5_1CILi1EEES8_S8_EEENS6_IJNS7_ILi128EEENS7_ILi96EEENS7_ILi64EEEEEELi256ENS_10bfloat16_tEfNS_4arch4Sm90ELb0ELb0ELb0ELb1ELb0ELb0ELb1ELb1ELb0ELb0ELb0ELb0EEENS1_21CollectiveEpilogueFwdINS6_IJSA_NS7_ILi256EEESB_EEES9_SE_SG_Li256ELb1ELb0ELb0ELb0EEENS1_36VarlenDynamicPersistentTileSchedulerILi128ELi96ELi256ELi32ELb0ELb0ELb1ELb0ELb1ELb1EEEEEEEEEvNT_6ParamsE)
        /*0164*/ 	.word	0x000000a8


	//----- nvinfo : EIATTR_FRAME_SIZE
	.align		4
.L_78:
        /*0168*/ 	.byte	0x04, 0x11
        /*016a*/ 	.short	(.L_80 - .L_79)
	.align		4
.L_79:
        /*016c*/ 	.word	index@(_ZN7cutlass13device_kernelIN5flash11enable_sm90INS1_16FlashAttnFwdSm90INS1_25CollectiveMainloopFwdSm90ILi2EN4cute5tupleIJNS5_1CILi1EEES8_S8_EEENS6_IJNS7_ILi128EEENS7_ILi96EEENS7_ILi64EEEEEELi256ENS_10bfloat16_tEfNS_4arch4Sm90ELb0ELb0ELb0ELb1ELb0ELb0ELb1ELb1ELb0ELb0ELb0ELb0EEENS1_21CollectiveEpilogueFwdINS6_IJSA_NS7_ILi256EEESB_EEES9_SE_SG_Li256ELb1ELb0ELb0ELb0EEENS1_36VarlenDynamicPersistentTileSchedulerILi128ELi96ELi256ELi32ELb0ELb0ELb1ELb0ELb1ELb1EEEEEEEEEvNT_6ParamsE)
        /*0170*/ 	.word	0x00000030


	//----- nvinfo : EIATTR_REGCOUNT
	.align		4
.L_80:
        /*0174*/ 	.byte	0x04, 0x2f
        /*0176*/ 	.short	(.L_82 - .L_81)
	.align		4
.L_81:
        /*0178*/ 	.word	index@(_ZN7cutlass13device_kernelIN5flash11enable_sm90INS1_16FlashAttnFwdSm90INS1_25CollectiveMainloopFwdSm90ILi2EN4cute5tupleIJNS5_1CILi1EEES8_S8_EEENS6_IJNS7_ILi128EEENS7_ILi96EEENS7_ILi64EEEEEELi256ENS_10bfloat16_tEfNS_4arch4Sm90ELb0ELb0ELb0ELb1ELb0ELb1ELb0ELb1ELb0ELb0ELb0ELb0EEENS1_21CollectiveEpilogueFwdINS6_IJSA_NS7_ILi256EEESB_EEES9_SE_SG_Li256ELb1ELb0ELb0ELb0EEENS1_36VarlenDynamicPersistentTileSchedulerILi128ELi96ELi256ELi32ELb0ELb0ELb1ELb0ELb1ELb1EEEEEEEEEvNT_6ParamsE)
        /*017c*/ 	.word	0x000000a8


	//----- nvinfo : EIATTR_FRAME_SIZE
	.align		4
.L_82:
        /*0180*/ 	.byte	0x04, 0x11
        /*0182*/ 	.short	(.L_84 - .L_83)
	.align		4
.L_83:
        /*0184*/ 	.word	index@(_ZN7cutlass13device_kernelIN5flash11enable_sm90INS1_16FlashAttnFwdSm90INS1_25CollectiveMainloopFwdSm90ILi2EN4cute5tupleIJNS5_1CILi1EEES8_S8_EEENS6_IJNS7_ILi128EEENS7_ILi96EEENS7_ILi64EEEEEELi256ENS_10bfloat16_tEfNS_4arch4Sm90ELb0ELb0ELb0ELb1ELb0ELb1ELb0ELb1ELb0ELb0ELb0ELb0EEENS1_21CollectiveEpilogueFwdINS6_IJSA_NS7_ILi256EEESB_EEES9_SE_SG_Li256ELb1ELb0ELb0ELb0EEENS1_36VarlenDynamicPersistentTileSchedulerILi128ELi96ELi256ELi32ELb0ELb0ELb1ELb0ELb1ELb1EEEEEEEEEvNT_6ParamsE)
        /*0188*/ 	.word	0x00000038


	//----- nvinfo : EIATTR_REGCOUNT
	.align		4
.L_84:
        /*018c*/ 	.byte	0x04, 0x2f
        /*018e*/ 	.short	(.L_86 - .L_85)
	.align		4
.L_85:
        /*0190*/ 	.word	index@(_ZN7cutlass13device_kernelIN5flash11enable_sm90INS1_16FlashAttnFwdSm90INS1_25CollectiveMainloopFwdSm90ILi2EN4cute5tupleIJNS5_1CILi1EEES8_S8_EEENS6_IJNS7_ILi128EEENS7_ILi96EEENS7_ILi64EEEEEELi256ENS_10bfloat16_tEfNS_4arch4Sm90ELb0ELb0ELb0ELb1ELb0ELb0ELb0ELb1ELb0ELb0ELb0ELb0EEENS1_21CollectiveEpilogueFwdINS6_IJSA_NS7_ILi256EEESB_EEES9_SE_SG_Li256ELb1ELb0ELb0ELb0EEENS1_36VarlenDynamicPersistentTileSchedulerILi128ELi96ELi256ELi32ELb0ELb0ELb1ELb0ELb1ELb1EEEEEEEEEvNT_6ParamsE)
        /*0194*/ 	.word	0x000000a8


	//----- nvinfo : EIATTR_FRAME_SIZE
	.align		4
.L_86:
        /*0198*/ 	.byte	0x04, 0x11
        /*019a*/ 	.short	(.L_88 - .L_87)
	.align		4
.L_87:
        /*019c*/ 	.word	index@(_ZN7cutlass13device_kernelIN5flash11enable_sm90INS1_16FlashAttnFwdSm90INS1_25CollectiveMainloopFwdSm90ILi2EN4cute5tupleIJNS5_1CILi1EEES8_S8_EEENS6_IJNS7_ILi128EEENS7_ILi96EEENS7_ILi64EEEEEELi256ENS_10bfloat16_tEfNS_4arch4Sm90ELb0ELb0ELb0ELb1ELb0ELb0ELb0ELb1ELb0ELb0ELb0ELb0EEENS1_21CollectiveEpilogueFwdINS6_IJSA_NS7_ILi256EEESB_EEES9_SE_SG_Li256ELb1ELb0ELb0ELb0EEENS1_36VarlenDynamicPersistentTileSchedulerILi128ELi96ELi256ELi32ELb0ELb0ELb1ELb0ELb1ELb1EEEEEEEEEvNT_6ParamsE)
        /*01a0*/ 	.word	0x00000030


	//----- nvinfo : EIATTR_REGCOUNT
	.align		4
.L_88:
        /*01a4*/ 	.byte	0x04, 0x2f
        /*01a6*/ 	.short	(.L_90 - .L_89)
	.align		4
.L_89:
        /*01a8*/ 	.word	index@(_ZN7cutlass13device_kernelIN5flash11enable_sm90INS1_16FlashAttnFwdSm90INS1_25CollectiveMainloopFwdSm90ILi2EN4cute5tupleIJNS5_1CILi1EEES8_S8_EEENS6_IJNS7_ILi128EEENS7_ILi96EEENS7_ILi64EEEEEELi256ENS_10bfloat16_tEfNS_4arch4Sm90ELb0ELb0ELb0ELb0ELb0ELb0ELb1ELb1ELb0ELb0ELb0ELb0EEENS1_21CollectiveEpilogueFwdINS6_IJSA_NS7_ILi256EEESB_EEES9_SE_SG_Li256ELb0ELb0ELb0ELb0EEENS1_29StaticPersistentTileSchedulerILb0EEEEEEEEEvNT_6ParamsE)
        /*01ac*/ 	.word	0x000000a8


	//----- nvinfo : EIATTR_FRAME_SIZE
	.align		4
.L_90:
        /*01b0*/ 	.byte	0x04, 0x11
        /*01b2*/ 	.short	(.L_92 - .L_91)
	.align		4
.L_91:
        /*01b4*/ 	.word	index@(_ZN7cutlass13device_kernelIN5flash11enable_sm90INS1_16FlashAttnFwdSm90INS1_25CollectiveMainloopFwdSm90ILi2EN4cute5tupleIJNS5_1CILi1EEES8_S8_EEENS6_IJNS7_ILi128EEENS7_ILi96EEENS7_ILi64EEEEEELi256ENS_10bfloat16_tEfNS_4arch4Sm90ELb0ELb0ELb0ELb0ELb0ELb0ELb1ELb1ELb0ELb0ELb0ELb0EEENS1_21CollectiveEpilogueFwdINS6_IJSA_NS7_ILi256EEESB_EEES9_SE_SG_Li256ELb0ELb0ELb0ELb0EEENS1_29StaticPersistentTileSchedulerILb0EEEEEEEEEvNT_6ParamsE)
        /*01b8*/ 	.word	0x00000020


	//----- nvinfo : EIATTR_REGCOUNT
	.align		4
.L_92:
        /*01bc*/ 	.byte	0x04, 0x2f
        /*01be*/ 	.short	(.L_94 - .L_93)
	.align		4
.L_93:
        /*01c0*/ 	.word	index@(_ZN7cutlass13device_kernelIN5flash11enable_sm90INS1_16FlashAttnFwdSm90INS1_25CollectiveMainloopFwdSm90ILi2EN4cute5tupleIJNS5_1CILi1EEES8_S8_EEENS6_IJNS7_ILi128EEENS7_ILi96EEENS7_ILi64EEEEEELi256ENS_10bfloat16_tEfNS_4arch4Sm90ELb0ELb0ELb0ELb0ELb0ELb0ELb0ELb1ELb0ELb0ELb0ELb0EEENS1_21CollectiveEpilogueFwdINS6_IJSA_NS7_ILi256EEESB_EEES9_SE_SG_Li256ELb0ELb0ELb0ELb0EEENS1_29StaticPersistentTileSchedulerILb0EEEEEEEEEvNT_6ParamsE)
        /*01c4*/ 	.word	0x000000a8


	//----- nvinfo : EIATTR_FRAME_SIZE
	.align		4
.L_94:
        /*01c8*/ 	.byte	0x04, 0x11
        /*01ca*/ 	.short	(.L_96 - .L_95)
	.align		4
.L_95:
        /*01cc*/ 	.word	index@(_ZN7cutlass13device_kernelIN5flash11enable_sm90INS1_16FlashAttnFwdSm90INS1_25CollectiveMainloopFwdSm90ILi2EN4cute5tupleIJNS5_1CILi1EEES8_S8_EEENS6_IJNS7_ILi128EEENS7_ILi96EEENS7_ILi64EEEEEELi256ENS_10bfloat16_tEfNS_4arch4Sm90ELb0ELb0ELb0ELb0ELb0ELb0ELb0ELb1ELb0ELb0ELb0ELb0EEENS1_21CollectiveEpilogueFwdINS6_IJSA_NS7_ILi256EEESB_EEES9_SE_SG_Li256ELb0ELb0ELb0ELb0EEENS1_29StaticPersistentTileSchedulerILb0EEEEEEEEEvNT_6ParamsE)
        /*01d0*/ 	.word	0x00000020


	//----- nvinfo : EIATTR_MIN_STACK_SIZE
	.align		4
.L_96:
        /*01d4*/ 	.byte	0x04, 0x12
        /*01d6*/ 	.short	(.L_98 - .L_97)
	.align		4
.L_97:
        /*01d8*/ 	.word	index@(_ZN7cutlass13device_kernelIN5flash11enable_sm90INS1_16FlashAttnFwdSm90INS1_25CollectiveMainloopFwdSm90ILi2EN4cute5tupleIJNS5_1CILi1EEES8_S8_EEENS6_IJNS7_ILi128EEENS7_ILi96EEENS7_ILi64EEEEEELi256ENS_10bfloat16_tEfNS_4arch4Sm90ELb0ELb0ELb0ELb0ELb0ELb0ELb0ELb1ELb0ELb0ELb0ELb0EEENS1_21CollectiveEpilogueFwdINS6_IJSA_NS7_ILi256EEESB_EEES9_SE_SG_Li256ELb0ELb0ELb0ELb0EEENS1_29StaticPersistentTileSchedulerILb0EEEEEEEEEvNT_6ParamsE)
        /*01dc*/ 	.word	0x00000020


	//----- nvinfo : EIATTR_MIN_STACK_SIZE
	.align		4
.L_98:
        /*01e0*/ 	.byte	0x04, 0x12
        /*01e2*/ 	.short	(.L_100 - .L_99)
	.align		4
.L_99:
        /*01e4*/ 	.word	index@(_ZN7cutlass13device_kernelIN5flash11enable_sm90INS1_16FlashAttnFwdSm90INS1_25CollectiveMainloopFwdSm90ILi2EN4cute5tupleIJNS5_1CILi1EEES8_S8_EEENS6_IJNS7_ILi128EEENS7_ILi96EEENS7_ILi64EEEEEELi256ENS_10bfloat16_tEfNS_4arch4Sm90ELb0ELb0ELb0ELb0ELb0ELb0ELb1ELb1ELb0ELb0ELb0ELb0EEENS1_21CollectiveEpilogueFwdINS6_IJSA_NS7_ILi256EEESB_EEES9_SE_SG_Li256ELb0ELb0ELb0ELb0EEENS1_29StaticPersistentTileSchedulerILb0EEEEEEEEEvNT_6ParamsE)
        /*01e8*/ 	.word	0x00000020


	//----- nvinfo : EIATTR_MIN_STACK_SIZE
	.align		4
.L_100:
        /*01ec*/ 	.byte	0x04, 0x12
        /*01ee*/ 	.short	(.L_102 - .L_101)
	.align		4
.L_101:
        /*01f0*/ 	.word	index@(_ZN7cutlass13device_kernelIN5flash11enable_sm90INS1_16FlashAttnFwdSm90INS1_25CollectiveMainloopFwdSm90ILi2EN4cute5tupleIJNS5_1CILi1EEES8_S8_EEENS6_IJNS7_ILi128EEENS7_ILi96EEENS7_ILi64EEEEEELi256ENS_10bfloat16_tEfNS_4arch4Sm90ELb0ELb0ELb0ELb1ELb0ELb0ELb0ELb1ELb0ELb0ELb0ELb0EEENS1_21CollectiveEpilogueFwdINS6_IJSA_NS7_ILi256EEESB_EEES9_SE_SG_Li256ELb1ELb0ELb0ELb0EEENS1_36VarlenDynamicPersistentTileSchedulerILi128ELi96ELi256ELi32ELb0ELb0ELb1ELb0ELb1ELb1EEEEEEEEEvNT_6ParamsE)
        /*01f4*/ 	.word	0x00000030


	//----- nvinfo : EIATTR_MIN_STACK_SIZE
	.align		4
.L_102:
        /*01f8*/ 	.byte	0x04, 0x12
        /*01fa*/ 	.short	(.L_104 - .L_103)
	.align		4
.L_103:
        /*01fc*/ 	.word	index@(_ZN7cutlass13device_kernelIN5flash11enable_sm90INS1_16FlashAttnFwdSm90INS1_25CollectiveMainloopFwdSm90ILi2EN4cute5tupleIJNS5_1CILi1EEES8_S8_EEENS6_IJNS7_ILi128EEENS7_ILi96EEENS7_ILi64EEEEEELi256ENS_10bfloat16_tEfNS_4arch4Sm90ELb0ELb0ELb0ELb1ELb0ELb1ELb0ELb1ELb0ELb0ELb0ELb0EEENS1_21CollectiveEpilogueFwdINS6_IJSA_NS7_ILi256EEESB_EEES9_SE_SG_Li256ELb1ELb0ELb0ELb0EEENS1_36VarlenDynamicPersistentTileSchedulerILi128ELi96ELi256ELi32ELb0ELb0ELb1ELb0ELb1ELb1EEEEEEEEEvNT_6ParamsE)
        /*0200*/ 	.word	0x00000038


	//----- nvinfo : EIATTR_MIN_STACK_SIZE
	.align		4
.L_104:
        /*0204*/ 	.byte	0x04, 0x12
        /*0206*/ 	.short	(.L_106 - .L_105)
	.align		4
.L_105:
        /*0208*/ 	.word	index@(_ZN7cutlass13device_kernelIN5flash11enable_sm90INS1_16FlashAttnFwdSm90INS1_25CollectiveMainloopFwdSm90ILi2EN4cute5tupleIJNS5_1CILi1EEES8_S8_EEENS6_IJNS7_ILi128EEENS7_ILi96EEENS7_ILi64EEEEEELi256ENS_10bfloat16_tEfNS_4arch4Sm90ELb0ELb0ELb0ELb1ELb0ELb0ELb1ELb1ELb0ELb0ELb0ELb0EEENS1_21CollectiveEpilogueFwdINS6_IJSA_NS7_ILi256EEESB_EEES9_SE_SG_Li256ELb1ELb0ELb0ELb0EEENS1_36VarlenDynamicPersistentTileSchedulerILi128ELi96ELi256ELi32ELb0ELb0ELb1ELb0ELb1ELb1EEEEEEEEEvNT_6ParamsE)
        /*020c*/ 	.word	0x00000030


	//----- nvinfo : EIATTR_MIN_STACK_SIZE
	.align		4
.L_106:
        /*0210*/ 	.byte	0x04, 0x12
        /*0212*/ 	.short	(.L_108 - .L_107)
	.align		4
.L_107:
        /*0214*/ 	.word	index@(_ZN7cutlass13device_kernelIN5flash11enable_sm90INS1_16FlashAttnFwdSm90INS1_25CollectiveMainloopFwdSm90ILi2EN4cute5tupleIJNS5_1CILi1EEES8_S8_EEENS6_IJNS7_ILi128EEENS7_ILi96EEENS7_ILi64EEEEEELi256ENS_10bfloat16_tEfNS_4arch4Sm90ELb0ELb0ELb0ELb1ELb0ELb1ELb1ELb1ELb0ELb0ELb0ELb0EEENS1_21CollectiveEpilogueFwdINS6_IJSA_NS7_ILi256EEESB_EEES9_SE_SG_Li256ELb1ELb0ELb0ELb0EEENS1_36VarlenDynamicPersistentTileSchedulerILi128ELi96ELi256ELi32ELb0ELb0ELb1ELb0ELb1ELb1EEEEEEEEEvNT_6ParamsE)
        /*0218*/ 	.word	0x00000088


	//----- nvinfo : EIATTR_MIN_STACK_SIZE
	.align		4
.L_108:
        /*021c*/ 	.byte	0x04, 0x12
        /*021e*/ 	.short	(.L_110 - .L_109)
	.align		4
.L_109:
        /*0220*/ 	.word	index@(_ZN7cutlass13device_kernelIN5flash11enable_sm90INS1_16FlashAttnFwdSm90INS1_25CollectiveMainloopFwdSm90ILi2EN4cute5tupleIJNS5_1CILi1EEES8_S8_EEENS6_IJNS7_ILi128EEENS7_ILi96EEENS7_ILi64EEEEEELi256ENS_10bfloat16_tEfNS_4arch4Sm90ELb0ELb1ELb0ELb0ELb0ELb0ELb0ELb1ELb0ELb0ELb0ELb0EEENS1_21CollectiveEpilogueFwdINS6_IJSA_NS7_ILi256EEESB_EEES9_SE_SG_Li256ELb0ELb0ELb0ELb0EEENS1_30DynamicPersistentTileSchedulerILi256ELi32ELb0ELb0ELb1EEEEEEEEEvNT_6ParamsE)
        /*0224*/ 	.word	0x00000000


	//----- nvinfo : EIATTR_MIN_STACK_SIZE
	.align		4
.L_110:
        /*0228*/ 	.byte	0x04, 0x12
        /*022a*/ 	.short	(.L_112 - .L_111)
	.align		4
.L_111:
        /*022c*/ 	.word	index@(_ZN7cutlass13device_kernelIN5flash11enable_sm90INS1_16FlashAttnFwdSm90INS1_25CollectiveMainloopFwdSm90ILi2EN4cute5tupleIJNS5_1CILi1EEES8_S8_EEENS6_IJNS7_ILi128EEENS7_ILi96EEENS7_ILi64EEEEEELi256ENS_10bfloat16_tEfNS_4arch4Sm90ELb0ELb1ELb0ELb0ELb0ELb0ELb1ELb1ELb0ELb0ELb0ELb0EEENS1_21CollectiveEpilogueFwdINS6_IJSA_NS7_ILi256EEESB_EEES9_SE_SG_Li256ELb0ELb0ELb0ELb0EEENS1_30DynamicPersistentTileSchedulerILi256ELi32ELb0ELb0ELb1EEEEEEEEEvNT_6ParamsE)
        /*0230*/ 	.word	0x00000470


	//----- nvinfo : EIATTR_MIN_STACK_SIZE
	.align		4
.L_112:
        /*0234*/ 	.byte	0x04, 0x12
        /*0236*/ 	.short	(.L_114 - .L_113)
	.align		4
.L_113:
        /*0238*/ 	.word	index@(_ZN7cutlass13device_kernelIN5flash11enable_sm90INS1_16FlashAttnFwdSm90INS1_25CollectiveMainloopFwdSm90ILi2EN4cute5tupleIJNS5_1CILi1EEES8_S8_EEENS6_IJNS7_ILi128EEENS7_ILi96EEENS7_ILi64EEEEEELi256ENS_10bfloat16_tEfNS_4arch4Sm90ELb0ELb1ELb0ELb1ELb0ELb0ELb0ELb1ELb0ELb0ELb0ELb0EEENS1_21CollectiveEpilogueFwdINS6_IJSA_NS7_ILi256EEESB_EEES9_SE_SG_Li256ELb1ELb0ELb0ELb0EEENS1_36VarlenDynamicPersistentTileSchedulerILi128ELi96ELi256ELi32ELb0ELb0ELb1ELb1ELb0ELb1EEEEEEEEEvNT_6ParamsE)
        /*023c*/ 	.word	0x00000020


	//----- nvinfo : EIATTR_MIN_STACK_SIZE
	.align		4
.L_114:
        /*0240*/ 	.byte	0x04, 0x12
        /*0242*/ 	.short	(.L_116 - .L_115)
	.align		4
.L_115:
        /*0244*/ 	.word	index@(_ZN7cutlass13device_kernelIN5flash11enable_sm90INS1_16FlashAttnFwdSm90INS1_25CollectiveMainloopFwdSm90ILi2EN4cute5tupleIJNS5_1CILi1EEES8_S8_EEENS6_IJNS7_ILi128EEENS7_ILi96EEENS7_ILi64EEEEEELi256ENS_10bfloat16_tEfNS_4arch4Sm90ELb0ELb1ELb0ELb1ELb0ELb1ELb0ELb1ELb0ELb0ELb0ELb0EEENS1_21CollectiveEpilogueFwdINS6_IJSA_NS7_ILi256EEESB_EEES9_SE_SG_Li256ELb1ELb0ELb0ELb0EEENS1_36VarlenDynamicPersistentTileSchedulerILi128ELi96ELi256ELi32ELb0ELb0ELb1ELb1ELb0ELb1EEEEEEEEEvNT_6ParamsE)
        /*0248*/ 	.word	0x00000030


	//----- nvinfo : EIATTR_MIN_STACK_SIZE
	.align		4
.L_116:
        /*024c*/ 	.byte	0x04, 0x12
        /*024e*/ 	.short	(.L_118 - .L_117)
	.align		4
.L_117:
        /*0250*/ 	.word	index@(_ZN7cutlass13device_kernelIN5flash11enable_sm90INS1_16FlashAttnFwdSm90INS1_25CollectiveMainloopFwdSm90ILi2EN4cute5tupleIJNS5_1CILi1EEES8_S8_EEENS6_IJNS7_ILi128EEENS7_ILi96EEENS7_ILi64EEEEEELi256ENS_10bfloat16_tEfNS_4arch4Sm90ELb0ELb1ELb0ELb1ELb0ELb0ELb1ELb1ELb0ELb0ELb0ELb0EEENS1_21CollectiveEpilogueFwdINS6_IJSA_NS7_ILi256EEESB_EEES9_SE_SG_Li256ELb1ELb0ELb0ELb0EEENS1_36VarlenDynamicPersistentTileSchedulerILi128ELi96ELi256ELi32ELb0ELb0ELb1ELb1ELb0ELb1EEEEEEEEEvNT_6ParamsE)
        /*0254*/ 	.word	0x00000480


	//----- nvinfo : EIATTR_MIN_STACK_SIZE
	.align		4
.L_118:
        /*0258*/ 	.byte	0x04, 0x12
        /*025a*/ 	.short	(.L_120 - .L_119)
	.align		4
.L_119:
        /*025c*/ 	.word	index@(_ZN7cutlass13device_kernelIN5flash11enable_sm90INS1_16FlashAttnFwdSm90INS1_25CollectiveMainloopFwdSm90ILi2EN4cute5tupleIJNS5_1CILi1EEES8_S8_EEENS6_IJNS7_ILi128EEENS7_ILi96EEENS7_ILi64EEEEEELi256ENS_10bfloat16_tEfNS_4arch4Sm90ELb0ELb1ELb0ELb1ELb0ELb1ELb1ELb1ELb0ELb0ELb0ELb0EEENS1_21CollectiveEpilogueFwdINS6_IJSA_NS7_ILi256EEESB_EEES9_SE_SG_Li256ELb1ELb0ELb0ELb0EEENS1_36VarlenDynamicPersistentTileSchedulerILi128ELi96ELi256ELi32ELb0ELb0ELb1ELb1ELb0ELb1EEEEEEEEEvNT_6ParamsE)
        /*0260*/ 	.word	0x00000490


	//----- nvinfo : EIATTR_MIN_STACK_SIZE
	.align		4
.L_120:
        /*0264*/ 	.byte	0x04, 0x12
        /*0266*/ 	.short	(.L_122 - .L_121)
	.align		4
.L_121:
        /*0268*/ 	.word	index@(_ZN7cutlass13device_kernelIN5flash11enable_sm90INS1_16FlashAttnFwdSm90INS1_25CollectiveMainloopFwdSm90ILi2EN4cute5tupleIJNS5_1CILi1EEES8_S8_EEENS6_IJNS7_ILi128EEENS7_ILi96EEENS7_ILi64EEEEEELi256ENS_10bfloat16_tEfNS_4arch4Sm90ELb1ELb0ELb0ELb0ELb0ELb0ELb0ELb1ELb0ELb0ELb0ELb0EEENS1_21CollectiveEpilogueFwdINS6_IJSA_NS7_ILi256EEESB_EEES9_SE_SG_Li256ELb0ELb0ELb0ELb0EEENS1_30DynamicPersistentTileSchedulerILi256ELi32ELb0ELb0ELb1EEEEEEEEEvNT_6ParamsE)
        /*026c*/ 	.word	0x00000000


	//----- nvinfo : EIATTR_MIN_STACK_SIZE
	.align		4
.L_122:
        /*0270*/ 	.byte	0x04, 0x12
        /*0272*/ 	.short	(.L_124 - .L_123)
	.align		4
.L_123:
        /*0274*/ 	.word	index@(_ZN7cutlass13device_kernelIN5flash11enable_sm90INS1_16FlashAttnFwdSm90INS1_25CollectiveMainloopFwdSm90ILi2EN4cute5tupleIJNS5_1CILi1EEES8_S8_EEENS6_IJNS7_ILi128EEENS7_ILi96EEENS7_ILi64EEEEEELi256ENS_10bfloat16_tEfNS_4arch4Sm90ELb1ELb0ELb0ELb0ELb0ELb0ELb1ELb1ELb0ELb0ELb0ELb0EEENS1_21CollectiveEpilogueFwdINS6_IJSA_NS7_ILi256EEESB_EEES9_SE_SG_Li256ELb0ELb0ELb0ELb0EEENS1_30DynamicPersistentTileSchedulerILi256ELi32ELb0ELb0ELb1EEEEEEEEEvNT_6ParamsE)
        /*0278*/ 	.word	0x00000010


	//----- nvinfo : EIATTR_MIN_STACK_SIZE
	.align		4
.L_124:
        /*027c*/ 	.byte	0x04, 0x12
        /*027e*/ 	.short	(.L_126 - .L_125)
	.align		4
.L_125:
        /*0280*/ 	.word	index@(_ZN7cutlass13device_kernelIN5flash11enable_sm90INS1_16FlashAttnFwdSm90INS1_25CollectiveMainloopFwdSm90ILi2EN4cute5tupleIJNS5_1CILi1EEES8_S8_EEENS6_IJNS7_ILi128EEENS7_ILi96EEENS7_ILi64EEEEEELi256ENS_10bfloat16_tEfNS_4arch4Sm90ELb1ELb0ELb0ELb1ELb0ELb0ELb0ELb1ELb0ELb0ELb0ELb0EEENS1_21CollectiveEpilogueFwdINS6_IJSA_NS7_ILi256EEESB_EEES9_SE_SG_Li256ELb1ELb0ELb0ELb0EEENS1_36VarlenDynamicPersistentTileSchedulerILi128ELi96ELi256ELi32ELb0ELb0ELb1ELb1ELb1ELb1EEEEEEEEEvNT_6ParamsE)
        /*0284*/ 	.word	0x00000028


	//----- nvinfo : EIATTR_MIN_STACK_SIZE
	.align		4
.L_126:
        /*0288*/ 	.byte	0x04, 0x12
        /*028a*/ 	.short	(.L_128 - .L_127)
	.align		4
.L_127:
        /*028c*/ 	.word	index@(_ZN7cutlass13device_kernelIN5flash11enable_sm90INS1_16FlashAttnFwdSm90INS1_25CollectiveMainloopFwdSm90ILi2EN4cute5tupleIJNS5_1CILi1EEES8_S8_EEENS6_IJNS7_ILi128EEENS7_ILi96EEENS7_ILi64EEEEEELi256ENS_10bfloat16_tEfNS_4arch4Sm90ELb1ELb0ELb0ELb1ELb0ELb1ELb0ELb1ELb0ELb0ELb0ELb0EEENS1_21CollectiveEpilogueFwdINS6_IJSA_NS7_ILi256EEESB_EEES9_SE_SG_Li256ELb1ELb0ELb0ELb0EEENS1_36VarlenDynamicPersistentTileSchedulerILi128ELi96ELi256ELi32ELb0ELb0ELb1ELb1ELb1ELb1EEEEEEEEEvNT_6ParamsE)
        /*0290*/ 	.word	0x00000030


	//----- nvinfo : EIATTR_MIN_STACK_SIZE
	.align		4
.L_128:
        /*0294*/ 	.byte	0x04, 0x12
        /*0296*/ 	.short	(.L_130 - .L_129)
	.align		4
.L_129:
        /*0298*/ 	.word	index@(_ZN7cutlass13device_kernelIN5flash11enable_sm90INS1_16FlashAttnFwdSm90INS1_25CollectiveMainloopFwdSm90ILi2EN4cute5tupleIJNS5_1CILi1EEES8_S8_EEENS6_IJNS7_ILi128EEENS7_ILi96EEENS7_ILi64EEEEEELi256ENS_10bfloat16_tEfNS_4arch4Sm90ELb1ELb0ELb0ELb1ELb0ELb0ELb1ELb1ELb0ELb0ELb0ELb0EEENS1_21CollectiveEpilogueFwdINS6_IJSA_NS7_ILi256EEESB_EEES9_SE_SG_Li256ELb1ELb0ELb0ELb0EEENS1_36VarlenDynamicPersistentTileSchedulerILi128ELi96ELi256ELi32ELb0ELb0ELb1ELb1ELb1ELb1EEEEEEEEEvNT_6ParamsE)
        /*029c*/ 	.word	0x00000028


	//----- nvinfo : EIATTR_MIN_STACK_SIZE
	.align		4
.L_130:
        /*02a0*/ 	.byte	0x04, 0x12
        /*02a2*/ 	.short	(.L_132 - .L_131)
	.align		4
.L_131:
        /*02a4*/ 	.word	index@(_ZN7cutlass13device_kernelIN5flash11enable_sm90INS1_16FlashAttnFwdSm90INS1_25CollectiveMainloopFwdSm90ILi2EN4cute5tupleIJNS5_1CILi1EEES8_S8_EEENS6_IJNS7_ILi128EEENS7_ILi96EEENS7_ILi64EEEEEELi256ENS_10bfloat16_tEfNS_4arch4Sm90ELb1ELb0ELb0ELb1ELb0ELb1ELb1ELb1ELb0ELb0ELb0ELb0EEENS1_21CollectiveEpilogueFwdINS6_IJSA_NS7_ILi256EEESB_EEES9_SE_SG_Li256ELb1ELb0ELb0ELb0EEENS1_36VarlenDynamicPersistentTileSchedulerILi128ELi96ELi256ELi32ELb0ELb0ELb1ELb1ELb1ELb1EEEEEEEEEvNT_6ParamsE)
        /*02a8*/ 	.word	0x00000060
.L_132:


//--------------------- .nv.compat                --------------------------
	.section	.nv.compat,"",@"SHT_CUDA_COMPAT_INFO"
	.align	4
        /*0000*/ 	.byte	0x02, 0x09, 0x01, 0x00, 0x02, 0x02, 0x04, 0x00, 0x02, 0x05, 0x05, 0x00, 0x03, 0x07, 0x01, 0x01
        /*0010*/ 	.byte	0x02, 0x03, 0x01, 0x00, 0x02, 0x06, 0x01, 0x00, 0x04, 0x0b, 0x08, 0x00, 0x00, 0x00, 0x00, 0x00
        /*0020*/ 	.byte	0x00, 0x00, 0x00, 0x00


//--------------------- .nv.info._ZN7cutlass13device_kernelIN5flash11enable_sm90INS1_16FlashAttnFwdSm90INS1_25CollectiveMainloopFwdSm90ILi2EN4cute5tupleIJNS5_1CILi1EEES8_S8_EEENS6_IJNS7_ILi128EEENS7_ILi96EEENS7_ILi64EEEEEELi256ENS_10bfloat16_tEfNS_4arch4Sm90ELb0ELb0ELb0ELb0ELb0ELb0ELb0ELb1ELb0ELb0ELb0ELb0EEENS1_21CollectiveEpilogueFwdINS6_IJSA_NS7_ILi256EEESB_EEES9_SE_SG_Li256ELb0ELb0ELb0ELb0EEENS1_29StaticPersistentTileSchedulerILb0EEEEEEEEEvNT_6ParamsE --------------------------
	.section	.nv.info._ZN7cutlass13device_kernelIN5flash11enable_sm90INS1_16FlashAttnFwdSm90INS1_25CollectiveMainloopFwdSm90ILi2EN4cute5tupleIJNS5_1CILi1EEES8_S8_EEENS6_IJNS7_ILi128EEENS7_ILi96EEENS7_ILi64EEEEEELi256ENS_10bfloat16_tEfNS_4arch4Sm90ELb0ELb0ELb0ELb0ELb0ELb0ELb0ELb1ELb0ELb0ELb0ELb0EEENS1_21CollectiveEpilogueFwdINS6_IJSA_NS7_ILi256EEESB_EEES9_SE_SG_Li256ELb0ELb0ELb0ELb0EEENS1_29StaticPersistentTileSchedulerILb0EEEEEEEEEvNT_6ParamsE,"",@"SHT_CUDA_INFO"
	.sectionflags	@""
	.align	4


	//----- nvinfo : EIATTR_CUDA_API_VERSION
	.align		4
        /*0000*/ 	.byte	0x04, 0x37
        /*0002*/ 	.short	(.L_134 - .L_133)
.L_133:
        /*0004*/ 	.word	0x00000082


	//----- nvinfo : EIATTR_KPARAM_INFO
	.align		4
.L_134:
        /*0008*/ 	.byte	0x04, 0x17
        /*000a*/ 	.short	(.L_136 - .L_135)
.L_135:
        /*000c*/ 	.word	0x00000000
        /*0010*/ 	.short	0x0000
        /*0012*/ 	.short	0x0070
        /*0014*/ 	.byte	0x00, 0xf0, 0x01, 0x2e


	//----- nvinfo : EIATTR_SPARSE_MMA_MASK
	.align		4
.L_136:
        /*0018*/ 	.byte	0x03, 0x50
        /*001a*/ 	.short	0x0000


	//----- nvinfo : EIATTR_MAXREG_COUNT
	.align		4
        /*001c*/ 	.byte	0x03, 0x1b
        /*001e*/ 	.short	0x00a8


	//----- nvinfo : EIATTR_NUM_BARRIERS
	.align		4
        /*0020*/ 	.byte	0x02, 0x4c
        /*0022*/ 	.byte	0x10
	.zero		1


	//----- nvinfo : EIATTR_EXTERNS
	.align		4
        /*0024*/ 	.byte	0x04, 0x0f
        /*0026*/ 	.short	(.L_138 - .L_137)


	//   ....[0]....
	.align		4
.L_137:
        /*0028*/ 	.word	index@(__assertfail)


	//----- nvinfo : EIATTR_ANNOTATIONS
	.align		4
.L_138:
        /*002c*/ 	.byte	0x04, 0x55
        /*002e*/ 	.short	(.L_140 - .L_139)


	//   ....[0]....
.L_139:
        /*0030*/ 	.word	0x00000001
        /*0034*/ 	.byte	0x80, 0x63, 0x00, 0x00, 0x01, 0x00, 0x00, 0x00, 0x90, 0x63, 0x00, 0x00, 0x01, 0x00, 0x00, 0x00
        /* <DEDUP_REMOVED lines=10> */
        /*00e4*/ 	.byte	0x60, 0x8b, 0x00, 0x00


	//----- nvinfo : EIATTR_MERCURY_ISA_VERSION
	.align		4
.L_140:
        /*00e8*/ 	.byte	0x03, 0x5f
        /*00ea*/ 	.short	0x0101


	//----- nvinfo : EIATTR_INT_WARP_WIDE_INSTR_OFFSETS
	.align		4
        /*00ec*/ 	.byte	0x04, 0x31
        /*00ee*/ 	.short	(.L_142 - .L_141)


	//   ....[0]....
.L_141:
        /*00f0*/ 	.word	0x00000190


	//   ....[1]....
        /*00f4*/ 	.word	0x000001c0


	//   ....[2]....
        /*00f8*/ 	.word	0x000001d0


	//   ....[3]....
        /*00fc*/ 	.word	0x00006a90


	//   ....[4]....
        /*0100*/ 	.word	0x00006ac0


	//----- nvinfo : EIATTR_COOP_GROUP_MASK_REGIDS
	.align		4
.L_142:
        /*0104*/ 	.byte	0x04, 0x29
        /*0106*/ 	.short	(.L_144 - .L_143)


	//   ....[0]....
.L_143:
        /*0108*/ 	.word	0xffffffff


	//   ....[1]....
        /*010c*/ 	.word	0xffffffff


	//   ....[2]....
        /*0110*/ 	.word	0xffffffff


	//   ....[3]....
        /*0114*/ 	.word	0xffffffff


	//   ....[4]....
        /*0118*/ 	.word	0xffffffff


	//   ....[5]....
        /*011c*/ 	.word	0xffffffff


	//   ....[6]....
        /*0120*/ 	.word	0xffffffff


	//   ....[7]....
        /*0124*/ 	.word	0xffffffff


	//   ....[8]....
        /*0128*/ 	.word	0xffffffff


	//   ....[9]....
        /*012c*/ 	.word	0xffffffff


	//   ....[10]....
        /*0130*/ 	.word	0xffffffff


	//   ....[11]....
        /*0134*/ 	.word	0xffffffff


	//   ....[12]....
        /*0138*/ 	.word	0xffffffff


	//   ....[13]....
        /*013c*/ 	.word	0xffffffff


	//   ....[14]....
        /*0140*/ 	.word	0xffffffff


	//   ....[15]....
        /*0144*/ 	.word	0xffffffff


	//   ....[16]....
        /*0148*/ 	.word	0xffffffff


	//   ....[17]....
        /*014c*/ 	.word	0xffffffff


	//   ....[18]....
        /*0150*/ 	.word	0xffffffff


	//   ....[19]....
        /*0154*/ 	.word	0xffffffff


	//   ....[20]....
        /*0158*/ 	.word	0xffffffff


	//   ....[21]....
        /*015c*/ 	.word	0xffffffff


	//   ....[22]....
        /*0160*/ 	.word	0xffffffff


	//   ....[23]....
        /*0164*/ 	.word	0x0500000f


	//   ....[24]....
        /*0168*/ 	.word	0x0500000f


	//----- nvinfo : EIATTR_COOP_GROUP_INSTR_OFFSETS
	.align		4
.L_144:
        /*016c*/ 	.byte	0x04, 0x28
        /*016e*/ 	.short	(.L_146 - .L_145)


	//   ....[0]....
.L_145:
        /*0170*/ 	.word	0x00000070


	//   ....[1]....
        /*0174*/ 	.word	0x000001a0


	//   ....[2]....
        /*0178*/ 	.word	0x000001f0


	//   ....[3]....
        /*017c*/ 	.word	0x000003e0


	//   ....[4]....
        /*0180*/ 	.word	0x00000540


	//   ....[5]....
        /*0184*/ 	.word	0x00000660


	//   ....[6]....
        /*0188*/ 	.word	0x000007c0


	//   ....[7]....
        /*018c*/ 	.word	0x00000d40


	//   ....[8]....
        /*0190*/ 	.word	0x00001a10


	//   ....[9]....
        /*0194*/ 	.word	0x00001a60


	//   ....[10]....
        /*0198*/ 	.word	0x00001ec0


	//   ....[11]....
        /*019c*/ 	.word	0x00001f40


	//   ....[12]....
        /*01a0*/ 	.word	0x00002f60


	//   ....[13]....
        /*01a4*/ 	.word	0x00002f90


	//   ....[14]....
        /*01a8*/ 	.word	0x00003320


	//   ....[15]....
        /*01ac*/ 	.word	0x000034f0


	//   ....[16]....
        /*01b0*/ 	.word	0x00004810


	//   ....[17]....
        /*01b4*/ 	.word	0x00004850


	//   ....[18]....
        /*01b8*/ 	.word	0x000049e0


	//   ....[19]....
        /*01bc*/ 	.word	0x00004a20


	//   ....[20]....
        /*01c0*/ 	.word	0x00005f60


	//   ....[21]....
        /*01c4*/ 	.word	0x00006290


	//   ....[22]....
        /*01c8*/ 	.word	0x00008c60


	//   ....[23]....
        /*01cc*/ 	.word	0x00009150


	//   ....[24]....
        /*01d0*/ 	.word	0x000095f0


	//----- nvinfo : EIATTR_REG_RECONFIG
	.align		4
.L_146:
        /*01d4*/ 	.byte	0x01, 0x54
	.zero		2


	//----- nvinfo : EIATTR_SYSCALL_OFFSETS
	.align		4
        /*01d8*/ 	.byte	0x04, 0x46
        /*01da*/ 	.short	(.L_148 - .L_147)


	//   ....[0]....
.L_147:
        /*01dc*/ 	.word	0x00001070


	//   ....[1]....
        /*01e0*/ 	.word	0x000066f0


	//   ....[2]....
        /*01e4*/ 	.word	0x00006830


	//   ....[3]....
        /*01e8*/ 	.word	0x00006930


	//----- nvinfo : EIATTR_MBARRIER_INSTR_OFFSETS
	.align		4
.L_148:
        /*01ec*/ 	.byte	0x04, 0x39
        /*01ee*/ 	.short	(.L_150 - .L_149)


	//   ....[0]....
.L_149:
        /*01f0*/ 	.word	0x00000290
        /*01f4*/ 	.word	0x000000ff
        /*01f8*/ 	.word	0x00022800
        /*01fc*/ 	.short	0x0100
        /*01fe*/ 	.byte	0x06
	.zero		1


	//   ....[1]....
        /*0200*/ 	.word	0x000002a0
        /*0204*/ 	.word	0x000000ff
        /*0208*/ 	.word	0x00022820
        /*020c*/ 	.short	0x0100
        /*020e*/ 	.byte	0x06
	.zero		1


	//   ....[2]....
        /*0210*/ 	.word	0x00000390
        /*0214*/ 	.word	0x000000ff
        /*0218*/ 	.word	0x00022830
        /*021c*/ 	.short	0x0100
        /*021e*/ 	.byte	0x08
	.zero		1


	//   ....[3]....
        /*0220*/ 	.word	0x000003a0
        /*0224*/ 	.word	0x000000ff
        /*0228*/ 	.word	0x00022840
        /*022c*/ 	.short	0x0100
        /*022e*/ 	.byte	0x08
	.zero		1


	//   ....[4]....
        /*0230*/ 	.word	0x000003b0
        /*0234*/ 	.word	0x000000ff
        /*0238*/ 	.word	0x00022838
        /*023c*/ 	.short	0x0100
        /*023e*/ 	.byte	0x08
	.zero		1


	//   ....[5]....
        /*0240*/ 	.word	0x000003c0
        /*0244*/ 	.word	0x000000ff
        /*0248*/ 	.word	0x00022848
        /*024c*/ 	.short	0x0100
        /*024e*/ 	.byte	0x08
	.zero		1


	//   ....[6]....
        /*0250*/ 	.word	0x000004f0
        /*0254*/ 	.word	0x000000ff
        /*0258*/ 	.word	0x00022850
        /*025c*/ 	.short	0x0100
        /*025e*/ 	.byte	0x08
	.zero		1


	//   ....[7]....
        /*0260*/ 	.word	0x00000500
        /*0264*/ 	.word	0x000000ff
        /*0268*/ 	.word	0x00022860
        /*026c*/ 	.short	0x0100
        /*026e*/ 	.byte	0x08
	.zero		1


	//   ....[8]....
        /*0270*/ 	.word	0x00000510
        /*0274*/ 	.word	0x000000ff
        /*0278*/ 	.word	0x00022858
        /*027c*/ 	.short	0x0100
        /*027e*/ 	.byte	0x08
	.zero		1


	//   ....[9]....
        /*0280*/ 	.word	0x00000520
        /*0284*/ 	.word	0x000000ff
        /*0288*/ 	.word	0x00022868
        /*028c*/ 	.short	0x0100
        /*028e*/ 	.byte	0x08
	.zero		1


	//   ....[10]....
        /*0290*/ 	.word	0x00000610
        /*0294*/ 	.word	0x000000ff
        /*0298*/ 	.word	0x00022870
        /*029c*/ 	.short	0x0100
        /*029e*/ 	.byte	0x06
	.zero		1


	//   ....[11]....
        /*02a0*/ 	.word	0x00000620
        /*02a4*/ 	.word	0x000000ff
        /*02a8*/ 	.word	0x00022880
        /*02ac*/ 	.short	0x0100
        /*02ae*/ 	.byte	0x06
	.zero		1


	//   ....[12]....
        /*02b0*/ 	.word	0x00000630
        /*02b4*/ 	.word	0x000000ff
        /*02b8*/ 	.word	0x00022878
        /*02bc*/ 	.short	0x0100
        /*02be*/ 	.byte	0x06
	.zero		1


	//   ....[13]....
        /*02c0*/ 	.word	0x00000640
        /*02c4*/ 	.word	0x000000ff
        /*02c8*/ 	.word	0x00022888
        /*02cc*/ 	.short	0x0100
        /*02ce*/ 	.byte	0x06
	.zero		1


	//   ....[14]....
        /*02d0*/ 	.word	0x00000770
        /*02d4*/ 	.word	0x000000ff
        /*02d8*/ 	.word	0x00022890
        /*02dc*/ 	.short	0x0100
        /*02de*/ 	.byte	0x08
	.zero		1


	//   ....[15]....
        /*02e0*/ 	.word	0x00000780
        /*02e4*/ 	.word	0x000000ff
        /*02e8*/ 	.word	0x000228a0
        /*02ec*/ 	.short	0x0100
        /*02ee*/ 	.byte	0x08
	.zero		1


	//   ....[16]....
        /*02f0*/ 	.word	0x00000790
        /*02f4*/ 	.word	0x000000ff
        /*02f8*/ 	.word	0x00022898
        /*02fc*/ 	.short	0x0100
        /*02fe*/ 	.byte	0x08
	.zero		1


	//   ....[17]....
        /*0300*/ 	.word	0x000007a0
        /*0304*/ 	.word	0x000000ff
        /*0308*/ 	.word	0x000228a8
        /*030c*/ 	.short	0x0100
        /*030e*/ 	.byte	0x08
	.zero		1


	//   ....[18]....
        /*0310*/ 	.word	0x000008d0
        /*0314*/ 	.word	0x000000ff
        /*0318*/ 	.word	0x000228b0
        /*031c*/ 	.short	0x0100
        /*031e*/ 	.byte	0x08
	.zero		1


	//   ....[19]....
        /*0320*/ 	.word	0x000008e0
        /*0324*/ 	.word	0x000000ff
        /*0328*/ 	.word	0x000228c0
        /*032c*/ 	.short	0x0100
        /*032e*/ 	.byte	0x08
	.zero		1


	//   ....[20]....
        /*0330*/ 	.word	0x000008f0
        /*0334*/ 	.word	0x000000ff
        /*0338*/ 	.word	0x000228b8
        /*033c*/ 	.short	0x0100
        /*033e*/ 	.byte	0x08
	.zero		1


	//   ....[21]....
        /*0340*/ 	.word	0x00000900
        /*0344*/ 	.word	0x000000ff
        /*0348*/ 	.word	0x000228c8
        /*034c*/ 	.short	0x0100
        /*034e*/ 	.byte	0x08
	.zero		1


	//   ....[22]....
        /*0350*/ 	.word	0x000010c0
        /*0354*/ 	.word	0x000000ff
        /*0358*/ 	.word	0x00022800
        /*035c*/ 	.short	0x010a
        /*035e*/ 	.byte	0x2e
	.zero		1


	//   ....[23]....
        /*0360*/ 	.word	0x00001170
        /*0364*/ 	.word	0x000000ff
        /*0368*/ 	.word	0x00022830
        /*036c*/ 	.short	0x010a
        /*036e*/ 	.byte	0x15
	.zero		1


	//   ....[24]....
        /*0370*/ 	.word	0x000011b0
        /*0374*/ 	.word	0x000000ff
        /*0378*/ 	.word	0x00022830
        /*037c*/ 	.short	0x010a
        /*037e*/ 	.byte	0x15
	.zero		1


	//   ....[25]....
        /*0380*/ 	.word	0x00002360
        /*0384*/ 	.word	0x00000004
        /*0388*/ 	.word	0x00000000
        /*038c*/ 	.short	0x0101
        /*038e*/ 	.byte	0x3f
	.zero		1


	//   ....[26]....
        /*0390*/ 	.word	0x00002790
        /*0394*/ 	.word	0x000000ff
        /*0398*/ 	.word	0x00022850
        /*039c*/ 	.short	0x010a
        /*039e*/ 	.byte	0x15
	.zero		1


	//   ....[27]....
        /*03a0*/ 	.word	0x000027d0
        /*03a4*/ 	.word	0x000000ff
        /*03a8*/ 	.word	0x00022850
        /*03ac*/ 	.short	0x010a
        /*03ae*/ 	.byte	0x15
	.zero		1


	//   ....[28]....
        /*03b0*/ 	.word	0x00002ac0
        /*03b4*/ 	.word	0x00000008
        /*03b8*/ 	.word	0x00000000
        /*03bc*/ 	.short	0x0101
        /*03be*/ 	.byte	0x3f
	.zero		1


	//   ....[29]....
        /*03c0*/ 	.word	0x00002c10
        /*03c4*/ 	.word	0x000000ff
        /*03c8*/ 	.word	0x00022830
        /*03cc*/ 	.short	0x010a
        /*03ce*/ 	.byte	0x17
	.zero		1


	//   ....[30]....
        /*03d0*/ 	.word	0x00002c60
        /*03d4*/ 	.word	0x000000ff
        /*03d8*/ 	.word	0x00022830
        /*03dc*/ 	.short	0x010a
        /*03de*/ 	.byte	0x17
	.zero		1


	//   ....[31]....
        /*03e0*/ 	.word	0x000038a0
        /*03e4*/ 	.word	0x0000009a
        /*03e8*/ 	.word	0x00000000
        /*03ec*/ 	.short	0x0101
        /*03ee*/ 	.byte	0x3f
	.zero		1


	//   ....[32]....
        /*03f0*/ 	.word	0x000044e0
        /*03f4*/ 	.word	0x000000ff
        /*03f8*/ 	.word	0x00022850
        /*03fc*/ 	.short	0x010a
        /*03fe*/ 	.byte	0x17
	.zero		1


	//   ....[33]....
        /*0400*/ 	.word	0x00004530
        /*0404*/ 	.word	0x000000ff
        /*0408*/ 	.word	0x00022850
        /*040c*/ 	.short	0x010a
        /*040e*/ 	.byte	0x17
	.zero		1


	//   ....[34]....
        /*0410*/ 	.word	0x000047f0
        /*0414*/ 	.word	0x000000b7
        /*0418*/ 	.word	0x00000000
        /*041c*/ 	.short	0x0101
        /*041e*/ 	.byte	0x3f
	.zero		1


	//   ....[35]....
        /*0420*/ 	.word	0x000061a0
        /*0424*/ 	.word	0x000000ff
        /*0428*/ 	.word	0x00000000
        /*042c*/ 	.short	0x0101
        /*042e*/ 	.byte	0x06
	.zero		1


	//   ....[36]....
        /*0430*/ 	.word	0x00006e10
        /*0434*/ 	.word	0x00000005
        /*0438*/ 	.word	0x00022840
        /*043c*/ 	.short	0x010a
        /*043e*/ 	.byte	0x3f
	.zero		1


	//   ....[37]....
        /*0440*/ 	.word	0x000071a0
        /*0444*/ 	.word	0x0000000a
        /*0448*/ 	.word	0x00022820
        /*044c*/ 	.short	0x010a
        /*044e*/ 	.byte	0x3f
	.zero		1


	//   ....[38]....
        /*0450*/ 	.word	0x00007270
        /*0454*/ 	.word	0x00000008
        /*0458*/ 	.word	0x00022860
        /*045c*/ 	.short	0x010a
        /*045e*/ 	.byte	0x3f
	.zero		1


	//   ....[39]....
        /*0460*/ 	.word	0x00007820
        /*0464*/ 	.word	0x00000002
        /*0468*/ 	.word	0x00022840
        /*046c*/ 	.short	0x010a
        /*046e*/ 	.byte	0x3f
	.zero		1


	//   ....[40]....
        /*0470*/ 	.word	0x000079e0
        /*0474*/ 	.word	0x00000002
        /*0478*/ 	.word	0x00022860
        /*047c*/ 	.short	0x010a
        /*047e*/ 	.byte	0x3f
	.zero		1


	//   ....[41]....
        /*0480*/ 	.word	0x00007f30
        /*0484*/ 	.word	0x00000003
        /*0488*/ 	.word	0x00022840
        /*048c*/ 	.short	0x010a
        /*048e*/ 	.byte	0x3f
	.zero		1


	//   ....[42]....
        /*0490*/ 	.word	0x000080f0
        /*0494*/ 	.word	0x00000003
        /*0498*/ 	.word	0x00022860
        /*049c*/ 	.short	0x010a
        /*049e*/ 	.byte	0x3f
	.zero		1


	//   ....[43]....
        /*04a0*/ 	.word	0x000085e0
        /*04a4*/ 	.word	0x00000003
        /*04a8*/ 	.word	0x00022840
        /*04ac*/ 	.short	0x010a
        /*04ae*/ 	.byte	0x3f
	.zero		1


	//   ....[44]....
        /*04b0*/ 	.word	0x000087a0
        /*04b4*/ 	.word	0x00000003
        /*04b8*/ 	.word	0x00022860
        /*04bc*/ 	.short	0x010a
        /*04be*/ 	.byte	0x3f
	.zero		1


	//   ....[45]....
        /*04c0*/ 	.word	0x00008be0
        /*04c4*/ 	.word	0x00000000
        /*04c8*/ 	.word	0x00022820
        /*04cc*/ 	.short	0x010a
        /*04ce*/ 	.byte	0x3f
	.zero		1


	//   ....[46]....
        /*04d0*/ 	.word	0x00008d80
        /*04d4*/ 	.word	0x00000006
        /*04d8*/ 	.word	0x00000000
        /*04dc*/ 	.short	0x010a
        /*04de*/ 	.byte	0x3f
	.zero		1


	//   ....[47]....
        /*04e0*/ 	.word	0x00008df0
        /*04e4*/ 	.word	0x00000003
        /*04e8*/ 	.word	0x00000000
        /*04ec*/ 	.short	0x010a
        /*04ee*/ 	.byte	0x3f
	.zero		1


	//   ....[48]....
        /*04f0*/ 	.word	0x00008e50
        /*04f4*/ 	.word	0x00000010
        /*04f8*/ 	.word	0x00000000
        /*04fc*/ 	.short	0x010a
        /*04fe*/ 	.byte	0x3f
	.zero		1


	//   ....[49]....
        /*0500*/ 	.word	0x00008e80
        /*0504*/ 	.word	0x00000003
        /*0508*/ 	.word	0x00000000
        /*050c*/ 	.short	0x010a
        /*050e*/ 	.byte	0x3f
	.zero		1


	//   ....[50]....
        /*0510*/ 	.word	0x00008ef0
        /*0514*/ 	.word	0x00000003
        /*0518*/ 	.word	0x00022800
        /*051c*/ 	.short	0x010a
        /*051e*/ 	.byte	0x3f
	.zero		1


	//   ....[51]....
        /*0520*/ 	.word	0x00008f50
        /*0524*/ 	.word	0x00000000
        /*0528*/ 	.word	0x00022830
        /*052c*/ 	.short	0x010a
        /*052e*/ 	.byte	0x3f
	.zero		1


	//   ....[52]....
        /*0530*/ 	.word	0x00008fa0
        /*0534*/ 	.word	0x00000008
        /*0538*/ 	.word	0x00022850
        /*053c*/ 	.short	0x010a
        /*053e*/ 	.byte	0x3f
	.zero		1


	//   ....[53]....
        /*0540*/ 	.word	0x00009010
        /*0544*/ 	.word	0x00000000
        /*0548*/ 	.word	0x00022830
        /*054c*/ 	.short	0x010a
        /*054e*/ 	.byte	0x3f
	.zero		1


	//   ....[54]....
        /*0550*/ 	.word	0x00009070
        /*0554*/ 	.word	0x000000b7
        /*0558*/ 	.word	0x00022850
        /*055c*/ 	.short	0x010a
        /*055e*/ 	.byte	0x3f
	.zero		1


	//   ....[55]....
        /*0560*/ 	.word	0x00009210
        /*0564*/ 	.word	0x00000005
        /*0568*/ 	.word	0x00022840
        /*056c*/ 	.short	0x010a
        /*056e*/ 	.byte	0x3f
	.zero		1


	//   ....[56]....
        /*0570*/ 	.word	0x00009290
        /*0574*/ 	.word	0x00000008
        /*0578*/ 	.word	0x00022820
        /*057c*/ 	.short	0x010a
        /*057e*/ 	.byte	0x3f
	.zero		1


	//   ....[57]....
        /*0580*/ 	.word	0x000092e0
        /*0584*/ 	.word	0x00000008
        /*0588*/ 	.word	0x00022860
        /*058c*/ 	.short	0x010a
        /*058e*/ 	.byte	0x3f
	.zero		1


	//   ....[58]....
        /*0590*/ 	.word	0x00009330
        /*0594*/ 	.word	0x00000002
        /*0598*/ 	.word	0x00022840
        /*059c*/ 	.short	0x010a
        /*059e*/ 	.byte	0x3f
	.zero		1


	//   ....[59]....
        /*05a0*/ 	.word	0x00009380
        /*05a4*/ 	.word	0x00000002
        /*05a8*/ 	.word	0x00022860
        /*05ac*/ 	.short	0x010a
        /*05ae*/ 	.byte	0x3f
	.zero		1


	//   ....[60]....
        /*05b0*/ 	.word	0x000093d0
        /*05b4*/ 	.word	0x00000003
        /*05b8*/ 	.word	0x00022840
        /*05bc*/ 	.short	0x010a
        /*05be*/ 	.byte	0x3f
	.zero		1


	//   ....[61]....
        /*05c0*/ 	.word	0x00009420
        /*05c4*/ 	.word	0x00000003
        /*05c8*/ 	.word	0x00022860
        /*05cc*/ 	.short	0x010a
        /*05ce*/ 	.byte	0x3f
	.zero		1


	//   ....[62]....
        /*05d0*/ 	.word	0x00009470
        /*05d4*/ 	.word	0x00000003
        /*05d8*/ 	.word	0x00022840
        /*05dc*/ 	.short	0x010a
        /*05de*/ 	.byte	0x3f
	.zero		1


	//   ....[63]....
        /*05e0*/ 	.word	0x000094c0
        /*05e4*/ 	.word	0x00000003
        /*05e8*/ 	.word	0x00022860
        /*05ec*/ 	.short	0x010a
        /*05ee*/ 	.byte	0x3f
	.zero		1


	//   ....[64]....
        /*05f0*/ 	.word	0x00009510
        /*05f4*/ 	.word	0x00000000
        /*05f8*/ 	.word	0x00022820
        /*05fc*/ 	.short	0x010a
        /*05fe*/ 	.byte	0x3f
	.zero		1


	//   ....[65]....
        /*0600*/ 	.word	0x000096b0
        /*0604*/ 	.word	0x00000006
        /*0608*/ 	.word	0x00000000
        /*060c*/ 	.short	0x010a
        /*060e*/ 	.byte	0x3f
	.zero		1


	//   ....[66]....
        /*0610*/ 	.word	0x00009700
        /*0614*/ 	.word	0x00000003
        /*0618*/ 	.word	0x00000000
        /*061c*/ 	.short	0x010a
        /*061e*/ 	.byte	0x3f
	.zero		1


	//   ....[67]....
        /*0620*/ 	.word	0x00009750
        /*0624*/ 	.word	0x00000010
        /*0628*/ 	.word	0x00000000
        /*062c*/ 	.short	0x010a
        /*062e*/ 	.byte	0x3f
	.zero		1


	//----- nvinfo : EIATTR_NUM_MBARRIERS
	.align		4
.L_150:
        /*0630*/ 	.byte	0x03, 0x38
        /*0632*/ 	.short	0x0016


	//----- nvinfo : EIATTR_EXIT_INSTR_OFFSETS
	.align		4
        /*0634*/ 	.byte	0x04, 0x1c
        /*0636*/ 	.short	(.L_152 - .L_151)


	//   ....[0]....
.L_151:
        /*0638*/ 	.word	0x00000a30


	//   ....[1]....
        /*063c*/ 	.word	0x00006250


	//   ....[2]....
        /*0640*/ 	.word	0x000062b0


	//   ....[3]....
        /*0644*/ 	.word	0x00008ed0


	//----- nvinfo : EIATTR_MAX_THREADS
	.align		4
.L_152:
        /*0648*/ 	.byte	0x04, 0x05
        /*064a*/ 	.short	(.L_154 - .L_153)
.L_153:
        /*064c*/ 	.word	0x00000180
        /*0650*/ 	.word	0x00000001
        /*0654*/ 	.word	0x00000001


	//----- nvinfo : EIATTR_CRS_STACK_SIZE
	.align		4
.L_154:
        /*0658*/ 	.byte	0x04, 0x1e
        /*065a*/ 	.short	(.L_156 - .L_155)
.L_155:
        /*065c*/ 	.word	0x00000000


	//----- nvinfo : EIATTR_CBANK_PARAM_SIZE
	.align		4
.L_156:
        /*0660*/ 	.byte	0x03, 0x19
        /*0662*/ 	.short	0x0bf0


	//----- nvinfo : EIATTR_PARAM_CBANK
	.align		4
        /*0664*/ 	.byte	0x04, 0x0a
        /*0666*/ 	.short	(.L_158 - .L_157)
	.align		4
.L_157:
        /*0668*/ 	.word	index@(.nv.constant0._ZN7cutlass13device_kernelIN5flash11enable_sm90INS1_16FlashAttnFwdSm90INS1_25CollectiveMainloopFwdSm90ILi2EN4cute5tupleIJNS5_1CILi1EEES8_S8_EEENS6_IJNS7_ILi128EEENS7_ILi96EEENS7_ILi64EEEEEELi256ENS_10bfloat16_tEfNS_4arch4Sm90ELb0ELb0ELb0ELb0ELb0ELb0ELb0ELb1ELb0ELb0ELb0ELb0EEENS1_21CollectiveEpilogueFwdINS6_IJSA_NS7_ILi256EEESB_EEES9_SE_SG_Li256ELb0ELb0ELb0ELb0EEENS1_29StaticPersistentTileSchedulerILb0EEEEEEEEEvNT_6ParamsE)
        /*066c*/ 	.short	0x0210
        /*066e*/ 	.short	0x0bf0


	//----- nvinfo : EIATTR_SW_WAR
	.align		4
.L_158:
        /*0670*/ 	.byte	0x04, 0x36
        /*0672*/ 	.short	(.L_160 - .L_159)
.L_159:
        /*0674*/ 	.word	0x00000008
.L_160:


//--------------------- .nv.info._ZN7cutlass13device_kernelIN5flash11enable_sm90INS1_16FlashAttnFwdSm90INS1_25CollectiveMainloopFwdSm90ILi2EN4cute5tupleIJNS5_1CILi1EEES8_S8_EEENS6_IJNS7_ILi128EEENS7_ILi96EEENS7_ILi64EEEEEELi256ENS_10bfloat16_tEfNS_4arch4Sm90ELb0ELb0ELb0ELb0ELb0ELb0ELb1ELb1ELb0ELb0ELb0ELb0EEENS1_21CollectiveEpilogueFwdINS6_IJSA_NS7_ILi256EEESB_EEES9_SE_SG_Li256ELb0ELb0ELb0ELb0EEENS1_29StaticPersistentTileSchedulerILb0EEEEEEEEEvNT_6ParamsE --------------------------
	.section	.nv.info._ZN7cutlass13device_kernelIN5flash11enable_sm90INS1_16FlashAttnFwdSm90INS1_25CollectiveMainloopFwdSm90ILi2EN4cute5tupleIJNS5_1CILi1EEES8_S8_EEENS6_IJNS7_ILi128EEENS7_ILi96EEENS7_ILi64EEEEEELi256ENS_10bfloat16_tEfNS_4arch4Sm90ELb0ELb0ELb0ELb0ELb0ELb0ELb1ELb1ELb0ELb0ELb0ELb0EEENS1_21CollectiveEpilogueFwdINS6_IJSA_NS7_ILi256EEESB_EEES9_SE_SG_Li256ELb0ELb0ELb0ELb0EEENS1_29StaticPersistentTileSchedulerILb0EEEEEEEEEvNT_6ParamsE,"",@"SHT_CUDA_INFO"
	.sectionflags	@""
	.align	4


	//----- nvinfo : EIATTR_CUDA_API_VERSION
	.align		4
        /*0000*/ 	.byte	0x04, 0x37
        /*0002*/ 	.short	(.L_162 - .L_161)
.L_161:
        /*0004*/ 	.word	0x00000082


	//----- nvinfo : EIATTR_KPARAM_INFO
	.align		4
.L_162:
        /*0008*/ 	.byte	0x04, 0x17
        /*000a*/ 	.short	(.L_164 - .L_163)
.L_163:
        /*000c*/ 	.word	0x00000000
        /*0010*/ 	.short	0x0000
        /*0012*/ 	.short	0x0070
        /*0014*/ 	.byte	0x00, 0xf0, 0x01, 0x32


	//----- nvinfo : EIATTR_SPARSE_MMA_MASK
	.align		4
.L_164:
        /*0018*/ 	.byte	0x03, 0x50
        /*001a*/ 	.short	0x0000


	//----- nvinfo : EIATTR_MAXREG_COUNT
	.align		4
        /*001c*/ 	.byte	0x03, 0x1b
        /*001e*/ 	.short	0x00a8


	//----- nvinfo : EIATTR_NUM_BARRIERS
	.align		4
        /*0020*/ 	.byte	0x02, 0x4c
        /*0022*/ 	.byte	0x10
	.zero		1


	//----- nvinfo : EIATTR_EXTERNS
	.align		4
        /*0024*/ 	.byte	0x04, 0x0f
        /*0026*/ 	.short	(.L_166 - .L_165)


	//   ....[0]....
	.align		4
.L_165:
        /*0028*/ 	.word	index@(__assertfail)


	//----- nvinfo : EIATTR_ANNOTATIONS
	.align		4
.L_166:
        /*002c*/ 	.byte	0x04, 0x55
        /*002e*/ 	.short	(.L_168 - .L_167)


	//   ....[0]....
.L_167:
        /* <DEDUP_REMOVED lines=13> */


	//----- nvinfo : EIATTR_MERCURY_ISA_VERSION
	.align		4
.L_168:
        /*00e8*/ 	.byte	0x03, 0x5f
        /*00ea*/ 	.short	0x0101


	//----- nvinfo : EIATTR_INT_WARP_WIDE_INSTR_OFFSETS
	.align		4
        /*00ec*/ 	.byte	0x04, 0x31
        /*00ee*/ 	.short	(.L_170 - .L_169)


	//   ....[0]....
.L_169:
        /*00f0*/ 	.word	0x000001c0


	//   ....[1]....
        /*00f4*/ 	.word	0x000001f0


	//   ....[2]....
        /*00f8*/ 	.word	0x00000200


	//   ....[3]....
        /*00fc*/ 	.word	0x00000270


	//   ....[4]....
        /*0100*/ 	.word	0x000078a0


	//   ....[5]....
        /*0104*/ 	.word	0x00007900


	//----- nvinfo : EIATTR_COOP_GROUP_MASK_REGIDS
	.align		4
.L_170:
        /*0108*/ 	.byte	0x04, 0x29
        /*010a*/ 	.short	(.L_172 - .L_171)


	//   ....[0]....
.L_171:
        /*010c*/ 	.word	0xffffffff


	//   ....[1]....
        /*0110*/ 	.word	0xffffffff


	//   ....[2]....
        /*0114*/ 	.word	0xffffffff


	//   ....[3]....
        /*0118*/ 	.word	0xffffffff


	//   ....[4]....
        /*011c*/ 	.word	0xffffffff


	//   ....[5]....
        /*0120*/ 	.word	0xffffffff


	//   ....[6]....
        /*0124*/ 	.word	0xffffffff


	//   ....[7]....
        /*0128*/ 	.word	0xffffffff


	//   ....[8]....
        /*012c*/ 	.word	0xffffffff


	//   ....[9]....
        /*0130*/ 	.word	0xffffffff


	//   ....[10]....
        /*0134*/ 	.word	0xffffffff


	//   ....[11]....
        /*0138*/ 	.word	0xffffffff


	//   ....[12]....
        /*013c*/ 	.word	0xffffffff


	//   ....[13]....
        /*0140*/ 	.word	0xffffffff


	//   ....[14]....
        /*0144*/ 	.word	0xffffffff


	//   ....[15]....
        /*0148*/ 	.word	0xffffffff


	//   ....[16]....
        /*014c*/ 	.word	0xffffffff


	//   ....[17]....
        /*0150*/ 	.word	0xffffffff


	//   ....[18]....
        /*0154*/ 	.word	0xffffffff


	//   ....[19]....
        /*0158*/ 	.word	0xffffffff


	//   ....[20]....
        /*015c*/ 	.word	0xffffffff


	//   ....[21]....
        /*0160*/ 	.word	0xffffffff


	//   ....[22]....
        /*0164*/ 	.word	0xffffffff


	//   ....[23]....
        /*0168*/ 	.word	0x0500000f


	//   ....[24]....
        /*016c*/ 	.word	0x0500000f


	//----- nvinfo : EIATTR_COOP_GROUP_INSTR_OFFSETS
	.align		4
.L_172:
        /*0170*/ 	.byte	0x04, 0x28
        /*0172*/ 	.short	(.L_174 - .L_173)


	//   ....[0]....
.L_173:
        /*0174*/ 	.word	0x00000070


	//   ....[1]....
        /*0178*/ 	.word	0x000001d0


	//   ....[2]....
        /*017c*/ 	.word	0x00000220


	//   ....[3]....
        /*0180*/ 	.word	0x00000430


	//   ....[4]....
        /*0184*/ 	.word	0x00000590


	//   ....[5]....
        /*0188*/ 	.word	0x000006b0


	//   ....[6]....
        /*018c*/ 	.word	0x00000810


	//   ....[7]....
        /*0190*/ 	.word	0x00000d90


	//   ....[8]....
        /*0194*/ 	.word	0x00002490


	//   ....[9]....
        /*0198*/ 	.word	0x000024c0


	//   ....[10]....
        /*019c*/ 	.word	0x000024e0


	//   ....[11]....
        /*01a0*/ 	.word	0x00002500


	//   ....[12]....
        /*01a4*/ 	.word	0x00004010


	//   ....[13]....
        /*01a8*/ 	.word	0x00004070


	//   ....[14]....
        /*01ac*/ 	.word	0x00004090


	//   ....[15]....
        /*01b0*/ 	.word	0x000040b0


	//   ....[16]....
        /*01b4*/ 	.word	0x00005640


	//   ....[17]....
        /*01b8*/ 	.word	0x00005680


	//   ....[18]....
        /*01bc*/ 	.word	0x00005810


	//   ....[19]....
        /*01c0*/ 	.word	0x00005850


	//   ....[20]....
        /*01c4*/ 	.word	0x00006d90


	//   ....[21]....
        /*01c8*/ 	.word	0x000070c0


	//   ....[22]....
        /*01cc*/ 	.word	0x00009ce0


	//   ....[23]....
        /*01d0*/ 	.word	0x0000a230


	//   ....[24]....
        /*01d4*/ 	.word	0x0000a6d0


	//----- nvinfo : EIATTR_REG_RECONFIG
	.align		4
.L_174:
        /*01d8*/ 	.byte	0x01, 0x54
	.zero		2


	//----- nvinfo : EIATTR_SYSCALL_OFFSETS
	.align		4
        /*01dc*/ 	.byte	0x04, 0x46
        /*01de*/ 	.short	(.L_176 - .L_175)


	//   ....[0]....
.L_175:
        /*01e0*/ 	.word	0x000010d0


	//   ....[1]....
        /*01e4*/ 	.word	0x00007520


	//   ....[2]....
        /*01e8*/ 	.word	0x00007660


	//   ....[3]....
        /*01ec*/ 	.word	0x00007760


	//----- nvinfo : EIATTR_MBARRIER_INSTR_OFFSETS
	.align		4
.L_176:
        /*01f0*/ 	.byte	0x04, 0x39
        /*01f2*/ 	.short	(.L_178 - .L_177)


	//   ....[0]....
.L_177:
        /*01f4*/ 	.word	0x000002d0
        /*01f8*/ 	.word	0x000000ff
        /*01fc*/ 	.word	0x00032400
        /*0200*/ 	.short	0x0100
        /*0202*/ 	.byte	0x06
	.zero		1


	//   ....[1]....
        /*0204*/ 	.word	0x000002e0
        /*0208*/ 	.word	0x000000ff
        /*020c*/ 	.word	0x00032410
        /*0210*/ 	.short	0x0100
        /*0212*/ 	.byte	0x06
	.zero		1


	//   ....[2]....
        /*0214*/ 	.word	0x000002f0
        /*0218*/ 	.word	0x000000ff
        /*021c*/ 	.word	0x00032420
        /*0220*/ 	.short	0x0100
        /*0222*/ 	.byte	0x06
	.zero		1


	//   ....[3]....
        /*0224*/ 	.word	0x000003e0
        /*0228*/ 	.word	0x000000ff
        /*022c*/ 	.word	0x00032430
        /*0230*/ 	.short	0x0100
        /*0232*/ 	.byte	0x08
	.zero		1


	//   ....[4]....
        /*0234*/ 	.word	0x000003f0
        /*0238*/ 	.word	0x000000ff
        /*023c*/ 	.word	0x00032440
        /*0240*/ 	.short	0x0100
        /*0242*/ 	.byte	0x08
	.zero		1


	//   ....[5]....
        /*0244*/ 	.word	0x00000400
        /*0248*/ 	.word	0x000000ff
        /*024c*/ 	.word	0x00032438
        /*0250*/ 	.short	0x0100
        /*0252*/ 	.byte	0x08
	.zero		1


	//   ....[6]....
        /*0254*/ 	.word	0x00000410
        /*0258*/ 	.word	0x000000ff
        /*025c*/ 	.word	0x00032448
        /*0260*/ 	.short	0x0100
        /*0262*/ 	.byte	0x08
	.zero		1


	//   ....[7]....
        /*0264*/ 	.word	0x00000540
        /*0268*/ 	.word	0x000000ff
        /*026c*/ 	.word	0x00032450
        /*0270*/ 	.short	0x0100
        /*0272*/ 	.byte	0x08
	.zero		1


	//   ....[8]....
        /*0274*/ 	.word	0x00000550
        /*0278*/ 	.word	0x000000ff
        /*027c*/ 	.word	0x00032460
        /*0280*/ 	.short	0x0100
        /*0282*/ 	.byte	0x08
	.zero		1


	//   ....[9]....
        /*0284*/ 	.word	0x00000560
        /*0288*/ 	.word	0x000000ff
        /*028c*/ 	.word	0x00032458
        /*0290*/ 	.short	0x0100
        /*0292*/ 	.byte	0x08
	.zero		1


	//   ....[10]....
        /*0294*/ 	.word	0x00000570
        /*0298*/ 	.word	0x000000ff
        /*029c*/ 	.word	0x00032468
        /*02a0*/ 	.short	0x0100
        /*02a2*/ 	.byte	0x08
	.zero		1


	//   ....[11]....
        /*02a4*/ 	.word	0x00000660
        /*02a8*/ 	.word	0x000000ff
        /*02ac*/ 	.word	0x00032470
        /*02b0*/ 	.short	0x0100
        /*02b2*/ 	.byte	0x06
	.zero		1


	//   ....[12]....
        /*02b4*/ 	.word	0x00000670
        /*02b8*/ 	.word	0x000000ff
        /*02bc*/ 	.word	0x00032480
        /*02c0*/ 	.short	0x0100
        /*02c2*/ 	.byte	0x06
	.zero		1


	//   ....[13]....
        /*02c4*/ 	.word	0x00000680
        /*02c8*/ 	.word	0x000000ff
        /*02cc*/ 	.word	0x00032478
        /*02d0*/ 	.short	0x0100
        /*02d2*/ 	.byte	0x06
	.zero		1


	//   ....[14]....
        /*02d4*/ 	.word	0x00000690
        /*02d8*/ 	.word	0x000000ff
        /*02dc*/ 	.word	0x00032488
        /*02e0*/ 	.short	0x0100
        /*02e2*/ 	.byte	0x06
	.zero		1


	//   ....[15]....
        /*02e4*/ 	.word	0x000007c0
        /*02e8*/ 	.word	0x000000ff
        /*02ec*/ 	.word	0x00032490
        /*02f0*/ 	.short	0x0100
        /*02f2*/ 	.byte	0x08
	.zero		1


	//   ....[16]....
        /*02f4*/ 	.word	0x000007d0
        /*02f8*/ 	.word	0x000000ff
        /*02fc*/ 	.word	0x000324a0
        /*0300*/ 	.short	0x0100
        /*0302*/ 	.byte	0x08
	.zero		1


	//   ....[17]....
        /*0304*/ 	.word	0x000007e0
        /*0308*/ 	.word	0x000000ff
        /*030c*/ 	.word	0x00032498
        /*0310*/ 	.short	0x0100
        /*0312*/ 	.byte	0x08
	.zero		1


	//   ....[18]....
        /*0314*/ 	.word	0x000007f0
        /*0318*/ 	.word	0x000000ff
        /*031c*/ 	.word	0x000324a8
        /*0320*/ 	.short	0x0100
        /*0322*/ 	.byte	0x08
	.zero		1


	//   ....[19]....
        /*0324*/ 	.word	0x00000920
        /*0328*/ 	.word	0x000000ff
        /*032c*/ 	.word	0x000324b0
        /*0330*/ 	.short	0x0100
        /*0332*/ 	.byte	0x08
	.zero		1


	//   ....[20]....
        /*0334*/ 	.word	0x00000930
        /*0338*/ 	.word	0x000000ff
        /*033c*/ 	.word	0x000324c0
        /*0340*/ 	.short	0x0100
        /*0342*/ 	.byte	0x08
	.zero		1


	//   ....[21]....
        /*0344*/ 	.word	0x00000940
        /*0348*/ 	.word	0x000000ff
        /*034c*/ 	.word	0x000324b8
        /*0350*/ 	.short	0x0100
        /*0352*/ 	.byte	0x08
	.zero		1


	//   ....[22]....
        /*0354*/ 	.word	0x00000950
        /*0358*/ 	.word	0x000000ff
        /*035c*/ 	.word	0x000324c8
        /*0360*/ 	.short	0x0100
        /*0362*/ 	.byte	0x08
	.zero		1


	//   ....[23]....
        /*0364*/ 	.word	0x00001120
        /*0368*/ 	.word	0x000000ff
        /*036c*/ 	.word	0x00032400
        /*0370*/ 	.short	0x010a
        /*0372*/ 	.byte	0x29
	.zero		1


	//   ....[24]....
        /*0374*/ 	.word	0x000011d0
        /*0378*/ 	.word	0x000000ff
        /*037c*/ 	.word	0x00032430
        /*0380*/ 	.short	0x010a
        /*0382*/ 	.byte	0x1a
	.zero		1


	//   ....[25]....
        /*0384*/ 	.word	0x00001210
        /*0388*/ 	.word	0x000000ff
        /*038c*/ 	.word	0x00032430
        /*0390*/ 	.short	0x010a
        /*0392*/ 	.byte	0x1a
	.zero		1


	//   ....[26]....
        /*0394*/ 	.word	0x00001470
        /*0398*/ 	.word	0x000000ff
        /*039c*/ 	.word	0x00032410
        /*03a0*/ 	.short	0x010a
        /*03a2*/ 	.byte	0x29
	.zero		1


	//   ....[27]....
        /*03a4*/ 	.word	0x000014b0
        /*03a8*/ 	.word	0x000000ff
        /*03ac*/ 	.word	0x00032450
        /*03b0*/ 	.short	0x010a
        /*03b2*/ 	.byte	0x1a
	.zero		1


	//   ....[28]....
        /*03b4*/ 	.word	0x000014f0
        /*03b8*/ 	.word	0x000000ff
        /*03bc*/ 	.word	0x00032450
        /*03c0*/ 	.short	0x010a
        /*03c2*/ 	.byte	0x1a
	.zero		1


	//   ....[29]....
        /*03c4*/ 	.word	0x00002720
        /*03c8*/ 	.word	0x00000018
        /*03cc*/ 	.word	0x00000000
        /*03d0*/ 	.short	0x0101
        /*03d2*/ 	.byte	0x3f
	.zero		1


	//   ....[30]....
        /*03d4*/ 	.word	0x00003240
        /*03d8*/ 	.word	0x000000ae
        /*03dc*/ 	.word	0x00000000
        /*03e0*/ 	.short	0x0101
        /*03e2*/ 	.byte	0x3f
	.zero		1


	//   ....[31]....
        /*03e4*/ 	.word	0x00003370
        /*03e8*/ 	.word	0x000000ff
        /*03ec*/ 	.word	0x00032430
        /*03f0*/ 	.short	0x010a
        /*03f2*/ 	.byte	0x1c
	.zero		1


	//   ....[32]....
        /*03f4*/ 	.word	0x000033b0
        /*03f8*/ 	.word	0x000000ff
        /*03fc*/ 	.word	0x00032430
        /*0400*/ 	.short	0x010a
        /*0402*/ 	.byte	0x1c
	.zero		1


	//   ....[33]....
        /*0404*/ 	.word	0x00003530
        /*0408*/ 	.word	0x000000ff
        /*040c*/ 	.word	0x00032450
        /*0410*/ 	.short	0x010a
        /*0412*/ 	.byte	0x1c
	.zero		1


	//   ....[34]....
        /*0414*/ 	.word	0x00003570
        /*0418*/ 	.word	0x000000ff
        /*041c*/ 	.word	0x00032450
        /*0420*/ 	.short	0x010a
        /*0422*/ 	.byte	0x1c
	.zero		1


	//   ....[35]....
        /*0424*/ 	.word	0x00004230
        /*0428*/ 	.word	0x00000098
        /*042c*/ 	.word	0x00000000
        /*0430*/ 	.short	0x0101
        /*0432*/ 	.byte	0x3f
	.zero		1


	//   ....[36]....
        /*0434*/ 	.word	0x00005620
        /*0438*/ 	.word	0x00000014
        /*043c*/ 	.word	0x00000000
        /*0440*/ 	.short	0x0101
        /*0442*/ 	.byte	0x3f
	.zero		1


	//   ....[37]....
        /*0444*/ 	.word	0x00006fd0
        /*0448*/ 	.word	0x000000ff
        /*044c*/ 	.word	0x00000000
        /*0450*/ 	.short	0x0101
        /*0452*/ 	.byte	0x06
	.zero		1


	//   ....[38]....
        /*0454*/ 	.word	0x00007c60
        /*0458*/ 	.word	0x00000005
        /*045c*/ 	.word	0x00032440
        /*0460*/ 	.short	0x010a
        /*0462*/ 	.byte	0x3f
	.zero		1


	//   ....[39]....
        /*0464*/ 	.word	0x00008240
        /*0468*/ 	.word	0x0000000a
        /*046c*/ 	.word	0x00032420
        /*0470*/ 	.short	0x010a
        /*0472*/ 	.byte	0x3f
	.zero		1


	//   ....[40]....
        /*0474*/ 	.word	0x00008310
        /*0478*/ 	.word	0x00000008
        /*047c*/ 	.word	0x00032460
        /*0480*/ 	.short	0x010a
        /*0482*/ 	.byte	0x3f
	.zero		1


	//   ....[41]....
        /*0484*/ 	.word	0x000088c0
        /*0488*/ 	.word	0x00000002
        /*048c*/ 	.word	0x00032440
        /*0490*/ 	.short	0x010a
        /*0492*/ 	.byte	0x3f
	.zero		1


	//   ....[42]....
        /*0494*/ 	.word	0x00008a80
        /*0498*/ 	.word	0x00000002
        /*049c*/ 	.word	0x00032460
        /*04a0*/ 	.short	0x010a
        /*04a2*/ 	.byte	0x3f
	.zero		1


	//   ....[43]....
        /*04a4*/ 	.word	0x00008fb0
        /*04a8*/ 	.word	0x00000003
        /*04ac*/ 	.word	0x00032440
        /*04b0*/ 	.short	0x010a
        /*04b2*/ 	.byte	0x3f
	.zero		1


	//   ....[44]....
        /*04b4*/ 	.word	0x00009180
        /*04b8*/ 	.word	0x00000003
        /*04bc*/ 	.word	0x00032460
        /*04c0*/ 	.short	0x010a
        /*04c2*/ 	.byte	0x3f
	.zero		1


	//   ....[45]....
        /*04c4*/ 	.word	0x00009650
        /*04c8*/ 	.word	0x00000003
        /*04cc*/ 	.word	0x00032440
        /*04d0*/ 	.short	0x010a
        /*04d2*/ 	.byte	0x3f
	.zero		1


	//   ....[46]....
        /*04d4*/ 	.word	0x00009820
        /*04d8*/ 	.word	0x00000003
        /*04dc*/ 	.word	0x00032460
        /*04e0*/ 	.short	0x010a
        /*04e2*/ 	.byte	0x3f
	.zero		1


	//   ....[47]....
        /*04e4*/ 	.word	0x00009c60
        /*04e8*/ 	.word	0x00000000
        /*04ec*/ 	.word	0x00032420
        /*04f0*/ 	.short	0x010a
        /*04f2*/ 	.byte	0x3f
	.zero		1


	//   ....[48]....
        /*04f4*/ 	.word	0x00009e00
        /*04f8*/ 	.word	0x00000006
        /*04fc*/ 	.word	0x00000000
        /*0500*/ 	.short	0x010a
        /*0502*/ 	.byte	0x3f
	.zero		1


	//   ....[49]....
        /*0504*/ 	.word	0x00009e70
        /*0508*/ 	.word	0x00000003
        /*050c*/ 	.word	0x00000000
        /*0510*/ 	.short	0x010a
        /*0512*/ 	.byte	0x3f
	.zero		1


	//   ....[50]....
        /*0514*/ 	.word	0x00009ed0
        /*0518*/ 	.word	0x00000010
        /*051c*/ 	.word	0x00000000
        /*0520*/ 	.short	0x010a
        /*0522*/ 	.byte	0x3f
	.zero		1


	//   ....[51]....
        /*0524*/ 	.word	0x00009f00
        /*0528*/ 	.word	0x00000003
        /*052c*/ 	.word	0x00000000
        /*0530*/ 	.short	0x010a
        /*0532*/ 	.byte	0x3f
	.zero		1


	//   ....[52]....
        /*0534*/ 	.word	0x00009f70
        /*0538*/ 	.word	0x00000003
        /*053c*/ 	.word	0x00032400
        /*0540*/ 	.short	0x010a
        /*0542*/ 	.byte	0x3f
	.zero		1


	//   ....[53]....
        /*0544*/ 	.word	0x00009fd0
        /*0548*/ 	.word	0x00000004
        /*054c*/ 	.word	0x00032430
        /*0550*/ 	.short	0x010a
        /*0552*/ 	.byte	0x3f
	.zero		1


	//   ....[54]....
        /*0554*/ 	.word	0x0000a030
        /*0558*/ 	.word	0x00000005
        /*055c*/ 	.word	0x00032410
        /*0560*/ 	.short	0x010a
        /*0562*/ 	.byte	0x3f
	.zero		1


	//   ....[55]....
        /*0564*/ 	.word	0x0000a090
        /*0568*/ 	.word	0x00000000
        /*056c*/ 	.word	0x00032450
        /*0570*/ 	.short	0x010a
        /*0572*/ 	.byte	0x3f
	.zero		1


	//   ....[56]....
        /*0574*/ 	.word	0x0000a0f0
        /*0578*/ 	.word	0x00000003
        /*057c*/ 	.word	0x00032430
        /*0580*/ 	.short	0x010a
        /*0582*/ 	.byte	0x3f
	.zero		1


	//   ....[57]....
        /*0584*/ 	.word	0x0000a150
        /*0588*/ 	.word	0x00000003
        /*058c*/ 	.word	0x00032450
        /*0590*/ 	.short	0x010a
        /*0592*/ 	.byte	0x3f
	.zero		1


	//   ....[58]....
        /*0594*/ 	.word	0x0000a2f0
        /*0598*/ 	.word	0x00000005
        /*059c*/ 	.word	0x00032440
        /*05a0*/ 	.short	0x010a
        /*05a2*/ 	.byte	0x3f
	.zero		1


	//   ....[59]....
        /*05a4*/ 	.word	0x0000a370
        /*05a8*/ 	.word	0x00000008
        /*05ac*/ 	.word	0x00032420
        /*05b0*/ 	.short	0x010a
        /*05b2*/ 	.byte	0x3f
	.zero		1


	//   ....[60]....
        /*05b4*/ 	.word	0x0000a3c0
        /*05b8*/ 	.word	0x00000008
        /*05bc*/ 	.word	0x00032460
        /*05c0*/ 	.short	0x010a
        /*05c2*/ 	.byte	0x3f
	.zero		1


	//   ....[61]....
        /*05c4*/ 	.word	0x0000a410
        /*05c8*/ 	.word	0x00000002
        /*05cc*/ 	.word	0x00032440
        /*05d0*/ 	.short	0x010a
        /*05d2*/ 	.byte	0x3f
	.zero		1


	//   ....[62]....
        /*05d4*/ 	.word	0x0000a460
        /*05d8*/ 	.word	0x00000002
        /*05dc*/ 	.word	0x00032460
        /*05e0*/ 	.short	0x010a
        /*05e2*/ 	.byte	0x3f
	.zero		1


	//   ....[63]....
        /*05e4*/ 	.word	0x0000a4b0
        /*05e8*/ 	.word	0x00000003
        /*05ec*/ 	.word	0x00032440
        /*05f0*/ 	.short	0x010a
        /*05f2*/ 	.byte	0x3f
	.zero		1


	//   ....[64]....
        /*05f4*/ 	.word	0x0000a500
        /*05f8*/ 	.word	0x00000003
        /*05fc*/ 	.word	0x00032460
        /*0600*/ 	.short	0x010a
        /*0602*/ 	.byte	0x3f
	.zero		1


	//   ....[65]....
        /*0604*/ 	.word	0x0000a550
        /*0608*/ 	.word	0x00000003
        /*060c*/ 	.word	0x00032440
        /*0610*/ 	.short	0x010a
        /*0612*/ 	.byte	0x3f
	.zero		1


	//   ....[66]....
        /*0614*/ 	.word	0x0000a5a0
        /*0618*/ 	.word	0x00000003
        /*061c*/ 	.word	0x00032460
        /*0620*/ 	.short	0x010a
        /*0622*/ 	.byte	0x3f
	.zero		1


	//   ....[67]....
        /*0624*/ 	.word	0x0000a5f0
        /*0628*/ 	.word	0x00000000
        /*062c*/ 	.word	0x00032420
        /*0630*/ 	.short	0x010a
        /*0632*/ 	.byte	0x3f
	.zero		1


	//   ....[68]....
        /*0634*/ 	.word	0x0000a790
        /*0638*/ 	.word	0x00000006
        /*063c*/ 	.word	0x00000000
        /*0640*/ 	.short	0x010a
        /*0642*/ 	.byte	0x3f
	.zero		1


	//   ....[69]....
        /*0644*/ 	.word	0x0000a7e0
        /*0648*/ 	.word	0x00000003
        /*064c*/ 	.word	0x00000000
        /*0650*/ 	.short	0x010a
        /*0652*/ 	.byte	0x3f
	.zero		1


	//   ....[70]....
        /*0654*/ 	.word	0x0000a830
        /*0658*/ 	.word	0x00000010
        /*065c*/ 	.word	0x00000000
        /*0660*/ 	.short	0x010a
        /*0662*/ 	.byte	0x3f
	.zero		1


	//----- nvinfo : EIATTR_NUM_MBARRIERS
	.align		4
.L_178:
        /*0664*/ 	.byte	0x03, 0x38
        /*0666*/ 	.short	0x0017


	//----- nvinfo : EIATTR_EXIT_INSTR_OFFSETS
	.align		4
        /*0668*/ 	.byte	0x04, 0x1c
        /*066a*/ 	.short	(.L_180 - .L_179)


	//   ....[0]....
.L_179:
        /*066c*/ 	.word	0x00000a80


	//   ....[1]....
        /*0670*/ 	.word	0x00007080


	//   ....[2]....
        /*0674*/ 	.word	0x000070e0


	//   ....[3]....
        /*0678*/ 	.word	0x00009f50


	//----- nvinfo : EIATTR_MAX_THREADS
	.align		4
.L_180:
        /*067c*/ 	.byte	0x04, 0x05
        /*067e*/ 	.short	(.L_182 - .L_181)
.L_181:
        /*0680*/ 	.word	0x00000180
        /*0684*/ 	.word	0x00000001
        /*0688*/ 	.word	0x00000001


	//----- nvinfo : EIATTR_CRS_STACK_SIZE
	.align		4
.L_182:
        /*068c*/ 	.byte	0x04, 0x1e
        /*068e*/ 	.short	(.L_184 - .L_183)
.L_183:
        /*0690*/ 	.word	0x00000000


	//----- nvinfo : EIATTR_CBANK_PARAM_SIZE
	.align		4
.L_184:
        /*0694*/ 	.byte	0x03, 0x19
        /*0696*/ 	.short	0x0cf0


	//----- nvinfo : EIATTR_PARAM_CBANK
	.align		4
        /*0698*/ 	.byte	0x04, 0x0a
        /*069a*/ 	.short	(.L_186 - .L_185)
	.align		4
.L_185:
        /*069c*/ 	.word	index@(.nv.constant0._ZN7cutlass13device_kernelIN5flash11enable_sm90INS1_16FlashAttnFwdSm90INS1_25CollectiveMainloopFwdSm90ILi2EN4cute5tupleIJNS5_1CILi1EEES8_S8_EEENS6_IJNS7_ILi128EEENS7_ILi96EEENS7_ILi64EEEEEELi256ENS_10bfloat16_tEfNS_4arch4Sm90ELb0ELb0ELb0ELb0ELb0ELb0ELb1ELb1ELb0ELb0ELb0ELb0EEENS1_21CollectiveEpilogueFwdINS6_IJSA_NS7_ILi256EEESB_EEES9_SE_SG_Li256ELb0ELb0ELb0ELb0EEENS1_29StaticPersistentTileSchedulerILb0EEEEEEEEEvNT_6ParamsE)
        /*06a0*/ 	.short	0x0210
        /*06a2*/ 	.short	0x0cf0


	//----- nvinfo : EIATTR_SW_WAR
	.align		4
.L_186:
        /*06a4*/ 	.byte	0x04, 0x36
        /*06a6*/ 	.short	(.L_188 - .L_187)
.L_187:
        /*06a8*/ 	.word	0x00000008
.L_188:


//--------------------- .nv.info._ZN7cutlass13device_kernelIN5flash11enable_sm90INS1_16FlashAttnFwdSm90INS1_25CollectiveMainloopFwdSm90ILi2EN4cute5tupleIJNS5_1CILi1EEES8_S8_EEENS6_IJNS7_ILi128EEENS7_ILi96EEENS7_ILi64EEEEEELi256ENS_10bfloat16_tEfNS_4arch4Sm90ELb0ELb0ELb0ELb1ELb0ELb0ELb0ELb1ELb0ELb0ELb0ELb0EEENS1_21CollectiveEpilogueFwdINS6_IJSA_NS7_ILi256EEESB_EEES9_SE_SG_Li256ELb1ELb0ELb0ELb0EEENS1_36VarlenDynamicPersistentTileSchedulerILi128ELi96ELi256ELi32ELb0ELb0ELb1ELb0ELb1ELb1EEEEEEEEEvNT_6ParamsE --------------------------
	.section	.nv.info._ZN7cutlass13device_kernelIN5flash11enable_sm90INS1_16FlashAttnFwdSm90INS1_25CollectiveMainloopFwdSm90ILi2EN4cute5tupleIJNS5_1CILi1EEES8_S8_EEENS6_IJNS7_ILi128EEENS7_ILi96EEENS7_ILi64EEEEEELi256ENS_10bfloat16_tEfNS_4arch4Sm90ELb0ELb0ELb0ELb1ELb0ELb0ELb0ELb1ELb0ELb0ELb0ELb0EEENS1_21CollectiveEpilogueFwdINS6_IJSA_NS7_ILi256EEESB_EEES9_SE_SG_Li256ELb1ELb0ELb0ELb0EEENS1_36VarlenDynamicPersistentTileSchedulerILi128ELi96ELi256ELi32ELb0ELb0ELb1ELb0ELb1ELb1EEEEEEEEEvNT_6ParamsE,"",@"SHT_CUDA_INFO"
	.sectionflags	@""
	.align	4


	//----- nvinfo : EIATTR_CUDA_API_VERSION
	.align		4
        /*0000*/ 	.byte	0x04, 0x37
        /*0002*/ 	.short	(.L_190 - .L_189)
.L_189:
        /*0004*/ 	.word	0x00000082


	//----- nvinfo : EIATTR_KPARAM_INFO
	.align		4
.L_190:
        /*0008*/ 	.byte	0x04, 0x17
        /*000a*/ 	.short	(.L_192 - .L_191)
.L_191:
        /*000c*/ 	.word	0x00000000
        /*0010*/ 	.short	0x0000
        /*0012*/ 	.short	0x0070
        /*0014*/ 	.byte	0x00, 0xf0, 0x01, 0x28


	//----- nvinfo : EIATTR_SPARSE_MMA_MASK
	.align		4
.L_192:
        /*0018*/ 	.byte	0x03, 0x50
        /*001a*/ 	.short	0x0000


	//----- nvinfo : EIATTR_MAXREG_COUNT
	.align		4
        /*001c*/ 	.byte	0x03, 0x1b
        /*001e*/ 	.short	0x00a8


	//----- nvinfo : EIATTR_NUM_BARRIERS
	.align		4
        /*0020*/ 	.byte	0x02, 0x4c
        /*0022*/ 	.byte	0x10
	.zero		1


	//----- nvinfo : EIATTR_EXTERNS
	.align		4
        /*0024*/ 	.byte	0x04, 0x0f
        /*0026*/ 	.short	(.L_194 - .L_193)


	//   ....[0]....
	.align		4
.L_193:
        /*0028*/ 	.word	index@(__assertfail)


	//----- nvinfo : EIATTR_ANNOTATIONS
	.align		4
.L_194:
        /*002c*/ 	.byte	0x04, 0x55
        /*002e*/ 	.short	(.L_196 - .L_195)


	//   ....[0]....
.L_195:
        /* <DEDUP_REMOVED lines=30> */
        /*0204*/ 	.byte	0xf0, 0xc8, 0x00, 0x00, 0x01, 0x00, 0x00, 0x00, 0x00, 0xca, 0x00, 0x00


	//----- nvinfo : EIATTR_MERCURY_ISA_VERSION
	.align		4
.L_196:
        /*0210*/ 	.byte	0x03, 0x5f
        /*0212*/ 	.short	0x0101


	//----- nvinfo : EIATTR_UNUSED_LOAD_BYTE_OFFSET
	.align		4
        /*0214*/ 	.byte	0x04, 0x44
        /*0216*/ 	.short	(.L_198 - .L_197)


	//   ....[0]....
.L_197:
        /*0218*/ 	.word	0x00000a50
        /*021c*/ 	.word	0x0000fff0


	//   ....[1]....
        /*0220*/ 	.word	0x00005990
        /*0224*/ 	.word	0x0000fff0


	//----- nvinfo : EIATTR_INT_WARP_WIDE_INSTR_OFFSETS
	.align		4
.L_198:
        /*0228*/ 	.byte	0x04, 0x31
        /*022a*/ 	.short	(.L_200 - .L_199)


	//   ....[0]....
.L_199:
        /*022c*/ 	.word	0x00000160


	//   ....[1]....
        /*0230*/ 	.word	0x000001a0


	//   ....[2]....
        /*0234*/ 	.word	0x00000210


	//   ....[3]....
        /*0238*/ 	.word	0x000092b0


	//   ....[4]....
        /*023c*/ 	.word	0x00009340


	//   ....[5]....
        /*0240*/ 	.word	0x000097c0


	//   ....[6]....
        /*0244*/ 	.word	0x000097f0


	//   ....[7]....
        /*0248*/ 	.word	0x0000bc20


	//   ....[8]....
        /*024c*/ 	.word	0x0000bcb0


	//----- nvinfo : EIATTR_COOP_GROUP_MASK_REGIDS
	.align		4
.L_200:
        /*0250*/ 	.byte	0x04, 0x29
        /*0252*/ 	.short	(.L_202 - .L_201)


	//   ....[0]....
.L_201:
        /*0254*/ 	.word	0xffffffff


	//   ....[1]....
        /*0258*/ 	.word	0xffffffff


	//   ....[2]....
        /*025c*/ 	.word	0xffffffff


	//   ....[3]....
        /*0260*/ 	.word	0xffffffff


	//   ....[4]....
        /*0264*/ 	.word	0xffffffff


	//   ....[5]....
        /*0268*/ 	.word	0xffffffff


	//   ....[6]....
        /*026c*/ 	.word	0xffffffff


	//   ....[7]....
        /*0270*/ 	.word	0xffffffff


	//   ....[8]....
        /*0274*/ 	.word	0xffffffff


	//   ....[9]....
        /*0278*/ 	.word	0xffffffff


	//   ....[10]....
        /*027c*/ 	.word	0xffffffff


	//   ....[11]....
        /*0280*/ 	.word	0xffffffff


	//   ....[12]....
        /*0284*/ 	.word	0xffffffff


	//   ....[13]....
        /*0288*/ 	.word	0xffffffff


	//   ....[14]....
        /*028c*/ 	.word	0xffffffff


	//   ....[15]....
        /*0290*/ 	.word	0xffffffff


	//   ....[16]....
        /*0294*/ 	.word	0xffffffff


	//   ....[17]....
        /*0298*/ 	.word	0xffffffff


	//   ....[18]....
        /*029c*/ 	.word	0xffffffff


	//   ....[19]....
        /*02a0*/ 	.word	0xffffffff


	//   ....[20]....
        /*02a4*/ 	.word	0xffffffff


	//   ....[21]....
        /*02a8*/ 	.word	0xffffffff


	//   ....[22]....
        /*02ac*/ 	.word	0xffffffff


	//   ....[23]....
        /*02b0*/ 	.word	0xffffffff


	//   ....[24]....
        /*02b4*/ 	.word	0xffffffff


	//   ....[25]....
        /*02b8*/ 	.word	0xffffffff


	//   ....[26]....
        /*02bc*/ 	.word	0xffffffff


	//   ....[27]....
        /*02c0*/ 	.word	0xffffffff


	//   ....[28]....
        /*02c4*/ 	.word	0xffffffff


	//   ....[29]....
        /*02c8*/ 	.word	0xffffffff


	//   ....[30]....
        /*02cc*/ 	.word	0xffffffff


	//   ....[31]....
        /*02d0*/ 	.word	0xffffffff


	//   ....[32]....
        /*02d4*/ 	.word	0xffffffff


	//   ....[33]....
        /*02d8*/ 	.word	0xffffffff


	//   ....[34]....
        /*02dc*/ 	.word	0xffffffff


	//   ....[35]....
        /*02e0*/ 	.word	0xffffffff


	//   ....[36]....
        /*02e4*/ 	.word	0xffffffff


	//   ....[37]....
        /*02e8*/ 	.word	0xffffffff


	//   ....[38]....
        /*02ec*/ 	.word	0xffffffff


	//   ....[39]....
        /*02f0*/ 	.word	0xffffffff


	//   ....[40]....
        /*02f4*/ 	.word	0xffffffff


	//   ....[41]....
        /*02f8*/ 	.word	0xffffffff


	//   ....[42]....
        /*02fc*/ 	.word	0xffffffff


	//   ....[43]....
        /*0300*/ 	.word	0xffffffff


	//   ....[44]....
        /*0304*/ 	.word	0xffffffff


	//   ....[45]....
        /*0308*/ 	.word	0xffffffff


	//   ....[46]....
        /*030c*/ 	.word	0xffffffff


	//   ....[47]....
        /*0310*/ 	.word	0xffffffff


	//   ....[48]....
        /*0314*/ 	.word	0xffffffff


	//   ....[49]....
        /*0318*/ 	.word	0xffffffff


	//   ....[50]....
        /*031c*/ 	.word	0xffffffff


	//   ....[51]....
        /*0320*/ 	.word	0xffffffff


	//   ....[52]....
        /*0324*/ 	.word	0xffffffff


	//   ....[53]....
        /*0328*/ 	.word	0xffffffff


	//   ....[54]....
        /*032c*/ 	.word	0x0500000f


	//   ....[55]....
        /*0330*/ 	.word	0x0500000f


	//   ....[56]....
        /*0334*/ 	.word	0x0500000f


	//   ....[57]....
        /*0338*/ 	.word	0x0500000f


	//   ....[58]....
        /*033c*/ 	.word	0x0500000f


	//   ....[59]....
        /*0340*/ 	.word	0x0500000f


	//   ....[60]....
        /*0344*/ 	.word	0x0500000f


	//   ....[61]....
        /*0348*/ 	.word	0x0500000f


	//   ....[62]....
        /*034c*/ 	.word	0x0500000f


	//   ....[63]....
        /*0350*/ 	.word	0x0500000f


	//   ....[64]....
        /*0354*/ 	.word	0x0500000f


	//   ....[65]....
        /*0358*/ 	.word	0x0500000f


	//   ....[66]....
        /*035c*/ 	.word	0x0500000f


	//   ....[67]....
        /*0360*/ 	.word	0x0500000f


	//   ....[68]....
        /*0364*/ 	.word	0x0500000f


	//   ....[69]....
        /*0368*/ 	.word	0x0500000f


	//   ....[70]....
        /*036c*/ 	.word	0x0500000f


	//   ....[71]....
        /*0370*/ 	.word	0x0500000f


	//   ....[72]....
        /*0374*/ 	.word	0x0500000f


	//----- nvinfo : EIATTR_COOP_GROUP_INSTR_OFFSETS
	.align		4
.L_202:
        /*0378*/ 	.byte	0x04, 0x28
        /*037a*/ 	.short	(.L_204 - .L_203)


	//   ....[0]....
.L_203:
        /*037c*/ 	.word	0x00000070


	//   ....[1]....
        /*0380*/ 	.word	0x00000170


	//   ....[2]....
        /*0384*/ 	.word	0x000001c0


	//   ....[3]....
        /*0388*/ 	.word	0x000003f0


	//   ....[4]....
        /*038c*/ 	.word	0x00000550


	//   ....[5]....
        /*0390*/ 	.word	0x00000670


	//   ....[6]....
        /*0394*/ 	.word	0x000007d0


	//   ....[7]....
        /*0398*/ 	.word	0x00001560


	//   ....[8]....
        /*039c*/ 	.word	0x00002150


	//   ....[9]....
        /*03a0*/ 	.word	0x000021a0


	//   ....[10]....
        /*03a4*/ 	.word	0x000025f0


	//   ....[11]....
        /*03a8*/ 	.word	0x00002670


	//   ....[12]....
        /*03ac*/ 	.word	0x00003690


	//   ....[13]....
        /*03b0*/ 	.word	0x000036c0


	//   ....[14]....
        /*03b4*/ 	.word	0x00003be0


	//   ....[15]....
        /*03b8*/ 	.word	0x00003db0


	//   ....[16]....
        /*03bc*/ 	.word	0x00004f20


	//   ....[17]....
        /*03c0*/ 	.word	0x00004fa0


	//   ....[18]....
        /*03c4*/ 	.word	0x00004ff0


	//   ....[19]....
        /*03c8*/ 	.word	0x00005010


	//   ....[20]....
        /*03cc*/ 	.word	0x00008420


	//   ....[21]....
        /*03d0*/ 	.word	0x000085b0


	//   ....[22]....
        /*03d4*/ 	.word	0x000085e0


	//   ....[23]....
        /*03d8*/ 	.word	0x00008620


	//   ....[24]....
        /*03dc*/ 	.word	0x00008680


	//   ....[25]....
        /*03e0*/ 	.word	0x000086e0


	//   ....[26]....
        /*03e4*/ 	.word	0x00008720


	//   ....[27]....
        /*03e8*/ 	.word	0x000088d0


	//   ....[28]....
        /*03ec*/ 	.word	0x00008930


	//   ....[29]....
        /*03f0*/ 	.word	0x00008970


	//   ....[30]....
        /*03f4*/ 	.word	0x000089b0


	//   ....[31]....
        /*03f8*/ 	.word	0x000089e0


	//   ....[32]....
        /*03fc*/ 	.word	0x00008a10


	//   ....[33]....
        /*0400*/ 	.word	0x00008aa0


	//   ....[34]....
        /*0404*/ 	.word	0x00008ad0


	//   ....[35]....
        /*0408*/ 	.word	0x00008b60


	//   ....[36]....
        /*040c*/ 	.word	0x0000bd40


	//   ....[37]....
        /*0410*/ 	.word	0x0000bd50


	//   ....[38]....
        /*0414*/ 	.word	0x0000be60


	//   ....[39]....
        /*0418*/ 	.word	0x0000bec0


	//   ....[40]....
        /*041c*/ 	.word	0x0000bf00


	//   ....[41]....
        /*0420*/ 	.word	0x0000bf40


	//   ....[42]....
        /*0424*/ 	.word	0x0000bf70


	//   ....[43]....
        /*0428*/ 	.word	0x0000bfa0


	//   ....[44]....
        /*042c*/ 	.word	0x0000c130


	//   ....[45]....
        /*0430*/ 	.word	0x0000c190


	//   ....[46]....
        /*0434*/ 	.word	0x0000c1d0


	//   ....[47]....
        /*0438*/ 	.word	0x0000c210


	//   ....[48]....
        /*043c*/ 	.word	0x0000c240


	//   ....[49]....
        /*0440*/ 	.word	0x0000c270


	//   ....[50]....
        /*0444*/ 	.word	0x0000c330


	//   ....[51]....
        /*0448*/ 	.word	0x0000c350


	//   ....[52]....
        /*044c*/ 	.word	0x0000c3c0


	//   ....[53]....
        /*0450*/ 	.word	0x0000c810


	//   ....[54]....
        /*0454*/ 	.word	0x0000ccf0


	//   ....[55]....
        /*0458*/ 	.word	0x0000d110


	//   ....[56]....
        /*045c*/ 	.word	0x0000d1a0


	//   ....[57]....
        /*0460*/ 	.word	0x0000d240


	//   ....[58]....
        /*0464*/ 	.word	0x0000d2f0


	//   ....[59]....
        /*0468*/ 	.word	0x0000d370


	//   ....[60]....
        /*046c*/ 	.word	0x0000d3f0


	//   ....[61]....
        /*0470*/ 	.word	0x0000d470


	//   ....[62]....
        /*0474*/ 	.word	0x0000d4f0


	//   ....[63]....
        /*0478*/ 	.word	0x0000d580


	//   ....[64]....
        /*047c*/ 	.word	0x0000d630


	//   ....[65]....
        /*0480*/ 	.word	0x0000d6b0


	//   ....[66]....
        /*0484*/ 	.word	0x0000d730


	//   ....[67]....
        /*0488*/ 	.word	0x0000d7b0


	//   ....[68]....
        /*048c*/ 	.word	0x0000d830


	//   ....[69]....
        /*0490*/ 	.word	0x0000d8a0


	//   ....[70]....
        /*0494*/ 	.word	0x0000d940


	//   ....[71]....
        /*0498*/ 	.word	0x0000d9d0


	//   ....[72]....
        /*049c*/ 	.word	0x0000daf0


	//----- nvinfo : EIATTR_REG_RECONFIG
	.align		4
.L_204:
        /*04a0*/ 	.byte	0x01, 0x54
	.zero		2


	//----- nvinfo : EIATTR_SYSCALL_OFFSETS
	.align		4
        /*04a4*/ 	.byte	0x04, 0x46
        /*04a6*/ 	.short	(.L_206 - .L_205)


	//   ....[0]....
.L_205:
        /*04a8*/ 	.word	0x00001740


	//   ....[1]....
        /*04ac*/ 	.word	0x000094d0


	//   ....[2]....
        /*04b0*/ 	.word	0x00009610


	//   ....[3]....
        /*04b4*/ 	.word	0x00009710


	//----- nvinfo : EIATTR_MBARRIER_INSTR_OFFSETS
	.align		4
.L_206:
        /*04b8*/ 	.byte	0x04, 0x39
        /*04ba*/ 	.short	(.L_208 - .L_207)


	//   ....[0]....
.L_207:
        /*04bc*/ 	.word	0x000002a0
        /*04c0*/ 	.word	0x000000ff
        /*04c4*/ 	.word	0x00022800
        /*04c8*/ 	.short	0x0100
        /*04ca*/ 	.byte	0x08
	.zero		1


	//   ....[1]....
        /*04cc*/ 	.word	0x000002b0
        /*04d0*/ 	.word	0x000000ff
        /*04d4*/ 	.word	0x00022820
        /*04d8*/ 	.short	0x0100
        /*04da*/ 	.byte	0x08
	.zero		1


	//   ....[2]....
        /*04dc*/ 	.word	0x000003a0
        /*04e0*/ 	.word	0x000000ff
        /*04e4*/ 	.word	0x00022830
        /*04e8*/ 	.short	0x0100
        /*04ea*/ 	.byte	0x08
	.zero		1


	//   ....[3]....
        /*04ec*/ 	.word	0x000003b0
        /*04f0*/ 	.word	0x000000ff
        /*04f4*/ 	.word	0x00022840
        /*04f8*/ 	.short	0x0100
        /*04fa*/ 	.byte	0x08
	.zero		1


	//   ....[4]....
        /*04fc*/ 	.word	0x000003c0
        /*0500*/ 	.word	0x000000ff
        /*0504*/ 	.word	0x00022838
        /*0508*/ 	.short	0x0100
        /*050a*/ 	.byte	0x08
	.zero		1


	//   ....[5]....
        /*050c*/ 	.word	0x000003d0
        /*0510*/ 	.word	0x000000ff
        /*0514*/ 	.word	0x00022848
        /*0518*/ 	.short	0x0100
        /*051a*/ 	.byte	0x08
	.zero		1


	//   ....[6]....
        /*051c*/ 	.word	0x00000500
        /*0520*/ 	.word	0x000000ff
        /*0524*/ 	.word	0x00022850
        /*0528*/ 	.short	0x0100
        /*052a*/ 	.byte	0x08
	.zero		1


	//   ....[7]....
        /*052c*/ 	.word	0x00000510
        /*0530*/ 	.word	0x000000ff
        /*0534*/ 	.word	0x00022860
        /*0538*/ 	.short	0x0100
        /*053a*/ 	.byte	0x08
	.zero		1


	//   ....[8]....
        /*053c*/ 	.word	0x00000520
        /*0540*/ 	.word	0x000000ff
        /*0544*/ 	.word	0x00022858
        /*0548*/ 	.short	0x0100
        /*054a*/ 	.byte	0x08
	.zero		1


	//   ....[9]....
        /*054c*/ 	.word	0x00000530
        /*0550*/ 	.word	0x000000ff
        /*0554*/ 	.word	0x00022868
        /*0558*/ 	.short	0x0100
        /*055a*/ 	.byte	0x08
	.zero		1


	//   ....[10]....
        /*055c*/ 	.word	0x00000620
        /*0560*/ 	.word	0x000000ff
        /*0564*/ 	.word	0x00022870
        /*0568*/ 	.short	0x0100
        /*056a*/ 	.byte	0x06
	.zero		1


	//   ....[11]....
        /*056c*/ 	.word	0x00000630
        /*0570*/ 	.word	0x000000ff
        /*0574*/ 	.word	0x00022880
        /*0578*/ 	.short	0x0100
        /*057a*/ 	.byte	0x06
	.zero		1


	//   ....[12]....
        /*057c*/ 	.word	0x00000640
        /*0580*/ 	.word	0x000000ff
        /*0584*/ 	.word	0x00022878
        /*0588*/ 	.short	0x0100
        /*058a*/ 	.byte	0x06
	.zero		1


	//   ....[13]....
        /*058c*/ 	.word	0x00000650
        /*0590*/ 	.word	0x000000ff
        /*0594*/ 	.word	0x00022888
        /*0598*/ 	.short	0x0100
        /*059a*/ 	.byte	0x06
	.zero		1


	//   ....[14]....
        /*059c*/ 	.word	0x00000780
        /*05a0*/ 	.word	0x000000ff
        /*05a4*/ 	.word	0x00022890
        /*05a8*/ 	.short	0x0100
        /*05aa*/ 	.byte	0x08
	.zero		1


	//   ....[15]....
        /*05ac*/ 	.word	0x00000790
        /*05b0*/ 	.word	0x000000ff
        /*05b4*/ 	.word	0x000228a0
        /*05b8*/ 	.short	0x0100
        /*05ba*/ 	.byte	0x08
	.zero		1


	//   ....[16]....
        /*05bc*/ 	.word	0x000007a0
        /*05c0*/ 	.word	0x000000ff
        /*05c4*/ 	.word	0x00022898
        /*05c8*/ 	.short	0x0100
        /*05ca*/ 	.byte	0x08
	.zero		1


	//   ....[17]....
        /*05cc*/ 	.word	0x000007b0
        /*05d0*/ 	.word	0x000000ff
        /*05d4*/ 	.word	0x000228a8
        /*05d8*/ 	.short	0x0100
        /*05da*/ 	.byte	0x08
	.zero		1


	//   ....[18]....
        /*05dc*/ 	.word	0x000008e0
        /*05e0*/ 	.word	0x000000ff
        /*05e4*/ 	.word	0x000228b0
        /*05e8*/ 	.short	0x0100
        /*05ea*/ 	.byte	0x08
	.zero		1


	//   ....[19]....
        /*05ec*/ 	.word	0x000008f0
        /*05f0*/ 	.word	0x000000ff
        /*05f4*/ 	.word	0x000228c0
        /*05f8*/ 	.short	0x0100
        /*05fa*/ 	.byte	0x08
	.zero		1


	//   ....[20]....
        /*05fc*/ 	.word	0x00000900
        /*0600*/ 	.word	0x000000ff
        /*0604*/ 	.word	0x000228b8
        /*0608*/ 	.short	0x0100
        /*060a*/ 	.byte	0x08
	.zero		1


	//   ....[21]....
        /*060c*/ 	.word	0x00000910
        /*0610*/ 	.word	0x000000ff
        /*0614*/ 	.word	0x000228c8
        /*0618*/ 	.short	0x0100
        /*061a*/ 	.byte	0x08
	.zero		1


	//   ....[22]....
        /*061c*/ 	.word	0x000017e0
        /*0620*/ 	.word	0x00000006
        /*0624*/ 	.word	0x00022800
        /*0628*/ 	.short	0x010a
        /*062a*/ 	.byte	0x3f
	.zero		1


	//   ....[23]....
        /*062c*/ 	.word	0x000018a0
        /*0630*/ 	.word	0x00000005
        /*0634*/ 	.word	0x00022830
        /*0638*/ 	.short	0x010a
        /*063a*/ 	.byte	0x3f
	.zero		1


	//   ....[24]....
        /*063c*/ 	.word	0x000018e0
        /*0640*/ 	.word	0x00000005
        /*0644*/ 	.word	0x00022830
        /*0648*/ 	.short	0x010a
        /*064a*/ 	.byte	0x3f
	.zero		1


	//   ....[25]....
        /*064c*/ 	.word	0x00002a50
        /*0650*/ 	.word	0x00000003
        /*0654*/ 	.word	0x00000000
        /*0658*/ 	.short	0x0101
        /*065a*/ 	.byte	0x3f
	.zero		1


	//   ....[26]....
        /*065c*/ 	.word	0x00002eb0
        /*0660*/ 	.word	0x00000005
        /*0664*/ 	.word	0x00022850
        /*0668*/ 	.short	0x010a
        /*066a*/ 	.byte	0x3f
	.zero		1


	//   ....[27]....
        /*066c*/ 	.word	0x00002ef0
        /*0670*/ 	.word	0x00000005
        /*0674*/ 	.word	0x00022850
        /*0678*/ 	.short	0x010a
        /*067a*/ 	.byte	0x3f
	.zero		1


	//   ....[28]....
        /*067c*/ 	.word	0x000031f0
        /*0680*/ 	.word	0x00000005
        /*0684*/ 	.word	0x00000000
        /*0688*/ 	.short	0x0101
        /*068a*/ 	.byte	0x3f
	.zero		1


	//   ....[29]....
        /*068c*/ 	.word	0x00003350
        /*0690*/ 	.word	0x000000ff
        /*0694*/ 	.word	0x00022830
        /*0698*/ 	.short	0x010a
        /*069a*/ 	.byte	0x17
	.zero		1


	//   ....[30]....
        /*069c*/ 	.word	0x00003390
        /*06a0*/ 	.word	0x000000ff
        /*06a4*/ 	.word	0x00022830
        /*06a8*/ 	.short	0x010a
        /*06aa*/ 	.byte	0x17
	.zero		1


	//   ....[31]....
        /*06ac*/ 	.word	0x00004150
        /*06b0*/ 	.word	0x0000009a
        /*06b4*/ 	.word	0x00000000
        /*06b8*/ 	.short	0x0101
        /*06ba*/ 	.byte	0x3f
	.zero		1


	//   ....[32]....
        /*06bc*/ 	.word	0x00004c00
        /*06c0*/ 	.word	0x000000ff
        /*06c4*/ 	.word	0x00022850
        /*06c8*/ 	.short	0x010a
        /*06ca*/ 	.byte	0x17
	.zero		1


	//   ....[33]....
        /*06cc*/ 	.word	0x00004c40
        /*06d0*/ 	.word	0x000000ff
        /*06d4*/ 	.word	0x00022850
        /*06d8*/ 	.short	0x010a
        /*06da*/ 	.byte	0x17
	.zero		1


	//   ....[34]....
        /*06dc*/ 	.word	0x00004f00
        /*06e0*/ 	.word	0x000000ba
        /*06e4*/ 	.word	0x00000000
        /*06e8*/ 	.short	0x0101
        /*06ea*/ 	.byte	0x3f
	.zero		1


	//   ....[35]....
        /*06ec*/ 	.word	0x00007080
        /*06f0*/ 	.word	0x00000000
        /*06f4*/ 	.word	0x00000000
        /*06f8*/ 	.short	0x0101
        /*06fa*/ 	.byte	0x3f
	.zero		1


	//   ....[36]....
        /*06fc*/ 	.word	0x00009c70
        /*0700*/ 	.word	0x00000008
        /*0704*/ 	.word	0x00022840
        /*0708*/ 	.short	0x010a
        /*070a*/ 	.byte	0x3f
	.zero		1


	//   ....[37]....
        /*070c*/ 	.word	0x0000a070
        /*0710*/ 	.word	0x0000000a
        /*0714*/ 	.word	0x00022820
        /*0718*/ 	.short	0x010a
        /*071a*/ 	.byte	0x3f
	.zero		1


	//   ....[38]....
        /*071c*/ 	.word	0x0000a130
        /*0720*/ 	.word	0x00000008
        /*0724*/ 	.word	0x00022860
        /*0728*/ 	.short	0x010a
        /*072a*/ 	.byte	0x3f
	.zero		1


	//   ....[39]....
        /*072c*/ 	.word	0x0000a7a0
        /*0730*/ 	.word	0x00000003
        /*0734*/ 	.word	0x00022840
        /*0738*/ 	.short	0x010a
        /*073a*/ 	.byte	0x3f
	.zero		1


	//   ....[40]....
        /*073c*/ 	.word	0x0000a9b0
        /*0740*/ 	.word	0x00000003
        /*0744*/ 	.word	0x00022860
        /*0748*/ 	.short	0x010a
        /*074a*/ 	.byte	0x3f
	.zero		1


	//   ....[41]....
        /*074c*/ 	.word	0x0000af30
        /*0750*/ 	.word	0x00000002
        /*0754*/ 	.word	0x00022840
        /*0758*/ 	.short	0x010a
        /*075a*/ 	.byte	0x3f
	.zero		1


	//   ....[42]....
        /*075c*/ 	.word	0x0000b130
        /*0760*/ 	.word	0x00000002
        /*0764*/ 	.word	0x00022860
        /*0768*/ 	.short	0x010a
        /*076a*/ 	.byte	0x3f
	.zero		1


	//   ....[43]....
        /*076c*/ 	.word	0x0000b630
        /*0770*/ 	.word	0x00000002
        /*0774*/ 	.word	0x00022840
        /*0778*/ 	.short	0x010a
        /*077a*/ 	.byte	0x3f
	.zero		1


	//   ....[44]....
        /*077c*/ 	.word	0x0000b840
        /*0780*/ 	.word	0x00000002
        /*0784*/ 	.word	0x00022860
        /*0788*/ 	.short	0x010a
        /*078a*/ 	.byte	0x3f
	.zero		1


	//   ....[45]....
        /*078c*/ 	.word	0x0000c790
        /*0790*/ 	.word	0x00000000
        /*0794*/ 	.word	0x00022820
        /*0798*/ 	.short	0x010a
        /*079a*/ 	.byte	0x3f
	.zero		1


	//   ....[46]....
        /*079c*/ 	.word	0x0000c950
        /*07a0*/ 	.word	0x00000006
        /*07a4*/ 	.word	0x00000000
        /*07a8*/ 	.short	0x010a
        /*07aa*/ 	.byte	0x3f
	.zero		1


	//   ....[47]....
        /*07ac*/ 	.word	0x0000c9c0
        /*07b0*/ 	.word	0x00000007
        /*07b4*/ 	.word	0x00000000
        /*07b8*/ 	.short	0x010a
        /*07ba*/ 	.byte	0x3f
	.zero		1


	//   ....[48]....
        /*07bc*/ 	.word	0x0000ca30
        /*07c0*/ 	.word	0x00000004
        /*07c4*/ 	.word	0x00000000
        /*07c8*/ 	.short	0x010a
        /*07ca*/ 	.byte	0x3f
	.zero		1


	//   ....[49]....
        /*07cc*/ 	.word	0x0000ca60
        /*07d0*/ 	.word	0x00000003
        /*07d4*/ 	.word	0x00000000
        /*07d8*/ 	.short	0x010a
        /*07da*/ 	.byte	0x3f
	.zero		1


	//   ....[50]....
        /*07dc*/ 	.word	0x0000cac0
        /*07e0*/ 	.word	0x00000006
        /*07e4*/ 	.word	0x00022800
        /*07e8*/ 	.short	0x010a
        /*07ea*/ 	.byte	0x3f
	.zero		1


	//   ....[51]....
        /*07ec*/ 	.word	0x0000cb10
        /*07f0*/ 	.word	0x00000005
        /*07f4*/ 	.word	0x00022830
        /*07f8*/ 	.short	0x010a
        /*07fa*/ 	.byte	0x3f
	.zero		1


	//   ....[52]....
        /*07fc*/ 	.word	0x0000cb60
        /*0800*/ 	.word	0x00000005
        /*0804*/ 	.word	0x00022850
        /*0808*/ 	.short	0x010a
        /*080a*/ 	.byte	0x3f
	.zero		1


	//   ....[53]....
        /*080c*/ 	.word	0x0000cbc0
        /*0810*/ 	.word	0x00000000
        /*0814*/ 	.word	0x00022830
        /*0818*/ 	.short	0x010a
        /*081a*/ 	.byte	0x3f
	.zero		1


	//   ....[54]....
        /*081c*/ 	.word	0x0000cc10
        /*0820*/ 	.word	0x000000ba
        /*0824*/ 	.word	0x00022850
        /*0828*/ 	.short	0x010a
        /*082a*/ 	.byte	0x3f
	.zero		1


	//   ....[55]....
        /*082c*/ 	.word	0x0000cdb0
        /*0830*/ 	.word	0x00000008
        /*0834*/ 	.word	0x00022840
        /*0838*/ 	.short	0x010a
        /*083a*/ 	.byte	0x3f
	.zero		1


	//   ....[56]....
        /*083c*/ 	.word	0x0000ce30
        /*0840*/ 	.word	0x00000008
        /*0844*/ 	.word	0x00022820
        /*0848*/ 	.short	0x010a
        /*084a*/ 	.byte	0x3f
	.zero		1


	//   ....[57]....
        /*084c*/ 	.word	0x0000ce80
        /*0850*/ 	.word	0x00000008
        /*0854*/ 	.word	0x00022860
        /*0858*/ 	.short	0x010a
        /*085a*/ 	.byte	0x3f
	.zero		1


	//   ....[58]....
        /*085c*/ 	.word	0x0000ced0
        /*0860*/ 	.word	0x00000003
        /*0864*/ 	.word	0x00022840
        /*0868*/ 	.short	0x010a
        /*086a*/ 	.byte	0x3f
	.zero		1


	//   ....[59]....
        /*086c*/ 	.word	0x0000cf20
        /*0870*/ 	.word	0x00000003
        /*0874*/ 	.word	0x00022860
        /*0878*/ 	.short	0x010a
        /*087a*/ 	.byte	0x3f
	.zero		1


	//   ....[60]....
        /*087c*/ 	.word	0x0000cf70
        /*0880*/ 	.word	0x00000002
        /*0884*/ 	.word	0x00022840
        /*0888*/ 	.short	0x010a
        /*088a*/ 	.byte	0x3f
	.zero		1


	//   ....[61]....
        /*088c*/ 	.word	0x0000cfc0
        /*0890*/ 	.word	0x00000002
        /*0894*/ 	.word	0x00022860
        /*0898*/ 	.short	0x010a
        /*089a*/ 	.byte	0x3f
	.zero		1


	//   ....[62]....
        /*089c*/ 	.word	0x0000d010
        /*08a0*/ 	.word	0x00000002
        /*08a4*/ 	.word	0x00022840
        /*08a8*/ 	.short	0x010a
        /*08aa*/ 	.byte	0x3f
	.zero		1


	//   ....[63]....
        /*08ac*/ 	.word	0x0000d060
        /*08b0*/ 	.word	0x00000002
        /*08b4*/ 	.word	0x00022860
        /*08b8*/ 	.short	0x010a
        /*08ba*/ 	.byte	0x3f
	.zero		1


	//   ....[64]....
        /*08bc*/ 	.word	0x0000da10
        /*08c0*/ 	.word	0x00000000
        /*08c4*/ 	.word	0x00022820
        /*08c8*/ 	.short	0x010a
        /*08ca*/ 	.byte	0x3f
	.zero		1


	//   ....[65]....
        /*08cc*/ 	.word	0x0000dbb0
        /*08d0*/ 	.word	0x00000006
        /*08d4*/ 	.word	0x00000000
        /*08d8*/ 	.short	0x010a
        /*08da*/ 	.byte	0x3f
	.zero		1


	//   ....[66]....
        /*08dc*/ 	.word	0x0000dc00
        /*08e0*/ 	.word	0x00000007
        /*08e4*/ 	.word	0x00000000
        /*08e8*/ 	.short	0x010a
        /*08ea*/ 	.byte	0x3f
	.zero		1


	//   ....[67]....
        /*08ec*/ 	.word	0x0000dc50
        /*08f0*/ 	.word	0x00000004
        /*08f4*/ 	.word	0x00000000
        /*08f8*/ 	.short	0x010a
        /*08fa*/ 	.byte	0x3f
	.zero		1


	//----- nvinfo : EIATTR_NUM_MBARRIERS
	.align		4
.L_208:
        /*08fc*/ 	.byte	0x03, 0x38
        /*08fe*/ 	.short	0x0016


	//----- nvinfo : EIATTR_EXIT_INSTR_OFFSETS
	.align		4
        /*0900*/ 	.byte	0x04, 0x1c
        /*0902*/ 	.short	(.L_210 - .L_209)


	//   ....[0]....
.L_209:
        /*0904*/ 	.word	0x00000a90


	//   ....[1]....
        /*0908*/ 	.word	0x000083e0


	//   ....[2]....
        /*090c*/ 	.word	0x00008440


	//   ....[3]....
        /*0910*/ 	.word	0x0000cab0


	//----- nvinfo : EIATTR_MAX_THREADS
	.align		4
.L_210:
        /*0914*/ 	.byte	0x04, 0x05
        /*0916*/ 	.short	(.L_212 - .L_211)
.L_211:
        /*0918*/ 	.word	0x00000180
        /*091c*/ 	.word	0x00000001
        /*0920*/ 	.word	0x00000001


	//----- nvinfo : EIATTR_CRS_STACK_SIZE
	.align		4
.L_212:
        /*0924*/ 	.byte	0x04, 0x1e
        /*0926*/ 	.short	(.L_214 - .L_213)
.L_213:
        /*0928*/ 	.word	0x00000000


	//----- nvinfo : EIATTR_CBANK_PARAM_SIZE
	.align		4
.L_214:
        /*092c*/ 	.byte	0x03, 0x19
        /*092e*/ 	.short	0x0a70


	//----- nvinfo : EIATTR_PARAM_CBANK
	.align		4
        /*0930*/ 	.byte	0x04, 0x0a
        /*0932*/ 	.short	(.L_216 - .L_215)
	.align		4
.L_215:
        /*0934*/ 	.word	index@(.nv.constant0._ZN7cutlass13device_kernelIN5flash11enable_sm90INS1_16FlashAttnFwdSm90INS1_25CollectiveMainloopFwdSm90ILi2EN4cute5tupleIJNS5_1CILi1EEES8_S8_EEENS6_IJNS7_ILi128EEENS7_ILi96EEENS7_ILi64EEEEEELi256ENS_10bfloat16_tEfNS_4arch4Sm90ELb0ELb0ELb0ELb1ELb0ELb0ELb0ELb1ELb0ELb0ELb0ELb0EEENS1_21CollectiveEpilogueFwdINS6_IJSA_NS7_ILi256EEESB_EEES9_SE_SG_Li256ELb1ELb0ELb0ELb0EEENS1_36VarlenDynamicPersistentTileSchedulerILi128ELi96ELi256ELi32ELb0ELb0ELb1ELb0ELb1ELb1EEEEEEEEEvNT_6ParamsE)
        /*0938*/ 	.short	0x0210
        /*093a*/ 	.short	0x0a70


	//----- nvinfo : EIATTR_SW_WAR
	.align		4
.L_216:
        /*093c*/ 	.byte	0x04, 0x36
        /*093e*/ 	.short	(.L_218 - .L_217)
.L_217:
        /*0940*/ 	.word	0x00000008
.L_218:


//--------------------- .nv.info._ZN7cutlass13device_kernelIN5flash11enable_sm90INS1_16FlashAttnFwdSm90INS1_25CollectiveMainloopFwdSm90ILi2EN4cute5tupleIJNS5_1CILi1EEES8_S8_EEENS6_IJNS7_ILi128EEENS7_ILi96EEENS7_ILi64EEEEEELi256ENS_10bfloat16_tEfNS_4arch4Sm90ELb0ELb0ELb0ELb1ELb0ELb1ELb0ELb1ELb0ELb0ELb0ELb0EEENS1_21CollectiveEpilogueFwdINS6_IJSA_NS7_ILi256EEESB_EEES9_SE_SG_Li256ELb1ELb0ELb0ELb0EEENS1_36VarlenDynamicPersistentTileSchedulerILi128ELi96ELi256ELi32ELb0ELb0ELb1ELb0ELb1ELb1EEEEEEEEEvNT_6ParamsE --------------------------
	.section	.nv.info._ZN7cutlass13device_kernelIN5flash11enable_sm90INS1_16FlashAttnFwdSm90INS1_25CollectiveMainloopFwdSm90ILi2EN4cute5tupleIJNS5_1CILi1EEES8_S8_EEENS6_IJNS7_ILi128EEENS7_ILi96EEENS7_ILi64EEEEEELi256ENS_10bfloat16_tEfNS_4arch4Sm90ELb0ELb0ELb0ELb1ELb0ELb1ELb0ELb1ELb0ELb0ELb0ELb0EEENS1_21CollectiveEpilogueFwdINS6_IJSA_NS7_ILi256EEESB_EEES9_SE_SG_Li256ELb1ELb0ELb0ELb0EEENS1_36VarlenDynamicPersistentTileSchedulerILi128ELi96ELi256ELi32ELb0ELb0ELb1ELb0ELb1ELb1EEEEEEEEEvNT_6ParamsE,"",@"SHT_CUDA_INFO"
	.sectionflags	@""
	.align	4


	//----- nvinfo : EIATTR_CUDA_API_VERSION
	.align		4
        /*0000*/ 	.byte	0x04, 0x37
        /*0002*/ 	.short	(.L_220 - .L_219)
.L_219:
        /*0004*/ 	.word	0x00000082


	//----- nvinfo : EIATTR_KPARAM_INFO
	.align		4
.L_220:
        /*0008*/ 	.byte	0x04, 0x17
        /*000a*/ 	.short	(.L_222 - .L_221)
.L_221:
        /*000c*/ 	.word	0x00000000
        /*0010*/ 	.short	0x0000
        /*0012*/ 	.short	0x0070
        /*0014*/ 	.byte	0x00, 0xf0, 0x01, 0x28


	//----- nvinfo : EIATTR_SPARSE_MMA_MASK
	.align		4
.L_222:
        /*0018*/ 	.byte	0x03, 0x50
        /*001a*/ 	.short	0x0000


	//----- nvinfo : EIATTR_MAXREG_COUNT
	.align		4
        /*001c*/ 	.byte	0x03, 0x1b
        /*001e*/ 	.short	0x00a8


	//----- nvinfo : EIATTR_NUM_BARRIERS
	.align		4
        /*0020*/ 	.byte	0x02, 0x4c
        /*0022*/ 	.byte	0x10
	.zero		1


	//----- nvinfo : EIATTR_EXTERNS
	.align		4
        /*0024*/ 	.byte	0x04, 0x0f
        /*0026*/ 	.short	(.L_224 - .L_223)


	//   ....[0]....
	.align		4
.L_223:
        /*0028*/ 	.word	index@(__assertfail)


	//----- nvinfo : EIATTR_ANNOTATIONS
	.align		4
.L_224:
        /*002c*/ 	.byte	0x04, 0x55
        /*002e*/ 	.short	(.L_226 - .L_225)


	//   ....[0]....
.L_225:
        /* <DEDUP_REMOVED lines=41> */


	//----- nvinfo : EIATTR_MERCURY_ISA_VERSION
	.align		4
.L_226:
        /*02b0*/ 	.byte	0x03, 0x5f
        /*02b2*/ 	.short	0x0101


	//----- nvinfo : EIATTR_UNUSED_LOAD_BYTE_OFFSET
	.align		4
        /*02b4*/ 	.byte	0x04, 0x44
        /*02b6*/ 	.short	(.L_228 - .L_227)


	//   ....[0]....
.L_227:
        /*02b8*/ 	.word	0x00000b00
        /*02bc*/ 	.word	0x0000fff0


	//   ....[1]....
        /*02c0*/ 	.word	0x0000c700
        /*02c4*/ 	.word	0x0000fff0


	//----- nvinfo : EIATTR_INT_WARP_WIDE_INSTR_OFFSETS
	.align		4
.L_228:
        /*02c8*/ 	.byte	0x04, 0x31
        /*02ca*/ 	.short	(.L_230 - .L_229)


	//   ....[0]....
.L_229:
        /*02cc*/ 	.word	0x000001c0


	//   ....[1]....
        /*02d0*/ 	.word	0x00000200


	//   ....[2]....
        /*02d4*/ 	.word	0x00000270


	//   ....[3]....
        /*02d8*/ 	.word	0x00010e20


	//   ....[4]....
        /*02dc*/ 	.word	0x00010eb0


	//   ....[5]....
        /*02e0*/ 	.word	0x00011330


	//   ....[6]....
        /*02e4*/ 	.word	0x00011360


	//   ....[7]....
        /*02e8*/ 	.word	0x00013780


	//   ....[8]....
        /*02ec*/ 	.word	0x00013810


	//----- nvinfo : EIATTR_COOP_GROUP_MASK_REGIDS
	.align		4
.L_230:
        /*02f0*/ 	.byte	0x04, 0x29
        /*02f2*/ 	.short	(.L_232 - .L_231)


	//   ....[0]....
.L_231:
        /*02f4*/ 	.word	0xffffffff


	//   ....[1]....
        /*02f8*/ 	.word	0xffffffff


	//   ....[2]....
        /*02fc*/ 	.word	0xffffffff


	//   ....[3]....
        /*0300*/ 	.word	0xffffffff


	//   ....[4]....
        /*0304*/ 	.word	0xffffffff


	//   ....[5]....
        /*0308*/ 	.word	0xffffffff


	//   ....[6]....
        /*030c*/ 	.word	0xffffffff


	//   ....[7]....
        /*0310*/ 	.word	0xffffffff


	//   ....[8]....
        /*0314*/ 	.word	0xffffffff


	//   ....[9]....
        /*0318*/ 	.word	0xffffffff


	//   ....[10]....
        /*031c*/ 	.word	0xffffffff


	//   ....[11]....
        /*0320*/ 	.word	0xffffffff


	//   ....[12]....
        /*0324*/ 	.word	0xffffffff


	//   ....[13]....
        /*0328*/ 	.word	0xffffffff


	//   ....[14]....
        /*032c*/ 	.word	0xffffffff


	//   ....[15]....
        /*0330*/ 	.word	0xffffffff


	//   ....[16]....
        /*0334*/ 	.word	0xffffffff


	//   ....[17]....
        /*0338*/ 	.word	0xffffffff


	//   ....[18]....
        /*033c*/ 	.word	0xffffffff


	//   ....[19]....
        /*0340*/ 	.word	0xffffffff


	//   ....[20]....
        /*0344*/ 	.word	0xffffffff


	//   ....[21]....
        /*0348*/ 	.word	0xffffffff


	//   ....[22]....
        /*034c*/ 	.word	0xffffffff


	//   ....[23]....
        /*0350*/ 	.word	0xffffffff


	//   ....[24]....
        /*0354*/ 	.word	0xffffffff


	//   ....[25]....
        /*0358*/ 	.word	0xffffffff


	//   ....[26]....
        /*035c*/ 	.word	0xffffffff


	//   ....[27]....
        /*0360*/ 	.word	0xffffffff


	//   ....[28]....
        /*0364*/ 	.word	0xffffffff


	//   ....[29]....
        /*0368*/ 	.word	0xffffffff


	//   ....[30]....
        /*036c*/ 	.word	0xffffffff


	//   ....[31]....
        /*0370*/ 	.word	0xffffffff


	//   ....[32]....
        /*0374*/ 	.word	0xffffffff


	//   ....[33]....
        /*0378*/ 	.word	0xffffffff


	//   ....[34]....
        /*037c*/ 	.word	0xffffffff


	//   ....[35]....
        /*0380*/ 	.word	0xffffffff


	//   ....[36]....
        /*0384*/ 	.word	0xffffffff


	//   ....[37]....
        /*0388*/ 	.word	0xffffffff


	//   ....[38]....
        /*038c*/ 	.word	0xffffffff


	//   ....[39]....
        /*0390*/ 	.word	0xffffffff


	//   ....[40]....
        /*0394*/ 	.word	0xffffffff


	//   ....[41]....
        /*0398*/ 	.word	0xffffffff


	//   ....[42]....
        /*039c*/ 	.word	0xffffffff


	//   ....[43]....
        /*03a0*/ 	.word	0xffffffff


	//   ....[44]....
        /*03a4*/ 	.word	0xffffffff


	//   ....[45]....
        /*03a8*/ 	.word	0xffffffff


	//   ....[46]....
        /*03ac*/ 	.word	0xffffffff


	//   ....[47]....
        /*03b0*/ 	.word	0xffffffff


	//   ....[48]....
        /*03b4*/ 	.word	0xffffffff


	//   ....[49]....
        /*03b8*/ 	.word	0xffffffff


	//   ....[50]....
        /*03bc*/ 	.word	0xffffffff


	//   ....[51]....
        /*03c0*/ 	.word	0xffffffff


	//   ....[52]....
        /*03c4*/ 	.word	0xffffffff


	//   ....[53]....
        /*03c8*/ 	.word	0xffffffff


	//   ....[54]....
        /*03cc*/ 	.word	0x0500000f


	//   ....[55]....
        /*03d0*/ 	.word	0x0500000f


	//   ....[56]....
        /*03d4*/ 	.word	0x0500000f


	//   ....[57]....
        /*03d8*/ 	.word	0x0500000f


	//   ....[58]....
        /*03dc*/ 	.word	0x0500000f


	//   ....[59]....
        /*03e0*/ 	.word	0x0500000f


	//   ....[60]....
        /*03e4*/ 	.word	0x0500000f


	//   ....[61]....
        /*03e8*/ 	.word	0x0500000f


	//   ....[62]....
        /*03ec*/ 	.word	0x0500000f


	//   ....[63]....
        /*03f0*/ 	.word	0x0500000f


	//   ....[64]....
        /*03f4*/ 	.word	0x0500000f


	//   ....[65]....
        /*03f8*/ 	.word	0x0500000f


	//   ....[66]....
        /*03fc*/ 	.word	0x0500000f


	//   ....[67]....
        /*0400*/ 	.word	0x0500000f


	//   ....[68]....
        /*0404*/ 	.word	0x0500000f


	//   ....[69]....
        /*0408*/ 	.word	0x0500000f


	//   ....[70]....
        /*040c*/ 	.word	0x0500000f


	//   ....[71]....
        /*0410*/ 	.word	0x0500000f


	//   ....[72]....
        /*0414*/ 	.word	0x0500000f


	//   ....[73]....
        /*0418*/ 	.word	0x0500000f


	//   ....[74]....
        /*041c*/ 	.word	0x0500000f


	//   ....[75]....
        /*0420*/ 	.word	0x0500000f


	//   ....[76]....
        /*0424*/ 	.word	0x0500000f


	//   ....[77]....
        /*0428*/ 	.word	0x0500000f


	//   ....[78]....
        /*042c*/ 	.word	0x0500000f


	//   ....[79]....
        /*0430*/ 	.word	0x0500000f


	//   ....[80]....
        /*0434*/ 	.word	0x0500000f


	//   ....[81]....
        /*0438*/ 	.word	0x0500000f


	//   ....[82]....
        /*043c*/ 	.word	0x0500000f


	//----- nvinfo : EIATTR_COOP_GROUP_INSTR_OFFSETS
	.align		4
.L_232:
        /*0440*/ 	.byte	0x04, 0x28
        /*0442*/ 	.short	(.L_234 - .L_233)


	//   ....[0]....
.L_233:
        /*0444*/ 	.word	0x00000070


	//   ....[1]....
        /*0448*/ 	.word	0x000001d0


	//   ....[2]....
        /*044c*/ 	.word	0x00000220


	//   ....[3]....
        /*0450*/ 	.word	0x00000450


	//   ....[4]....
        /*0454*/ 	.word	0x000005b0


	//   ....[5]....
        /*0458*/ 	.word	0x000006d0


	//   ....[6]....
        /*045c*/ 	.word	0x00000830


	//   ....[7]....
        /*0460*/ 	.word	0x00005cd0


	//   ....[8]....
        /*0464*/ 	.word	0x00008be0


	//   ....[9]....
        /*0468*/ 	.word	0x00008c10


	//   ....[10]....
        /*046c*/ 	.word	0x00009040


	//   ....[11]....
        /*0470*/ 	.word	0x000090b0


	//   ....[12]....
        /*0474*/ 	.word	0x0000a2e0


	//   ....[13]....
        /*0478*/ 	.word	0x0000a310


	//   ....[14]....
        /*047c*/ 	.word	0x0000a6d0


	//   ....[15]....
        /*0480*/ 	.word	0x0000a8a0


	//   ....[16]....
        /*0484*/ 	.word	0x0000bc80


	//   ....[17]....
        /*0488*/ 	.word	0x0000bce0


	//   ....[18]....
        /*048c*/ 	.word	0x0000bd50


	//   ....[19]....
        /*0490*/ 	.word	0x0000bd70


	//   ....[20]....
        /*0494*/ 	.word	0x0000f040


	//   ....[21]....
        /*0498*/ 	.word	0x0000f1d0


	//   ....[22]....
        /*049c*/ 	.word	0x0000f200


	//   ....[23]....
        /*04a0*/ 	.word	0x0000f240


	//   ....[24]....
        /*04a4*/ 	.word	0x0000f2a0


	//   ....[25]....
        /*04a8*/ 	.word	0x0000f300


	//   ....[26]....
        /*04ac*/ 	.word	0x0000f340


	//   ....[27]....
        /*04b0*/ 	.word	0x0000f4f0


	//   ....[28]....
        /*04b4*/ 	.word	0x0000f550


	//   ....[29]....
        /*04b8*/ 	.word	0x0000f590


	//   ....[30]....
        /*04bc*/ 	.word	0x0000f5d0


	//   ....[31]....
        /*04c0*/ 	.word	0x0000f600


	//   ....[32]....
        /*04c4*/ 	.word	0x0000f630


	//   ....[33]....
        /*04c8*/ 	.word	0x0000f6c0


	//   ....[34]....
        /*04cc*/ 	.word	0x0000f6f0


	//   ....[35]....
        /*04d0*/ 	.word	0x0000f780


	//   ....[36]....
        /*04d4*/ 	.word	0x000138a0


	//   ....[37]....
        /*04d8*/ 	.word	0x000138b0


	//   ....[38]....
        /*04dc*/ 	.word	0x000139c0


	//   ....[39]....
        /*04e0*/ 	.word	0x00013a20


	//   ....[40]....
        /*04e4*/ 	.word	0x00013a60


	//   ....[41]....
        /*04e8*/ 	.word	0x00013aa0


	//   ....[42]....
        /*04ec*/ 	.word	0x00013ad0


	//   ....[43]....
        /*04f0*/ 	.word	0x00013b00


	//   ....[44]....
        /*04f4*/ 	.word	0x00013c90


	//   ....[45]....
        /*04f8*/ 	.word	0x00013cf0


	//   ....[46]....
        /*04fc*/ 	.word	0x00013d30


	//   ....[47]....
        /*0500*/ 	.word	0x00013d70


	//   ....[48]....
        /*0504*/ 	.word	0x00013da0


	//   ....[49]....
        /*0508*/ 	.word	0x00013dd0


	//   ....[50]....
        /*050c*/ 	.word	0x00013e90


	//   ....[51]....
        /*0510*/ 	.word	0x00013eb0


	//   ....[52]....
        /*0514*/ 	.word	0x00013f20


	//   ....[53]....
        /*0518*/ 	.word	0x00014370


	//   ....[54]....
        /*051c*/ 	.word	0x000147b0


	//   ....[55]....
        /*0520*/ 	.word	0x00014850


	//   ....[56]....
        /*0524*/ 	.word	0x000148f0


	//   ....[57]....
        /*0528*/ 	.word	0x00014990


	//   ....[58]....
        /*052c*/ 	.word	0x00014a30


	//   ....[59]....
        /*0530*/ 	.word	0x00014b20


	//   ....[60]....
        /*0534*/ 	.word	0x00014bc0


	//   ....[61]....
        /*0538*/ 	.word	0x00014c60


	//   ....[62]....
        /*053c*/ 	.word	0x00014d00


	//   ....[63]....
        /*0540*/ 	.word	0x00014f60


	//   ....[64]....
        /*0544*/ 	.word	0x00015240


	//   ....[65]....
        /*0548*/ 	.word	0x00015660


	//   ....[66]....
        /*054c*/ 	.word	0x000156f0


	//   ....[67]....
        /*0550*/ 	.word	0x00015790


	//   ....[68]....
        /*0554*/ 	.word	0x00015840


	//   ....[69]....
        /*0558*/ 	.word	0x000158c0


	//   ....[70]....
        /*055c*/ 	.word	0x00015940


	//   ....[71]....
        /*0560*/ 	.word	0x000159c0


	//   ....[72]....
        /*0564*/ 	.word	0x00015a40


	//   ....[73]....
        /*0568*/ 	.word	0x00015ad0


	//   ....[74]....
        /*056c*/ 	.word	0x00015b80


	//   ....[75]....
        /*0570*/ 	.word	0x00015c00


	//   ....[76]....
        /*0574*/ 	.word	0x00015c80


	//   ....[77]....
        /*0578*/ 	.word	0x00015d00


	//   ....[78]....
        /*057c*/ 	.word	0x00015d80


	//   ....[79]....
        /*0580*/ 	.word	0x00015df0


	//   ....[80]....
        /*0584*/ 	.word	0x00015e90


	//   ....[81]....
        /*0588*/ 	.word	0x00015f20


	//   ....[82]....
        /*058c*/ 	.word	0x00016040


	//----- nvinfo : EIATTR_REG_RECONFIG
	.align		4
.L_234:
        /*0590*/ 	.byte	0x01, 0x54
	.zero		2


	//----- nvinfo : EIATTR_SYSCALL_OFFSETS
	.align		4
        /*0594*/ 	.byte	0x04, 0x46
        /*0596*/ 	.short	(.L_236 - .L_235)


	//   ....[0]....
.L_235:
        /*0598*/ 	.word	0x000016e0


	//   ....[1]....
        /*059c*/ 	.word	0x00001830


	//   ....[2]....
        /*05a0*/ 	.word	0x00005e70


	//   ....[3]....
        /*05a4*/ 	.word	0x00006300


	//   ....[4]....
        /*05a8*/ 	.word	0x00011040


	//   ....[5]....
        /*05ac*/ 	.word	0x00011180


	//   ....[6]....
        /*05b0*/ 	.word	0x00011280


	//----- nvinfo : EIATTR_MBARRIER_INSTR_OFFSETS
	.align		4
.L_236:
        /*05b4*/ 	.byte	0x04, 0x39
        /*05b6*/ 	.short	(.L_238 - .L_237)


	//   ....[0]....
.L_237:
        /*05b8*/ 	.word	0x00000300
        /*05bc*/ 	.word	0x000000ff
        /*05c0*/ 	.word	0x00022800
        /*05c4*/ 	.short	0x0100
        /*05c6*/ 	.byte	0x08
	.zero		1


	//   ....[1]....
        /*05c8*/ 	.word	0x00000310
        /*05cc*/ 	.word	0x000000ff
        /*05d0*/ 	.word	0x00022820
        /*05d4*/ 	.short	0x0100
        /*05d6*/ 	.byte	0x08
	.zero		1


	//   ....[2]....
        /*05d8*/ 	.word	0x00000400
        /*05dc*/ 	.word	0x000000ff
        /*05e0*/ 	.word	0x00022830
        /*05e4*/ 	.short	0x0100
        /*05e6*/ 	.byte	0x08
	.zero		1


	//   ....[3]....
        /*05e8*/ 	.word	0x00000410
        /*05ec*/ 	.word	0x000000ff
        /*05f0*/ 	.word	0x00022840
        /*05f4*/ 	.short	0x0100
        /*05f6*/ 	.byte	0x08
	.zero		1


	//   ....[4]....
        /*05f8*/ 	.word	0x00000420
        /*05fc*/ 	.word	0x000000ff
        /*0600*/ 	.word	0x00022838
        /*0604*/ 	.short	0x0100
        /*0606*/ 	.byte	0x08
	.zero		1


	//   ....[5]....
        /*0608*/ 	.word	0x00000430
        /*060c*/ 	.word	0x000000ff
        /*0610*/ 	.word	0x00022848
        /*0614*/ 	.short	0x0100
        /*0616*/ 	.byte	0x08
	.zero		1


	//   ....[6]....
        /*0618*/ 	.word	0x00000560
        /*061c*/ 	.word	0x000000ff
        /*0620*/ 	.word	0x00022850
        /*0624*/ 	.short	0x0100
        /*0626*/ 	.byte	0x08
	.zero		1


	//   ....[7]....
        /*0628*/ 	.word	0x00000570
        /*062c*/ 	.word	0x000000ff
        /*0630*/ 	.word	0x00022860
        /*0634*/ 	.short	0x0100
        /*0636*/ 	.byte	0x08
	.zero		1


	//   ....[8]....
        /*0638*/ 	.word	0x00000580
        /*063c*/ 	.word	0x000000ff
        /*0640*/ 	.word	0x00022858
        /*0644*/ 	.short	0x0100
        /*0646*/ 	.byte	0x08
	.zero		1


	//   ....[9]....
        /*0648*/ 	.word	0x00000590
        /*064c*/ 	.word	0x000000ff
        /*0650*/ 	.word	0x00022868
        /*0654*/ 	.short	0x0100
        /*0656*/ 	.byte	0x08
	.zero		1


	//   ....[10]....
        /*0658*/ 	.word	0x00000680
        /*065c*/ 	.word	0x000000ff
        /*0660*/ 	.word	0x00022870
        /*0664*/ 	.short	0x0100
        /*0666*/ 	.byte	0x06
	.zero		1


	//   ....[11]....
        /*0668*/ 	.word	0x00000690
        /*066c*/ 	.word	0x000000ff
        /*0670*/ 	.word	0x00022880
        /*0674*/ 	.short	0x0100
        /*0676*/ 	.byte	0x06
	.zero		1


	//   ....[12]....
        /*0678*/ 	.word	0x000006a0
        /*067c*/ 	.word	0x000000ff
        /*0680*/ 	.word	0x00022878
        /*0684*/ 	.short	0x0100
        /*0686*/ 	.byte	0x06
	.zero		1


	//   ....[13]....
        /*0688*/ 	.word	0x000006b0
        /*068c*/ 	.word	0x000000ff
        /*0690*/ 	.word	0x00022888
        /*0694*/ 	.short	0x0100
        /*0696*/ 	.byte	0x06
	.zero		1


	//   ....[14]....
        /*0698*/ 	.word	0x000007e0
        /*069c*/ 	.word	0x000000ff
        /*06a0*/ 	.word	0x00022890
        /*06a4*/ 	.short	0x0100
        /*06a6*/ 	.byte	0x08
	.zero		1


	//   ....[15]....
        /*06a8*/ 	.word	0x000007f0
        /*06ac*/ 	.word	0x000000ff
        /*06b0*/ 	.word	0x000228a0
        /*06b4*/ 	.short	0x0100
        /*06b6*/ 	.byte	0x08
	.zero		1


	//   ....[16]....
        /*06b8*/ 	.word	0x00000800
        /*06bc*/ 	.word	0x000000ff
        /*06c0*/ 	.word	0x00022898
        /*06c4*/ 	.short	0x0100
        /*06c6*/ 	.byte	0x08
	.zero		1


	//   ....[17]....
        /*06c8*/ 	.word	0x00000810
        /*06cc*/ 	.word	0x000000ff
        /*06d0*/ 	.word	0x000228a8
        /*06d4*/ 	.short	0x0100
        /*06d6*/ 	.byte	0x08
	.zero		1


	//   ....[18]....
        /*06d8*/ 	.word	0x00000940
        /*06dc*/ 	.word	0x000000ff
        /*06e0*/ 	.word	0x000228b0
        /*06e4*/ 	.short	0x0100
        /*06e6*/ 	.byte	0x08
	.zero		1


	//   ....[19]....
        /*06e8*/ 	.word	0x00000950
        /*06ec*/ 	.word	0x000000ff
        /*06f0*/ 	.word	0x000228c0
        /*06f4*/ 	.short	0x0100
        /*06f6*/ 	.byte	0x08
	.zero		1


	//   ....[20]....
        /*06f8*/ 	.word	0x00000960
        /*06fc*/ 	.word	0x000000ff
        /*0700*/ 	.word	0x000228b8
        /*0704*/ 	.short	0x0100
        /*0706*/ 	.byte	0x08
	.zero		1


	//   ....[21]....
        /*0708*/ 	.word	0x00000970
        /*070c*/ 	.word	0x000000ff
        /*0710*/ 	.word	0x000228c8
        /*0714*/ 	.short	0x0100
        /*0716*/ 	.byte	0x08
	.zero		1


	//   ....[22]....
        /*0718*/ 	.word	0x00002b10
        /*071c*/ 	.word	0x0000005a
        /*0720*/ 	.word	0x00022890
        /*0724*/ 	.short	0x010a
        /*0726*/ 	.byte	0x3f
	.zero		1


	//   ....[23]....
        /*0728*/ 	.word	0x00003e10
        /*072c*/ 	.word	0x0000005a
        /*0730*/ 	.word	0x00022890
        /*0734*/ 	.short	0x010a
        /*0736*/ 	.byte	0x3f
	.zero		1


	//   ....[24]....
        /*0738*/ 	.word	0x00004f00
        /*073c*/ 	.word	0x0000005a
        /*0740*/ 	.word	0x00022890
        /*0744*/ 	.short	0x010a
        /*0746*/ 	.byte	0x3f
	.zero		1


	//   ....[25]....
        /*0748*/ 	.word	0x00005110
        /*074c*/ 	.word	0x00000004
        /*0750*/ 	.word	0x00000000
        /*0754*/ 	.short	0x0101
        /*0756*/ 	.byte	0x3f
	.zero		1


	//   ....[26]....
        /*0758*/ 	.word	0x00005150
        /*075c*/ 	.word	0x0000005a
        /*0760*/ 	.word	0x000228b0
        /*0764*/ 	.short	0x010a
        /*0766*/ 	.byte	0x3f
	.zero		1


	//   ....[27]....
        /*0768*/ 	.word	0x000057a0
        /*076c*/ 	.word	0x0000005a
        /*0770*/ 	.word	0x00000000
        /*0774*/ 	.short	0x0101
        /*0776*/ 	.byte	0x3f
	.zero		1


	//   ....[28]....
        /*0778*/ 	.word	0x00005f00
        /*077c*/ 	.word	0x00000012
        /*0780*/ 	.word	0x00022800
        /*0784*/ 	.short	0x010a
        /*0786*/ 	.byte	0x3f
	.zero		1


	//   ....[29]....
        /*0788*/ 	.word	0x00005f50
        /*078c*/ 	.word	0x00000012
        /*0790*/ 	.word	0x00022800
        /*0794*/ 	.short	0x010a
        /*0796*/ 	.byte	0x3f
	.zero		1


	//   ....[30]....
        /*0798*/ 	.word	0x00006610
        /*079c*/ 	.word	0x00000012
        /*07a0*/ 	.word	0x00022800
        /*07a4*/ 	.short	0x010a
        /*07a6*/ 	.byte	0x3f
	.zero		1


	//   ....[31]....
        /*07a8*/ 	.word	0x00007440
        /*07ac*/ 	.word	0x00000012
        /*07b0*/ 	.word	0x00022800
        /*07b4*/ 	.short	0x010a
        /*07b6*/ 	.byte	0x3f
	.zero		1


	//   ....[32]....
        /*07b8*/ 	.word	0x00008230
        /*07bc*/ 	.word	0x0000000d
        /*07c0*/ 	.word	0x00022830
        /*07c4*/ 	.short	0x010a
        /*07c6*/ 	.byte	0x3f
	.zero		1


	//   ....[33]....
        /*07c8*/ 	.word	0x000082d0
        /*07cc*/ 	.word	0x0000000d
        /*07d0*/ 	.word	0x00022830
        /*07d4*/ 	.short	0x010a
        /*07d6*/ 	.byte	0x3f
	.zero		1


	//   ....[34]....
        /*07d8*/ 	.word	0x00009500
        /*07dc*/ 	.word	0x00000014
        /*07e0*/ 	.word	0x00000000
        /*07e4*/ 	.short	0x0101
        /*07e6*/ 	.byte	0x3f
	.zero		1


	//   ....[35]....
        /*07e8*/ 	.word	0x00009950
        /*07ec*/ 	.word	0x0000000d
        /*07f0*/ 	.word	0x00022850
        /*07f4*/ 	.short	0x010a
        /*07f6*/ 	.byte	0x3f
	.zero		1


	//   ....[36]....
        /*07f8*/ 	.word	0x000099a0
        /*07fc*/ 	.word	0x0000000d
        /*0800*/ 	.word	0x00022850
        /*0804*/ 	.short	0x010a
        /*0806*/ 	.byte	0x3f
	.zero		1


	//   ....[37]....
        /*0808*/ 	.word	0x00009d70
        /*080c*/ 	.word	0x0000000d
        /*0810*/ 	.word	0x00000000
        /*0814*/ 	.short	0x0101
        /*0816*/ 	.byte	0x3f
	.zero		1


	//   ....[38]....
        /*0818*/ 	.word	0x00009e80
        /*081c*/ 	.word	0x0000000e
        /*0820*/ 	.word	0x00022830
        /*0824*/ 	.short	0x010a
        /*0826*/ 	.byte	0x3f
	.zero		1


	//   ....[39]....
        /*0828*/ 	.word	0x00009ee0
        /*082c*/ 	.word	0x0000000e
        /*0830*/ 	.word	0x00022830
        /*0834*/ 	.short	0x010a
        /*0836*/ 	.byte	0x3f
	.zero		1


	//   ....[40]....
        /*0838*/ 	.word	0x0000ac70
        /*083c*/ 	.word	0x0000009a
        /*0840*/ 	.word	0x00000000
        /*0844*/ 	.short	0x0101
        /*0846*/ 	.byte	0x3f
	.zero		1


	//   ....[41]....
        /*0848*/ 	.word	0x0000b850
        /*084c*/ 	.word	0x0000000e
        /*0850*/ 	.word	0x00022850
        /*0854*/ 	.short	0x010a
        /*0856*/ 	.byte	0x3f
	.zero		1


	//   ....[42]....
        /*0858*/ 	.word	0x0000b8a0
        /*085c*/ 	.word	0x0000000e
        /*0860*/ 	.word	0x00022850
        /*0864*/ 	.short	0x010a
        /*0866*/ 	.byte	0x3f
	.zero		1


	//   ....[43]....
        /*0868*/ 	.word	0x0000bc50
        /*086c*/ 	.word	0x0000000e
        /*0870*/ 	.word	0x00000000
        /*0874*/ 	.short	0x0101
        /*0876*/ 	.byte	0x3f
	.zero		1


	//   ....[44]....
        /*0878*/ 	.word	0x0000dd70
        /*087c*/ 	.word	0x00000000
        /*0880*/ 	.word	0x00000000
        /*0884*/ 	.short	0x0101
        /*0886*/ 	.byte	0x3f
	.zero		1


	//   ....[45]....
        /*0888*/ 	.word	0x000101b0
        /*088c*/ 	.word	0x00000005
        /*0890*/ 	.word	0x00022820
        /*0894*/ 	.short	0x010a
        /*0896*/ 	.byte	0x3f
	.zero		1


	//   ....[46]....
        /*0898*/ 	.word	0x00010240
        /*089c*/ 	.word	0x00000006
        /*08a0*/ 	.word	0x000228a0
        /*08a4*/ 	.short	0x010a
        /*08a6*/ 	.byte	0x3f
	.zero		1


	//   ....[47]....
        /*08a8*/ 	.word	0x00010420
        /*08ac*/ 	.word	0x00000006
        /*08b0*/ 	.word	0x000228c0
        /*08b4*/ 	.short	0x010a
        /*08b6*/ 	.byte	0x3f
	.zero		1


	//   ....[48]....
        /*08b8*/ 	.word	0x00010830
        /*08bc*/ 	.word	0x00000007
        /*08c0*/ 	.word	0x000228a0
        /*08c4*/ 	.short	0x010a
        /*08c6*/ 	.byte	0x3f
	.zero		1


	//   ....[49]....
        /*08c8*/ 	.word	0x000109f0
        /*08cc*/ 	.word	0x00000007
        /*08d0*/ 	.word	0x000228c0
        /*08d4*/ 	.short	0x010a
        /*08d6*/ 	.byte	0x3f
	.zero		1


	//   ....[50]....
        /*08d8*/ 	.word	0x000117e0
        /*08dc*/ 	.word	0x00000005
        /*08e0*/ 	.word	0x00022840
        /*08e4*/ 	.short	0x010a
        /*08e6*/ 	.byte	0x3f
	.zero		1


	//   ....[51]....
        /*08e8*/ 	.word	0x00011be0
        /*08ec*/ 	.word	0x00000007
        /*08f0*/ 	.word	0x00022820
        /*08f4*/ 	.short	0x010a
        /*08f6*/ 	.byte	0x3f
	.zero		1


	//   ....[52]....
        /*08f8*/ 	.word	0x00011ca0
        /*08fc*/ 	.word	0x00000002
        /*0900*/ 	.word	0x00022860
        /*0904*/ 	.short	0x010a
        /*0906*/ 	.byte	0x3f
	.zero		1


	//   ....[53]....
        /*0908*/ 	.word	0x00012310
        /*090c*/ 	.word	0x00000002
        /*0910*/ 	.word	0x00022840
        /*0914*/ 	.short	0x010a
        /*0916*/ 	.byte	0x3f
	.zero		1


	//   ....[54]....
        /*0918*/ 	.word	0x00012520
        /*091c*/ 	.word	0x00000002
        /*0920*/ 	.word	0x00022860
        /*0924*/ 	.short	0x010a
        /*0926*/ 	.byte	0x3f
	.zero		1


	//   ....[55]....
        /*0928*/ 	.word	0x00012aa0
        /*092c*/ 	.word	0x00000003
        /*0930*/ 	.word	0x00022840
        /*0934*/ 	.short	0x010a
        /*0936*/ 	.byte	0x3f
	.zero		1


	//   ....[56]....
        /*0938*/ 	.word	0x00012ca0
        /*093c*/ 	.word	0x00000003
        /*0940*/ 	.word	0x00022860
        /*0944*/ 	.short	0x010a
        /*0946*/ 	.byte	0x3f
	.zero		1


	//   ....[57]....
        /*0948*/ 	.word	0x000131a0
        /*094c*/ 	.word	0x00000003
        /*0950*/ 	.word	0x00022840
        /*0954*/ 	.short	0x010a
        /*0956*/ 	.byte	0x3f
	.zero		1


	//   ....[58]....
        /*0958*/ 	.word	0x000133b0
        /*095c*/ 	.word	0x00000003
        /*0960*/ 	.word	0x00022860
        /*0964*/ 	.short	0x010a
        /*0966*/ 	.byte	0x3f
	.zero		1


	//   ....[59]....
        /*0968*/ 	.word	0x000142f0
        /*096c*/ 	.word	0x00000000
        /*0970*/ 	.word	0x00022820
        /*0974*/ 	.short	0x010a
        /*0976*/ 	.byte	0x3f
	.zero		1


	//   ....[60]....
        /*0978*/ 	.word	0x000144a0
        /*097c*/ 	.word	0x00000006
        /*0980*/ 	.word	0x00000000
        /*0984*/ 	.short	0x010a
        /*0986*/ 	.byte	0x3f
	.zero		1


	//   ....[61]....
        /*0988*/ 	.word	0x00014510
        /*098c*/ 	.word	0x00000007
        /*0990*/ 	.word	0x00000000
        /*0994*/ 	.short	0x010a
        /*0996*/ 	.byte	0x3f
	.zero		1


	//   ....[62]....
        /*0998*/ 	.word	0x00014580
        /*099c*/ 	.word	0x00000004
        /*09a0*/ 	.word	0x00000000
        /*09a4*/ 	.short	0x010a
        /*09a6*/ 	.byte	0x3f
	.zero		1


	//   ....[63]....
        /*09a8*/ 	.word	0x000145b0
        /*09ac*/ 	.word	0x00000003
        /*09b0*/ 	.word	0x00000000
        /*09b4*/ 	.short	0x010a
        /*09b6*/ 	.byte	0x3f
	.zero		1


	//   ....[64]....
        /*09b8*/ 	.word	0x00014610
        /*09bc*/ 	.word	0x0000005a
        /*09c0*/ 	.word	0x00022890
        /*09c4*/ 	.short	0x010a
        /*09c6*/ 	.byte	0x3f
	.zero		1


	//   ....[65]....
        /*09c8*/ 	.word	0x00014660
        /*09cc*/ 	.word	0x0000005a
        /*09d0*/ 	.word	0x00022890
        /*09d4*/ 	.short	0x010a
        /*09d6*/ 	.byte	0x3f
	.zero		1


	//   ....[66]....
        /*09d8*/ 	.word	0x000146b0
        /*09dc*/ 	.word	0x0000005a
        /*09e0*/ 	.word	0x00022890
        /*09e4*/ 	.short	0x010a
        /*09e6*/ 	.byte	0x3f
	.zero		1


	//   ....[67]....
        /*09e8*/ 	.word	0x00014700
        /*09ec*/ 	.word	0x0000005a
        /*09f0*/ 	.word	0x000228b0
        /*09f4*/ 	.short	0x010a
        /*09f6*/ 	.byte	0x3f
	.zero		1


	//   ....[68]....
        /*09f8*/ 	.word	0x00014a70
        /*09fc*/ 	.word	0x00000012
        /*0a00*/ 	.word	0x00022800
        /*0a04*/ 	.short	0x010a
        /*0a06*/ 	.byte	0x3f
	.zero		1


	//   ....[69]....
        /*0a08*/ 	.word	0x00014d40
        /*0a0c*/ 	.word	0x00000012
        /*0a10*/ 	.word	0x00022800
        /*0a14*/ 	.short	0x010a
        /*0a16*/ 	.byte	0x3f
	.zero		1


	//   ....[70]....
        /*0a18*/ 	.word	0x00014d90
        /*0a1c*/ 	.word	0x0000000d
        /*0a20*/ 	.word	0x00022830
        /*0a24*/ 	.short	0x010a
        /*0a26*/ 	.byte	0x3f
	.zero		1


	//   ....[71]....
        /*0a28*/ 	.word	0x00014de0
        /*0a2c*/ 	.word	0x0000000d
        /*0a30*/ 	.word	0x00022850
        /*0a34*/ 	.short	0x010a
        /*0a36*/ 	.byte	0x3f
	.zero		1


	//   ....[72]....
        /*0a38*/ 	.word	0x00014e30
        /*0a3c*/ 	.word	0x0000000e
        /*0a40*/ 	.word	0x00022830
        /*0a44*/ 	.short	0x010a
        /*0a46*/ 	.byte	0x3f
	.zero		1


	//   ....[73]....
        /*0a48*/ 	.word	0x00014e80
        /*0a4c*/ 	.word	0x0000000e
        /*0a50*/ 	.word	0x00022850
        /*0a54*/ 	.short	0x010a
        /*0a56*/ 	.byte	0x3f
	.zero		1


	//   ....[74]....
        /*0a58*/ 	.word	0x00015020
        /*0a5c*/ 	.word	0x00000005
        /*0a60*/ 	.word	0x00022820
        /*0a64*/ 	.short	0x010a
        /*0a66*/ 	.byte	0x3f
	.zero		1


	//   ....[75]....
        /*0a68*/ 	.word	0x00015070
        /*0a6c*/ 	.word	0x00000006
        /*0a70*/ 	.word	0x000228a0
        /*0a74*/ 	.short	0x010a
        /*0a76*/ 	.byte	0x3f
	.zero		1


	//   ....[76]....
        /*0a78*/ 	.word	0x000150c0
        /*0a7c*/ 	.word	0x00000006
        /*0a80*/ 	.word	0x000228c0
        /*0a84*/ 	.short	0x010a
        /*0a86*/ 	.byte	0x3f
	.zero		1


	//   ....[77]....
        /*0a88*/ 	.word	0x00015110
        /*0a8c*/ 	.word	0x00000007
        /*0a90*/ 	.word	0x000228a0
        /*0a94*/ 	.short	0x010a
        /*0a96*/ 	.byte	0x3f
	.zero		1


	//   ....[78]....
        /*0a98*/ 	.word	0x00015160
        /*0a9c*/ 	.word	0x00000007
        /*0aa0*/ 	.word	0x000228c0
        /*0aa4*/ 	.short	0x010a
        /*0aa6*/ 	.byte	0x3f
	.zero		1


	//   ....[79]....
        /*0aa8*/ 	.word	0x00015300
        /*0aac*/ 	.word	0x00000005
        /*0ab0*/ 	.word	0x00022840
        /*0ab4*/ 	.short	0x010a
        /*0ab6*/ 	.byte	0x3f
	.zero		1


	//   ....[80]....
        /*0ab8*/ 	.word	0x00015380
        /*0abc*/ 	.word	0x00000005
        /*0ac0*/ 	.word	0x00022820
        /*0ac4*/ 	.short	0x010a
        /*0ac6*/ 	.byte	0x3f
	.zero		1


	//   ....[81]....
        /*0ac8*/ 	.word	0x000153d0
        /*0acc*/ 	.word	0x00000002
        /*0ad0*/ 	.word	0x00022860
        /*0ad4*/ 	.short	0x010a
        /*0ad6*/ 	.byte	0x3f
	.zero		1


	//   ....[82]....
        /*0ad8*/ 	.word	0x00015420
        /*0adc*/ 	.word	0x00000002
        /*0ae0*/ 	.word	0x00022840
        /*0ae4*/ 	.short	0x010a
        /*0ae6*/ 	.byte	0x3f
	.zero		1


	//   ....[83]....
        /*0ae8*/ 	.word	0x00015470
        /*0aec*/ 	.word	0x00000002
        /*0af0*/ 	.word	0x00022860
        /*0af4*/ 	.short	0x010a
        /*0af6*/ 	.byte	0x3f
	.zero		1


	//   ....[84]....
        /*0af8*/ 	.word	0x000154c0
        /*0afc*/ 	.word	0x00000003
        /*0b00*/ 	.word	0x00022840
        /*0b04*/ 	.short	0x010a
        /*0b06*/ 	.byte	0x3f
	.zero		1


	//   ....[85]....
        /*0b08*/ 	.word	0x00015510
        /*0b0c*/ 	.word	0x00000003
        /*0b10*/ 	.word	0x00022860
        /*0b14*/ 	.short	0x010a
        /*0b16*/ 	.byte	0x3f
	.zero		1


	//   ....[86]....
        /*0b18*/ 	.word	0x00015560
        /*0b1c*/ 	.word	0x00000003
        /*0b20*/ 	.word	0x00022840
        /*0b24*/ 	.short	0x010a
        /*0b26*/ 	.byte	0x3f
	.zero		1


	//   ....[87]....
        /*0b28*/ 	.word	0x000155b0
        /*0b2c*/ 	.word	0x00000003
        /*0b30*/ 	.word	0x00022860
        /*0b34*/ 	.short	0x010a
        /*0b36*/ 	.byte	0x3f
	.zero		1


	//   ....[88]....
        /*0b38*/ 	.word	0x00015f60
        /*0b3c*/ 	.word	0x00000000
        /*0b40*/ 	.word	0x00022820
        /*0b44*/ 	.short	0x010a
        /*0b46*/ 	.byte	0x3f
	.zero		1


	//   ....[89]....
        /*0b48*/ 	.word	0x00016100
        /*0b4c*/ 	.word	0x00000006
        /*0b50*/ 	.word	0x00000000
        /*0b54*/ 	.short	0x010a
        /*0b56*/ 	.byte	0x3f
	.zero		1


	//   ....[90]....
        /*0b58*/ 	.word	0x00016150
        /*0b5c*/ 	.word	0x00000007
        /*0b60*/ 	.word	0x00000000
        /*0b64*/ 	.short	0x010a
        /*0b66*/ 	.byte	0x3f
	.zero		1


	//   ....[91]....
        /*0b68*/ 	.word	0x000161a0
        /*0b6c*/ 	.word	0x00000004
        /*0b70*/ 	.word	0x00000000
        /*0b74*/ 	.short	0x010a
        /*0b76*/ 	.byte	0x3f
	.zero		1


	//----- nvinfo : EIATTR_NUM_MBARRIERS
	.align		4
.L_238:
        /*0b78*/ 	.byte	0x03, 0x38
        /*0b7a*/ 	.short	0x0016


	//----- nvinfo : EIATTR_EXIT_INSTR_OFFSETS
	.align		4
        /*0b7c*/ 	.byte	0x04, 0x1c
        /*0b7e*/ 	.short	(.L_240 - .L_239)


	//   ....[0]....
.L_239:
        /*0b80*/ 	.word	0x00014600


	//----- nvinfo : EIATTR_MAX_THREADS
	.align		4
.L_240:
        /*0b84*/ 	.byte	0x04, 0x05
        /*0b86*/ 	.short	(.L_242 - .L_241)
.L_241:
        /*0b88*/ 	.word	0x00000180
        /*0b8c*/ 	.word	0x00000001
        /*0b90*/ 	.word	0x00000001


	//----- nvinfo : EIATTR_CRS_STACK_SIZE
	.align		4
.L_242:
        /*0b94*/ 	.byte	0x04, 0x1e
        /*0b96*/ 	.short	(.L_244 - .L_243)
.L_243:
        /*0b98*/ 	.word	0x00000000


	//----- nvinfo : EIATTR_CBANK_PARAM_SIZE
	.align		4
.L_244:
        /*0b9c*/ 	.byte	0x03, 0x19
        /*0b9e*/ 	.short	0x0a70


	//----- nvinfo : EIATTR_PARAM_CBANK
	.align		4
        /*0ba0*/ 	.byte	0x04, 0x0a
        /*0ba2*/ 	.short	(.L_246 - .L_245)
	.align		4
.L_245:
        /*0ba4*/ 	.word	index@(.nv.constant0._ZN7cutlass13device_kernelIN5flash11enable_sm90INS1_16FlashAttnFwdSm90INS1_25CollectiveMainloopFwdSm90ILi2EN4cute5tupleIJNS5_1CILi1EEES8_S8_EEENS6_IJNS7_ILi128EEENS7_ILi96EEENS7_ILi64EEEEEELi256ENS_10bfloat16_tEfNS_4arch4Sm90ELb0ELb0ELb0ELb1ELb0ELb1ELb0ELb1ELb0ELb0ELb0ELb0EEENS1_21CollectiveEpilogueFwdINS6_IJSA_NS7_ILi256EEESB_EEES9_SE_SG_Li256ELb1ELb0ELb0ELb0EEENS1_36VarlenDynamicPersistentTileSchedulerILi128ELi96ELi256ELi32ELb0ELb0ELb1ELb0ELb1ELb1EEEEEEEEEvNT_6ParamsE)
        /*0ba8*/ 	.short	0x0210
        /*0baa*/ 	.short	0x0a70


	//----- nvinfo : EIATTR_SW_WAR
	.align		4
.L_246:
        /*0bac*/ 	.byte	0x04, 0x36
        /*0bae*/ 	.short	(.L_248 - .L_247)
.L_247:
        /*0bb0*/ 	.word	0x00000008
.L_248:


//--------------------- .nv.info._ZN7cutlass13device_kernelIN5flash11enable_sm90INS1_16FlashAttnFwdSm90INS1_25CollectiveMainloopFwdSm90ILi2EN4cute5tupleIJNS5_1CILi1EEES8_S8_EEENS6_IJNS7_ILi128EEENS7_ILi96EEENS7_ILi64EEEEEELi256ENS_10bfloat16_tEfNS_4arch4Sm90ELb0ELb0ELb0ELb1ELb0ELb0ELb1ELb1ELb0ELb0ELb0ELb0EEENS1_21CollectiveEpilogueFwdINS6_IJSA_NS7_ILi256EEESB_EEES9_SE_SG_Li256ELb1ELb0ELb0ELb0EEENS1_36VarlenDynamicPersistentTileSchedulerILi128ELi96ELi256ELi32ELb0ELb0ELb1ELb0ELb1ELb1EEEEEEEEEvNT_6ParamsE --------------------------
	.section	.nv.info._ZN7cutlass13device_kernelIN5flash11enable_sm90INS1_16FlashAttnFwdSm90INS1_25CollectiveMainloopFwdSm90ILi2EN4cute5tupleIJNS5_1CILi1EEES8_S8_EEENS6_IJNS7_ILi128EEENS7_ILi96EEENS7_ILi64EEEEEELi256ENS_10bfloat16_tEfNS_4arch4Sm90ELb0ELb0ELb0ELb1ELb0ELb0ELb1ELb1ELb0ELb0ELb0ELb0EEENS1_21CollectiveEpilogueFwdINS6_IJSA_NS7_ILi256EEESB_EEES9_SE_SG_Li256ELb1ELb0ELb0ELb0EEENS1_36VarlenDynamicPersistentTileSchedulerILi128ELi96ELi256ELi32ELb0ELb0ELb1ELb0ELb1ELb1EEEEEEEEEvNT_6ParamsE,"",@"SHT_CUDA_INFO"
	.sectionflags	@""
	.align	4


	//----- nvinfo : EIATTR_CUDA_API_VERSION
	.align		4
        /*0000*/ 	.byte	0x04, 0x37
        /*0002*/ 	.short	(.L_250 - .L_249)
.L_249:
        /*0004*/ 	.word	0x00000082


	//----- nvinfo : EIATTR_KPARAM_INFO
	.align		4
.L_250:
        /*0008*/ 	.byte	0x04, 0x17
        /*000a*/ 	.short	(.L_252 - .L_251)
.L_251:
        /*000c*/ 	.word	0x00000000
        /*0010*/ 	.short	0x0000
        /*0012*/ 	.short	0x0070
        /*0014*/ 	.byte	0x00, 0xf0, 0x01, 0x2c


	//----- nvinfo : EIATTR_SPARSE_MMA_MASK
	.align		4
.L_252:
        /*0018*/ 	.byte	0x03, 0x50
        /*001a*/ 	.short	0x0000


	//----- nvinfo : EIATTR_MAXREG_COUNT
	.align		4
        /*001c*/ 	.byte	0x03, 0x1b
        /*001e*/ 	.short	0x00a8


	//----- nvinfo : EIATTR_NUM_BARRIERS
	.align		4
        /*0020*/ 	.byte	0x02, 0x4c
        /*0022*/ 	.byte	0x10
	.zero		1


	//----- nvinfo : EIATTR_EXTERNS
	.align		4
        /*0024*/ 	.byte	0x04, 0x0f
        /*0026*/ 	.short	(.L_254 - .L_253)


	//   ....[0]....
	.align		4
.L_253:
        /*0028*/ 	.word	index@(__assertfail)


	//----- nvinfo : EIATTR_ANNOTATIONS
	.align		4
.L_254:
        /*002c*/ 	.byte	0x04, 0x55
        /*002e*/ 	.short	(.L_256 - .L_255)


	//   ....[0]....
.L_255:
        /* <DEDUP_REMOVED lines=30> */


	//----- nvinfo : EIATTR_MERCURY_ISA_VERSION
	.align		4
.L_256:
        /*0200*/ 	.byte	0x03, 0x5f
        /*0202*/ 	.short	0x0101


	//----- nvinfo : EIATTR_UNUSED_LOAD_BYTE_OFFSET
	.align		4
        /*0204*/ 	.byte	0x04, 0x44
        /*0206*/ 	.short	(.L_258 - .L_257)


	//   ....[0]....
.L_257:
        /*0208*/ 	.word	0x00000ae0
        /*020c*/ 	.word	0x0000fff0


	//   ....[1]....
        /*0210*/ 	.word	0x00006a80
        /*0214*/ 	.word	0x0000fff0


	//----- nvinfo : EIATTR_INT_WARP_WIDE_INSTR_OFFSETS
	.align		4
.L_258:
        /*0218*/ 	.byte	0x04, 0x31
        /*021a*/ 	.short	(.L_260 - .L_259)


	//   ....[0]....
.L_259:
        /*021c*/ 	.word	0x00000190


	//   ....[1]....
        /*0220*/ 	.word	0x000001d0


	//   ....[2]....
        /*0224*/ 	.word	0x00000240


	//   ....[3]....
        /*0228*/ 	.word	0x00000250


	//   ....[4]....
        /*022c*/ 	.word	0x0000a460


	//   ....[5]....
        /*0230*/ 	.word	0x0000a4f0


	//   ....[6]....
        /*0234*/ 	.word	0x0000a980


	//   ....[7]....
        /*0238*/ 	.word	0x0000a9b0


	//   ....[8]....
        /*023c*/ 	.word	0x0000cfd0


	//   ....[9]....
        /*0240*/ 	.word	0x0000d060


	//----- nvinfo : EIATTR_COOP_GROUP_MASK_REGIDS
	.align		4
.L_260:
        /*0244*/ 	.byte	0x04, 0x29
        /*0246*/ 	.short	(.L_262 - .L_261)


	//   ....[0]....
.L_261:
        /*0248*/ 	.word	0xffffffff


	//   ....[1]....
        /*024c*/ 	.word	0xffffffff


	//   ....[2]....
        /*0250*/ 	.word	0xffffffff


	//   ....[3]....
        /*0254*/ 	.word	0xffffffff


	//   ....[4]....
        /*0258*/ 	.word	0xffffffff


	//   ....[5]....
        /*025c*/ 	.word	0xffffffff


	//   ....[6]....
        /*0260*/ 	.word	0xffffffff


	//   ....[7]....
        /*0264*/ 	.word	0xffffffff


	//   ....[8]....
        /*0268*/ 	.word	0xffffffff


	//   ....[9]....
        /*026c*/ 	.word	0xffffffff


	//   ....[10]....
        /*0270*/ 	.word	0xffffffff


	//   ....[11]....
        /*0274*/ 	.word	0xffffffff


	//   ....[12]....
        /*0278*/ 	.word	0xffffffff


	//   ....[13]....
        /*027c*/ 	.word	0xffffffff


	//   ....[14]....
        /*0280*/ 	.word	0xffffffff


	//   ....[15]....
        /*0284*/ 	.word	0xffffffff


	//   ....[16]....
        /*0288*/ 	.word	0xffffffff


	//   ....[17]....
        /*028c*/ 	.word	0xffffffff


	//   ....[18]....
        /*0290*/ 	.word	0xffffffff


	//   ....[19]....
        /*0294*/ 	.word	0xffffffff


	//   ....[20]....
        /*0298*/ 	.word	0xffffffff


	//   ....[21]....
        /*029c*/ 	.word	0xffffffff


	//   ....[22]....
        /*02a0*/ 	.word	0xffffffff


	//   ....[23]....
        /*02a4*/ 	.word	0xffffffff


	//   ....[24]....
        /*02a8*/ 	.word	0xffffffff


	//   ....[25]....
        /*02ac*/ 	.word	0xffffffff


	//   ....[26]....
        /*02b0*/ 	.word	0xffffffff


	//   ....[27]....
        /*02b4*/ 	.word	0xffffffff


	//   ....[28]....
        /*02b8*/ 	.word	0xffffffff


	//   ....[29]....
        /*02bc*/ 	.word	0xffffffff


	//   ....[30]....
        /*02c0*/ 	.word	0xffffffff


	//   ....[31]....
        /*02c4*/ 	.word	0xffffffff


	//   ....[32]....
        /*02c8*/ 	.word	0xffffffff


	//   ....[33]....
        /*02cc*/ 	.word	0xffffffff


	//   ....[34]....
        /*02d0*/ 	.word	0xffffffff


	//   ....[35]....
        /*02d4*/ 	.word	0xffffffff


	//   ....[36]....
        /*02d8*/ 	.word	0xffffffff


	//   ....[37]....
        /*02dc*/ 	.word	0xffffffff


	//   ....[38]....
        /*02e0*/ 	.word	0xffffffff


	//   ....[39]....
        /*02e4*/ 	.word	0xffffffff


	//   ....[40]....
        /*02e8*/ 	.word	0xffffffff


	//   ....[41]....
        /*02ec*/ 	.word	0xffffffff


	//   ....[42]....
        /*02f0*/ 	.word	0xffffffff


	//   ....[43]....
        /*02f4*/ 	.word	0xffffffff


	//   ....[44]....
        /*02f8*/ 	.word	0xffffffff


	//   ....[45]....
        /*02fc*/ 	.word	0xffffffff


	//   ....[46]....
        /*0300*/ 	.word	0xffffffff


	//   ....[47]....
        /*0304*/ 	.word	0xffffffff


	//   ....[48]....
        /*0308*/ 	.word	0xffffffff


	//   ....[49]....
        /*030c*/ 	.word	0xffffffff


	//   ....[50]....
        /*0310*/ 	.word	0xffffffff


	//   ....[51]....
        /*0314*/ 	.word	0xffffffff


	//   ....[52]....
        /*0318*/ 	.word	0xffffffff


	//   ....[53]....
        /*031c*/ 	.word	0xffffffff


	//   ....[54]....
        /*0320*/ 	.word	0x0500000f


	//   ....[55]....
        /*0324*/ 	.word	0x0500000f


	//   ....[56]....
        /*0328*/ 	.word	0x0500000f


	//   ....[57]....
        /*032c*/ 	.word	0x0500000f


	//   ....[58]....
        /*0330*/ 	.word	0x0500000f


	//   ....[59]....
        /*0334*/ 	.word	0x0500000f


	//   ....[60]....
        /*0338*/ 	.word	0x0500000f


	//   ....[61]....
        /*033c*/ 	.word	0x0500000f


	//   ....[62]....
        /*0340*/ 	.word	0x0500000f


	//   ....[63]....
        /*0344*/ 	.word	0x0500000f


	//   ....[64]....
        /*0348*/ 	.word	0x0500000f


	//   ....[65]....
        /*034c*/ 	.word	0x0500000f


	//   ....[66]....
        /*0350*/ 	.word	0x0500000f


	//   ....[67]....
        /*0354*/ 	.word	0x0500000f


	//   ....[68]....
        /*0358*/ 	.word	0x0500000f


	//   ....[69]....
        /*035c*/ 	.word	0x0500000f


	//   ....[70]....
        /*0360*/ 	.word	0x0500000f


	//   ....[71]....
        /*0364*/ 	.word	0x0500000f


	//   ....[72]....
        /*0368*/ 	.word	0x0500000f


	//----- nvinfo : EIATTR_COOP_GROUP_INSTR_OFFSETS
	.align		4
.L_262:
        /*036c*/ 	.byte	0x04, 0x28
        /*036e*/ 	.short	(.L_264 - .L_263)


	//   ....[0]....
.L_263:
        /*0370*/ 	.word	0x00000070


	//   ....[1]....
        /*0374*/ 	.word	0x000001a0


	//   ....[2]....
        /*0378*/ 	.word	0x000001f0


	//   ....[3]....
        /*037c*/ 	.word	0x00000440


	//   ....[4]....
        /*0380*/ 	.word	0x000005a0


	//   ....[5]....
        /*0384*/ 	.word	0x000006c0


	//   ....[6]....
        /*0388*/ 	.word	0x00000820


	//   ....[7]....
        /*038c*/ 	.word	0x000016a0


	//   ....[8]....
        /*0390*/ 	.word	0x00002ed0


	//   ....[9]....
        /*0394*/ 	.word	0x00002f00


	//   ....[10]....
        /*0398*/ 	.word	0x00002f20


	//   ....[11]....
        /*039c*/ 	.word	0x00002f40


	//   ....[12]....
        /*03a0*/ 	.word	0x00004950


	//   ....[13]....
        /*03a4*/ 	.word	0x000049b0


	//   ....[14]....
        /*03a8*/ 	.word	0x000049d0


	//   ....[15]....
        /*03ac*/ 	.word	0x000049f0


	//   ....[16]....
        /*03b0*/ 	.word	0x00005fe0


	//   ....[17]....
        /*03b4*/ 	.word	0x00006020


	//   ....[18]....
        /*03b8*/ 	.word	0x000060f0


	//   ....[19]....
        /*03bc*/ 	.word	0x00006140


	//   ....[20]....
        /*03c0*/ 	.word	0x000095d0


	//   ....[21]....
        /*03c4*/ 	.word	0x00009760


	//   ....[22]....
        /*03c8*/ 	.word	0x00009790


	//   ....[23]....
        /*03cc*/ 	.word	0x000097d0


	//   ....[24]....
        /*03d0*/ 	.word	0x00009830


	//   ....[25]....
        /*03d4*/ 	.word	0x00009890


	//   ....[26]....
        /*03d8*/ 	.word	0x000098d0


	//   ....[27]....
        /*03dc*/ 	.word	0x00009a80


	//   ....[28]....
        /*03e0*/ 	.word	0x00009ae0


	//   ....[29]....
        /*03e4*/ 	.word	0x00009b20


	//   ....[30]....
        /*03e8*/ 	.word	0x00009b60


	//   ....[31]....
        /*03ec*/ 	.word	0x00009b90


	//   ....[32]....
        /*03f0*/ 	.word	0x00009bc0


	//   ....[33]....
        /*03f4*/ 	.word	0x00009c50


	//   ....[34]....
        /*03f8*/ 	.word	0x00009c80


	//   ....[35]....
        /*03fc*/ 	.word	0x00009d10


	//   ....[36]....
        /*0400*/ 	.word	0x0000d0f0


	//   ....[37]....
        /*0404*/ 	.word	0x0000d100


	//   ....[38]....
        /*0408*/ 	.word	0x0000d210


	//   ....[39]....
        /*040c*/ 	.word	0x0000d270


	//   ....[40]....
        /*0410*/ 	.word	0x0000d2b0


	//   ....[41]....
        /*0414*/ 	.word	0x0000d2f0


	//   ....[42]....
        /*0418*/ 	.word	0x0000d320


	//   ....[43]....
        /*041c*/ 	.word	0x0000d350


	//   ....[44]....
        /*0420*/ 	.word	0x0000d4e0


	//   ....[45]....
        /*0424*/ 	.word	0x0000d540


	//   ....[46]....
        /*0428*/ 	.word	0x0000d580


	//   ....[47]....
        /*042c*/ 	.word	0x0000d5c0


	//   ....[48]....
        /*0430*/ 	.word	0x0000d5f0


	//   ....[49]....
        /*0434*/ 	.word	0x0000d620


	//   ....[50]....
        /*0438*/ 	.word	0x0000d6e0


	//   ....[51]....
        /*043c*/ 	.word	0x0000d700


	//   ....[52]....
        /*0440*/ 	.word	0x0000d770


	//   ....[53]....
        /*0444*/ 	.word	0x0000dba0


	//   ....[54]....
        /*0448*/ 	.word	0x0000e100


	//   ....[55]....
        /*044c*/ 	.word	0x0000e520


	//   ....[56]....
        /*0450*/ 	.word	0x0000e5b0


	//   ....[57]....
        /*0454*/ 	.word	0x0000e650


	//   ....[58]....
        /*0458*/ 	.word	0x0000e700


	//   ....[59]....
        /*045c*/ 	.word	0x0000e780


	//   ....[60]....
        /*0460*/ 	.word	0x0000e800


	//   ....[61]....
        /*0464*/ 	.word	0x0000e880


	//   ....[62]....
        /*0468*/ 	.word	0x0000e900


	//   ....[63]....
        /*046c*/ 	.word	0x0000e990


	//   ....[64]....
        /*0470*/ 	.word	0x0000ea40


	//   ....[65]....
        /*0474*/ 	.word	0x0000eac0


	//   ....[66]....
        /*0478*/ 	.word	0x0000eb40


	//   ....[67]....
        /*047c*/ 	.word	0x0000ebc0


	//   ....[68]....
        /*0480*/ 	.word	0x0000ec40


	//   ....[69]....
        /*0484*/ 	.word	0x0000ecb0


	//   ....[70]....
        /*0488*/ 	.word	0x0000ed50


	//   ....[71]....
        /*048c*/ 	.word	0x0000ede0


	//   ....[72]....
        /*0490*/ 	.word	0x0000ef00


	//----- nvinfo : EIATTR_REG_RECONFIG
	.align		4
.L_264:
        /*0494*/ 	.byte	0x01, 0x54
	.zero		2


	//----- nvinfo : EIATTR_SYSCALL_OFFSETS
	.align		4
        /*0498*/ 	.byte	0x04, 0x46
        /*049a*/ 	.short	(.L_266 - .L_265)


	//   ....[0]....
.L_265:
        /*049c*/ 	.word	0x00001810


	//   ....[1]....
        /*04a0*/ 	.word	0x0000a680


	//   ....[2]....
        /*04a4*/ 	.word	0x0000a7c0


	//   ....[3]....
        /*04a8*/ 	.word	0x0000a8c0


	//----- nvinfo : EIATTR_MBARRIER_INSTR_OFFSETS
	.align		4
.L_266:
        /*04ac*/ 	.byte	0x04, 0x39
        /*04ae*/ 	.short	(.L_268 - .L_267)


	//   ....[0]....
.L_267:
        /*04b0*/ 	.word	0x000002e0
        /*04b4*/ 	.word	0x000000ff
        /*04b8*/ 	.word	0x00032400
        /*04bc*/ 	.short	0x0100
        /*04be*/ 	.byte	0x08
	.zero		1


	//   ....[1]....
        /*04c0*/ 	.word	0x000002f0
        /*04c4*/ 	.word	0x000000ff
        /*04c8*/ 	.word	0x00032410
        /*04cc*/ 	.short	0x0100
        /*04ce*/ 	.byte	0x08
	.zero		1


	//   ....[2]....
        /*04d0*/ 	.word	0x00000300
        /*04d4*/ 	.word	0x000000ff
        /*04d8*/ 	.word	0x00032420
        /*04dc*/ 	.short	0x0100
        /*04de*/ 	.byte	0x08
	.zero		1


	//   ....[3]....
        /*04e0*/ 	.word	0x000003f0
        /*04e4*/ 	.word	0x000000ff
        /*04e8*/ 	.word	0x00032430
        /*04ec*/ 	.short	0x0100
        /*04ee*/ 	.byte	0x08
	.zero		1


	//   ....[4]....
        /*04f0*/ 	.word	0x00000400
        /*04f4*/ 	.word	0x000000ff
        /*04f8*/ 	.word	0x00032440
        /*04fc*/ 	.short	0x0100
        /*04fe*/ 	.byte	0x08
	.zero		1


	//   ....[5]....
        /*0500*/ 	.word	0x00000410
        /*0504*/ 	.word	0x000000ff
        /*0508*/ 	.word	0x00032438
        /*050c*/ 	.short	0x0100
        /*050e*/ 	.byte	0x08
	.zero		1


	//   ....[6]....
        /*0510*/ 	.word	0x00000420
        /*0514*/ 	.word	0x000000ff
        /*0518*/ 	.word	0x00032448
        /*051c*/ 	.short	0x0100
        /*051e*/ 	.byte	0x08
	.zero		1


	//   ....[7]....
        /*0520*/ 	.word	0x00000550
        /*0524*/ 	.word	0x000000ff
        /*0528*/ 	.word	0x00032450
        /*052c*/ 	.short	0x0100
        /*052e*/ 	.byte	0x08
	.zero		1


	//   ....[8]....
        /*0530*/ 	.word	0x00000560
        /*0534*/ 	.word	0x000000ff
        /*0538*/ 	.word	0x00032460
        /*053c*/ 	.short	0x0100
        /*053e*/ 	.byte	0x08
	.zero		1


	//   ....[9]....
        /*0540*/ 	.word	0x00000570
        /*0544*/ 	.word	0x000000ff
        /*0548*/ 	.word	0x00032458
        /*054c*/ 	.short	0x0100
        /*054e*/ 	.byte	0x08
	.zero		1


	//   ....[10]....
        /*0550*/ 	.word	0x00000580
        /*0554*/ 	.word	0x000000ff
        /*0558*/ 	.word	0x00032468
        /*055c*/ 	.short	0x0100
        /*055e*/ 	.byte	0x08
	.zero		1


	//   ....[11]....
        /*0560*/ 	.word	0x00000670
        /*0564*/ 	.word	0x000000ff
        /*0568*/ 	.word	0x00032470
        /*056c*/ 	.short	0x0100
        /*056e*/ 	.byte	0x06
	.zero		1


	//   ....[12]....
        /*0570*/ 	.word	0x00000680
        /*0574*/ 	.word	0x000000ff
        /*0578*/ 	.word	0x00032480
        /*057c*/ 	.short	0x0100
        /*057e*/ 	.byte	0x06
	.zero		1


	//   ....[13]....
        /*0580*/ 	.word	0x00000690
        /*0584*/ 	.word	0x000000ff
        /*0588*/ 	.word	0x00032478
        /*058c*/ 	.short	0x0100
        /*058e*/ 	.byte	0x06
	.zero		1


	//   ....[14]....
        /*0590*/ 	.word	0x000006a0
        /*0594*/ 	.word	0x000000ff
        /*0598*/ 	.word	0x00032488
        /*059c*/ 	.short	0x0100
        /*059e*/ 	.byte	0x06
	.zero		1


	//   ....[15]....
        /*05a0*/ 	.word	0x000007d0
        /*05a4*/ 	.word	0x000000ff
        /*05a8*/ 	.word	0x00032490
        /*05ac*/ 	.short	0x0100
        /*05ae*/ 	.byte	0x08
	.zero		1


	//   ....[16]....
        /*05b0*/ 	.word	0x000007e0
        /*05b4*/ 	.word	0x000000ff
        /*05b8*/ 	.word	0x000324a0
        /*05bc*/ 	.short	0x0100
        /*05be*/ 	.byte	0x08
	.zero		1


	//   ....[17]....
        /*05c0*/ 	.word	0x000007f0
        /*05c4*/ 	.word	0x000000ff
        /*05c8*/ 	.word	0x00032498
        /*05cc*/ 	.short	0x0100
        /*05ce*/ 	.byte	0x08
	.zero		1


	//   ....[18]....
        /*05d0*/ 	.word	0x00000800
        /*05d4*/ 	.word	0x000000ff
        /*05d8*/ 	.word	0x000324a8
        /*05dc*/ 	.short	0x0100
        /*05de*/ 	.byte	0x08
	.zero		1


	//   ....[19]....
        /*05e0*/ 	.word	0x00000930
        /*05e4*/ 	.word	0x000000ff
        /*05e8*/ 	.word	0x000324b0
        /*05ec*/ 	.short	0x0100
        /*05ee*/ 	.byte	0x08
	.zero		1


	//   ....[20]....
        /*05f0*/ 	.word	0x00000940
        /*05f4*/ 	.word	0x000000ff
        /*05f8*/ 	.word	0x000324c0
        /*05fc*/ 	.short	0x0100
        /*05fe*/ 	.byte	0x08
	.zero		1


	//   ....[21]....
        /*0600*/ 	.word	0x00000950
        /*0604*/ 	.word	0x000000ff
        /*0608*/ 	.word	0x000324b8
        /*060c*/ 	.short	0x0100
        /*060e*/ 	.byte	0x08
	.zero		1


	//   ....[22]....
        /*0610*/ 	.word	0x00000960
        /*0614*/ 	.word	0x000000ff
        /*0618*/ 	.word	0x000324c8
        /*061c*/ 	.short	0x0100
        /*061e*/ 	.byte	0x08
	.zero		1


	//   ....[23]....
        /*0620*/ 	.word	0x000018d0
        /*0624*/ 	.word	0x00000005
        /*0628*/ 	.word	0x00032400
        /*062c*/ 	.short	0x010a
        /*062e*/ 	.byte	0x3f
	.zero		1


	//   ....[24]....
        /*0630*/ 	.word	0x000019b0
        /*0634*/ 	.word	0x00000003
        /*0638*/ 	.word	0x00032430
        /*063c*/ 	.short	0x010a
        /*063e*/ 	.byte	0x3f
	.zero		1


	//   ....[25]....
        /*0640*/ 	.word	0x00001a00
        /*0644*/ 	.word	0x00000003
        /*0648*/ 	.word	0x00032430
        /*064c*/ 	.short	0x010a
        /*064e*/ 	.byte	0x3f
	.zero		1


	//   ....[26]....
        /*0650*/ 	.word	0x00001d70
        /*0654*/ 	.word	0x00000005
        /*0658*/ 	.word	0x00032410
        /*065c*/ 	.short	0x010a
        /*065e*/ 	.byte	0x3f
	.zero		1


	//   ....[27]....
        /*0660*/ 	.word	0x00001db0
        /*0664*/ 	.word	0x00000003
        /*0668*/ 	.word	0x00032450
        /*066c*/ 	.short	0x010a
        /*066e*/ 	.byte	0x3f
	.zero		1


	//   ....[28]....
        /*0670*/ 	.word	0x00001df0
        /*0674*/ 	.word	0x00000003
        /*0678*/ 	.word	0x00032450
        /*067c*/ 	.short	0x010a
        /*067e*/ 	.byte	0x3f
	.zero		1


	//   ....[29]....
        /*0680*/ 	.word	0x00003150
        /*0684*/ 	.word	0x00000018
        /*0688*/ 	.word	0x00000000
        /*068c*/ 	.short	0x0101
        /*068e*/ 	.byte	0x3f
	.zero		1


	//   ....[30]....
        /*0690*/ 	.word	0x00003c80
        /*0694*/ 	.word	0x00000003
        /*0698*/ 	.word	0x00000000
        /*069c*/ 	.short	0x0101
        /*069e*/ 	.byte	0x3f
	.zero		1


	//   ....[31]....
        /*06a0*/ 	.word	0x00003de0
        /*06a4*/ 	.word	0x000000ff
        /*06a8*/ 	.word	0x00032430
        /*06ac*/ 	.short	0x010a
        /*06ae*/ 	.byte	0x05
	.zero		1


	//   ....[32]....
        /*06b0*/ 	.word	0x00003e20
        /*06b4*/ 	.word	0x000000ff
        /*06b8*/ 	.word	0x00032430
        /*06bc*/ 	.short	0x010a
        /*06be*/ 	.byte	0x05
	.zero		1


	//   ....[33]....
        /*06c0*/ 	.word	0x00004030
        /*06c4*/ 	.word	0x000000ff
        /*06c8*/ 	.word	0x00032450
        /*06cc*/ 	.short	0x010a
        /*06ce*/ 	.byte	0x05
	.zero		1


	//   ....[34]....
        /*06d0*/ 	.word	0x00004070
        /*06d4*/ 	.word	0x000000ff
        /*06d8*/ 	.word	0x00032450
        /*06dc*/ 	.short	0x010a
        /*06de*/ 	.byte	0x05
	.zero		1


	//   ....[35]....
        /*06e0*/ 	.word	0x00004c40
        /*06e4*/ 	.word	0x00000098
        /*06e8*/ 	.word	0x00000000
        /*06ec*/ 	.short	0x0101
        /*06ee*/ 	.byte	0x3f
	.zero		1


	//   ....[36]....
        /*06f0*/ 	.word	0x00005fc0
        /*06f4*/ 	.word	0x000000d6
        /*06f8*/ 	.word	0x00000000
        /*06fc*/ 	.short	0x0101
        /*06fe*/ 	.byte	0x3f
	.zero		1


	//   ....[37]....
        /*0700*/ 	.word	0x000081e0
        /*0704*/ 	.word	0x00000000
        /*0708*/ 	.word	0x00000000
        /*070c*/ 	.short	0x0101
        /*070e*/ 	.byte	0x3f
	.zero		1


	//   ....[38]....
        /*0710*/ 	.word	0x0000ae20
        /*0714*/ 	.word	0x00000008
        /*0718*/ 	.word	0x00032440
        /*071c*/ 	.short	0x010a
        /*071e*/ 	.byte	0x3f
	.zero		1


	//   ....[39]....
        /*0720*/ 	.word	0x0000b440
        /*0724*/ 	.word	0x00000008
        /*0728*/ 	.word	0x00032420
        /*072c*/ 	.short	0x010a
        /*072e*/ 	.byte	0x3f
	.zero		1


	//   ....[40]....
        /*0730*/ 	.word	0x0000b510
        /*0734*/ 	.word	0x00000008
        /*0738*/ 	.word	0x00032460
        /*073c*/ 	.short	0x010a
        /*073e*/ 	.byte	0x3f
	.zero		1


	//   ....[41]....
        /*0740*/ 	.word	0x0000bb80
        /*0744*/ 	.word	0x00000003
        /*0748*/ 	.word	0x00032440
        /*074c*/ 	.short	0x010a
        /*074e*/ 	.byte	0x3f
	.zero		1


	//   ....[42]....
        /*0750*/ 	.word	0x0000bd90
        /*0754*/ 	.word	0x00000003
        /*0758*/ 	.word	0x00032460
        /*075c*/ 	.short	0x010a
        /*075e*/ 	.byte	0x3f
	.zero		1


	//   ....[43]....
        /*0760*/ 	.word	0x0000c300
        /*0764*/ 	.word	0x00000002
        /*0768*/ 	.word	0x00032440
        /*076c*/ 	.short	0x010a
        /*076e*/ 	.byte	0x3f
	.zero		1


	//   ....[44]....
        /*0770*/ 	.word	0x0000c500
        /*0774*/ 	.word	0x00000002
        /*0778*/ 	.word	0x00032460
        /*077c*/ 	.short	0x010a
        /*077e*/ 	.byte	0x3f
	.zero		1


	//   ....[45]....
        /*0780*/ 	.word	0x0000c9e0
        /*0784*/ 	.word	0x00000002
        /*0788*/ 	.word	0x00032440
        /*078c*/ 	.short	0x010a
        /*078e*/ 	.byte	0x3f
	.zero		1


	//   ....[46]....
        /*0790*/ 	.word	0x0000cbf0
        /*0794*/ 	.word	0x00000002
        /*0798*/ 	.word	0x00032460
        /*079c*/ 	.short	0x010a
        /*079e*/ 	.byte	0x3f
	.zero		1


	//   ....[47]....
        /*07a0*/ 	.word	0x0000db30
        /*07a4*/ 	.word	0x00000000
        /*07a8*/ 	.word	0x00032420
        /*07ac*/ 	.short	0x010a
        /*07ae*/ 	.byte	0x3f
	.zero		1


	//   ....[48]....
        /*07b0*/ 	.word	0x0000dd00
        /*07b4*/ 	.word	0x00000006
        /*07b8*/ 	.word	0x00000000
        /*07bc*/ 	.short	0x010a
        /*07be*/ 	.byte	0x3f
	.zero		1


	//   ....[49]....
        /*07c0*/ 	.word	0x0000dd70
        /*07c4*/ 	.word	0x00000007
        /*07c8*/ 	.word	0x00000000
        /*07cc*/ 	.short	0x010a
        /*07ce*/ 	.byte	0x3f
	.zero		1


	//   ....[50]....
        /*07d0*/ 	.word	0x0000dde0
        /*07d4*/ 	.word	0x00000004
        /*07d8*/ 	.word	0x00000000
        /*07dc*/ 	.short	0x010a
        /*07de*/ 	.byte	0x3f
	.zero		1


	//   ....[51]....
        /*07e0*/ 	.word	0x0000de10
        /*07e4*/ 	.word	0x00000003
        /*07e8*/ 	.word	0x00000000
        /*07ec*/ 	.short	0x010a
        /*07ee*/ 	.byte	0x3f
	.zero		1


	//   ....[52]....
        /*07f0*/ 	.word	0x0000de70
        /*07f4*/ 	.word	0x00000005
        /*07f8*/ 	.word	0x00032400
        /*07fc*/ 	.short	0x010a
        /*07fe*/ 	.byte	0x3f
	.zero		1


	//   ....[53]....
        /*0800*/ 	.word	0x0000dec0
        /*0804*/ 	.word	0x00000003
        /*0808*/ 	.word	0x00032430
        /*080c*/ 	.short	0x010a
        /*080e*/ 	.byte	0x3f
	.zero		1


	//   ....[54]....
        /*0810*/ 	.word	0x0000df10
        /*0814*/ 	.word	0x00000005
        /*0818*/ 	.word	0x00032410
        /*081c*/ 	.short	0x010a
        /*081e*/ 	.byte	0x3f
	.zero		1


	//   ....[55]....
        /*0820*/ 	.word	0x0000df60
        /*0824*/ 	.word	0x00000003
        /*0828*/ 	.word	0x00032450
        /*082c*/ 	.short	0x010a
        /*082e*/ 	.byte	0x3f
	.zero		1


	//   ....[56]....
        /*0830*/ 	.word	0x0000dfc0
        /*0834*/ 	.word	0x00000099
        /*0838*/ 	.word	0x00032430
        /*083c*/ 	.short	0x010a
        /*083e*/ 	.byte	0x3f
	.zero		1


	//   ....[57]....
        /*0840*/ 	.word	0x0000e020
        /*0844*/ 	.word	0x000000d3
        /*0848*/ 	.word	0x00032450
        /*084c*/ 	.short	0x010a
        /*084e*/ 	.byte	0x3f
	.zero		1


	//   ....[58]....
        /*0850*/ 	.word	0x0000e1c0
        /*0854*/ 	.word	0x00000008
        /*0858*/ 	.word	0x00032440
        /*085c*/ 	.short	0x010a
        /*085e*/ 	.byte	0x3f
	.zero		1


	//   ....[59]....
        /*0860*/ 	.word	0x0000e240
        /*0864*/ 	.word	0x00000008
        /*0868*/ 	.word	0x00032420
        /*086c*/ 	.short	0x010a
        /*086e*/ 	.byte	0x3f
	.zero		1


	//   ....[60]....
        /*0870*/ 	.word	0x0000e290
        /*0874*/ 	.word	0x00000008
        /*0878*/ 	.word	0x00032460
        /*087c*/ 	.short	0x010a
        /*087e*/ 	.byte	0x3f
	.zero		1


	//   ....[61]....
        /*0880*/ 	.word	0x0000e2e0
        /*0884*/ 	.word	0x00000003
        /*0888*/ 	.word	0x00032440
        /*088c*/ 	.short	0x010a
        /*088e*/ 	.byte	0x3f
	.zero		1


	//   ....[62]....
        /*0890*/ 	.word	0x0000e330
        /*0894*/ 	.word	0x00000003
        /*0898*/ 	.word	0x00032460
        /*089c*/ 	.short	0x010a
        /*089e*/ 	.byte	0x3f
	.zero		1


	//   ....[63]....
        /*08a0*/ 	.word	0x0000e380
        /*08a4*/ 	.word	0x00000002
        /*08a8*/ 	.word	0x00032440
        /*08ac*/ 	.short	0x010a
        /*08ae*/ 	.byte	0x3f
	.zero		1


	//   ....[64]....
        /*08b0*/ 	.word	0x0000e3d0
        /*08b4*/ 	.word	0x00000002
        /*08b8*/ 	.word	0x00032460
        /*08bc*/ 	.short	0x010a
        /*08be*/ 	.byte	0x3f
	.zero		1


	//   ....[65]....
        /*08c0*/ 	.word	0x0000e420
        /*08c4*/ 	.word	0x00000002
        /*08c8*/ 	.word	0x00032440
        /*08cc*/ 	.short	0x010a
        /*08ce*/ 	.byte	0x3f
	.zero		1


	//   ....[66]....
        /*08d0*/ 	.word	0x0000e470
        /*08d4*/ 	.word	0x00000002
        /*08d8*/ 	.word	0x00032460
        /*08dc*/ 	.short	0x010a
        /*08de*/ 	.byte	0x3f
	.zero		1


	//   ....[67]....
        /*08e0*/ 	.word	0x0000ee20
        /*08e4*/ 	.word	0x00000000
        /*08e8*/ 	.word	0x00032420
        /*08ec*/ 	.short	0x010a
        /*08ee*/ 	.byte	0x3f
	.zero		1


	//   ....[68]....
        /*08f0*/ 	.word	0x0000efc0
        /*08f4*/ 	.word	0x00000006
        /*08f8*/ 	.word	0x00000000
        /*08fc*/ 	.short	0x010a
        /*08fe*/ 	.byte	0x3f
	.zero		1


	//   ....[69]....
        /*0900*/ 	.word	0x0000f010
        /*0904*/ 	.word	0x00000007
        /*0908*/ 	.word	0x00000000
        /*090c*/ 	.short	0x010a
        /*090e*/ 	.byte	0x3f
	.zero		1


	//   ....[70]....
        /*0910*/ 	.word	0x0000f060
        /*0914*/ 	.word	0x00000004
        /*0918*/ 	.word	0x00000000
        /*091c*/ 	.short	0x010a
        /*091e*/ 	.byte	0x3f
	.zero		1


	//----- nvinfo : EIATTR_NUM_MBARRIERS
	.align		4
.L_268:
        /*0920*/ 	.byte	0x03, 0x38
        /*0922*/ 	.short	0x0017


	//----- nvinfo : EIATTR_EXIT_INSTR_OFFSETS
	.align		4
        /*0924*/ 	.byte	0x04, 0x1c
        /*0926*/ 	.short	(.L_270 - .L_269)


	//   ....[0]....
.L_269:
        /*0928*/ 	.word	0x00000b20


	//   ....[1]....
        /*092c*/ 	.word	0x00009590


	//   ....[2]....
        /*0930*/ 	.word	0x000095f0


	//   ....[3]....
        /*0934*/ 	.word	0x0000de60


	//----- nvinfo : EIATTR_MAX_THREADS
	.align		4
.L_270:
        /*0938*/ 	.byte	0x04, 0x05
        /*093a*/ 	.short	(.L_272 - .L_271)
.L_271:
        /*093c*/ 	.word	0x00000180
        /*0940*/ 	.word	0x00000001
        /*0944*/ 	.word	0x00000001


	//----- nvinfo : EIATTR_CRS_STACK_SIZE
	.align		4
.L_272:
        /*0948*/ 	.byte	0x04, 0x1e
        /*094a*/ 	.short	(.L_274 - .L_273)
.L_273:
        /*094c*/ 	.word	0x00000000


	//----- nvinfo : EIATTR_CBANK_PARAM_SIZE
	.align		4
.L_274:
        /*0950*/ 	.byte	0x03, 0x19
        /*0952*/ 	.short	0x0b70


	//----- nvinfo : EIATTR_PARAM_CBANK
	.align		4
        /*0954*/ 	.byte	0x04, 0x0a
        /*0956*/ 	.short	(.L_276 - .L_275)
	.align		4
.L_275:
        /*0958*/ 	.word	index@(.nv.constant0._ZN7cutlass13device_kernelIN5flash11enable_sm90INS1_16FlashAttnFwdSm90INS1_25CollectiveMainloopFwdSm90ILi2EN4cute5tupleIJNS5_1CILi1EEES8_S8_EEENS6_IJNS7_ILi128EEENS7_ILi96EEENS7_ILi64EEEEEELi256ENS_10bfloat16_tEfNS_4arch4Sm90ELb0ELb0ELb0ELb1ELb0ELb0ELb1ELb1ELb0ELb0ELb0ELb0EEENS1_21CollectiveEpilogueFwdINS6_IJSA_NS7_ILi256EEESB_EEES9_SE_SG_Li256ELb1ELb0ELb0ELb0EEENS1_36VarlenDynamicPersistentTileSchedulerILi128ELi96ELi256ELi32ELb0ELb0ELb1ELb0ELb1ELb1EEEEEEEEEvNT_6ParamsE)
        /*095c*/ 	.short	0x0210
        /*095e*/ 	.short	0x0b70


	//----- nvinfo : EIATTR_SW_WAR
	.align		4
.L_276:
        /*0960*/ 	.byte	0x04, 0x36
        /*0962*/ 	.short	(.L_278 - .L_277)
.L_277:
        /*0964*/ 	.word	0x00000008
.L_278:


//--------------------- .nv.info._ZN7cutlass13device_kernelIN5flash11enable_sm90INS1_16FlashAttnFwdSm90INS1_25CollectiveMainloopFwdSm90ILi2EN4cute5tupleIJNS5_1CILi1EEES8_S8_EEENS6_IJNS7_ILi128EEENS7_ILi96EEENS7_ILi64EEEEEELi256ENS_10bfloat16_tEfNS_4arch4Sm90ELb0ELb0ELb0ELb1ELb0ELb1ELb1ELb1ELb0ELb0ELb0ELb0EEENS1_21CollectiveEpilogueFwdINS6_IJSA_NS7_ILi256EEESB_EEES9_SE_SG_Li256ELb1ELb0ELb0ELb0EEENS1_36VarlenDynamicPersistentTileSchedulerILi128ELi96ELi256ELi32ELb0ELb0ELb1ELb0ELb1ELb1EEEEEEEEEvNT_6ParamsE --------------------------
	.section	.nv.info._ZN7cutlass13device_kernelIN5flash11enable_sm90INS1_16FlashAttnFwdSm90INS1_25CollectiveMainloopFwdSm90ILi2EN4cute5tupleIJNS5_1CILi1EEES8_S8_EEENS6_IJNS7_ILi128EEENS7_ILi96EEENS7_ILi64EEEEEELi256ENS_10bfloat16_tEfNS_4arch4Sm90ELb0ELb0ELb0ELb1ELb0ELb1ELb1ELb1ELb0ELb0ELb0ELb0EEENS1_21CollectiveEpilogueFwdINS6_IJSA_NS7_ILi256EEESB_EEES9_SE_SG_Li256ELb1ELb0ELb0ELb0EEENS1_36VarlenDynamicPersistentTileSchedulerILi128ELi96ELi256ELi32ELb0ELb0ELb1ELb0ELb1ELb1EEEEEEEEEvNT_6ParamsE,"",@"SHT_CUDA_INFO"
	.sectionflags	@""
	.align	4


	//----- nvinfo : EIATTR_CUDA_API_VERSION
	.align		4
        /*0000*/ 	.byte	0x04, 0x37
        /*0002*/ 	.short	(.L_280 - .L_279)
.L_279:
        /*0004*/ 	.word	0x00000082


	//----- nvinfo : EIATTR_KPARAM_INFO
	.align		4
.L_280:
        /*0008*/ 	.byte	0x04, 0x17
        /*000a*/ 	.short	(.L_282 - .L_281)
.L_281:
        /*000c*/ 	.word	0x00000000
        /*0010*/ 	.short	0x0000
        /*0012*/ 	.short	0x0070
        /*0014*/ 	.byte	0x00, 0xf0, 0x01, 0x2c


	//----- nvinfo : EIATTR_SPARSE_MMA_MASK
	.align		4
.L_282:
        /*0018*/ 	.byte	0x03, 0x50
        /*001a*/ 	.short	0x0000


	//----- nvinfo : EIATTR_MAXREG_COUNT
	.align		4
        /*001c*/ 	.byte	0x03, 0x1b
        /*001e*/ 	.short	0x00a8


	//----- nvinfo : EIATTR_NUM_BARRIERS
	.align		4
        /*0020*/ 	.byte	0x02, 0x4c
        /*0022*/ 	.byte	0x10
	.zero		1


	//----- nvinfo : EIATTR_EXTERNS
	.align		4
        /*0024*/ 	.byte	0x04, 0x0f
        /*0026*/ 	.short	(.L_284 - .L_283)


	//   ....[0]....
	.align		4
.L_283:
        /*0028*/ 	.word	index@(__assertfail)


	//----- nvinfo : EIATTR_ANNOTATIONS
	.align		4
.L_284:
        /*002c*/ 	.byte	0x04, 0x55
        /*002e*/ 	.short	(.L_286 - .L_285)


	//   ....[0]....
.L_285:
        /* <DEDUP_REMOVED lines=58> */


	//----- nvinfo : EIATTR_MERCURY_ISA_VERSION
	.align		4
.L_286:
        /*03c0*/ 	.byte	0x03, 0x5f
        /*03c2*/ 	.short	0x0101


	//----- nvinfo : EIATTR_UNUSED_LOAD_BYTE_OFFSET
	.align		4
        /*03c4*/ 	.byte	0x04, 0x44
        /*03c6*/ 	.short	(.L_288 - .L_287)


	//   ....[0]....
.L_287:
        /*03c8*/ 	.word	0x00000b70
        /*03cc*/ 	.word	0x0000fff0


	//   ....[1]....
        /*03d0*/ 	.word	0x0000df70
        /*03d4*/ 	.word	0x0000fff0


	//----- nvinfo : EIATTR_INT_WARP_WIDE_INSTR_OFFSETS
	.align		4
.L_288:
        /*03d8*/ 	.byte	0x04, 0x31
        /*03da*/ 	.short	(.L_290 - .L_289)


	//   ....[0]....
.L_289:
        /*03dc*/ 	.word	0x000001f0


	//   ....[1]....
        /*03e0*/ 	.word	0x00000230


	//   ....[2]....
        /*03e4*/ 	.word	0x000002a0


	//   ....[3]....
        /*03e8*/ 	.word	0x000002b0


	//   ....[4]....
        /*03ec*/ 	.word	0x00012660


	//   ....[5]....
        /*03f0*/ 	.word	0x000126f0


	//   ....[6]....
        /*03f4*/ 	.word	0x00012b70


	//   ....[7]....
        /*03f8*/ 	.word	0x00012ba0


	//   ....[8]....
        /*03fc*/ 	.word	0x000151c0


	//   ....[9]....
        /*0400*/ 	.word	0x00015250


	//----- nvinfo : EIATTR_COOP_GROUP_MASK_REGIDS
	.align		4
.L_290:
        /*0404*/ 	.byte	0x04, 0x29
        /*0406*/ 	.short	(.L_292 - .L_291)


	//   ....[0]....
.L_291:
        /*0408*/ 	.word	0xffffffff


	//   ....[1]....
        /*040c*/ 	.word	0xffffffff


	//   ....[2]....
        /*0410*/ 	.word	0xffffffff


	//   ....[3]....
        /*0414*/ 	.word	0xffffffff


	//   ....[4]....
        /*0418*/ 	.word	0xffffffff


	//   ....[5]....
        /*041c*/ 	.word	0xffffffff


	//   ....[6]....
        /*0420*/ 	.word	0xffffffff


	//   ....[7]....
        /*0424*/ 	.word	0xffffffff


	//   ....[8]....
        /*0428*/ 	.word	0xffffffff


	//   ....[9]....
        /*042c*/ 	.word	0xffffffff


	//   ....[10]....
        /*0430*/ 	.word	0xffffffff


	//   ....[11]....
        /*0434*/ 	.word	0xffffffff


	//   ....[12]....
        /*0438*/ 	.word	0xffffffff


	//   ....[13]....
        /*043c*/ 	.word	0xffffffff


	//   ....[14]....
        /*0440*/ 	.word	0xffffffff


	//   ....[15]....
        /*0444*/ 	.word	0xffffffff


	//   ....[16]....
        /*0448*/ 	.word	0xffffffff


	//   ....[17]....
        /*044c*/ 	.word	0xffffffff


	//   ....[18]....
        /*0450*/ 	.word	0xffffffff


	//   ....[19]....
        /*0454*/ 	.word	0xffffffff


	//   ....[20]....
        /*0458*/ 	.word	0xffffffff


	//   ....[21]....
        /*045c*/ 	.word	0xffffffff


	//   ....[22]....
        /*0460*/ 	.word	0xffffffff


	//   ....[23]....
        /*0464*/ 	.word	0xffffffff


	//   ....[24]....
        /*0468*/ 	.word	0xffffffff


	//   ....[25]....
        /*046c*/ 	.word	0xffffffff


	//   ....[26]....
        /*0470*/ 	.word	0xffffffff


	//   ....[27]....
        /*0474*/ 	.word	0xffffffff


	//   ....[28]....
        /*0478*/ 	.word	0xffffffff


	//   ....[29]....
        /*047c*/ 	.word	0xffffffff


	//   ....[30]....
        /*0480*/ 	.word	0xffffffff


	//   ....[31]....
        /*0484*/ 	.word	0xffffffff


	//   ....[32]....
        /*0488*/ 	.word	0xffffffff


	//   ....[33]....
        /*048c*/ 	.word	0xffffffff


	//   ....[34]....
        /*0490*/ 	.word	0xffffffff


	//   ....[35]....
        /*0494*/ 	.word	0xffffffff


	//   ....[36]....
        /*0498*/ 	.word	0xffffffff


	//   ....[37]....
        /*049c*/ 	.word	0xffffffff


	//   ....[38]....
        /*04a0*/ 	.word	0xffffffff


	//   ....[39]....
        /*04a4*/ 	.word	0xffffffff


	//   ....[40]....
        /*04a8*/ 	.word	0xffffffff


	//   ....[41]....
        /*04ac*/ 	.word	0xffffffff


	//   ....[42]....
        /*04b0*/ 	.word	0xffffffff


	//   ....[43]....
        /*04b4*/ 	.word	0xffffffff


	//   ....[44]....
        /*04b8*/ 	.word	0xffffffff


	//   ....[45]....
        /*04bc*/ 	.word	0xffffffff


	//   ....[46]....
        /*04c0*/ 	.word	0xffffffff


	//   ....[47]....
        /*04c4*/ 	.word	0xffffffff


	//   ....[48]....
        /*04c8*/ 	.word	0xffffffff


	//   ....[49]....
        /*04cc*/ 	.word	0xffffffff


	//   ....[50]....
        /*04d0*/ 	.word	0xffffffff


	//   ....[51]....
        /*04d4*/ 	.word	0xffffffff


	//   ....[52]....
        /*04d8*/ 	.word	0xffffffff


	//   ....[53]....
        /*04dc*/ 	.word	0xffffffff


	//   ....[54]....
        /*04e0*/ 	.word	0x0500000f


	//   ....[55]....
        /*04e4*/ 	.word	0x0500000f


	//   ....[56]....
        /*04e8*/ 	.word	0x0500000f


	//   ....[57]....
        /*04ec*/ 	.word	0x0500000f


	//   ....[58]....
        /*04f0*/ 	.word	0x0500000f


	//   ....[59]....
        /*04f4*/ 	.word	0x0500000f


	//   ....[60]....
        /*04f8*/ 	.word	0x0500000f


	//   ....[61]....
        /*04fc*/ 	.word	0x0500000f


	//   ....[62]....
        /*0500*/ 	.word	0x0500000f


	//   ....[63]....
        /*0504*/ 	.word	0x0500000f


	//   ....[64]....
        /*0508*/ 	.word	0x0500000f


	//   ....[65]....
        /*050c*/ 	.word	0x0500000f


	//   ....[66]....
        /*0510*/ 	.word	0x0500000f


	//   ....[67]....
        /*0514*/ 	.word	0x0500000f


	//   ....[68]....
        /*0518*/ 	.word	0x0500000f


	//   ....[69]....
        /*051c*/ 	.word	0x0500000f


	//   ....[70]....
        /*0520*/ 	.word	0x0500000f


	//   ....[71]....
        /*0524*/ 	.word	0x0500000f


	//   ....[72]....
        /*0528*/ 	.word	0x0500000f


	//   ....[73]....
        /*052c*/ 	.word	0x0500000f


	//   ....[74]....
        /*0530*/ 	.word	0x0500000f


	//   ....[75]....
        /*0534*/ 	.word	0x0500000f


	//   ....[76]....
        /*0538*/ 	.word	0x0500000f


	//   ....[77]....
        /*053c*/ 	.word	0x0500000f


	//   ....[78]....
        /*0540*/ 	.word	0x0500000f


	//   ....[79]....
        /*0544*/ 	.word	0x0500000f


	//   ....[80]....
        /*0548*/ 	.word	0x0500000f


	//   ....[81]....
        /*054c*/ 	.word	0x0500000f


	//   ....[82]....
        /*0550*/ 	.word	0x0500000f


	//----- nvinfo : EIATTR_COOP_GROUP_INSTR_OFFSETS
	.align		4
.L_292:
        /*0554*/ 	.byte	0x04, 0x28
        /*0556*/ 	.short	(.L_294 - .L_293)


	//   ....[0]....
.L_293:
        /*0558*/ 	.word	0x00000070


	//   ....[1]....
        /*055c*/ 	.word	0x00000200


	//   ....[2]....
        /*0560*/ 	.word	0x00000250


	//   ....[3]....
        /*0564*/ 	.word	0x000004a0


	//   ....[4]....
        /*0568*/ 	.word	0x00000600


	//   ....[5]....
        /*056c*/ 	.word	0x00000720


	//   ....[6]....
        /*0570*/ 	.word	0x00000880


	//   ....[7]....
        /*0574*/ 	.word	0x00005e60


	//   ....[8]....
        /*0578*/ 	.word	0x00009d10


	//   ....[9]....
        /*057c*/ 	.word	0x00009d90


	//   ....[10]....
        /*0580*/ 	.word	0x00009db0


	//   ....[11]....
        /*0584*/ 	.word	0x00009de0


	//   ....[12]....
        /*0588*/ 	.word	0x0000bd70


	//   ....[13]....
        /*058c*/ 	.word	0x0000bda0


	//   ....[14]....
        /*0590*/ 	.word	0x0000bdf0


	//   ....[15]....
        /*0594*/ 	.word	0x0000be10


	//   ....[16]....
        /*0598*/ 	.word	0x0000d4d0


	//   ....[17]....
        /*059c*/ 	.word	0x0000d540


	//   ....[18]....
        /*05a0*/ 	.word	0x0000d590


	//   ....[19]....
        /*05a4*/ 	.word	0x0000d5b0


	//   ....[20]....
        /*05a8*/ 	.word	0x000108a0


	//   ....[21]....
        /*05ac*/ 	.word	0x00010a30


	//   ....[22]....
        /*05b0*/ 	.word	0x00010a60


	//   ....[23]....
        /*05b4*/ 	.word	0x00010aa0


	//   ....[24]....
        /*05b8*/ 	.word	0x00010b00


	//   ....[25]....
        /*05bc*/ 	.word	0x00010b60


	//   ....[26]....
        /*05c0*/ 	.word	0x00010ba0


	//   ....[27]....
        /*05c4*/ 	.word	0x00010d50


	//   ....[28]....
        /*05c8*/ 	.word	0x00010db0


	//   ....[29]....
        /*05cc*/ 	.word	0x00010df0


	//   ....[30]....
        /*05d0*/ 	.word	0x00010e30


	//   ....[31]....
        /*05d4*/ 	.word	0x00010e60


	//   ....[32]....
        /*05d8*/ 	.word	0x00010e90


	//   ....[33]....
        /*05dc*/ 	.word	0x00010f20


	//   ....[34]....
        /*05e0*/ 	.word	0x00010f50


	//   ....[35]....
        /*05e4*/ 	.word	0x00010fe0


	//   ....[36]....
        /*05e8*/ 	.word	0x000152e0


	//   ....[37]....
        /*05ec*/ 	.word	0x000152f0


	//   ....[38]....
        /*05f0*/ 	.word	0x00015400


	//   ....[39]....
        /*05f4*/ 	.word	0x00015460


	//   ....[40]....
        /*05f8*/ 	.word	0x000154a0


	//   ....[41]....
        /*05fc*/ 	.word	0x000154e0


	//   ....[42]....
        /*0600*/ 	.word	0x00015510


	//   ....[43]....
        /*0604*/ 	.word	0x00015540


	//   ....[44]....
        /*0608*/ 	.word	0x000156d0


	//   ....[45]....
        /*060c*/ 	.word	0x00015730


	//   ....[46]....
        /*0610*/ 	.word	0x00015770


	//   ....[47]....
        /*0614*/ 	.word	0x000157b0


	//   ....[48]....
        /*0618*/ 	.word	0x000157e0


	//   ....[49]....
        /*061c*/ 	.word	0x00015810


	//   ....[50]....
        /*0620*/ 	.word	0x000158d0


	//   ....[51]....
        /*0624*/ 	.word	0x000158f0


	//   ....[52]....
        /*0628*/ 	.word	0x00015960


	//   ....[53]....
        /*062c*/ 	.word	0x00015d90


	//   ....[54]....
        /*0630*/ 	.word	0x000161f0


	//   ....[55]....
        /*0634*/ 	.word	0x00016290


	//   ....[56]....
        /*0638*/ 	.word	0x00016330


	//   ....[57]....
        /*063c*/ 	.word	0x000163d0


	//   ....[58]....
        /*0640*/ 	.word	0x00016470


	//   ....[59]....
        /*0644*/ 	.word	0x00016560


	//   ....[60]....
        /*0648*/ 	.word	0x00016600


	//   ....[61]....
        /*064c*/ 	.word	0x000166a0


	//   ....[62]....
        /*0650*/ 	.word	0x00016740


	//   ....[63]....
        /*0654*/ 	.word	0x000169f0


	//   ....[64]....
        /*0658*/ 	.word	0x00016cd0


	//   ....[65]....
        /*065c*/ 	.word	0x000170f0


	//   ....[66]....
        /*0660*/ 	.word	0x00017180


	//   ....[67]....
        /*0664*/ 	.word	0x00017220


	//   ....[68]....
        /*0668*/ 	.word	0x000172d0


	//   ....[69]....
        /*066c*/ 	.word	0x00017350


	//   ....[70]....
        /*0670*/ 	.word	0x000173d0


	//   ....[71]....
        /*0674*/ 	.word	0x00017450


	//   ....[72]....
        /*0678*/ 	.word	0x000174d0


	//   ....[73]....
        /*067c*/ 	.word	0x00017560


	//   ....[74]....
        /*0680*/ 	.word	0x00017610


	//   ....[75]....
        /*0684*/ 	.word	0x00017690


	//   ....[76]....
        /*0688*/ 	.word	0x00017710


	//   ....[77]....
        /*068c*/ 	.word	0x00017790


	//   ....[78]....
        /*0690*/ 	.word	0x00017810


	//   ....[79]....
        /*0694*/ 	.word	0x00017880


	//   ....[80]....
        /*0698*/ 	.word	0x00017920


	//   ....[81]....
        /*069c*/ 	.word	0x000179b0


	//   ....[82]....
        /*06a0*/ 	.word	0x00017ad0


	//----- nvinfo : EIATTR_REG_RECONFIG
	.align		4
.L_294:
        /*06a4*/ 	.byte	0x01, 0x54
	.zero		2


	//----- nvinfo : EIATTR_SYSCALL_OFFSETS
	.align		4
        /*06a8*/ 	.byte	0x04, 0x46
        /*06aa*/ 	.short	(.L_296 - .L_295)


	//   ....[0]....
.L_295:
        /*06ac*/ 	.word	0x00001790


	//   ....[1]....
        /*06b0*/ 	.word	0x000018e0


	//   ....[2]....
        /*06b4*/ 	.word	0x00005fd0


	//   ....[3]....
        /*06b8*/ 	.word	0x00006460


	//   ....[4]....
        /*06bc*/ 	.word	0x00012880


	//   ....[5]....
        /*06c0*/ 	.word	0x000129c0


	//   ....[6]....
        /*06c4*/ 	.word	0x00012ac0


	//----- nvinfo : EIATTR_MBARRIER_INSTR_OFFSETS
	.align		4
.L_296:
        /*06c8*/ 	.byte	0x04, 0x39
        /*06ca*/ 	.short	(.L_298 - .L_297)


	//   ....[0]....
.L_297:
        /*06cc*/ 	.word	0x00000340
        /*06d0*/ 	.word	0x000000ff
        /*06d4*/ 	.word	0x00032400
        /*06d8*/ 	.short	0x0100
        /*06da*/ 	.byte	0x08
	.zero		1


	//   ....[1]....
        /*06dc*/ 	.word	0x00000350
        /*06e0*/ 	.word	0x000000ff
        /*06e4*/ 	.word	0x00032410
        /*06e8*/ 	.short	0x0100
        /*06ea*/ 	.byte	0x08
	.zero		1


	//   ....[2]....
        /*06ec*/ 	.word	0x00000360
        /*06f0*/ 	.word	0x000000ff
        /*06f4*/ 	.word	0x00032420
        /*06f8*/ 	.short	0x0100
        /*06fa*/ 	.byte	0x08
	.zero		1


	//   ....[3]....
        /*06fc*/ 	.word	0x00000450
        /*0700*/ 	.word	0x000000ff
        /*0704*/ 	.word	0x00032430
        /*0708*/ 	.short	0x0100
        /*070a*/ 	.byte	0x08
	.zero		1


	//   ....[4]....
        /*070c*/ 	.word	0x00000460
        /*0710*/ 	.word	0x000000ff
        /*0714*/ 	.word	0x00032440
        /*0718*/ 	.short	0x0100
        /*071a*/ 	.byte	0x08
	.zero		1


	//   ....[5]....
        /*071c*/ 	.word	0x00000470
        /*0720*/ 	.word	0x000000ff
        /*0724*/ 	.word	0x00032438
        /*0728*/ 	.short	0x0100
        /*072a*/ 	.byte	0x08
	.zero		1


	//   ....[6]....
        /*072c*/ 	.word	0x00000480
        /*0730*/ 	.word	0x000000ff
        /*0734*/ 	.word	0x00032448
        /*0738*/ 	.short	0x0100
        /*073a*/ 	.byte	0x08
	.zero		1


	//   ....[7]....
        /*073c*/ 	.word	0x000005b0
        /*0740*/ 	.word	0x000000ff
        /*0744*/ 	.word	0x00032450
        /*0748*/ 	.short	0x0100
        /*074a*/ 	.byte	0x08
	.zero		1


	//   ....[8]....
        /*074c*/ 	.word	0x000005c0
        /*0750*/ 	.word	0x000000ff
        /*0754*/ 	.word	0x00032460
        /*0758*/ 	.short	0x0100
        /*075a*/ 	.byte	0x08
	.zero		1


	//   ....[9]....
        /*075c*/ 	.word	0x000005d0
        /*0760*/ 	.word	0x000000ff
        /*0764*/ 	.word	0x00032458
        /*0768*/ 	.short	0x0100
        /*076a*/ 	.byte	0x08
	.zero		1


	//   ....[10]....
        /*076c*/ 	.word	0x000005e0
        /*0770*/ 	.word	0x000000ff
        /*0774*/ 	.word	0x00032468
        /*0778*/ 	.short	0x0100
        /*077a*/ 	.byte	0x08
	.zero		1


	//   ....[11]....
        /*077c*/ 	.word	0x000006d0
        /*0780*/ 	.word	0x000000ff
        /*0784*/ 	.word	0x00032470
        /*0788*/ 	.short	0x0100
        /*078a*/ 	.byte	0x06
	.zero		1


	//   ....[12]....
        /*078c*/ 	.word	0x000006e0
        /*0790*/ 	.word	0x000000ff
        /*0794*/ 	.word	0x00032480
        /*0798*/ 	.short	0x0100
        /*079a*/ 	.byte	0x06
	.zero		1


	//   ....[13]....
        /*079c*/ 	.word	0x000006f0
        /*07a0*/ 	.word	0x000000ff
        /*07a4*/ 	.word	0x00032478
        /*07a8*/ 	.short	0x0100
        /*07aa*/ 	.byte	0x06
	.zero		1


	//   ....[14]....
        /*07ac*/ 	.word	0x00000700
        /*07b0*/ 	.word	0x000000ff
        /*07b4*/ 	.word	0x00032488
        /*07b8*/ 	.short	0x0100
        /*07ba*/ 	.byte	0x06
	.zero		1


	//   ....[15]....
        /*07bc*/ 	.word	0x00000830
        /*07c0*/ 	.word	0x000000ff
        /*07c4*/ 	.word	0x00032490
        /*07c8*/ 	.short	0x0100
        /*07ca*/ 	.byte	0x08
	.zero		1


	//   ....[16]....
        /*07cc*/ 	.word	0x00000840
        /*07d0*/ 	.word	0x000000ff
        /*07d4*/ 	.word	0x000324a0
        /*07d8*/ 	.short	0x0100
        /*07da*/ 	.byte	0x08
	.zero		1


	//   ....[17]....
        /*07dc*/ 	.word	0x00000850
        /*07e0*/ 	.word	0x000000ff
        /*07e4*/ 	.word	0x00032498
        /*07e8*/ 	.short	0x0100
        /*07ea*/ 	.byte	0x08
	.zero		1


	//   ....[18]....
        /*07ec*/ 	.word	0x00000860
        /*07f0*/ 	.word	0x000000ff
        /*07f4*/ 	.word	0x000324a8
        /*07f8*/ 	.short	0x0100
        /*07fa*/ 	.byte	0x08
	.zero		1


	//   ....[19]....
        /*07fc*/ 	.word	0x00000990
        /*0800*/ 	.word	0x000000ff
        /*0804*/ 	.word	0x000324b0
        /*0808*/ 	.short	0x0100
        /*080a*/ 	.byte	0x08
	.zero		1


	//   ....[20]....
        /*080c*/ 	.word	0x000009a0
        /*0810*/ 	.word	0x000000ff
        /*0814*/ 	.word	0x000324c0
        /*0818*/ 	.short	0x0100
        /*081a*/ 	.byte	0x08
	.zero		1


	//   ....[21]....
        /*081c*/ 	.word	0x000009b0
        /*0820*/ 	.word	0x000000ff
        /*0824*/ 	.word	0x000324b8
        /*0828*/ 	.short	0x0100
        /*082a*/ 	.byte	0x08
	.zero		1


	//   ....[22]....
        /*082c*/ 	.word	0x000009c0
        /*0830*/ 	.word	0x000000ff
        /*0834*/ 	.word	0x000324c8
        /*0838*/ 	.short	0x0100
        /*083a*/ 	.byte	0x08
	.zero		1


	//   ....[23]....
        /*083c*/ 	.word	0x00002c30
        /*0840*/ 	.word	0x0000005f
        /*0844*/ 	.word	0x00032490
        /*0848*/ 	.short	0x010a
        /*084a*/ 	.byte	0x3f
	.zero		1


	//   ....[24]....
        /*084c*/ 	.word	0x00003f50
        /*0850*/ 	.word	0x0000005f
        /*0854*/ 	.word	0x00032490
        /*0858*/ 	.short	0x010a
        /*085a*/ 	.byte	0x3f
	.zero		1


	//   ....[25]....
        /*085c*/ 	.word	0x00005050
        /*0860*/ 	.word	0x0000005f
        /*0864*/ 	.word	0x00032490
        /*0868*/ 	.short	0x010a
        /*086a*/ 	.byte	0x3f
	.zero		1


	//   ....[26]....
        /*086c*/ 	.word	0x00005260
        /*0870*/ 	.word	0x00000028
        /*0874*/ 	.word	0x00000000
        /*0878*/ 	.short	0x0101
        /*087a*/ 	.byte	0x3f
	.zero		1


	//   ....[27]....
        /*087c*/ 	.word	0x000052a0
        /*0880*/ 	.word	0x0000005f
        /*0884*/ 	.word	0x000324b0
        /*0888*/ 	.short	0x010a
        /*088a*/ 	.byte	0x3f
	.zero		1


	//   ....[28]....
        /*088c*/ 	.word	0x00005900
        /*0890*/ 	.word	0x0000005f
        /*0894*/ 	.word	0x00000000
        /*0898*/ 	.short	0x0101
        /*089a*/ 	.byte	0x3f
	.zero		1


	//   ....[29]....
        /*089c*/ 	.word	0x00006060
        /*08a0*/ 	.word	0x00000012
        /*08a4*/ 	.word	0x00032400
        /*08a8*/ 	.short	0x010a
        /*08aa*/ 	.byte	0x3f
	.zero		1


	//   ....[30]....
        /*08ac*/ 	.word	0x000060b0
        /*08b0*/ 	.word	0x00000012
        /*08b4*/ 	.word	0x00032400
        /*08b8*/ 	.short	0x010a
        /*08ba*/ 	.byte	0x3f
	.zero		1


	//   ....[31]....
        /*08bc*/ 	.word	0x00006770
        /*08c0*/ 	.word	0x00000012
        /*08c4*/ 	.word	0x00032400
        /*08c8*/ 	.short	0x010a
        /*08ca*/ 	.byte	0x3f
	.zero		1


	//   ....[32]....
        /*08cc*/ 	.word	0x000075a0
        /*08d0*/ 	.word	0x00000012
        /*08d4*/ 	.word	0x00032400
        /*08d8*/ 	.short	0x010a
        /*08da*/ 	.byte	0x3f
	.zero		1


	//   ....[33]....
        /*08dc*/ 	.word	0x000083c0
        /*08e0*/ 	.word	0x00000003
        /*08e4*/ 	.word	0x00032430
        /*08e8*/ 	.short	0x010a
        /*08ea*/ 	.byte	0x3f
	.zero		1


	//   ....[34]....
        /*08ec*/ 	.word	0x00008430
        /*08f0*/ 	.word	0x00000003
        /*08f4*/ 	.word	0x00032430
        /*08f8*/ 	.short	0x010a
        /*08fa*/ 	.byte	0x3f
	.zero		1


	//   ....[35]....
        /*08fc*/ 	.word	0x00008820
        /*0900*/ 	.word	0x00000012
        /*0904*/ 	.word	0x00032410
        /*0908*/ 	.short	0x010a
        /*090a*/ 	.byte	0x3f
	.zero		1


	//   ....[36]....
        /*090c*/ 	.word	0x00008870
        /*0910*/ 	.word	0x00000003
        /*0914*/ 	.word	0x00032450
        /*0918*/ 	.short	0x010a
        /*091a*/ 	.byte	0x3f
	.zero		1


	//   ....[37]....
        /*091c*/ 	.word	0x000088f0
        /*0920*/ 	.word	0x00000003
        /*0924*/ 	.word	0x00032450
        /*0928*/ 	.short	0x010a
        /*092a*/ 	.byte	0x3f
	.zero		1


	//   ....[38]....
        /*092c*/ 	.word	0x00009ff0
        /*0930*/ 	.word	0x00000018
        /*0934*/ 	.word	0x00000000
        /*0938*/ 	.short	0x0101
        /*093a*/ 	.byte	0x3f
	.zero		1


	//   ....[39]....
        /*093c*/ 	.word	0x0000ac00
        /*0940*/ 	.word	0x00000003
        /*0944*/ 	.word	0x00000000
        /*0948*/ 	.short	0x0101
        /*094a*/ 	.byte	0x3f
	.zero		1


	//   ....[40]....
        /*094c*/ 	.word	0x0000ad10
        /*0950*/ 	.word	0x00000006
        /*0954*/ 	.word	0x00032430
        /*0958*/ 	.short	0x010a
        /*095a*/ 	.byte	0x3f
	.zero		1


	//   ....[41]....
        /*095c*/ 	.word	0x0000ad70
        /*0960*/ 	.word	0x00000006
        /*0964*/ 	.word	0x00032430
        /*0968*/ 	.short	0x010a
        /*096a*/ 	.byte	0x3f
	.zero		1


	//   ....[42]....
        /*096c*/ 	.word	0x0000b020
        /*0970*/ 	.word	0x00000006
        /*0974*/ 	.word	0x00032450
        /*0978*/ 	.short	0x010a
        /*097a*/ 	.byte	0x3f
	.zero		1


	//   ....[43]....
        /*097c*/ 	.word	0x0000b070
        /*0980*/ 	.word	0x00000006
        /*0984*/ 	.word	0x00032450
        /*0988*/ 	.short	0x010a
        /*098a*/ 	.byte	0x3f
	.zero		1


	//   ....[44]....
        /*098c*/ 	.word	0x0000bf10
        /*0990*/ 	.word	0x0000000d
        /*0994*/ 	.word	0x00000000
        /*0998*/ 	.short	0x0101
        /*099a*/ 	.byte	0x3f
	.zero		1


	//   ....[45]....
        /*099c*/ 	.word	0x0000d4a0
        /*09a0*/ 	.word	0x00000006
        /*09a4*/ 	.word	0x00000000
        /*09a8*/ 	.short	0x0101
        /*09aa*/ 	.byte	0x3f
	.zero		1


	//   ....[46]....
        /*09ac*/ 	.word	0x0000f5a0
        /*09b0*/ 	.word	0x00000000
        /*09b4*/ 	.word	0x00000000
        /*09b8*/ 	.short	0x0101
        /*09ba*/ 	.byte	0x3f
	.zero		1


	//   ....[47]....
        /*09bc*/ 	.word	0x00011a00
        /*09c0*/ 	.word	0x00000005
        /*09c4*/ 	.word	0x00032420
        /*09c8*/ 	.short	0x010a
        /*09ca*/ 	.byte	0x3f
	.zero		1


	//   ....[48]....
        /*09cc*/ 	.word	0x00011a80
        /*09d0*/ 	.word	0x00000007
        /*09d4*/ 	.word	0x000324a0
        /*09d8*/ 	.short	0x010a
        /*09da*/ 	.byte	0x3f
	.zero		1


	//   ....[49]....
        /*09dc*/ 	.word	0x00011c60
        /*09e0*/ 	.word	0x00000007
        /*09e4*/ 	.word	0x000324c0
        /*09e8*/ 	.short	0x010a
        /*09ea*/ 	.byte	0x3f
	.zero		1


	//   ....[50]....
        /*09ec*/ 	.word	0x00012070
        /*09f0*/ 	.word	0x00000007
        /*09f4*/ 	.word	0x000324a0
        /*09f8*/ 	.short	0x010a
        /*09fa*/ 	.byte	0x3f
	.zero		1


	//   ....[51]....
        /*09fc*/ 	.word	0x00012230
        /*0a00*/ 	.word	0x00000007
        /*0a04*/ 	.word	0x000324c0
        /*0a08*/ 	.short	0x010a
        /*0a0a*/ 	.byte	0x3f
	.zero		1


	//   ....[52]....
        /*0a0c*/ 	.word	0x00013020
        /*0a10*/ 	.word	0x00000005
        /*0a14*/ 	.word	0x00032440
        /*0a18*/ 	.short	0x010a
        /*0a1a*/ 	.byte	0x3f
	.zero		1


	//   ....[53]....
        /*0a1c*/ 	.word	0x00013640
        /*0a20*/ 	.word	0x00000005
        /*0a24*/ 	.word	0x00032420
        /*0a28*/ 	.short	0x010a
        /*0a2a*/ 	.byte	0x3f
	.zero		1


	//   ....[54]....
        /*0a2c*/ 	.word	0x00013710
        /*0a30*/ 	.word	0x00000002
        /*0a34*/ 	.word	0x00032460
        /*0a38*/ 	.short	0x010a
        /*0a3a*/ 	.byte	0x3f
	.zero		1


	//   ....[55]....
        /*0a3c*/ 	.word	0x00013d80
        /*0a40*/ 	.word	0x00000002
        /*0a44*/ 	.word	0x00032440
        /*0a48*/ 	.short	0x010a
        /*0a4a*/ 	.byte	0x3f
	.zero		1


	//   ....[56]....
        /*0a4c*/ 	.word	0x00013f90
        /*0a50*/ 	.word	0x00000002
        /*0a54*/ 	.word	0x00032460
        /*0a58*/ 	.short	0x010a
        /*0a5a*/ 	.byte	0x3f
	.zero		1


	//   ....[57]....
        /*0a5c*/ 	.word	0x000144f0
        /*0a60*/ 	.word	0x00000003
        /*0a64*/ 	.word	0x00032440
        /*0a68*/ 	.short	0x010a
        /*0a6a*/ 	.byte	0x3f
	.zero		1


	//   ....[58]....
        /*0a6c*/ 	.word	0x000146f0
        /*0a70*/ 	.word	0x00000003
        /*0a74*/ 	.word	0x00032460
        /*0a78*/ 	.short	0x010a
        /*0a7a*/ 	.byte	0x3f
	.zero		1


	//   ....[59]....
        /*0a7c*/ 	.word	0x00014bd0
        /*0a80*/ 	.word	0x00000003
        /*0a84*/ 	.word	0x00032440
        /*0a88*/ 	.short	0x010a
        /*0a8a*/ 	.byte	0x3f
	.zero		1


	//   ....[60]....
        /*0a8c*/ 	.word	0x00014de0
        /*0a90*/ 	.word	0x00000003
        /*0a94*/ 	.word	0x00032460
        /*0a98*/ 	.short	0x010a
        /*0a9a*/ 	.byte	0x3f
	.zero		1


	//   ....[61]....
        /*0a9c*/ 	.word	0x00015d20
        /*0aa0*/ 	.word	0x00000000
        /*0aa4*/ 	.word	0x00032420
        /*0aa8*/ 	.short	0x010a
        /*0aaa*/ 	.byte	0x3f
	.zero		1


	//   ....[62]....
        /*0aac*/ 	.word	0x00015ee0
        /*0ab0*/ 	.word	0x00000006
        /*0ab4*/ 	.word	0x00000000
        /*0ab8*/ 	.short	0x010a
        /*0aba*/ 	.byte	0x3f
	.zero		1


	//   ....[63]....
        /*0abc*/ 	.word	0x00015f50
        /*0ac0*/ 	.word	0x00000007
        /*0ac4*/ 	.word	0x00000000
        /*0ac8*/ 	.short	0x010a
        /*0aca*/ 	.byte	0x3f
	.zero		1


	//   ....[64]....
        /*0acc*/ 	.word	0x00015fc0
        /*0ad0*/ 	.word	0x00000004
        /*0ad4*/ 	.word	0x00000000
        /*0ad8*/ 	.short	0x010a
        /*0ada*/ 	.byte	0x3f
	.zero		1


	//   ....[65]....
        /*0adc*/ 	.word	0x00015ff0
        /*0ae0*/ 	.word	0x00000003
        /*0ae4*/ 	.word	0x00000000
        /*0ae8*/ 	.short	0x010a
        /*0aea*/ 	.byte	0x3f
	.zero		1


	//   ....[66]....
        /*0aec*/ 	.word	0x00016050
        /*0af0*/ 	.word	0x0000005f
        /*0af4*/ 	.word	0x00032490
        /*0af8*/ 	.short	0x010a
        /*0afa*/ 	.byte	0x3f
	.zero		1


	//   ....[67]....
        /*0afc*/ 	.word	0x000160a0
        /*0b00*/ 	.word	0x0000005f
        /*0b04*/ 	.word	0x00032490
        /*0b08*/ 	.short	0x010a
        /*0b0a*/ 	.byte	0x3f
	.zero		1


	//   ....[68]....
        /*0b0c*/ 	.word	0x000160f0
        /*0b10*/ 	.word	0x0000005f
        /*0b14*/ 	.word	0x00032490
        /*0b18*/ 	.short	0x010a
        /*0b1a*/ 	.byte	0x3f
	.zero		1


	//   ....[69]....
        /*0b1c*/ 	.word	0x00016140
        /*0b20*/ 	.word	0x0000005f
        /*0b24*/ 	.word	0x000324b0
        /*0b28*/ 	.short	0x010a
        /*0b2a*/ 	.byte	0x3f
	.zero		1


	//   ....[70]....
        /*0b2c*/ 	.word	0x000164b0
        /*0b30*/ 	.word	0x00000012
        /*0b34*/ 	.word	0x00032400
        /*0b38*/ 	.short	0x010a
        /*0b3a*/ 	.byte	0x3f
	.zero		1


	//   ....[71]....
        /*0b3c*/ 	.word	0x00016780
        /*0b40*/ 	.word	0x00000012
        /*0b44*/ 	.word	0x00032400
        /*0b48*/ 	.short	0x010a
        /*0b4a*/ 	.byte	0x3f
	.zero		1


	//   ....[72]....
        /*0b4c*/ 	.word	0x000167d0
        /*0b50*/ 	.word	0x00000003
        /*0b54*/ 	.word	0x00032430
        /*0b58*/ 	.short	0x010a
        /*0b5a*/ 	.byte	0x3f
	.zero		1


	//   ....[73]....
        /*0b5c*/ 	.word	0x00016820
        /*0b60*/ 	.word	0x00000012
        /*0b64*/ 	.word	0x00032410
        /*0b68*/ 	.short	0x010a
        /*0b6a*/ 	.byte	0x3f
	.zero		1


	//   ....[74]....
        /*0b6c*/ 	.word	0x00016870
        /*0b70*/ 	.word	0x00000003
        /*0b74*/ 	.word	0x00032450
        /*0b78*/ 	.short	0x010a
        /*0b7a*/ 	.byte	0x3f
	.zero		1


	//   ....[75]....
        /*0b7c*/ 	.word	0x000168c0
        /*0b80*/ 	.word	0x00000006
        /*0b84*/ 	.word	0x00032430
        /*0b88*/ 	.short	0x010a
        /*0b8a*/ 	.byte	0x3f
	.zero		1


	//   ....[76]....
        /*0b8c*/ 	.word	0x00016910
        /*0b90*/ 	.word	0x00000006
        /*0b94*/ 	.word	0x00032450
        /*0b98*/ 	.short	0x010a
        /*0b9a*/ 	.byte	0x3f
	.zero		1


	//   ....[77]....
        /*0b9c*/ 	.word	0x00016ab0
        /*0ba0*/ 	.word	0x00000005
        /*0ba4*/ 	.word	0x00032420
        /*0ba8*/ 	.short	0x010a
        /*0baa*/ 	.byte	0x3f
	.zero		1


	//   ....[78]....
        /*0bac*/ 	.word	0x00016b00
        /*0bb0*/ 	.word	0x00000007
        /*0bb4*/ 	.word	0x000324a0
        /*0bb8*/ 	.short	0x010a
        /*0bba*/ 	.byte	0x3f
	.zero		1


	//   ....[79]....
        /*0bbc*/ 	.word	0x00016b50
        /*0bc0*/ 	.word	0x00000007
        /*0bc4*/ 	.word	0x000324c0
        /*0bc8*/ 	.short	0x010a
        /*0bca*/ 	.byte	0x3f
	.zero		1


	//   ....[80]....
        /*0bcc*/ 	.word	0x00016ba0
        /*0bd0*/ 	.word	0x00000007
        /*0bd4*/ 	.word	0x000324a0
        /*0bd8*/ 	.short	0x010a
        /*0bda*/ 	.byte	0x3f
	.zero		1


	//   ....[81]....
        /*0bdc*/ 	.word	0x00016bf0
        /*0be0*/ 	.word	0x00000007
        /*0be4*/ 	.word	0x000324c0
        /*0be8*/ 	.short	0x010a
        /*0bea*/ 	.byte	0x3f
	.zero		1


	//   ....[82]....
        /*0bec*/ 	.word	0x00016d90
        /*0bf0*/ 	.word	0x00000005
        /*0bf4*/ 	.word	0x00032440
        /*0bf8*/ 	.short	0x010a
        /*0bfa*/ 	.byte	0x3f
	.zero		1


	//   ....[83]....
        /*0bfc*/ 	.word	0x00016e10
        /*0c00*/ 	.word	0x00000005
        /*0c04*/ 	.word	0x00032420
        /*0c08*/ 	.short	0x010a
        /*0c0a*/ 	.byte	0x3f
	.zero		1


	//   ....[84]....
        /*0c0c*/ 	.word	0x00016e60
        /*0c10*/ 	.word	0x00000002
        /*0c14*/ 	.word	0x00032460
        /*0c18*/ 	.short	0x010a
        /*0c1a*/ 	.byte	0x3f
	.zero		1


	//   ....[85]....
        /*0c1c*/ 	.word	0x00016eb0
        /*0c20*/ 	.word	0x00000002
        /*0c24*/ 	.word	0x00032440
        /*0c28*/ 	.short	0x010a
        /*0c2a*/ 	.byte	0x3f
	.zero		1


	//   ....[86]....
        /*0c2c*/ 	.word	0x00016f00
        /*0c30*/ 	.word	0x00000002
        /*0c34*/ 	.word	0x00032460
        /*0c38*/ 	.short	0x010a
        /*0c3a*/ 	.byte	0x3f
	.zero		1


	//   ....[87]....
        /*0c3c*/ 	.word	0x00016f50
        /*0c40*/ 	.word	0x00000003
        /*0c44*/ 	.word	0x00032440
        /*0c48*/ 	.short	0x010a
        /*0c4a*/ 	.byte	0x3f
	.zero		1


	//   ....[88]....
        /*0c4c*/ 	.word	0x00016fa0
        /*0c50*/ 	.word	0x00000003
        /*0c54*/ 	.word	0x00032460
        /*0c58*/ 	.short	0x010a
        /*0c5a*/ 	.byte	0x3f
	.zero		1


	//   ....[89]....
        /*0c5c*/ 	.word	0x00016ff0
        /*0c60*/ 	.word	0x00000003
        /*0c64*/ 	.word	0x00032440
        /*0c68*/ 	.short	0x010a
        /*0c6a*/ 	.byte	0x3f
	.zero		1


	//   ....[90]....
        /*0c6c*/ 	.word	0x00017040
        /*0c70*/ 	.word	0x00000003
        /*0c74*/ 	.word	0x00032460
        /*0c78*/ 	.short	0x010a
        /*0c7a*/ 	.byte	0x3f
	.zero		1


	//   ....[91]....
        /*0c7c*/ 	.word	0x000179f0
        /*0c80*/ 	.word	0x00000000
        /*0c84*/ 	.word	0x00032420
        /*0c88*/ 	.short	0x010a
        /*0c8a*/ 	.byte	0x3f
	.zero		1


	//   ....[92]....
        /*0c8c*/ 	.word	0x00017b90
        /*0c90*/ 	.word	0x00000006
        /*0c94*/ 	.word	0x00000000
        /*0c98*/ 	.short	0x010a
        /*0c9a*/ 	.byte	0x3f
	.zero		1


	//   ....[93]....
        /*0c9c*/ 	.word	0x00017be0
        /*0ca0*/ 	.word	0x00000007
        /*0ca4*/ 	.word	0x00000000
        /*0ca8*/ 	.short	0x010a
        /*0caa*/ 	.byte	0x3f
	.zero		1


	//   ....[94]....
        /*0cac*/ 	.word	0x00017c30
        /*0cb0*/ 	.word	0x00000004
        /*0cb4*/ 	.word	0x00000000
        /*0cb8*/ 	.short	0x010a
        /*0cba*/ 	.byte	0x3f
	.zero		1


	//----- nvinfo : EIATTR_NUM_MBARRIERS
	.align		4
.L_298:
        /*0cbc*/ 	.byte	0x03, 0x38
        /*0cbe*/ 	.short	0x0017


	//----- nvinfo : EIATTR_EXIT_INSTR_OFFSETS
	.align		4
        /*0cc0*/ 	.byte	0x04, 0x1c
        /*0cc2*/ 	.short	(.L_300 - .L_299)


	//   ....[0]....
.L_299:
        /*0cc4*/ 	.word	0x00016040


	//----- nvinfo : EIATTR_MAX_THREADS
	.align		4
.L_300:
        /*0cc8*/ 	.byte	0x04, 0x05
        /*0cca*/ 	.short	(.L_302 - .L_301)
.L_301:
        /*0ccc*/ 	.word	0x00000180
        /*0cd0*/ 	.word	0x00000001
        /*0cd4*/ 	.word	0x00000001


	//----- nvinfo : EIATTR_CRS_STACK_SIZE
	.align		4
.L_302:
        /*0cd8*/ 	.byte	0x04, 0x1e
        /*0cda*/ 	.short	(.L_304 - .L_303)
.L_303:
        /*0cdc*/ 	.word	0x00000000


	//----- nvinfo : EIATTR_CBANK_PARAM_SIZE
	.align		4
.L_304:
        /*0ce0*/ 	.byte	0x03, 0x19
        /*0ce2*/ 	.short	0x0b70


	//----- nvinfo : EIATTR_PARAM_CBANK
	.align		4
        /*0ce4*/ 	.byte	0x04, 0x0a
        /*0ce6*/ 	.short	(.L_306 - .L_305)
	.align		4
.L_305:
        /*0ce8*/ 	.word	index@(.nv.constant0._ZN7cutlass13device_kernelIN5flash11enable_sm90INS1_16FlashAttnFwdSm90INS1_25CollectiveMainloopFwdSm90ILi2EN4cute5tupleIJNS5_1CILi1EEES8_S8_EEENS6_IJNS7_ILi128EEENS7_ILi96EEENS7_ILi64EEEEEELi256ENS_10bfloat16_tEfNS_4arch4Sm90ELb0ELb0ELb0ELb1ELb0ELb1ELb1ELb1ELb0ELb0ELb0ELb0EEENS1_21CollectiveEpilogueFwdINS6_IJSA_NS7_ILi256EEESB_EEES9_SE_SG_Li256ELb1ELb0ELb0ELb0EEENS1_36VarlenDynamicPersistentTileSchedulerILi128ELi96ELi256ELi32ELb0ELb0ELb1ELb0ELb1ELb1EEEEEEEEEvNT_6ParamsE)
        /*0cec*/ 	.short	0x0210
        /*0cee*/ 	.short	0x0b70


	//----- nvinfo : EIATTR_SW_WAR
	.align		4
.L_306:
        /*0cf0*/ 	.byte	0x04, 0x36
        /*0cf2*/ 	.short	(.L_308 - .L_307)
.L_307:
        /*0cf4*/ 	.word	0x00000008
.L_308:


//--------------------- .nv.info._ZN7cutlass13device_kernelIN5flash11enable_sm90INS1_16FlashAttnFwdSm90INS1_25CollectiveMainloopFwdSm90ILi2EN4cute5tupleIJNS5_1CILi1EEES8_S8_EEENS6_IJNS7_ILi128EEENS7_ILi96EEENS7_ILi64EEEEEELi256ENS_10bfloat16_tEfNS_4arch4Sm90ELb0ELb1ELb0ELb0ELb0ELb0ELb0ELb1ELb0ELb0ELb0ELb0EEENS1_21CollectiveEpilogueFwdINS6_IJSA_NS7_ILi256EEESB_EEES9_SE_SG_Li256ELb0ELb0ELb0ELb0EEENS1_30DynamicPersistentTileSchedulerILi256ELi32ELb0ELb0ELb1EEEEEEEEEvNT_6ParamsE --------------------------
	.section	.nv.info._ZN7cutlass13device_kernelIN5flash11enable_sm90INS1_16FlashAttnFwdSm90INS1_25CollectiveMainloopFwdSm90ILi2EN4cute5tupleIJNS5_1CILi1EEES8_S8_EEENS6_IJNS7_ILi128EEENS7_ILi96EEENS7_ILi64EEEEEELi256ENS_10bfloat16_tEfNS_4arch4Sm90ELb0ELb1ELb0ELb0ELb0ELb0ELb0ELb1ELb0ELb0ELb0ELb0EEENS1_21CollectiveEpilogueFwdINS6_IJSA_NS7_ILi256EEESB_EEES9_SE_SG_Li256ELb0ELb0ELb0ELb0EEENS1_30DynamicPersistentTileSchedulerILi256ELi32ELb0ELb0ELb1EEEEEEEEEvNT_6ParamsE,"",@"SHT_CUDA_INFO"
	.sectionflags	@""
	.align	4


	//----- nvinfo : EIATTR_CUDA_API_VERSION
	.align		4
        /*0000*/ 	.byte	0x04, 0x37
        /*0002*/ 	.short	(.L_310 - .L_309)
.L_309:
        /*0004*/ 	.word	0x00000082


	//----- nvinfo : EIATTR_KPARAM_INFO
	.align		4
.L_310:
        /*0008*/ 	.byte	0x04, 0x17
        /*000a*/ 	.short	(.L_312 - .L_311)
.L_311:
        /*000c*/ 	.word	0x00000000
        /*0010*/ 	.short	0x0000
        /*0012*/ 	.short	0x0070
        /*0014*/ 	.byte	0x00, 0xf0, 0x01, 0x2e


	//----- nvinfo : EIATTR_SPARSE_MMA_MASK
	.align		4
.L_312:
        /*0018*/ 	.byte	0x03, 0x50
        /*001a*/ 	.short	0x0000


	//----- nvinfo : EIATTR_MAXREG_COUNT
	.align		4
        /*001c*/ 	.byte	0x03, 0x1b
        /*001e*/ 	.short	0x00a8


	//----- nvinfo : EIATTR_NUM_BARRIERS
	.align		4
        /*0020*/ 	.byte	0x02, 0x4c
        /*0022*/ 	.byte	0x10
	.zero		1


	//----- nvinfo : EIATTR_EXTERNS
	.align		4
        /*0024*/ 	.byte	0x04, 0x0f
        /*0026*/ 	.short	(.L_314 - .L_313)


	//   ....[0]....
	.align		4
.L_313:
        /*0028*/ 	.word	index@(__assertfail)


	//----- nvinfo : EIATTR_MERCURY_ISA_VERSION
	.align		4
.L_314:
        /*002c*/ 	.byte	0x03, 0x5f
        /*002e*/ 	.short	0x0101


	//----- nvinfo : EIATTR_INT_WARP_WIDE_INSTR_OFFSETS
	.align		4
        /*0030*/ 	.byte	0x04, 0x31
        /*0032*/ 	.short	(.L_316 - .L_315)


	//   ....[0]....
.L_315:
        /*0034*/ 	.word	0x00000180


	//   ....[1]....
        /*0038*/ 	.word	0x000001b0


	//   ....[2]....
        /*003c*/ 	.word	0x000001c0


	//   ....[3]....
        /*0040*/ 	.word	0x0000ef50


	//   ....[4]....
        /*0044*/ 	.word	0x0000efe0


	//   ....[5]....
        /*0048*/ 	.word	0x0000f4d0


	//   ....[6]....
        /*004c*/ 	.word	0x000110f0


	//   ....[7]....
        /*0050*/ 	.word	0x00011180


	//----- nvinfo : EIATTR_COOP_GROUP_MASK_REGIDS
	.align		4
.L_316:
        /*0054*/ 	.byte	0x04, 0x29
        /*0056*/ 	.short	(.L_318 - .L_317)


	//   ....[0]....
.L_317:
        /*0058*/ 	.word	0xffffffff


	//   ....[1]....
        /*005c*/ 	.word	0xffffffff


	//   ....[2]....
        /*0060*/ 	.word	0xffffffff


	//   ....[3]....
        /*0064*/ 	.word	0xffffffff


	//   ....[4]....
        /*0068*/ 	.word	0xffffffff


	//   ....[5]....
        /*006c*/ 	.word	0xffffffff


	//   ....[6]....
        /*0070*/ 	.word	0xffffffff


	//   ....[7]....
        /*0074*/ 	.word	0xffffffff


	//   ....[8]....
        /*0078*/ 	.word	0xffffffff


	//   ....[9]....
        /*007c*/ 	.word	0xffffffff


	//   ....[10]....
        /*0080*/ 	.word	0xffffffff


	//   ....[11]....
        /*0084*/ 	.word	0xffffffff


	//   ....[12]....
        /*0088*/ 	.word	0xffffffff


	//   ....[13]....
        /*008c*/ 	.word	0xffffffff


	//   ....[14]....
        /*0090*/ 	.word	0xffffffff


	//   ....[15]....
        /*0094*/ 	.word	0xffffffff


	//   ....[16]....
        /*0098*/ 	.word	0xffffffff


	//   ....[17]....
        /*009c*/ 	.word	0xffffffff


	//   ....[18]....
        /*00a0*/ 	.word	0xffffffff


	//   ....[19]....
        /*00a4*/ 	.word	0xffffffff


	//   ....[20]....
        /*00a8*/ 	.word	0xffffffff


	//   ....[21]....
        /*00ac*/ 	.word	0xffffffff


	//   ....[22]....
        /*00b0*/ 	.word	0xffffffff


	//   ....[23]....
        /*00b4*/ 	.word	0xffffffff


	//   ....[24]....
        /*00b8*/ 	.word	0xffffffff


	//   ....[25]....
        /*00bc*/ 	.word	0xffffffff


	//   ....[26]....
        /*00c0*/ 	.word	0xffffffff


	//   ....[27]....
        /*00c4*/ 	.word	0xffffffff


	//   ....[28]....
        /*00c8*/ 	.word	0xffffffff


	//   ....[29]....
        /*00cc*/ 	.word	0xffffffff


	//   ....[30]....
        /*00d0*/ 	.word	0xffffffff


	//   ....[31]....
        /*00d4*/ 	.word	0xffffffff


	//   ....[32]....
        /*00d8*/ 	.word	0x0500000f


	//   ....[33]....
        /*00dc*/ 	.word	0x0500000f


	//----- nvinfo : EIATTR_COOP_GROUP_INSTR_OFFSETS
	.align		4
.L_318:
        /*00e0*/ 	.byte	0x04, 0x28
        /*00e2*/ 	.short	(.L_320 - .L_319)


	//   ....[0]....
.L_319:
        /*00e4*/ 	.word	0x00000060


	//   ....[1]....
        /*00e8*/ 	.word	0x00000190


	//   ....[2]....
        /*00ec*/ 	.word	0x000001e0


	//   ....[3]....
        /*00f0*/ 	.word	0x000003d0


	//   ....[4]....
        /*00f4*/ 	.word	0x00000530


	//   ....[5]....
        /*00f8*/ 	.word	0x00000650


	//   ....[6]....
        /*00fc*/ 	.word	0x000007b0


	//   ....[7]....
        /*0100*/ 	.word	0x00001930


	//   ....[8]....
        /*0104*/ 	.word	0x00002e90


	//   ....[9]....
        /*0108*/ 	.word	0x00002fa0


	//   ....[10]....
        /*010c*/ 	.word	0x00003570


	//   ....[11]....
        /*0110*/ 	.word	0x000035f0


	//   ....[12]....
        /*0114*/ 	.word	0x00005680


	//   ....[13]....
        /*0118*/ 	.word	0x000057a0


	//   ....[14]....
        /*011c*/ 	.word	0x00005e40


	//   ....[15]....
        /*0120*/ 	.word	0x00005fa0


	//   ....[16]....
        /*0124*/ 	.word	0x00007940


	//   ....[17]....
        /*0128*/ 	.word	0x000079c0


	//   ....[18]....
        /*012c*/ 	.word	0x00007e70


	//   ....[19]....
        /*0130*/ 	.word	0x00008040


	//   ....[20]....
        /*0134*/ 	.word	0x0000a540


	//   ....[21]....
        /*0138*/ 	.word	0x0000a660


	//   ....[22]....
        /*013c*/ 	.word	0x0000aca0


	//   ....[23]....
        /*0140*/ 	.word	0x0000ad50


	//   ....[24]....
        /*0144*/ 	.word	0x0000c180


	//   ....[25]....
        /*0148*/ 	.word	0x0000c1c0


	//   ....[26]....
        /*014c*/ 	.word	0x0000c280


	//   ....[27]....
        /*0150*/ 	.word	0x0000c2a0


	//   ....[28]....
        /*0154*/ 	.word	0x0000d970


	//   ....[29]....
        /*0158*/ 	.word	0x0000e6a0


	//   ....[30]....
        /*015c*/ 	.word	0x00011200


	//   ....[31]....
        /*0160*/ 	.word	0x000113b0


	//   ....[32]....
        /*0164*/ 	.word	0x000119b0


	//   ....[33]....
        /*0168*/ 	.word	0x00011d90


	//----- nvinfo : EIATTR_REG_RECONFIG
	.align		4
.L_320:
        /*016c*/ 	.byte	0x01, 0x54
	.zero		2


	//----- nvinfo : EIATTR_SYSCALL_OFFSETS
	.align		4
        /*0170*/ 	.byte	0x04, 0x46
        /*0172*/ 	.short	(.L_322 - .L_321)


	//   ....[0]....
.L_321:
        /*0174*/ 	.word	0x00001ab0


	//   ....[1]....
        /*0178*/ 	.word	0x0000f170


	//   ....[2]....
        /*017c*/ 	.word	0x0000f2b0


	//   ....[3]....
        /*0180*/ 	.word	0x0000f3b0


	//----- nvinfo : EIATTR_MBARRIER_INSTR_OFFSETS
	.align		4
.L_322:
        /*0184*/ 	.byte	0x04, 0x39
        /*0186*/ 	.short	(.L_324 - .L_323)


	//   ....[0]....
.L_323:
        /*0188*/ 	.word	0x00000280
        /*018c*/ 	.word	0x000000ff
        /*0190*/ 	.word	0x00022800
        /*0194*/ 	.short	0x0100
        /*0196*/ 	.byte	0x06
	.zero		1


	//   ....[1]....
        /*0198*/ 	.word	0x00000290
        /*019c*/ 	.word	0x000000ff
        /*01a0*/ 	.word	0x00022820
        /*01a4*/ 	.short	0x0100
        /*01a6*/ 	.byte	0x06
	.zero		1


	//   ....[2]....
        /*01a8*/ 	.word	0x00000380
        /*01ac*/ 	.word	0x000000ff
        /*01b0*/ 	.word	0x00022830
        /*01b4*/ 	.short	0x0100
        /*01b6*/ 	.byte	0x08
	.zero		1


	//   ....[3]....
        /*01b8*/ 	.word	0x00000390
        /*01bc*/ 	.word	0x000000ff
        /*01c0*/ 	.word	0x00022840
        /*01c4*/ 	.short	0x0100
        /*01c6*/ 	.byte	0x08
	.zero		1


	//   ....[4]....
        /*01c8*/ 	.word	0x000003a0
        /*01cc*/ 	.word	0x000000ff
        /*01d0*/ 	.word	0x00022838
        /*01d4*/ 	.short	0x0100
        /*01d6*/ 	.byte	0x08
	.zero		1


	//   ....[5]....
        /*01d8*/ 	.word	0x000003b0
        /*01dc*/ 	.word	0x000000ff
        /*01e0*/ 	.word	0x00022848
        /*01e4*/ 	.short	0x0100
        /*01e6*/ 	.byte	0x08
	.zero		1


	//   ....[6]....
        /*01e8*/ 	.word	0x000004e0
        /*01ec*/ 	.word	0x000000ff
        /*01f0*/ 	.word	0x00022850
        /*01f4*/ 	.short	0x0100
        /*01f6*/ 	.byte	0x08
	.zero		1


	//   ....[7]....
        /*01f8*/ 	.word	0x000004f0
        /*01fc*/ 	.word	0x000000ff
        /*0200*/ 	.word	0x00022860
        /*0204*/ 	.short	0x0100
        /*0206*/ 	.byte	0x08
	.zero		1


	//   ....[8]....
        /*0208*/ 	.word	0x00000500
        /*020c*/ 	.word	0x000000ff
        /*0210*/ 	.word	0x00022858
        /*0214*/ 	.short	0x0100
        /*0216*/ 	.byte	0x08
	.zero		1


	//   ....[9]....
        /*0218*/ 	.word	0x00000510
        /*021c*/ 	.word	0x000000ff
        /*0220*/ 	.word	0x00022868
        /*0224*/ 	.short	0x0100
        /*0226*/ 	.byte	0x08
	.zero		1


	//   ....[10]....
        /*0228*/ 	.word	0x00000600
        /*022c*/ 	.word	0x000000ff
        /*0230*/ 	.word	0x00022870
        /*0234*/ 	.short	0x0100
        /*0236*/ 	.byte	0x06
	.zero		1


	//   ....[11]....
        /*0238*/ 	.word	0x00000610
        /*023c*/ 	.word	0x000000ff
        /*0240*/ 	.word	0x00022880
        /*0244*/ 	.short	0x0100
        /*0246*/ 	.byte	0x06
	.zero		1


	//   ....[12]....
        /*0248*/ 	.word	0x00000620
        /*024c*/ 	.word	0x000000ff
        /*0250*/ 	.word	0x00022878
        /*0254*/ 	.short	0x0100
        /*0256*/ 	.byte	0x06
	.zero		1


	//   ....[13]....
        /*0258*/ 	.word	0x00000630
        /*025c*/ 	.word	0x000000ff
        /*0260*/ 	.word	0x00022888
        /*0264*/ 	.short	0x0100
        /*0266*/ 	.byte	0x06
	.zero		1


	//   ....[14]....
        /*0268*/ 	.word	0x00000760
        /*026c*/ 	.word	0x000000ff
        /*0270*/ 	.word	0x00022890
        /*0274*/ 	.short	0x0100
        /*0276*/ 	.byte	0x08
	.zero		1


	//   ....[15]....
        /*0278*/ 	.word	0x00000770
        /*027c*/ 	.word	0x000000ff
        /*0280*/ 	.word	0x000228a0
        /*0284*/ 	.short	0x0100
        /*0286*/ 	.byte	0x08
	.zero		1


	//   ....[16]....
        /*0288*/ 	.word	0x00000780
        /*028c*/ 	.word	0x000000ff
        /*0290*/ 	.word	0x00022898
        /*0294*/ 	.short	0x0100
        /*0296*/ 	.byte	0x08
	.zero		1


	//   ....[17]....
        /*0298*/ 	.word	0x00000790
        /*029c*/ 	.word	0x000000ff
        /*02a0*/ 	.word	0x000228a8
        /*02a4*/ 	.short	0x0100
        /*02a6*/ 	.byte	0x08
	.zero		1


	//   ....[18]....
        /*02a8*/ 	.word	0x000008c0
        /*02ac*/ 	.word	0x000000ff
        /*02b0*/ 	.word	0x000228b0
        /*02b4*/ 	.short	0x0100
        /*02b6*/ 	.byte	0x08
	.zero		1


	//   ....[19]....
        /*02b8*/ 	.word	0x000008d0
        /*02bc*/ 	.word	0x000000ff
        /*02c0*/ 	.word	0x000228c0
        /*02c4*/ 	.short	0x0100
        /*02c6*/ 	.byte	0x08
	.zero		1


	//   ....[20]....
        /*02c8*/ 	.word	0x000008e0
        /*02cc*/ 	.word	0x000000ff
        /*02d0*/ 	.word	0x000228b8
        /*02d4*/ 	.short	0x0100
        /*02d6*/ 	.byte	0x08
	.zero		1


	//   ....[21]....
        /*02d8*/ 	.word	0x000008f0
        /*02dc*/ 	.word	0x000000ff
        /*02e0*/ 	.word	0x000228c8
        /*02e4*/ 	.short	0x0100
        /*02e6*/ 	.byte	0x08
	.zero		1


	//   ....[22]....
        /*02e8*/ 	.word	0x00001b20
        /*02ec*/ 	.word	0x000000ff
        /*02f0*/ 	.word	0x00022800
        /*02f4*/ 	.short	0x010a
        /*02f6*/ 	.byte	0x2e
	.zero		1


	//   ....[23]....
        /*02f8*/ 	.word	0x00001bd0
        /*02fc*/ 	.word	0x000000ff
        /*0300*/ 	.word	0x00022830
        /*0304*/ 	.short	0x010a
        /*0306*/ 	.byte	0x15
	.zero		1


	//   ....[24]....
        /*0308*/ 	.word	0x00001c10
        /*030c*/ 	.word	0x000000ff
        /*0310*/ 	.word	0x00022830
        /*0314*/ 	.short	0x010a
        /*0316*/ 	.byte	0x15
	.zero		1


	//   ....[25]....
        /*0318*/ 	.word	0x00001f70
        /*031c*/ 	.word	0x00000000
        /*0320*/ 	.word	0x00000000
        /*0324*/ 	.short	0x0101
        /*0326*/ 	.byte	0x3f
	.zero		1


	//   ....[26]....
        /*0328*/ 	.word	0x00003e40
        /*032c*/ 	.word	0x000000ff
        /*0330*/ 	.word	0x00022850
        /*0334*/ 	.short	0x010a
        /*0336*/ 	.byte	0x15
	.zero		1


	//   ....[27]....
        /*0338*/ 	.word	0x00003e80
        /*033c*/ 	.word	0x000000ff
        /*0340*/ 	.word	0x00022850
        /*0344*/ 	.short	0x010a
        /*0346*/ 	.byte	0x15
	.zero		1


	//   ....[28]....
        /*0348*/ 	.word	0x000041a0
        /*034c*/ 	.word	0x00000008
        /*0350*/ 	.word	0x00000000
        /*0354*/ 	.short	0x0101
        /*0356*/ 	.byte	0x3f
	.zero		1


	//   ....[29]....
        /*0358*/ 	.word	0x00004460
        /*035c*/ 	.word	0x000000ff
        /*0360*/ 	.word	0x00022830
        /*0364*/ 	.short	0x010a
        /*0366*/ 	.byte	0x1b
	.zero		1


	//   ....[30]....
        /*0368*/ 	.word	0x000044a0
        /*036c*/ 	.word	0x000000ff
        /*0370*/ 	.word	0x00022830
        /*0374*/ 	.short	0x010a
        /*0376*/ 	.byte	0x1b
	.zero		1


	//   ....[31]....
        /*0378*/ 	.word	0x000046d0
        /*037c*/ 	.word	0x0000000e
        /*0380*/ 	.word	0x00000000
        /*0384*/ 	.short	0x0101
        /*0386*/ 	.byte	0x3f
	.zero		1


	//   ....[32]....
        /*0388*/ 	.word	0x00006f70
        /*038c*/ 	.word	0x000000ff
        /*0390*/ 	.word	0x00022850
        /*0394*/ 	.short	0x010a
        /*0396*/ 	.byte	0x1b
	.zero		1


	//   ....[33]....
        /*0398*/ 	.word	0x00006fb0
        /*039c*/ 	.word	0x000000ff
        /*03a0*/ 	.word	0x00022850
        /*03a4*/ 	.short	0x010a
        /*03a6*/ 	.byte	0x1b
	.zero		1


	//   ....[34]....
        /*03a8*/ 	.word	0x00007280
        /*03ac*/ 	.word	0x0000000b
        /*03b0*/ 	.word	0x00000000
        /*03b4*/ 	.short	0x0101
        /*03b6*/ 	.byte	0x3f
	.zero		1


	//   ....[35]....
        /*03b8*/ 	.word	0x000075e0
        /*03bc*/ 	.word	0x000000ff
        /*03c0*/ 	.word	0x00022830
        /*03c4*/ 	.short	0x010a
        /*03c6*/ 	.byte	0x18
	.zero		1


	//   ....[36]....
        /*03c8*/ 	.word	0x00007620
        /*03cc*/ 	.word	0x000000ff
        /*03d0*/ 	.word	0x00022830
        /*03d4*/ 	.short	0x010a
        /*03d6*/ 	.byte	0x18
	.zero		1


	//   ....[37]....
        /*03d8*/ 	.word	0x00008640
        /*03dc*/ 	.word	0x0000009a
        /*03e0*/ 	.word	0x00000000
        /*03e4*/ 	.short	0x0101
        /*03e6*/ 	.byte	0x3f
	.zero		1


	//   ....[38]....
        /*03e8*/ 	.word	0x00008eb0
        /*03ec*/ 	.word	0x000000ff
        /*03f0*/ 	.word	0x00022850
        /*03f4*/ 	.short	0x010a
        /*03f6*/ 	.byte	0x18
	.zero		1


	//   ....[39]....
        /*03f8*/ 	.word	0x00008ef0
        /*03fc*/ 	.word	0x000000ff
        /*0400*/ 	.word	0x00022850
        /*0404*/ 	.short	0x010a
        /*0406*/ 	.byte	0x18
	.zero		1


	//   ....[40]....
        /*0408*/ 	.word	0x000091c0
        /*040c*/ 	.word	0x000000b7
        /*0410*/ 	.word	0x00000000
        /*0414*/ 	.short	0x0101
        /*0416*/ 	.byte	0x3f
	.zero		1


	//   ....[41]....
        /*0418*/ 	.word	0x00009320
        /*041c*/ 	.word	0x000000ff
        /*0420*/ 	.word	0x00022830
        /*0424*/ 	.short	0x010a
        /*0426*/ 	.byte	0x1a
	.zero		1


	//   ....[42]....
        /*0428*/ 	.word	0x00009360
        /*042c*/ 	.word	0x000000ff
        /*0430*/ 	.word	0x00022830
        /*0434*/ 	.short	0x010a
        /*0436*/ 	.byte	0x1a
	.zero		1


	//   ....[43]....
        /*0438*/ 	.word	0x00009560
        /*043c*/ 	.word	0x00000003
        /*0440*/ 	.word	0x00000000
        /*0444*/ 	.short	0x0101
        /*0446*/ 	.byte	0x3f
	.zero		1


	//   ....[44]....
        /*0448*/ 	.word	0x0000be30
        /*044c*/ 	.word	0x000000ff
        /*0450*/ 	.word	0x00022850
        /*0454*/ 	.short	0x010a
        /*0456*/ 	.byte	0x1a
	.zero		1


	//   ....[45]....
        /*0458*/ 	.word	0x0000be70
        /*045c*/ 	.word	0x000000ff
        /*0460*/ 	.word	0x00022850
        /*0464*/ 	.short	0x010a
        /*0466*/ 	.byte	0x1a
	.zero		1


	//   ....[46]....
        /*0468*/ 	.word	0x0000c140
        /*046c*/ 	.word	0x0000000c
        /*0470*/ 	.word	0x00000000
        /*0474*/ 	.short	0x0101
        /*0476*/ 	.byte	0x3f
	.zero		1


	//   ....[47]....
        /*0478*/ 	.word	0x0000dbc0
        /*047c*/ 	.word	0x000000ff
        /*0480*/ 	.word	0x00000000
        /*0484*/ 	.short	0x0101
        /*0486*/ 	.byte	0x05
	.zero		1


	//   ....[48]....
        /*0488*/ 	.word	0x0000f770
        /*048c*/ 	.word	0x00000008
        /*0490*/ 	.word	0x00022840
        /*0494*/ 	.short	0x010a
        /*0496*/ 	.byte	0x3f
	.zero		1


	//   ....[49]....
        /*0498*/ 	.word	0x0000fa50
        /*049c*/ 	.word	0x000000ff
        /*04a0*/ 	.word	0x00022820
        /*04a4*/ 	.short	0x010a
        /*04a6*/ 	.byte	0x25
	.zero		1


	//   ....[50]....
        /*04a8*/ 	.word	0x0000faf0
        /*04ac*/ 	.word	0x00000008
        /*04b0*/ 	.word	0x00022860
        /*04b4*/ 	.short	0x010a
        /*04b6*/ 	.byte	0x3f
	.zero		1


	//   ....[51]....
        /*04b8*/ 	.word	0x00010020
        /*04bc*/ 	.word	0x00000002
        /*04c0*/ 	.word	0x00022840
        /*04c4*/ 	.short	0x010a
        /*04c6*/ 	.byte	0x3f
	.zero		1


	//   ....[52]....
        /*04c8*/ 	.word	0x00010190
        /*04cc*/ 	.word	0x00000002
        /*04d0*/ 	.word	0x00022860
        /*04d4*/ 	.short	0x010a
        /*04d6*/ 	.byte	0x3f
	.zero		1


	//   ....[53]....
        /*04d8*/ 	.word	0x00010680
        /*04dc*/ 	.word	0x00000003
        /*04e0*/ 	.word	0x00022840
        /*04e4*/ 	.short	0x010a
        /*04e6*/ 	.byte	0x3f
	.zero		1


	//   ....[54]....
        /*04e8*/ 	.word	0x000107f0
        /*04ec*/ 	.word	0x00000003
        /*04f0*/ 	.word	0x00022860
        /*04f4*/ 	.short	0x010a
        /*04f6*/ 	.byte	0x3f
	.zero		1


	//   ....[55]....
        /*04f8*/ 	.word	0x00010c60
        /*04fc*/ 	.word	0x00000002
        /*0500*/ 	.word	0x00022840
        /*0504*/ 	.short	0x010a
        /*0506*/ 	.byte	0x3f
	.zero		1


	//   ....[56]....
        /*0508*/ 	.word	0x00010dd0
        /*050c*/ 	.word	0x00000002
        /*0510*/ 	.word	0x00022860
        /*0514*/ 	.short	0x010a
        /*0516*/ 	.byte	0x3f
	.zero		1


	//   ....[57]....
        /*0518*/ 	.word	0x00011360
        /*051c*/ 	.word	0x00000007
        /*0520*/ 	.word	0x00022820
        /*0524*/ 	.short	0x010a
        /*0526*/ 	.byte	0x3f
	.zero		1


	//   ....[58]....
        /*0528*/ 	.word	0x000114b0
        /*052c*/ 	.word	0x00000005
        /*0530*/ 	.word	0x00000000
        /*0534*/ 	.short	0x010a
        /*0536*/ 	.byte	0x3f
	.zero		1


	//   ....[59]....
        /*0538*/ 	.word	0x00011520
        /*053c*/ 	.word	0x00000003
        /*0540*/ 	.word	0x00000000
        /*0544*/ 	.short	0x010a
        /*0546*/ 	.byte	0x3f
	.zero		1


	//   ....[60]....
        /*0548*/ 	.word	0x00011580
        /*054c*/ 	.word	0x00000005
        /*0550*/ 	.word	0x00000000
        /*0554*/ 	.short	0x010a
        /*0556*/ 	.byte	0x3f
	.zero		1


	//   ....[61]....
        /*0558*/ 	.word	0x000115b0
        /*055c*/ 	.word	0x00000003
        /*0560*/ 	.word	0x00000000
        /*0564*/ 	.short	0x010a
        /*0566*/ 	.byte	0x3f
	.zero		1


	//   ....[62]....
        /*0568*/ 	.word	0x00011620
        /*056c*/ 	.word	0x00000003
        /*0570*/ 	.word	0x00022800
        /*0574*/ 	.short	0x010a
        /*0576*/ 	.byte	0x3f
	.zero		1


	//   ....[63]....
        /*0578*/ 	.word	0x00011680
        /*057c*/ 	.word	0x00000000
        /*0580*/ 	.word	0x00022830
        /*0584*/ 	.short	0x010a
        /*0586*/ 	.byte	0x3f
	.zero		1


	//   ....[64]....
        /*0588*/ 	.word	0x000116d0
        /*058c*/ 	.word	0x00000008
        /*0590*/ 	.word	0x00022850
        /*0594*/ 	.short	0x010a
        /*0596*/ 	.byte	0x3f
	.zero		1


	//   ....[65]....
        /*0598*/ 	.word	0x00011730
        /*059c*/ 	.word	0x00000005
        /*05a0*/ 	.word	0x00022830
        /*05a4*/ 	.short	0x010a
        /*05a6*/ 	.byte	0x3f
	.zero		1


	//   ....[66]....
        /*05a8*/ 	.word	0x00011780
        /*05ac*/ 	.word	0x0000000b
        /*05b0*/ 	.word	0x00022850
        /*05b4*/ 	.short	0x010a
        /*05b6*/ 	.byte	0x3f
	.zero		1


	//   ....[67]....
        /*05b8*/ 	.word	0x000117e0
        /*05bc*/ 	.word	0x00000003
        /*05c0*/ 	.word	0x00022830
        /*05c4*/ 	.short	0x010a
        /*05c6*/ 	.byte	0x3f
	.zero		1


	//   ....[68]....
        /*05c8*/ 	.word	0x00011830
        /*05cc*/ 	.word	0x000000b7
        /*05d0*/ 	.word	0x00022850
        /*05d4*/ 	.short	0x010a
        /*05d6*/ 	.byte	0x3f
	.zero		1


	//   ....[69]....
        /*05d8*/ 	.word	0x00011890
        /*05dc*/ 	.word	0x0000000a
        /*05e0*/ 	.word	0x00022830
        /*05e4*/ 	.short	0x010a
        /*05e6*/ 	.byte	0x3f
	.zero		1


	//   ....[70]....
        /*05e8*/ 	.word	0x000118e0
        /*05ec*/ 	.word	0x0000000c
        /*05f0*/ 	.word	0x00022850
        /*05f4*/ 	.short	0x010a
        /*05f6*/ 	.byte	0x3f
	.zero		1


	//   ....[71]....
        /*05f8*/ 	.word	0x00011a60
        /*05fc*/ 	.word	0x00000008
        /*0600*/ 	.word	0x00022840
        /*0604*/ 	.short	0x010a
        /*0606*/ 	.byte	0x3f
	.zero		1


	//   ....[72]....
        /*0608*/ 	.word	0x00011ac0
        /*060c*/ 	.word	0x00000008
        /*0610*/ 	.word	0x00022820
        /*0614*/ 	.short	0x010a
        /*0616*/ 	.byte	0x3f
	.zero		1


	//   ....[73]....
        /*0618*/ 	.word	0x00011b10
        /*061c*/ 	.word	0x00000008
        /*0620*/ 	.word	0x00022860
        /*0624*/ 	.short	0x010a
        /*0626*/ 	.byte	0x3f
	.zero		1


	//   ....[74]....
        /*0628*/ 	.word	0x00011b60
        /*062c*/ 	.word	0x00000002
        /*0630*/ 	.word	0x00022840
        /*0634*/ 	.short	0x010a
        /*0636*/ 	.byte	0x3f
	.zero		1


	//   ....[75]....
        /*0638*/ 	.word	0x00011bb0
        /*063c*/ 	.word	0x00000002
        /*0640*/ 	.word	0x00022860
        /*0644*/ 	.short	0x010a
        /*0646*/ 	.byte	0x3f
	.zero		1


	//   ....[76]....
        /*0648*/ 	.word	0x00011c00
        /*064c*/ 	.word	0x00000003
        /*0650*/ 	.word	0x00022840
        /*0654*/ 	.short	0x010a
        /*0656*/ 	.byte	0x3f
	.zero		1


	//   ....[77]....
        /*0658*/ 	.word	0x00011c50
        /*065c*/ 	.word	0x00000003
        /*0660*/ 	.word	0x00022860
        /*0664*/ 	.short	0x010a
        /*0666*/ 	.byte	0x3f
	.zero		1


	//   ....[78]....
        /*0668*/ 	.word	0x00011ca0
        /*066c*/ 	.word	0x00000002
        /*0670*/ 	.word	0x00022840
        /*0674*/ 	.short	0x010a
        /*0676*/ 	.byte	0x3f
	.zero		1


	//   ....[79]....
        /*0678*/ 	.word	0x00011cf0
        /*067c*/ 	.word	0x00000002
        /*0680*/ 	.word	0x00022860
        /*0684*/ 	.short	0x010a
        /*0686*/ 	.byte	0x3f
	.zero		1


	//   ....[80]....
        /*0688*/ 	.word	0x00011dd0
        /*068c*/ 	.word	0x00000007
        /*0690*/ 	.word	0x00022820
        /*0694*/ 	.short	0x010a
        /*0696*/ 	.byte	0x3f
	.zero		1


	//   ....[81]....
        /*0698*/ 	.word	0x00011e20
        /*069c*/ 	.word	0x00000005
        /*06a0*/ 	.word	0x00000000
        /*06a4*/ 	.short	0x010a
        /*06a6*/ 	.byte	0x3f
	.zero		1


	//   ....[82]....
        /*06a8*/ 	.word	0x00011e70
        /*06ac*/ 	.word	0x00000003
        /*06b0*/ 	.word	0x00000000
        /*06b4*/ 	.short	0x010a
        /*06b6*/ 	.byte	0x3f
	.zero		1


	//   ....[83]....
        /*06b8*/ 	.word	0x00011ec0
        /*06bc*/ 	.word	0x00000005
        /*06c0*/ 	.word	0x00000000
        /*06c4*/ 	.short	0x010a
        /*06c6*/ 	.byte	0x3f
	.zero		1


	//----- nvinfo : EIATTR_NUM_MBARRIERS
	.align		4
.L_324:
        /*06c8*/ 	.byte	0x03, 0x38
        /*06ca*/ 	.short	0x0016


	//----- nvinfo : EIATTR_EXIT_INSTR_OFFSETS
	.align		4
        /*06cc*/ 	.byte	0x04, 0x1c
        /*06ce*/ 	.short	(.L_326 - .L_325)


	//   ....[0]....
.L_325:
        /*06d0*/ 	.word	0x00000a30


	//   ....[1]....
        /*06d4*/ 	.word	0x0000e660


	//   ....[2]....
        /*06d8*/ 	.word	0x0000e6c0


	//   ....[3]....
        /*06dc*/ 	.word	0x000113d0


	//   ....[4]....
        /*06e0*/ 	.word	0x00011600


	//----- nvinfo : EIATTR_MAX_THREADS
	.align		4
.L_326:
        /*06e4*/ 	.byte	0x04, 0x05
        /*06e6*/ 	.short	(.L_328 - .L_327)
.L_327:
        /*06e8*/ 	.word	0x00000180
        /*06ec*/ 	.word	0x00000001
        /*06f0*/ 	.word	0x00000001


	//----- nvinfo : EIATTR_CRS_STACK_SIZE
	.align		4
.L_328:
        /*06f4*/ 	.byte	0x04, 0x1e
        /*06f6*/ 	.short	(.L_330 - .L_329)
.L_329:
        /*06f8*/ 	.word	0x00000000


	//----- nvinfo : EIATTR_CBANK_PARAM_SIZE
	.align		4
.L_330:
        /*06fc*/ 	.byte	0x03, 0x19
        /*06fe*/ 	.short	0x0bf0


	//----- nvinfo : EIATTR_PARAM_CBANK
	.align		4
        /*0700*/ 	.byte	0x04, 0x0a
        /*0702*/ 	.short	(.L_332 - .L_331)
	.align		4
.L_331:
        /*0704*/ 	.word	index@(.nv.constant0._ZN7cutlass13device_kernelIN5flash11enable_sm90INS1_16FlashAttnFwdSm90INS1_25CollectiveMainloopFwdSm90ILi2EN4cute5tupleIJNS5_1CILi1EEES8_S8_EEENS6_IJNS7_ILi128EEENS7_ILi96EEENS7_ILi64EEEEEELi256ENS_10bfloat16_tEfNS_4arch4Sm90ELb0ELb1ELb0ELb0ELb0ELb0ELb0ELb1ELb0ELb0ELb0ELb0EEENS1_21CollectiveEpilogueFwdINS6_IJSA_NS7_ILi256EEESB_EEES9_SE_SG_Li256ELb0ELb0ELb0ELb0EEENS1_30DynamicPersistentTileSchedulerILi256ELi32ELb0ELb0ELb1EEEEEEEEEvNT_6ParamsE)
        /*0708*/ 	.short	0x0210
        /*070a*/ 	.short	0x0bf0


	//----- nvinfo : EIATTR_SW_WAR
	.align		4
.L_332:
        /*070c*/ 	.byte	0x04, 0x36
        /*070e*/ 	.short	(.L_334 - .L_333)
.L_333:
        /*0710*/ 	.word	0x00000008
.L_334:


//--------------------- .nv.info._ZN7cutlass13device_kernelIN5flash11enable_sm90INS1_16FlashAttnFwdSm90INS1_25CollectiveMainloopFwdSm90ILi2EN4cute5tupleIJNS5_1CILi1EEES8_S8_EEENS6_IJNS7_ILi128EEENS7_ILi96EEENS7_ILi64EEEEEELi256ENS_10bfloat16_tEfNS_4arch4Sm90ELb0ELb1ELb0ELb0ELb0ELb0ELb1ELb1ELb0ELb0ELb0ELb0EEENS1_21CollectiveEpilogueFwdINS6_IJSA_NS7_ILi256EEESB_EEES9_SE_SG_Li256ELb0ELb0ELb0ELb0EEENS1_30DynamicPersistentTileSchedulerILi256ELi32ELb0ELb0ELb1EEEEEEEEEvNT_6ParamsE --------------------------
	.section	.nv.info._ZN7cutlass13device_kernelIN5flash11enable_sm90INS1_16FlashAttnFwdSm90INS1_25CollectiveMainloopFwdSm90ILi2EN4cute5tupleIJNS5_1CILi1EEES8_S8_EEENS6_IJNS7_ILi128EEENS7_ILi96EEENS7_ILi64EEEEEELi256ENS_10bfloat16_tEfNS_4arch4Sm90ELb0ELb1ELb0ELb0ELb0ELb0ELb1ELb1ELb0ELb0ELb0ELb0EEENS1_21CollectiveEpilogueFwdINS6_IJSA_NS7_ILi256EEESB_EEES9_SE_SG_Li256ELb0ELb0ELb0ELb0EEENS1_30DynamicPersistentTileSchedulerILi256ELi32ELb0ELb0ELb1EEEEEEEEEvNT_6ParamsE,"",@"SHT_CUDA_INFO"
	.sectionflags	@""
	.align	4


	//----- nvinfo : EIATTR_CUDA_API_VERSION
	.align		4
        /*0000*/ 	.byte	0x04, 0x37
        /*0002*/ 	.short	(.L_336 - .L_335)
.L_335:
        /*0004*/ 	.word	0x00000082


	//----- nvinfo : EIATTR_KPARAM_INFO
	.align		4
.L_336:
        /*0008*/ 	.byte	0x04, 0x17
        /*000a*/ 	.short	(.L_338 - .L_337)
.L_337:
        /*000c*/ 	.word	0x00000000
        /*0010*/ 	.short	0x0000
        /*0012*/ 	.short	0x0070
        /*0014*/ 	.byte	0x00, 0xf0, 0x01, 0x32


	//----- nvinfo : EIATTR_SPARSE_MMA_MASK
	.align		4
.L_338:
        /*0018*/ 	.byte	0x03, 0x50
        /*001a*/ 	.short	0x0000


	//----- nvinfo : EIATTR_MAXREG_COUNT
	.align		4
        /*001c*/ 	.byte	0x03, 0x1b
        /*001e*/ 	.short	0x00a8


	//----- nvinfo : EIATTR_NUM_BARRIERS
	.align		4
        /*0020*/ 	.byte	0x02, 0x4c
        /*0022*/ 	.byte	0x10
	.zero		1


	//----- nvinfo : EIATTR_EXTERNS
	.align		4
        /*0024*/ 	.byte	0x04, 0x0f
        /*0026*/ 	.short	(.L_340 - .L_339)


	//   ....[0]....
	.align		4
.L_339:
        /*0028*/ 	.word	index@(__assertfail)


	//----- nvinfo : EIATTR_ANNOTATIONS
	.align		4
.L_340:
        /*002c*/ 	.byte	0x04, 0x55
        /*002e*/ 	.short	(.L_342 - .L_341)


	//   ....[0]....
.L_341:
        /* <DEDUP_REMOVED lines=10> */


	//----- nvinfo : EIATTR_MERCURY_ISA_VERSION
	.align		4
.L_342:
        /*00c0*/ 	.byte	0x03, 0x5f
        /*00c2*/ 	.short	0x0101


	//----- nvinfo : EIATTR_INT_WARP_WIDE_INSTR_OFFSETS
	.align		4
        /*00c4*/ 	.byte	0x04, 0x31
        /*00c6*/ 	.short	(.L_344 - .L_343)


	//   ....[0]....
.L_343:
        /*00c8*/ 	.word	0x00000200


	//   ....[1]....
        /*00cc*/ 	.word	0x00000230


	//   ....[2]....
        /*00d0*/ 	.word	0x00000240


	//   ....[3]....
        /*00d4*/ 	.word	0x000002b0


	//   ....[4]....
        /*00d8*/ 	.word	0x00020c50


	//   ....[5]....
        /*00dc*/ 	.word	0x00020ce0


	//   ....[6]....
        /*00e0*/ 	.word	0x000211d0


	//   ....[7]....
        /*00e4*/ 	.word	0x000230c0


	//   ....[8]....
        /*00e8*/ 	.word	0x00023150


	//----- nvinfo : EIATTR_COOP_GROUP_MASK_REGIDS
	.align		4
.L_344:
        /*00ec*/ 	.byte	0x04, 0x29
        /*00ee*/ 	.short	(.L_346 - .L_345)


	//   ....[0]....
.L_345:
        /*00f0*/ 	.word	0xffffffff


	//   ....[1]....
        /*00f4*/ 	.word	0xffffffff


	//   ....[2]....
        /*00f8*/ 	.word	0xffffffff


	//   ....[3]....
        /*00fc*/ 	.word	0xffffffff


	//   ....[4]....
        /*0100*/ 	.word	0xffffffff


	//   ....[5]....
        /*0104*/ 	.word	0xffffffff


	//   ....[6]....
        /*0108*/ 	.word	0xffffffff


	//   ....[7]....
        /*010c*/ 	.word	0xffffffff


	//   ....[8]....
        /*0110*/ 	.word	0xffffffff


	//   ....[9]....
        /*0114*/ 	.word	0xffffffff


	//   ....[10]....
        /*0118*/ 	.word	0xffffffff


	//   ....[11]....
        /*011c*/ 	.word	0xffffffff


	//   ....[12]....
        /*0120*/ 	.word	0xffffffff


	//   ....[13]....
        /*0124*/ 	.word	0xffffffff


	//   ....[14]....
        /*0128*/ 	.word	0xffffffff


	//   ....[15]....
        /*012c*/ 	.word	0xffffffff


	//   ....[16]....
        /*0130*/ 	.word	0xffffffff


	//   ....[17]....
        /*0134*/ 	.word	0xffffffff


	//   ....[18]....
        /*0138*/ 	.word	0xffffffff


	//   ....[19]....
        /*013c*/ 	.word	0xffffffff


	//   ....[20]....
        /*0140*/ 	.word	0xffffffff


	//   ....[21]....
        /*0144*/ 	.word	0xffffffff


	//   ....[22]....
        /*0148*/ 	.word	0xffffffff


	//   ....[23]....
        /*014c*/ 	.word	0xffffffff


	//   ....[24]....
        /*0150*/ 	.word	0xffffffff


	//   ....[25]....
        /*0154*/ 	.word	0xffffffff


	//   ....[26]....
        /*0158*/ 	.word	0xffffffff


	//   ....[27]....
        /*015c*/ 	.word	0xffffffff


	//   ....[28]....
        /*0160*/ 	.word	0x0500000f


	//   ....[29]....
        /*0164*/ 	.word	0x0500000f


	//   ....[30]....
        /*0168*/ 	.word	0xffffffff


	//   ....[31]....
        /*016c*/ 	.word	0xffffffff


	//   ....[32]....
        /*0170*/ 	.word	0xffffffff


	//   ....[33]....
        /*0174*/ 	.word	0xffffffff


	//----- nvinfo : EIATTR_COOP_GROUP_INSTR_OFFSETS
	.align		4
.L_346:
        /*0178*/ 	.byte	0x04, 0x28
        /*017a*/ 	.short	(.L_348 - .L_347)


	//   ....[0]....
.L_347:
        /*017c*/ 	.word	0x000000b0


	//   ....[1]....
        /*0180*/ 	.word	0x00000210


	//   ....[2]....
        /*0184*/ 	.word	0x00000260


	//   ....[3]....
        /*0188*/ 	.word	0x00000470


	//   ....[4]....
        /*018c*/ 	.word	0x000005d0


	//   ....[5]....
        /*0190*/ 	.word	0x000006f0


	//   ....[6]....
        /*0194*/ 	.word	0x00000850


	//   ....[7]....
        /*0198*/ 	.word	0x00001f90


	//   ....[8]....
        /*019c*/ 	.word	0x00005860


	//   ....[9]....
        /*01a0*/ 	.word	0x00005910


	//   ....[10]....
        /*01a4*/ 	.word	0x00005d40


	//   ....[11]....
        /*01a8*/ 	.word	0x00005d60


	//   ....[12]....
        /*01ac*/ 	.word	0x0000aba0


	//   ....[13]....
        /*01b0*/ 	.word	0x0000ac30


	//   ....[14]....
        /*01b4*/ 	.word	0x0000acf0


	//   ....[15]....
        /*01b8*/ 	.word	0x0000ad40


	//   ....[16]....
        /*01bc*/ 	.word	0x00015580


	//   ....[17]....
        /*01c0*/ 	.word	0x00015650


	//   ....[18]....
        /*01c4*/ 	.word	0x000157d0


	//   ....[19]....
        /*01c8*/ 	.word	0x00015840


	//   ....[20]....
        /*01cc*/ 	.word	0x0001dbc0


	//   ....[21]....
        /*01d0*/ 	.word	0x0001dbe0


	//   ....[22]....
        /*01d4*/ 	.word	0x0001dc40


	//   ....[23]....
        /*01d8*/ 	.word	0x0001dc80


	//   ....[24]....
        /*01dc*/ 	.word	0x0001f690


	//   ....[25]....
        /*01e0*/ 	.word	0x000203b0


	//   ....[26]....
        /*01e4*/ 	.word	0x000231e0


	//   ....[27]....
        /*01e8*/ 	.word	0x000233c0


	//   ....[28]....
        /*01ec*/ 	.word	0x00023940


	//   ....[29]....
        /*01f0*/ 	.word	0x00023d10


	//   ....[30]....
        /*01f4*/ 	.word	0x00027600


	//   ....[31]....
        /*01f8*/ 	.word	0x00027640


	//   ....[32]....
        /*01fc*/ 	.word	0x000276b0


	//   ....[33]....
        /*0200*/ 	.word	0x000276d0


	//----- nvinfo : EIATTR_REG_RECONFIG
	.align		4
.L_348:
        /*0204*/ 	.byte	0x01, 0x54
	.zero		2


	//----- nvinfo : EIATTR_SYSCALL_OFFSETS
	.align		4
        /*0208*/ 	.byte	0x04, 0x46
        /*020a*/ 	.short	(.L_350 - .L_349)


	//   ....[0]....
.L_349:
        /*020c*/ 	.word	0x000024e0


	//   ....[1]....
        /*0210*/ 	.word	0x00020e60


	//   ....[2]....
        /*0214*/ 	.word	0x00020f90


	//   ....[3]....
        /*0218*/ 	.word	0x00021090


	//----- nvinfo : EIATTR_MBARRIER_INSTR_OFFSETS
	.align		4
.L_350:
        /*021c*/ 	.byte	0x04, 0x39
        /*021e*/ 	.short	(.L_352 - .L_351)


	//   ....[0]....
.L_351:
        /*0220*/ 	.word	0x00000310
        /*0224*/ 	.word	0x000000ff
        /*0228*/ 	.word	0x00032400
        /*022c*/ 	.short	0x0100
        /*022e*/ 	.byte	0x06
	.zero		1


	//   ....[1]....
        /*0230*/ 	.word	0x00000320
        /*0234*/ 	.word	0x000000ff
        /*0238*/ 	.word	0x00032410
        /*023c*/ 	.short	0x0100
        /*023e*/ 	.byte	0x06
	.zero		1


	//   ....[2]....
        /*0240*/ 	.word	0x00000330
        /*0244*/ 	.word	0x000000ff
        /*0248*/ 	.word	0x00032420
        /*024c*/ 	.short	0x0100
        /*024e*/ 	.byte	0x06
	.zero		1


	//   ....[3]....
        /*0250*/ 	.word	0x00000420
        /*0254*/ 	.word	0x000000ff
        /*0258*/ 	.word	0x00032430
        /*025c*/ 	.short	0x0100
        /*025e*/ 	.byte	0x08
	.zero		1


	//   ....[4]....
        /*0260*/ 	.word	0x00000430
        /*0264*/ 	.word	0x000000ff
        /*0268*/ 	.word	0x00032440
        /*026c*/ 	.short	0x0100
        /*026e*/ 	.byte	0x08
	.zero		1


	//   ....[5]....
        /*0270*/ 	.word	0x00000440
        /*0274*/ 	.word	0x000000ff
        /*0278*/ 	.word	0x00032438
        /*027c*/ 	.short	0x0100
        /*027e*/ 	.byte	0x08
	.zero		1


	//   ....[6]....
        /*0280*/ 	.word	0x00000450
        /*0284*/ 	.word	0x000000ff
        /*0288*/ 	.word	0x00032448
        /*028c*/ 	.short	0x0100
        /*028e*/ 	.byte	0x08
	.zero		1


	//   ....[7]....
        /*0290*/ 	.word	0x00000580
        /*0294*/ 	.word	0x000000ff
        /*0298*/ 	.word	0x00032450
        /*029c*/ 	.short	0x0100
        /*029e*/ 	.byte	0x08
	.zero		1


	//   ....[8]....
        /*02a0*/ 	.word	0x00000590
        /*02a4*/ 	.word	0x000000ff
        /*02a8*/ 	.word	0x00032460
        /*02ac*/ 	.short	0x0100
        /*02ae*/ 	.byte	0x08
	.zero		1


	//   ....[9]....
        /*02b0*/ 	.word	0x000005a0
        /*02b4*/ 	.word	0x000000ff
        /*02b8*/ 	.word	0x00032458
        /*02bc*/ 	.short	0x0100
        /*02be*/ 	.byte	0x08
	.zero		1


	//   ....[10]....
        /*02c0*/ 	.word	0x000005b0
        /*02c4*/ 	.word	0x000000ff
        /*02c8*/ 	.word	0x00032468
        /*02cc*/ 	.short	0x0100
        /*02ce*/ 	.byte	0x08
	.zero		1


	//   ....[11]....
        /*02d0*/ 	.word	0x000006a0
        /*02d4*/ 	.word	0x000000ff
        /*02d8*/ 	.word	0x00032470
        /*02dc*/ 	.short	0x0100
        /*02de*/ 	.byte	0x06
	.zero		1


	//   ....[12]....
        /*02e0*/ 	.word	0x000006b0
        /*02e4*/ 	.word	0x000000ff
        /*02e8*/ 	.word	0x00032480
        /*02ec*/ 	.short	0x0100
        /*02ee*/ 	.byte	0x06
	.zero		1


	//   ....[13]....
        /*02f0*/ 	.word	0x000006c0
        /*02f4*/ 	.word	0x000000ff
        /*02f8*/ 	.word	0x00032478
        /*02fc*/ 	.short	0x0100
        /*02fe*/ 	.byte	0x06
	.zero		1


	//   ....[14]....
        /*0300*/ 	.word	0x000006d0
        /*0304*/ 	.word	0x000000ff
        /*0308*/ 	.word	0x00032488
        /*030c*/ 	.short	0x0100
        /*030e*/ 	.byte	0x06
	.zero		1


	//   ....[15]....
        /*0310*/ 	.word	0x00000800
        /*0314*/ 	.word	0x000000ff
        /*0318*/ 	.word	0x00032490
        /*031c*/ 	.short	0x0100
        /*031e*/ 	.byte	0x08
	.zero		1


	//   ....[16]....
        /*0320*/ 	.word	0x00000810
        /*0324*/ 	.word	0x000000ff
        /*0328*/ 	.word	0x000324a0
        /*032c*/ 	.short	0x0100
        /*032e*/ 	.byte	0x08
	.zero		1


	//   ....[17]....
        /*0330*/ 	.word	0x00000820
        /*0334*/ 	.word	0x000000ff
        /*0338*/ 	.word	0x00032498
        /*033c*/ 	.short	0x0100
        /*033e*/ 	.byte	0x08
	.zero		1


	//   ....[18]....
        /*0340*/ 	.word	0x00000830
        /*0344*/ 	.word	0x000000ff
        /*0348*/ 	.word	0x000324a8
        /*034c*/ 	.short	0x0100
        /*034e*/ 	.byte	0x08
	.zero		1


	//   ....[19]....
        /*0350*/ 	.word	0x00000960
        /*0354*/ 	.word	0x000000ff
        /*0358*/ 	.word	0x000324b0
        /*035c*/ 	.short	0x0100
        /*035e*/ 	.byte	0x08
	.zero		1


	//   ....[20]....
        /*0360*/ 	.word	0x00000970
        /*0364*/ 	.word	0x000000ff
        /*0368*/ 	.word	0x000324c0
        /*036c*/ 	.short	0x0100
        /*036e*/ 	.byte	0x08
	.zero		1


	//   ....[21]....
        /*0370*/ 	.word	0x00000980
        /*0374*/ 	.word	0x000000ff
        /*0378*/ 	.word	0x000324b8
        /*037c*/ 	.short	0x0100
        /*037e*/ 	.byte	0x08
	.zero		1


	//   ....[22]....
        /*0380*/ 	.word	0x00000990
        /*0384*/ 	.word	0x000000ff
        /*0388*/ 	.word	0x000324c8
        /*038c*/ 	.short	0x0100
        /*038e*/ 	.byte	0x08
	.zero		1


	//   ....[23]....
        /*0390*/ 	.word	0x00002730
        /*0394*/ 	.word	0x000000ff
        /*0398*/ 	.word	0x00032400
        /*039c*/ 	.short	0x010a
        /*039e*/ 	.byte	0x32
	.zero		1


	//   ....[24]....
        /*03a0*/ 	.word	0x00002bc0
        /*03a4*/ 	.word	0x00000018
        /*03a8*/ 	.word	0x00000000
        /*03ac*/ 	.short	0x010a
        /*03ae*/ 	.byte	0x3f
	.zero		1


	//   ....[25]....
        /*03b0*/ 	.word	0x00002c20
        /*03b4*/ 	.word	0x00000018
        /*03b8*/ 	.word	0x00000000
        /*03bc*/ 	.short	0x010a
        /*03be*/ 	.byte	0x3f
	.zero		1


	//   ....[26]....
        /*03c0*/ 	.word	0x00002fd0
        /*03c4*/ 	.word	0x000000ff
        /*03c8*/ 	.word	0x00032410
        /*03cc*/ 	.short	0x010a
        /*03ce*/ 	.byte	0x32
	.zero		1


	//   ....[27]....
        /*03d0*/ 	.word	0x000030d0
        /*03d4*/ 	.word	0x00000008
        /*03d8*/ 	.word	0x00000000
        /*03dc*/ 	.short	0x010a
        /*03de*/ 	.byte	0x3f
	.zero		1


	//   ....[28]....
        /*03e0*/ 	.word	0x00003130
        /*03e4*/ 	.word	0x00000008
        /*03e8*/ 	.word	0x00000000
        /*03ec*/ 	.short	0x010a
        /*03ee*/ 	.byte	0x3f
	.zero		1


	//   ....[29]....
        /*03f0*/ 	.word	0x00003e10
        /*03f4*/ 	.word	0x00000007
        /*03f8*/ 	.word	0x00000000
        /*03fc*/ 	.short	0x0101
        /*03fe*/ 	.byte	0x3f
	.zero		1


	//   ....[30]....
        /*0400*/ 	.word	0x00008fc0
        /*0404*/ 	.word	0x0000000d
        /*0408*/ 	.word	0x00000000
        /*040c*/ 	.short	0x0101
        /*040e*/ 	.byte	0x3f
	.zero		1


	//   ....[31]....
        /*0410*/ 	.word	0x00009660
        /*0414*/ 	.word	0x00000003
        /*0418*/ 	.word	0x00000000
        /*041c*/ 	.short	0x010a
        /*041e*/ 	.byte	0x3f
	.zero		1


	//   ....[32]....
        /*0420*/ 	.word	0x00009760
        /*0424*/ 	.word	0x00000000
        /*0428*/ 	.word	0x00000000
        /*042c*/ 	.short	0x010a
        /*042e*/ 	.byte	0x3f
	.zero		1


	//   ....[33]....
        /*0430*/ 	.word	0x00009b90
        /*0434*/ 	.word	0x00000003
        /*0438*/ 	.word	0x00000000
        /*043c*/ 	.short	0x010a
        /*043e*/ 	.byte	0x3f
	.zero		1


	//   ....[34]....
        /*0440*/ 	.word	0x00009c40
        /*0444*/ 	.word	0x00000004
        /*0448*/ 	.word	0x00000000
        /*044c*/ 	.short	0x010a
        /*044e*/ 	.byte	0x3f
	.zero		1


	//   ....[35]....
        /*0450*/ 	.word	0x0000a930
        /*0454*/ 	.word	0x00000003
        /*0458*/ 	.word	0x00000000
        /*045c*/ 	.short	0x0101
        /*045e*/ 	.byte	0x3f
	.zero		1


	//   ....[36]....
        /*0460*/ 	.word	0x00012c00
        /*0464*/ 	.word	0x00000000
        /*0468*/ 	.word	0x00000000
        /*046c*/ 	.short	0x0101
        /*046e*/ 	.byte	0x3f
	.zero		1


	//   ....[37]....
        /*0470*/ 	.word	0x00012e00
        /*0474*/ 	.word	0x00000005
        /*0478*/ 	.word	0x00000000
        /*047c*/ 	.short	0x010a
        /*047e*/ 	.byte	0x3f
	.zero		1


	//   ....[38]....
        /*0480*/ 	.word	0x00012f00
        /*0484*/ 	.word	0x00000000
        /*0488*/ 	.word	0x00000000
        /*048c*/ 	.short	0x010a
        /*048e*/ 	.byte	0x3f
	.zero		1


	//   ....[39]....
        /*0490*/ 	.word	0x00013330
        /*0494*/ 	.word	0x00000005
        /*0498*/ 	.word	0x00000000
        /*049c*/ 	.short	0x010a
        /*049e*/ 	.byte	0x3f
	.zero		1


	//   ....[40]....
        /*04a0*/ 	.word	0x000133e0
        /*04a4*/ 	.word	0x00000004
        /*04a8*/ 	.word	0x00000000
        /*04ac*/ 	.short	0x010a
        /*04ae*/ 	.byte	0x3f
	.zero		1


	//   ....[41]....
        /*04b0*/ 	.word	0x000140f0
        /*04b4*/ 	.word	0x00000004
        /*04b8*/ 	.word	0x00000000
        /*04bc*/ 	.short	0x0101
        /*04be*/ 	.byte	0x3f
	.zero		1


	//   ....[42]....
        /*04c0*/ 	.word	0x0001d750
        /*04c4*/ 	.word	0x00000000
        /*04c8*/ 	.word	0x00000000
        /*04cc*/ 	.short	0x0101
        /*04ce*/ 	.byte	0x3f
	.zero		1


	//   ....[43]....
        /*04d0*/ 	.word	0x0001f920
        /*04d4*/ 	.word	0x000000ff
        /*04d8*/ 	.word	0x00000000
        /*04dc*/ 	.short	0x0101
        /*04de*/ 	.byte	0x05
	.zero		1


	//   ....[44]....
        /*04e0*/ 	.word	0x00021450
        /*04e4*/ 	.word	0x0000000a
        /*04e8*/ 	.word	0x00032440
        /*04ec*/ 	.short	0x010a
        /*04ee*/ 	.byte	0x3f
	.zero		1


	//   ....[45]....
        /*04f0*/ 	.word	0x00021980
        /*04f4*/ 	.word	0x00000012
        /*04f8*/ 	.word	0x00032420
        /*04fc*/ 	.short	0x010a
        /*04fe*/ 	.byte	0x3f
	.zero		1


	//   ....[46]....
        /*0500*/ 	.word	0x00021a00
        /*0504*/ 	.word	0x0000000a
        /*0508*/ 	.word	0x00032460
        /*050c*/ 	.short	0x010a
        /*050e*/ 	.byte	0x3f
	.zero		1


	//   ....[47]....
        /*0510*/ 	.word	0x00021f40
        /*0514*/ 	.word	0x00000002
        /*0518*/ 	.word	0x00032440
        /*051c*/ 	.short	0x010a
        /*051e*/ 	.byte	0x3f
	.zero		1


	//   ....[48]....
        /*0520*/ 	.word	0x000220d0
        /*0524*/ 	.word	0x00000002
        /*0528*/ 	.word	0x00032460
        /*052c*/ 	.short	0x010a
        /*052e*/ 	.byte	0x3f
	.zero		1


	//   ....[49]....
        /*0530*/ 	.word	0x000225c0
        /*0534*/ 	.word	0x00000003
        /*0538*/ 	.word	0x00032440
        /*053c*/ 	.short	0x010a
        /*053e*/ 	.byte	0x3f
	.zero		1


	//   ....[50]....
        /*0540*/ 	.word	0x00022750
        /*0544*/ 	.word	0x00000003
        /*0548*/ 	.word	0x00032460
        /*054c*/ 	.short	0x010a
        /*054e*/ 	.byte	0x3f
	.zero		1


	//   ....[51]....
        /*0550*/ 	.word	0x00022be0
        /*0554*/ 	.word	0x00000002
        /*0558*/ 	.word	0x00032440
        /*055c*/ 	.short	0x010a
        /*055e*/ 	.byte	0x3f
	.zero		1


	//   ....[52]....
        /*0560*/ 	.word	0x00022d70
        /*0564*/ 	.word	0x00000002
        /*0568*/ 	.word	0x00032460
        /*056c*/ 	.short	0x010a
        /*056e*/ 	.byte	0x3f
	.zero		1


	//   ....[53]....
        /*0570*/ 	.word	0x00023370
        /*0574*/ 	.word	0x00000007
        /*0578*/ 	.word	0x00032420
        /*057c*/ 	.short	0x010a
        /*057e*/ 	.byte	0x3f
	.zero		1


	//   ....[54]....
        /*0580*/ 	.word	0x000234c0
        /*0584*/ 	.word	0x00000005
        /*0588*/ 	.word	0x00000000
        /*058c*/ 	.short	0x010a
        /*058e*/ 	.byte	0x3f
	.zero		1


	//   ....[55]....
        /*0590*/ 	.word	0x00023530
        /*0594*/ 	.word	0x00000003
        /*0598*/ 	.word	0x00000000
        /*059c*/ 	.short	0x010a
        /*059e*/ 	.byte	0x3f
	.zero		1


	//   ....[56]....
        /*05a0*/ 	.word	0x00023590
        /*05a4*/ 	.word	0x00000005
        /*05a8*/ 	.word	0x00000000
        /*05ac*/ 	.short	0x010a
        /*05ae*/ 	.byte	0x3f
	.zero		1


	//   ....[57]....
        /*05b0*/ 	.word	0x000235c0
        /*05b4*/ 	.word	0x00000003
        /*05b8*/ 	.word	0x00000000
        /*05bc*/ 	.short	0x010a
        /*05be*/ 	.byte	0x3f
	.zero		1


	//   ....[58]....
        /*05c0*/ 	.word	0x00023630
        /*05c4*/ 	.word	0x00000007
        /*05c8*/ 	.word	0x00032400
        /*05cc*/ 	.short	0x010a
        /*05ce*/ 	.byte	0x3f
	.zero		1


	//   ....[59]....
        /*05d0*/ 	.word	0x00023680
        /*05d4*/ 	.word	0x00000018
        /*05d8*/ 	.word	0x00000000
        /*05dc*/ 	.short	0x010a
        /*05de*/ 	.byte	0x3f
	.zero		1


	//   ....[60]....
        /*05e0*/ 	.word	0x000236e0
        /*05e4*/ 	.word	0x00000008
        /*05e8*/ 	.word	0x00032410
        /*05ec*/ 	.short	0x010a
        /*05ee*/ 	.byte	0x3f
	.zero		1


	//   ....[61]....
        /*05f0*/ 	.word	0x00023730
        /*05f4*/ 	.word	0x00000008
        /*05f8*/ 	.word	0x00000000
        /*05fc*/ 	.short	0x010a
        /*05fe*/ 	.byte	0x3f
	.zero		1


	//   ....[62]....
        /*0600*/ 	.word	0x00023780
        /*0604*/ 	.word	0x00000000
        /*0608*/ 	.word	0x00000000
        /*060c*/ 	.short	0x010a
        /*060e*/ 	.byte	0x3f
	.zero		1


	//   ....[63]....
        /*0610*/ 	.word	0x000237d0
        /*0614*/ 	.word	0x00000004
        /*0618*/ 	.word	0x00000000
        /*061c*/ 	.short	0x010a
        /*061e*/ 	.byte	0x3f
	.zero		1


	//   ....[64]....
        /*0620*/ 	.word	0x00023820
        /*0624*/ 	.word	0x00000000
        /*0628*/ 	.word	0x00000000
        /*062c*/ 	.short	0x010a
        /*062e*/ 	.byte	0x3f
	.zero		1


	//   ....[65]....
        /*0630*/ 	.word	0x00023870
        /*0634*/ 	.word	0x00000004
        /*0638*/ 	.word	0x00000000
        /*063c*/ 	.short	0x010a
        /*063e*/ 	.byte	0x3f
	.zero		1


	//   ....[66]....
        /*0640*/ 	.word	0x000239f0
        /*0644*/ 	.word	0x0000000a
        /*0648*/ 	.word	0x00032440
        /*064c*/ 	.short	0x010a
        /*064e*/ 	.byte	0x3f
	.zero		1


	//   ....[67]....
        /*0650*/ 	.word	0x00023a40
        /*0654*/ 	.word	0x00000012
        /*0658*/ 	.word	0x00032420
        /*065c*/ 	.short	0x010a
        /*065e*/ 	.byte	0x3f
	.zero		1


	//   ....[68]....
        /*0660*/ 	.word	0x00023a90
        /*0664*/ 	.word	0x0000000a
        /*0668*/ 	.word	0x00032460
        /*066c*/ 	.short	0x010a
        /*066e*/ 	.byte	0x3f
	.zero		1


	//   ....[69]....
        /*0670*/ 	.word	0x00023ae0
        /*0674*/ 	.word	0x00000002
        /*0678*/ 	.word	0x00032440
        /*067c*/ 	.short	0x010a
        /*067e*/ 	.byte	0x3f
	.zero		1


	//   ....[70]....
        /*0680*/ 	.word	0x00023b30
        /*0684*/ 	.word	0x00000002
        /*0688*/ 	.word	0x00032460
        /*068c*/ 	.short	0x010a
        /*068e*/ 	.byte	0x3f
	.zero		1


	//   ....[71]....
        /*0690*/ 	.word	0x00023b80
        /*0694*/ 	.word	0x00000003
        /*0698*/ 	.word	0x00032440
        /*069c*/ 	.short	0x010a
        /*069e*/ 	.byte	0x3f
	.zero		1


	//   ....[72]....
        /*06a0*/ 	.word	0x00023bd0
        /*06a4*/ 	.word	0x00000003
        /*06a8*/ 	.word	0x00032460
        /*06ac*/ 	.short	0x010a
        /*06ae*/ 	.byte	0x3f
	.zero		1


	//   ....[73]....
        /*06b0*/ 	.word	0x00023c20
        /*06b4*/ 	.word	0x00000002
        /*06b8*/ 	.word	0x00032440
        /*06bc*/ 	.short	0x010a
        /*06be*/ 	.byte	0x3f
	.zero		1


	//   ....[74]....
        /*06c0*/ 	.word	0x00023c70
        /*06c4*/ 	.word	0x00000002
        /*06c8*/ 	.word	0x00032460
        /*06cc*/ 	.short	0x010a
        /*06ce*/ 	.byte	0x3f
	.zero		1


	//   ....[75]....
        /*06d0*/ 	.word	0x00023d50
        /*06d4*/ 	.word	0x00000007
        /*06d8*/ 	.word	0x00032420
        /*06dc*/ 	.short	0x010a
        /*06de*/ 	.byte	0x3f
	.zero		1


	//   ....[76]....
        /*06e0*/ 	.word	0x00023da0
        /*06e4*/ 	.word	0x00000005
        /*06e8*/ 	.word	0x00000000
        /*06ec*/ 	.short	0x010a
        /*06ee*/ 	.byte	0x3f
	.zero		1


	//   ....[77]....
        /*06f0*/ 	.word	0x00023df0
        /*06f4*/ 	.word	0x00000003
        /*06f8*/ 	.word	0x00000000
        /*06fc*/ 	.short	0x010a
        /*06fe*/ 	.byte	0x3f
	.zero		1


	//   ....[78]....
        /*0700*/ 	.word	0x00023e40
        /*0704*/ 	.word	0x00000005
        /*0708*/ 	.word	0x00000000
        /*070c*/ 	.short	0x010a
        /*070e*/ 	.byte	0x3f
	.zero		1


	//   ....[79]....
        /*0710*/ 	.word	0x000241e0
        /*0714*/ 	.word	0x0000000c
        /*0718*/ 	.word	0x00000000
        /*071c*/ 	.short	0x010a
        /*071e*/ 	.byte	0x3f
	.zero		1


	//   ....[80]....
        /*0720*/ 	.word	0x00024320
        /*0724*/ 	.word	0x00000002
        /*0728*/ 	.word	0x00000000
        /*072c*/ 	.short	0x010a
        /*072e*/ 	.byte	0x3f
	.zero		1


	//   ....[81]....
        /*0730*/ 	.word	0x00024980
        /*0734*/ 	.word	0x0000000b
        /*0738*/ 	.word	0x00000000
        /*073c*/ 	.short	0x010a
        /*073e*/ 	.byte	0x3f
	.zero		1


	//   ....[82]....
        /*0740*/ 	.word	0x00024ac0
        /*0744*/ 	.word	0x00000008
        /*0748*/ 	.word	0x00000000
        /*074c*/ 	.short	0x010a
        /*074e*/ 	.byte	0x3f
	.zero		1


	//   ....[83]....
        /*0750*/ 	.word	0x00025de0
        /*0754*/ 	.word	0x00000002
        /*0758*/ 	.word	0x00000000
        /*075c*/ 	.short	0x0101
        /*075e*/ 	.byte	0x3f
	.zero		1


	//   ....[84]....
        /*0760*/ 	.word	0x0003f2d0
        /*0764*/ 	.word	0x00000004
        /*0768*/ 	.word	0x00000000
        /*076c*/ 	.short	0x0101
        /*076e*/ 	.byte	0x3f
	.zero		1


	//   ....[85]....
        /*0770*/ 	.word	0x0003f310
        /*0774*/ 	.word	0x00000002
        /*0778*/ 	.word	0x00000000
        /*077c*/ 	.short	0x010a
        /*077e*/ 	.byte	0x3f
	.zero		1


	//   ....[86]....
        /*0780*/ 	.word	0x0003f360
        /*0784*/ 	.word	0x00000008
        /*0788*/ 	.word	0x00000000
        /*078c*/ 	.short	0x010a
        /*078e*/ 	.byte	0x3f
	.zero		1


	//----- nvinfo : EIATTR_NUM_MBARRIERS
	.align		4
.L_352:
        /*0790*/ 	.byte	0x03, 0x38
        /*0792*/ 	.short	0x0017


	//----- nvinfo : EIATTR_EXIT_INSTR_OFFSETS
	.align		4
        /*0794*/ 	.byte	0x04, 0x1c
        /*0796*/ 	.short	(.L_354 - .L_353)


	//   ....[0]....
.L_353:
        /*0798*/ 	.word	0x00000ba0


	//   ....[1]....
        /*079c*/ 	.word	0x00020370


	//   ....[2]....
        /*07a0*/ 	.word	0x000203d0


	//   ....[3]....
        /*07a4*/ 	.word	0x000233e0


	//   ....[4]....
        /*07a8*/ 	.word	0x00023610


	//----- nvinfo : EIATTR_MAX_THREADS
	.align		4
.L_354:
        /*07ac*/ 	.byte	0x04, 0x05
        /*07ae*/ 	.short	(.L_356 - .L_355)
.L_355:
        /*07b0*/ 	.word	0x00000180
        /*07b4*/ 	.word	0x00000001
        /*07b8*/ 	.word	0x00000001


	//----- nvinfo : EIATTR_CRS_STACK_SIZE
	.align		4
.L_356:
        /*07bc*/ 	.byte	0x04, 0x1e
        /*07be*/ 	.short	(.L_358 - .L_357)
.L_357:
        /*07c0*/ 	.word	0x00000000


	//----- nvinfo : EIATTR_CBANK_PARAM_SIZE
	.align		4
.L_358:
        /*07c4*/ 	.byte	0x03, 0x19
        /*07c6*/ 	.short	0x0cf0


	//----- nvinfo : EIATTR_PARAM_CBANK
	.align		4
        /*07c8*/ 	.byte	0x04, 0x0a
        /*07ca*/ 	.short	(.L_360 - .L_359)
	.align		4
.L_359:
        /*07cc*/ 	.word	index@(.nv.constant0._ZN7cutlass13device_kernelIN5flash11enable_sm90INS1_16FlashAttnFwdSm90INS1_25CollectiveMainloopFwdSm90ILi2EN4cute5tupleIJNS5_1CILi1EEES8_S8_EEENS6_IJNS7_ILi128EEENS7_ILi96EEENS7_ILi64EEEEEELi256ENS_10bfloat16_tEfNS_4arch4Sm90ELb0ELb1ELb0ELb0ELb0ELb0ELb1ELb1ELb0ELb0ELb0ELb0EEENS1_21CollectiveEpilogueFwdINS6_IJSA_NS7_ILi256EEESB_EEES9_SE_SG_Li256ELb0ELb0ELb0ELb0EEENS1_30DynamicPersistentTileSchedulerILi256ELi32ELb0ELb0ELb1EEEEEEEEEvNT_6ParamsE)
        /*07d0*/ 	.short	0x0210
        /*07d2*/ 	.short	0x0cf0


	//----- nvinfo : EIATTR_SW_WAR
	.align		4
.L_360:
        /*07d4*/ 	.byte	0x04, 0x36
        /*07d6*/ 	.short	(.L_362 - .L_361)
.L_361:
        /*07d8*/ 	.word	0x00000008
.L_362:


//--------------------- .nv.info._ZN7cutlass13device_kernelIN5flash11enable_sm90INS1_16FlashAttnFwdSm90INS1_25CollectiveMainloopFwdSm90ILi2EN4cute5tupleIJNS5_1CILi1EEES8_S8_EEENS6_IJNS7_ILi128EEENS7_ILi96EEENS7_ILi64EEEEEELi256ENS_10bfloat16_tEfNS_4arch4Sm90ELb0ELb1ELb0ELb1ELb0ELb0ELb0ELb1ELb0ELb0ELb0ELb0EEENS1_21CollectiveEpilogueFwdINS6_IJSA_NS7_ILi256EEESB_EEES9_SE_SG_Li256ELb1ELb0ELb0ELb0EEENS1_36VarlenDynamicPersistentTileSchedulerILi128ELi96ELi256ELi32ELb0ELb0ELb1ELb1ELb0ELb1EEEEEEEEEvNT_6ParamsE --------------------------
	.section	.nv.info._ZN7cutlass13device_kernelIN5flash11enable_sm90INS1_16FlashAttnFwdSm90INS1_25CollectiveMainloopFwdSm90ILi2EN4cute5tupleIJNS5_1CILi1EEES8_S8_EEENS6_IJNS7_ILi128EEENS7_ILi96EEENS7_ILi64EEEEEELi256ENS_10bfloat16_tEfNS_4arch4Sm90ELb0ELb1ELb0ELb1ELb0ELb0ELb0ELb1ELb0ELb0ELb0ELb0EEENS1_21CollectiveEpilogueFwdINS6_IJSA_NS7_ILi256EEESB_EEES9_SE_SG_Li256ELb1ELb0ELb0ELb0EEENS1_36VarlenDynamicPersistentTileSchedulerILi128ELi96ELi256ELi32ELb0ELb0ELb1ELb1ELb0ELb1EEEEEEEEEvNT_6ParamsE,"",@"SHT_CUDA_INFO"
	.sectionflags	@""
	.align	4


	//----- nvinfo : EIATTR_CUDA_API_VERSION
	.align		4
        /*0000*/ 	.byte	0x04, 0x37
        /*0002*/ 	.short	(.L_364 - .L_363)
.L_363:
        /*0004*/ 	.word	0x00000082


	//----- nvinfo : EIATTR_KPARAM_INFO
	.align		4
.L_364:
        /*0008*/ 	.byte	0x04, 0x17
        /*000a*/ 	.short	(.L_366 - .L_365)
.L_365:
        /*000c*/ 	.word	0x00000000
        /*0010*/ 	.short	0x0000
        /*0012*/ 	.short	0x0070
        /*0014*/ 	.byte	0x00, 0xf0, 0x01, 0x28


	//----- nvinfo : EIATTR_SPARSE_MMA_MASK
	.align		4
.L_366:
        /*0018*/ 	.byte	0x03, 0x50
        /*001a*/ 	.short	0x0000


	//----- nvinfo : EIATTR_MAXREG_COUNT
	.align		4
        /*001c*/ 	.byte	0x03, 0x1b
        /*001e*/ 	.short	0x00a8


	//----- nvinfo : EIATTR_NUM_BARRIERS
	.align		4
        /*0020*/ 	.byte	0x02, 0x4c
        /*0022*/ 	.byte	0x10
	.zero		1


	//----- nvinfo : EIATTR_EXTERNS
	.align		4
        /*0024*/ 	.byte	0x04, 0x0f
        /*0026*/ 	.short	(.L_368 - .L_367)


	//   ....[0]....
	.align		4
.L_367:
        /*0028*/ 	.word	index@(__assertfail)


	//----- nvinfo : EIATTR_ANNOTATIONS
	.align		4
.L_368:
        /*002c*/ 	.byte	0x04, 0x55
        /*002e*/ 	.short	(.L_370 - .L_369)


	//   ....[0]....
.L_369:
        /* <DEDUP_REMOVED lines=27> */


	//----- nvinfo : EIATTR_MERCURY_ISA_VERSION
	.align		4
.L_370:
        /*01d0*/ 	.byte	0x03, 0x5f
        /*01d2*/ 	.short	0x0101


	//----- nvinfo : EIATTR_UNUSED_LOAD_BYTE_OFFSET
	.align		4
        /*01d4*/ 	.byte	0x04, 0x44
        /*01d6*/ 	.short	(.L_372 - .L_371)


	//   ....[0]....
.L_371:
        /*01d8*/ 	.word	0x00000a70
        /*01dc*/ 	.word	0x0000fff0


	//   ....[1]....
        /*01e0*/ 	.word	0x0000ced0
        /*01e4*/ 	.word	0x0000fff0


	//----- nvinfo : EIATTR_INT_WARP_WIDE_INSTR_OFFSETS
	.align		4
.L_372:
        /*01e8*/ 	.byte	0x04, 0x31
        /*01ea*/ 	.short	(.L_374 - .L_373)


	//   ....[0]....
.L_373:
        /*01ec*/ 	.word	0x00000160


	//   ....[1]....
        /*01f0*/ 	.word	0x000001a0


	//   ....[2]....
        /*01f4*/ 	.word	0x00000210


	//   ....[3]....
        /*01f8*/ 	.word	0x00010e00


	//   ....[4]....
        /*01fc*/ 	.word	0x00010e90


	//   ....[5]....
        /*0200*/ 	.word	0x00011390


	//   ....[6]....
        /*0204*/ 	.word	0x00011410


	//   ....[7]....
        /*0208*/ 	.word	0x00013730


	//   ....[8]....
        /*020c*/ 	.word	0x000137c0


	//----- nvinfo : EIATTR_COOP_GROUP_MASK_REGIDS
	.align		4
.L_374:
        /*0210*/ 	.byte	0x04, 0x29
        /*0212*/ 	.short	(.L_376 - .L_375)


	//   ....[0]....
.L_375:
        /*0214*/ 	.word	0xffffffff


	//   ....[1]....
        /*0218*/ 	.word	0xffffffff


	//   ....[2]....
        /*021c*/ 	.word	0xffffffff


	//   ....[3]....
        /*0220*/ 	.word	0xffffffff


	//   ....[4]....
        /*0224*/ 	.word	0xffffffff


	//   ....[5]....
        /*0228*/ 	.word	0xffffffff


	//   ....[6]....
        /*022c*/ 	.word	0xffffffff


	//   ....[7]....
        /*0230*/ 	.word	0xffffffff


	//   ....[8]....
        /*0234*/ 	.word	0xffffffff


	//   ....[9]....
        /*0238*/ 	.word	0xffffffff


	//   ....[10]....
        /*023c*/ 	.word	0xffffffff


	//   ....[11]....
        /*0240*/ 	.word	0xffffffff


	//   ....[12]....
        /*0244*/ 	.word	0xffffffff


	//   ....[13]....
        /*0248*/ 	.word	0xffffffff


	//   ....[14]....
        /*024c*/ 	.word	0xffffffff


	//   ....[15]....
        /*0250*/ 	.word	0xffffffff


	//   ....[16]....
        /*0254*/ 	.word	0xffffffff


	//   ....[17]....
        /*0258*/ 	.word	0xffffffff


	//   ....[18]....
        /*025c*/ 	.word	0xffffffff


	//   ....[19]....
        /*0260*/ 	.word	0xffffffff


	//   ....[20]....
        /*0264*/ 	.word	0xffffffff


	//   ....[21]....
        /*0268*/ 	.word	0xffffffff


	//   ....[22]....
        /*026c*/ 	.word	0xffffffff


	//   ....[23]....
        /*0270*/ 	.word	0xffffffff


	//   ....[24]....
        /*0274*/ 	.word	0xffffffff


	//   ....[25]....
        /*0278*/ 	.word	0xffffffff


	//   ....[26]....
        /*027c*/ 	.word	0xffffffff


	//   ....[27]....
        /*0280*/ 	.word	0xffffffff


	//   ....[28]....
        /*0284*/ 	.word	0xffffffff


	//   ....[29]....
        /*0288*/ 	.word	0xffffffff


	//   ....[30]....
        /*028c*/ 	.word	0xffffffff


	//   ....[31]....
        /*0290*/ 	.word	0xffffffff


	//   ....[32]....
        /*0294*/ 	.word	0xffffffff


	//   ....[33]....
        /*0298*/ 	.word	0xffffffff


	//   ....[34]....
        /*029c*/ 	.word	0xffffffff


	//   ....[35]....
        /*02a0*/ 	.word	0xffffffff


	//   ....[36]....
        /*02a4*/ 	.word	0xffffffff


	//   ....[37]....
        /*02a8*/ 	.word	0xffffffff


	//   ....[38]....
        /*02ac*/ 	.word	0xffffffff


	//   ....[39]....
        /*02b0*/ 	.word	0xffffffff


	//   ....[40]....
        /*02b4*/ 	.word	0xffffffff


	//   ....[41]....
        /*02b8*/ 	.word	0xffffffff


	//   ....[42]....
        /*02bc*/ 	.word	0xffffffff


	//   ....[43]....
        /*02c0*/ 	.word	0xffffffff


	//   ....[44]....
        /*02c4*/ 	.word	0xffffffff


	//   ....[45]....
        /*02c8*/ 	.word	0xffffffff


	//   ....[46]....
        /*02cc*/ 	.word	0xffffffff


	//   ....[47]....
        /*02d0*/ 	.word	0xffffffff


	//   ....[48]....
        /*02d4*/ 	.word	0xffffffff


	//   ....[49]....
        /*02d8*/ 	.word	0xffffffff


	//   ....[50]....
        /*02dc*/ 	.word	0xffffffff


	//   ....[51]....
        /*02e0*/ 	.word	0xffffffff


	//   ....[52]....
        /*02e4*/ 	.word	0xffffffff


	//   ....[53]....
        /*02e8*/ 	.word	0xffffffff


	//   ....[54]....
        /*02ec*/ 	.word	0xffffffff


	//   ....[55]....
        /*02f0*/ 	.word	0xffffffff


	//   ....[56]....
        /*02f4*/ 	.word	0xffffffff


	//   ....[57]....
        /*02f8*/ 	.word	0xffffffff


	//   ....[58]....
        /*02fc*/ 	.word	0xffffffff


	//   ....[59]....
        /*0300*/ 	.word	0xffffffff


	//   ....[60]....
        /*0304*/ 	.word	0xffffffff


	//   ....[61]....
        /*0308*/ 	.word	0xffffffff


	//   ....[62]....
        /*030c*/ 	.word	0x0500000f


	//   ....[63]....
        /*0310*/ 	.word	0x0500000f


	//   ....[64]....
        /*0314*/ 	.word	0x0500000f


	//   ....[65]....
        /*0318*/ 	.word	0x0500000f


	//   ....[66]....
        /*031c*/ 	.word	0x0500000f


	//   ....[67]....
        /*0320*/ 	.word	0x0500000f


	//   ....[68]....
        /*0324*/ 	.word	0x0500000f


	//   ....[69]....
        /*0328*/ 	.word	0x0500000f


	//   ....[70]....
        /*032c*/ 	.word	0x0500000f


	//   ....[71]....
        /*0330*/ 	.word	0x0500000f


	//   ....[72]....
        /*0334*/ 	.word	0x0500000f


	//   ....[73]....
        /*0338*/ 	.word	0x0500000f


	//   ....[74]....
        /*033c*/ 	.word	0x0500000f


	//   ....[75]....
        /*0340*/ 	.word	0x0500000f


	//   ....[76]....
        /*0344*/ 	.word	0x0500000f


	//   ....[77]....
        /*0348*/ 	.word	0x0500000f


	//   ....[78]....
        /*034c*/ 	.word	0x0500000f


	//   ....[79]....
        /*0350*/ 	.word	0x0500000f


	//   ....[80]....
        /*0354*/ 	.word	0x0500000f


	//----- nvinfo : EIATTR_COOP_GROUP_INSTR_OFFSETS
	.align		4
.L_376:
        /*0358*/ 	.byte	0x04, 0x28
        /*035a*/ 	.short	(.L_378 - .L_377)


	//   ....[0]....
.L_377:
        /*035c*/ 	.word	0x00000070


	//   ....[1]....
        /*0360*/ 	.word	0x00000170


	//   ....[2]....
        /*0364*/ 	.word	0x000001c0


	//   ....[3]....
        /*0368*/ 	.word	0x000003f0


	//   ....[4]....
        /*036c*/ 	.word	0x00000550


	//   ....[5]....
        /*0370*/ 	.word	0x00000670


	//   ....[6]....
        /*0374*/ 	.word	0x000007d0


	//   ....[7]....
        /*0378*/ 	.word	0x000019d0


	//   ....[8]....
        /*037c*/ 	.word	0x00003000


	//   ....[9]....
        /*0380*/ 	.word	0x00003110


	//   ....[10]....
        /*0384*/ 	.word	0x000036e0


	//   ....[11]....
        /*0388*/ 	.word	0x00003760


	//   ....[12]....
        /*038c*/ 	.word	0x00005840


	//   ....[13]....
        /*0390*/ 	.word	0x00005960


	//   ....[14]....
        /*0394*/ 	.word	0x00005f80


	//   ....[15]....
        /*0398*/ 	.word	0x00006050


	//   ....[16]....
        /*039c*/ 	.word	0x00007b80


	//   ....[17]....
        /*03a0*/ 	.word	0x00007ba0


	//   ....[18]....
        /*03a4*/ 	.word	0x000080c0


	//   ....[19]....
        /*03a8*/ 	.word	0x00008290


	//   ....[20]....
        /*03ac*/ 	.word	0x0000a7f0


	//   ....[21]....
        /*03b0*/ 	.word	0x0000a910


	//   ....[22]....
        /*03b4*/ 	.word	0x0000af90


	//   ....[23]....
        /*03b8*/ 	.word	0x0000b000


	//   ....[24]....
        /*03bc*/ 	.word	0x0000c450


	//   ....[25]....
        /*03c0*/ 	.word	0x0000c490


	//   ....[26]....
        /*03c4*/ 	.word	0x0000c550


	//   ....[27]....
        /*03c8*/ 	.word	0x0000c560


	//   ....[28]....
        /*03cc*/ 	.word	0x0000f990


	//   ....[29]....
        /*03d0*/ 	.word	0x0000fb10


	//   ....[30]....
        /*03d4*/ 	.word	0x0000fb40


	//   ....[31]....
        /*03d8*/ 	.word	0x0000fb80


	//   ....[32]....
        /*03dc*/ 	.word	0x0000fbf0


	//   ....[33]....
        /*03e0*/ 	.word	0x0000fc50


	//   ....[34]....
        /*03e4*/ 	.word	0x0000fc90


	//   ....[35]....
        /*03e8*/ 	.word	0x0000fe30


	//   ....[36]....
        /*03ec*/ 	.word	0x0000fe90


	//   ....[37]....
        /*03f0*/ 	.word	0x0000fed0


	//   ....[38]....
        /*03f4*/ 	.word	0x0000ff10


	//   ....[39]....
        /*03f8*/ 	.word	0x0000ff40


	//   ....[40]....
        /*03fc*/ 	.word	0x0000ff70


	//   ....[41]....
        /*0400*/ 	.word	0x00010010


	//   ....[42]....
        /*0404*/ 	.word	0x00010070


	//   ....[43]....
        /*0408*/ 	.word	0x00010100


	//   ....[44]....
        /*040c*/ 	.word	0x00013850


	//   ....[45]....
        /*0410*/ 	.word	0x00013860


	//   ....[46]....
        /*0414*/ 	.word	0x00013970


	//   ....[47]....
        /*0418*/ 	.word	0x000139d0


	//   ....[48]....
        /*041c*/ 	.word	0x00013a10


	//   ....[49]....
        /*0420*/ 	.word	0x00013a50


	//   ....[50]....
        /*0424*/ 	.word	0x00013a80


	//   ....[51]....
        /*0428*/ 	.word	0x00013ab0


	//   ....[52]....
        /*042c*/ 	.word	0x00013c40


	//   ....[53]....
        /*0430*/ 	.word	0x00013ca0


	//   ....[54]....
        /*0434*/ 	.word	0x00013ce0


	//   ....[55]....
        /*0438*/ 	.word	0x00013d20


	//   ....[56]....
        /*043c*/ 	.word	0x00013d50


	//   ....[57]....
        /*0440*/ 	.word	0x00013d80


	//   ....[58]....
        /*0444*/ 	.word	0x00013e40


	//   ....[59]....
        /*0448*/ 	.word	0x00013e60


	//   ....[60]....
        /*044c*/ 	.word	0x00013ed0


	//   ....[61]....
        /*0450*/ 	.word	0x00014560


	//   ....[62]....
        /*0454*/ 	.word	0x00014ba0


	//   ....[63]....
        /*0458*/ 	.word	0x00014fc0


	//   ....[64]....
        /*045c*/ 	.word	0x00015050


	//   ....[65]....
        /*0460*/ 	.word	0x000150f0


	//   ....[66]....
        /*0464*/ 	.word	0x000151a0


	//   ....[67]....
        /*0468*/ 	.word	0x00015220


	//   ....[68]....
        /*046c*/ 	.word	0x000152a0


	//   ....[69]....
        /*0470*/ 	.word	0x00015320


	//   ....[70]....
        /*0474*/ 	.word	0x000153a0


	//   ....[71]....
        /*0478*/ 	.word	0x00015430


	//   ....[72]....
        /*047c*/ 	.word	0x000154e0


	//   ....[73]....
        /*0480*/ 	.word	0x00015560


	//   ....[74]....
        /*0484*/ 	.word	0x000155e0


	//   ....[75]....
        /*0488*/ 	.word	0x00015660


	//   ....[76]....
        /*048c*/ 	.word	0x000156e0


	//   ....[77]....
        /*0490*/ 	.word	0x00015750


	//   ....[78]....
        /*0494*/ 	.word	0x000157f0


	//   ....[79]....
        /*0498*/ 	.word	0x00015880


	//   ....[80]....
        /*049c*/ 	.word	0x000159b0


	//----- nvinfo : EIATTR_REG_RECONFIG
	.align		4
.L_378:
        /*04a0*/ 	.byte	0x01, 0x54
	.zero		2


	//----- nvinfo : EIATTR_SYSCALL_OFFSETS
	.align		4
        /*04a4*/ 	.byte	0x04, 0x46
        /*04a6*/ 	.short	(.L_380 - .L_379)


	//   ....[0]....
.L_379:
        /*04a8*/ 	.word	0x00001bb0


	//   ....[1]....
        /*04ac*/ 	.word	0x00011020


	//   ....[2]....
        /*04b0*/ 	.word	0x00011160


	//   ....[3]....
        /*04b4*/ 	.word	0x00011260


	//----- nvinfo : EIATTR_MBARRIER_INSTR_OFFSETS
	.align		4
.L_380:
        /*04b8*/ 	.byte	0x04, 0x39
        /*04ba*/ 	.short	(.L_382 - .L_381)


	//   ....[0]....
.L_381:
        /*04bc*/ 	.word	0x000002a0
        /*04c0*/ 	.word	0x000000ff
        /*04c4*/ 	.word	0x00022800
        /*04c8*/ 	.short	0x0100
        /*04ca*/ 	.byte	0x08
	.zero		1


	//   ....[1]....
        /*04cc*/ 	.word	0x000002b0
        /*04d0*/ 	.word	0x000000ff
        /*04d4*/ 	.word	0x00022820
        /*04d8*/ 	.short	0x0100
        /*04da*/ 	.byte	0x08
	.zero		1


	//   ....[2]....
        /*04dc*/ 	.word	0x000003a0
        /*04e0*/ 	.word	0x000000ff
        /*04e4*/ 	.word	0x00022830
        /*04e8*/ 	.short	0x0100
        /*04ea*/ 	.byte	0x08
	.zero		1


	//   ....[3]....
        /*04ec*/ 	.word	0x000003b0
        /*04f0*/ 	.word	0x000000ff
        /*04f4*/ 	.word	0x00022840
        /*04f8*/ 	.short	0x0100
        /*04fa*/ 	.byte	0x08
	.zero		1


	//   ....[4]....
        /*04fc*/ 	.word	0x000003c0
        /*0500*/ 	.word	0x000000ff
        /*0504*/ 	.word	0x00022838
        /*0508*/ 	.short	0x0100
        /*050a*/ 	.byte	0x08
	.zero		1


	//   ....[5]....
        /*050c*/ 	.word	0x000003d0
        /*0510*/ 	.word	0x000000ff
        /*0514*/ 	.word	0x00022848
        /*0518*/ 	.short	0x0100
        /*051a*/ 	.byte	0x08
	.zero		1


	//   ....[6]....
        /*051c*/ 	.word	0x00000500
        /*0520*/ 	.word	0x000000ff
        /*0524*/ 	.word	0x00022850
        /*0528*/ 	.short	0x0100
        /*052a*/ 	.byte	0x08
	.zero		1


	//   ....[7]....
        /*052c*/ 	.word	0x00000510
        /*0530*/ 	.word	0x000000ff
        /*0534*/ 	.word	0x00022860
        /*0538*/ 	.short	0x0100
        /*053a*/ 	.byte	0x08
	.zero		1


	//   ....[8]....
        /*053c*/ 	.word	0x00000520
        /*0540*/ 	.word	0x000000ff
        /*0544*/ 	.word	0x00022858
        /*0548*/ 	.short	0x0100
        /*054a*/ 	.byte	0x08
	.zero		1


	//   ....[9]....
        /*054c*/ 	.word	0x00000530
        /*0550*/ 	.word	0x000000ff
        /*0554*/ 	.word	0x00022868
        /*0558*/ 	.short	0x0100
        /*055a*/ 	.byte	0x08
	.zero		1


	//   ....[10]....
        /*055c*/ 	.word	0x00000620
        /*0560*/ 	.word	0x000000ff
        /*0564*/ 	.word	0x00022870
        /*0568*/ 	.short	0x0100
        /*056a*/ 	.byte	0x06
	.zero		1


	//   ....[11]....
        /*056c*/ 	.word	0x00000630
        /*0570*/ 	.word	0x000000ff
        /*0574*/ 	.word	0x00022880
        /*0578*/ 	.short	0x0100
        /*057a*/ 	.byte	0x06
	.zero		1


	//   ....[12]....
        /*057c*/ 	.word	0x00000640
        /*0580*/ 	.word	0x000000ff
        /*0584*/ 	.word	0x00022878
        /*0588*/ 	.short	0x0100
        /*058a*/ 	.byte	0x06
	.zero		1


	//   ....[13]....
        /*058c*/ 	.word	0x00000650
        /*0590*/ 	.word	0x000000ff
        /*0594*/ 	.word	0x00022888
        /*0598*/ 	.short	0x0100
        /*059a*/ 	.byte	0x06
	.zero		1


	//   ....[14]....
        /*059c*/ 	.word	0x00000780
        /*05a0*/ 	.word	0x000000ff
        /*05a4*/ 	.word	0x00022890
        /*05a8*/ 	.short	0x0100
        /*05aa*/ 	.byte	0x08
	.zero		1


	//   ....[15]....
        /*05ac*/ 	.word	0x00000790
        /*05b0*/ 	.word	0x000000ff
        /*05b4*/ 	.word	0x000228a0
        /*05b8*/ 	.short	0x0100
        /*05ba*/ 	.byte	0x08
	.zero		1


	//   ....[16]....
        /*05bc*/ 	.word	0x000007a0
        /*05c0*/ 	.word	0x000000ff
        /*05c4*/ 	.word	0x00022898
        /*05c8*/ 	.short	0x0100
        /*05ca*/ 	.byte	0x08
	.zero		1


	//   ....[17]....
        /*05cc*/ 	.word	0x000007b0
        /*05d0*/ 	.word	0x000000ff
        /*05d4*/ 	.word	0x000228a8
        /*05d8*/ 	.short	0x0100
        /*05da*/ 	.byte	0x08
	.zero		1


	//   ....[18]....
        /*05dc*/ 	.word	0x000008e0
        /*05e0*/ 	.word	0x000000ff
        /*05e4*/ 	.word	0x000228b0
        /*05e8*/ 	.short	0x0100
        /*05ea*/ 	.byte	0x08
	.zero		1


	//   ....[19]....
        /*05ec*/ 	.word	0x000008f0
        /*05f0*/ 	.word	0x000000ff
        /*05f4*/ 	.word	0x000228c0
        /*05f8*/ 	.short	0x0100
        /*05fa*/ 	.byte	0x08
	.zero		1


	//   ....[20]....
        /*05fc*/ 	.word	0x00000900
        /*0600*/ 	.word	0x000000ff
        /*0604*/ 	.word	0x000228b8
        /*0608*/ 	.short	0x0100
        /*060a*/ 	.byte	0x08
	.zero		1


	//   ....[21]....
        /*060c*/ 	.word	0x00000910
        /*0610*/ 	.word	0x000000ff
        /*0614*/ 	.word	0x000228c8
        /*0618*/ 	.short	0x0100
        /*061a*/ 	.byte	0x08
	.zero		1


	//   ....[22]....
        /*061c*/ 	.word	0x00001c60
        /*0620*/ 	.word	0x00000009
        /*0624*/ 	.word	0x00022800
        /*0628*/ 	.short	0x010a
        /*062a*/ 	.byte	0x3f
	.zero		1


	//   ....[23]....
        /*062c*/ 	.word	0x00001d30
        /*0630*/ 	.word	0x00000007
        /*0634*/ 	.word	0x00022830
        /*0638*/ 	.short	0x010a
        /*063a*/ 	.byte	0x3f
	.zero		1


	//   ....[24]....
        /*063c*/ 	.word	0x00001d70
        /*0640*/ 	.word	0x00000007
        /*0644*/ 	.word	0x00022830
        /*0648*/ 	.short	0x010a
        /*064a*/ 	.byte	0x3f
	.zero		1


	//   ....[25]....
        /*064c*/ 	.word	0x000020d0
        /*0650*/ 	.word	0x00000000
        /*0654*/ 	.word	0x00000000
        /*0658*/ 	.short	0x0101
        /*065a*/ 	.byte	0x3f
	.zero		1


	//   ....[26]....
        /*065c*/ 	.word	0x00003fb0
        /*0660*/ 	.word	0x00000007
        /*0664*/ 	.word	0x00022850
        /*0668*/ 	.short	0x010a
        /*066a*/ 	.byte	0x3f
	.zero		1


	//   ....[27]....
        /*066c*/ 	.word	0x00003ff0
        /*0670*/ 	.word	0x00000007
        /*0674*/ 	.word	0x00022850
        /*0678*/ 	.short	0x010a
        /*067a*/ 	.byte	0x3f
	.zero		1


	//   ....[28]....
        /*067c*/ 	.word	0x00004320
        /*0680*/ 	.word	0x00000007
        /*0684*/ 	.word	0x00000000
        /*0688*/ 	.short	0x0101
        /*068a*/ 	.byte	0x3f
	.zero		1


	//   ....[29]....
        /*068c*/ 	.word	0x00004630
        /*0690*/ 	.word	0x000000ff
        /*0694*/ 	.word	0x00022830
        /*0698*/ 	.short	0x010a
        /*069a*/ 	.byte	0x1b
	.zero		1


	//   ....[30]....
        /*069c*/ 	.word	0x00004670
        /*06a0*/ 	.word	0x000000ff
        /*06a4*/ 	.word	0x00022830
        /*06a8*/ 	.short	0x010a
        /*06aa*/ 	.byte	0x1b
	.zero		1


	//   ....[31]....
        /*06ac*/ 	.word	0x000048b0
        /*06b0*/ 	.word	0x0000000e
        /*06b4*/ 	.word	0x00000000
        /*06b8*/ 	.short	0x0101
        /*06ba*/ 	.byte	0x3f
	.zero		1


	//   ....[32]....
        /*06bc*/ 	.word	0x00007130
        /*06c0*/ 	.word	0x000000ff
        /*06c4*/ 	.word	0x00022850
        /*06c8*/ 	.short	0x010a
        /*06ca*/ 	.byte	0x1b
	.zero		1


	//   ....[33]....
        /*06cc*/ 	.word	0x00007170
        /*06d0*/ 	.word	0x000000ff
        /*06d4*/ 	.word	0x00022850
        /*06d8*/ 	.short	0x010a
        /*06da*/ 	.byte	0x1b
	.zero		1


	//   ....[34]....
        /*06dc*/ 	.word	0x00007470
        /*06e0*/ 	.word	0x00000009
        /*06e4*/ 	.word	0x00000000
        /*06e8*/ 	.short	0x0101
        /*06ea*/ 	.byte	0x3f
	.zero		1


	//   ....[35]....
        /*06ec*/ 	.word	0x00007820
        /*06f0*/ 	.word	0x000000ff
        /*06f4*/ 	.word	0x00022830
        /*06f8*/ 	.short	0x010a
        /*06fa*/ 	.byte	0x18
	.zero		1


	//   ....[36]....
        /*06fc*/ 	.word	0x00007860
        /*0700*/ 	.word	0x000000ff
        /*0704*/ 	.word	0x00022830
        /*0708*/ 	.short	0x010a
        /*070a*/ 	.byte	0x18
	.zero		1


	//   ....[37]....
        /*070c*/ 	.word	0x000085e0
        /*0710*/ 	.word	0x0000009a
        /*0714*/ 	.word	0x00000000
        /*0718*/ 	.short	0x0101
        /*071a*/ 	.byte	0x3f
	.zero		1


	//   ....[38]....
        /*071c*/ 	.word	0x000090f0
        /*0720*/ 	.word	0x000000ff
        /*0724*/ 	.word	0x00022850
        /*0728*/ 	.short	0x010a
        /*072a*/ 	.byte	0x18
	.zero		1


	//   ....[39]....
        /*072c*/ 	.word	0x00009130
        /*0730*/ 	.word	0x000000ff
        /*0734*/ 	.word	0x00022850
        /*0738*/ 	.short	0x010a
        /*073a*/ 	.byte	0x18
	.zero		1


	//   ....[40]....
        /*073c*/ 	.word	0x00009420
        /*0740*/ 	.word	0x000000b6
        /*0744*/ 	.word	0x00000000
        /*0748*/ 	.short	0x0101
        /*074a*/ 	.byte	0x3f
	.zero		1


	//   ....[41]....
        /*074c*/ 	.word	0x000095e0
        /*0750*/ 	.word	0x000000ff
        /*0754*/ 	.word	0x00022830
        /*0758*/ 	.short	0x010a
        /*075a*/ 	.byte	0x07
	.zero		1


	//   ....[42]....
        /*075c*/ 	.word	0x00009620
        /*0760*/ 	.word	0x000000ff
        /*0764*/ 	.word	0x00022830
        /*0768*/ 	.short	0x010a
        /*076a*/ 	.byte	0x07
	.zero		1


	//   ....[43]....
        /*076c*/ 	.word	0x00009860
        /*0770*/ 	.word	0x00000000
        /*0774*/ 	.word	0x00000000
        /*0778*/ 	.short	0x0101
        /*077a*/ 	.byte	0x3f
	.zero		1


	//   ....[44]....
        /*077c*/ 	.word	0x0000c0e0
        /*0780*/ 	.word	0x000000ff
        /*0784*/ 	.word	0x00022850
        /*0788*/ 	.short	0x010a
        /*078a*/ 	.byte	0x07
	.zero		1


	//   ....[45]....
        /*078c*/ 	.word	0x0000c120
        /*0790*/ 	.word	0x000000ff
        /*0794*/ 	.word	0x00022850
        /*0798*/ 	.short	0x010a
        /*079a*/ 	.byte	0x07
	.zero		1


	//   ....[46]....
        /*079c*/ 	.word	0x0000c410
        /*07a0*/ 	.word	0x00000009
        /*07a4*/ 	.word	0x00000000
        /*07a8*/ 	.short	0x0101
        /*07aa*/ 	.byte	0x3f
	.zero		1


	//   ....[47]....
        /*07ac*/ 	.word	0x0000e610
        /*07b0*/ 	.word	0x00000000
        /*07b4*/ 	.word	0x00000000
        /*07b8*/ 	.short	0x0101
        /*07ba*/ 	.byte	0x3f
	.zero		1


	//   ....[48]....
        /*07bc*/ 	.word	0x00011770
        /*07c0*/ 	.word	0x00000009
        /*07c4*/ 	.word	0x00022840
        /*07c8*/ 	.short	0x010a
        /*07ca*/ 	.byte	0x3f
	.zero		1


	//   ....[49]....
        /*07cc*/ 	.word	0x00011b60
        /*07d0*/ 	.word	0x0000000a
        /*07d4*/ 	.word	0x00022820
        /*07d8*/ 	.short	0x010a
        /*07da*/ 	.byte	0x3f
	.zero		1


	//   ....[50]....
        /*07dc*/ 	.word	0x00011c20
        /*07e0*/ 	.word	0x00000006
        /*07e4*/ 	.word	0x00022860
        /*07e8*/ 	.short	0x010a
        /*07ea*/ 	.byte	0x3f
	.zero		1


	//   ....[51]....
        /*07ec*/ 	.word	0x00012280
        /*07f0*/ 	.word	0x00000002
        /*07f4*/ 	.word	0x00022840
        /*07f8*/ 	.short	0x010a
        /*07fa*/ 	.byte	0x3f
	.zero		1


	//   ....[52]....
        /*07fc*/ 	.word	0x00012490
        /*0800*/ 	.word	0x00000002
        /*0804*/ 	.word	0x00022860
        /*0808*/ 	.short	0x010a
        /*080a*/ 	.byte	0x3f
	.zero		1


	//   ....[53]....
        /*080c*/ 	.word	0x00012a30
        /*0810*/ 	.word	0x00000002
        /*0814*/ 	.word	0x00022840
        /*0818*/ 	.short	0x010a
        /*081a*/ 	.byte	0x3f
	.zero		1


	//   ....[54]....
        /*081c*/ 	.word	0x00012c30
        /*0820*/ 	.word	0x00000002
        /*0824*/ 	.word	0x00022860
        /*0828*/ 	.short	0x010a
        /*082a*/ 	.byte	0x3f
	.zero		1


	//   ....[55]....
        /*082c*/ 	.word	0x00013140
        /*0830*/ 	.word	0x00000002
        /*0834*/ 	.word	0x00022840
        /*0838*/ 	.short	0x010a
        /*083a*/ 	.byte	0x3f
	.zero		1


	//   ....[56]....
        /*083c*/ 	.word	0x00013350
        /*0840*/ 	.word	0x00000002
        /*0844*/ 	.word	0x00022860
        /*0848*/ 	.short	0x010a
        /*084a*/ 	.byte	0x3f
	.zero		1


	//   ....[57]....
        /*084c*/ 	.word	0x000144e0
        /*0850*/ 	.word	0x00000000
        /*0854*/ 	.word	0x00022820
        /*0858*/ 	.short	0x010a
        /*085a*/ 	.byte	0x3f
	.zero		1


	//   ....[58]....
        /*085c*/ 	.word	0x000146a0
        /*0860*/ 	.word	0x00000006
        /*0864*/ 	.word	0x00000000
        /*0868*/ 	.short	0x010a
        /*086a*/ 	.byte	0x3f
	.zero		1


	//   ....[59]....
        /*086c*/ 	.word	0x00014710
        /*0870*/ 	.word	0x00000007
        /*0874*/ 	.word	0x00000000
        /*0878*/ 	.short	0x010a
        /*087a*/ 	.byte	0x3f
	.zero		1


	//   ....[60]....
        /*087c*/ 	.word	0x00014780
        /*0880*/ 	.word	0x00000004
        /*0884*/ 	.word	0x00000000
        /*0888*/ 	.short	0x010a
        /*088a*/ 	.byte	0x3f
	.zero		1


	//   ....[61]....
        /*088c*/ 	.word	0x000147b0
        /*0890*/ 	.word	0x00000003
        /*0894*/ 	.word	0x00000000
        /*0898*/ 	.short	0x010a
        /*089a*/ 	.byte	0x3f
	.zero		1


	//   ....[62]....
        /*089c*/ 	.word	0x00014810
        /*08a0*/ 	.word	0x00000009
        /*08a4*/ 	.word	0x00022800
        /*08a8*/ 	.short	0x010a
        /*08aa*/ 	.byte	0x3f
	.zero		1


	//   ....[63]....
        /*08ac*/ 	.word	0x00014860
        /*08b0*/ 	.word	0x00000007
        /*08b4*/ 	.word	0x00022830
        /*08b8*/ 	.short	0x010a
        /*08ba*/ 	.byte	0x3f
	.zero		1


	//   ....[64]....
        /*08bc*/ 	.word	0x000148b0
        /*08c0*/ 	.word	0x00000007
        /*08c4*/ 	.word	0x00022850
        /*08c8*/ 	.short	0x010a
        /*08ca*/ 	.byte	0x3f
	.zero		1


	//   ....[65]....
        /*08cc*/ 	.word	0x00014910
        /*08d0*/ 	.word	0x00000009
        /*08d4*/ 	.word	0x00022830
        /*08d8*/ 	.short	0x010a
        /*08da*/ 	.byte	0x3f
	.zero		1


	//   ....[66]....
        /*08dc*/ 	.word	0x00014960
        /*08e0*/ 	.word	0x00000009
        /*08e4*/ 	.word	0x00022850
        /*08e8*/ 	.short	0x010a
        /*08ea*/ 	.byte	0x3f
	.zero		1


	//   ....[67]....
        /*08ec*/ 	.word	0x000149c0
        /*08f0*/ 	.word	0x00000000
        /*08f4*/ 	.word	0x00022830
        /*08f8*/ 	.short	0x010a
        /*08fa*/ 	.byte	0x3f
	.zero		1


	//   ....[68]....
        /*08fc*/ 	.word	0x00014a10
        /*0900*/ 	.word	0x000000b6
        /*0904*/ 	.word	0x00022850
        /*0908*/ 	.short	0x010a
        /*090a*/ 	.byte	0x3f
	.zero		1


	//   ....[69]....
        /*090c*/ 	.word	0x00014a70
        /*0910*/ 	.word	0x00000009
        /*0914*/ 	.word	0x00022830
        /*0918*/ 	.short	0x010a
        /*091a*/ 	.byte	0x3f
	.zero		1


	//   ....[70]....
        /*091c*/ 	.word	0x00014ac0
        /*0920*/ 	.word	0x00000009
        /*0924*/ 	.word	0x00022850
        /*0928*/ 	.short	0x010a
        /*092a*/ 	.byte	0x3f
	.zero		1


	//   ....[71]....
        /*092c*/ 	.word	0x00014c60
        /*0930*/ 	.word	0x00000009
        /*0934*/ 	.word	0x00022840
        /*0938*/ 	.short	0x010a
        /*093a*/ 	.byte	0x3f
	.zero		1


	//   ....[72]....
        /*093c*/ 	.word	0x00014ce0
        /*0940*/ 	.word	0x00000009
        /*0944*/ 	.word	0x00022820
        /*0948*/ 	.short	0x010a
        /*094a*/ 	.byte	0x3f
	.zero		1


	//   ....[73]....
        /*094c*/ 	.word	0x00014d30
        /*0950*/ 	.word	0x00000006
        /*0954*/ 	.word	0x00022860
        /*0958*/ 	.short	0x010a
        /*095a*/ 	.byte	0x3f
	.zero		1


	//   ....[74]....
        /*095c*/ 	.word	0x00014d80
        /*0960*/ 	.word	0x00000002
        /*0964*/ 	.word	0x00022840
        /*0968*/ 	.short	0x010a
        /*096a*/ 	.byte	0x3f
	.zero		1


	//   ....[75]....
        /*096c*/ 	.word	0x00014dd0
        /*0970*/ 	.word	0x00000002
        /*0974*/ 	.word	0x00022860
        /*0978*/ 	.short	0x010a
        /*097a*/ 	.byte	0x3f
	.zero		1


	//   ....[76]....
        /*097c*/ 	.word	0x00014e20
        /*0980*/ 	.word	0x00000002
        /*0984*/ 	.word	0x00022840
        /*0988*/ 	.short	0x010a
        /*098a*/ 	.byte	0x3f
	.zero		1


	//   ....[77]....
        /*098c*/ 	.word	0x00014e70
        /*0990*/ 	.word	0x00000002
        /*0994*/ 	.word	0x00022860
        /*0998*/ 	.short	0x010a
        /*099a*/ 	.byte	0x3f
	.zero		1


	//   ....[78]....
        /*099c*/ 	.word	0x00014ec0
        /*09a0*/ 	.word	0x00000002
        /*09a4*/ 	.word	0x00022840
        /*09a8*/ 	.short	0x010a
        /*09aa*/ 	.byte	0x3f
	.zero		1


	//   ....[79]....
        /*09ac*/ 	.word	0x00014f10
        /*09b0*/ 	.word	0x00000002
        /*09b4*/ 	.word	0x00022860
        /*09b8*/ 	.short	0x010a
        /*09ba*/ 	.byte	0x3f
	.zero		1


	//   ....[80]....
        /*09bc*/ 	.word	0x000158d0
        /*09c0*/ 	.word	0x00000000
        /*09c4*/ 	.word	0x00022820
        /*09c8*/ 	.short	0x010a
        /*09ca*/ 	.byte	0x3f
	.zero		1


	//   ....[81]....
        /*09cc*/ 	.word	0x00015a70
        /*09d0*/ 	.word	0x00000006
        /*09d4*/ 	.word	0x00000000
        /*09d8*/ 	.short	0x010a
        /*09da*/ 	.byte	0x3f
	.zero		1


	//   ....[82]....
        /*09dc*/ 	.word	0x00015ac0
        /*09e0*/ 	.word	0x00000007
        /*09e4*/ 	.word	0x00000000
        /*09e8*/ 	.short	0x010a
        /*09ea*/ 	.byte	0x3f
	.zero		1


	//   ....[83]....
        /*09ec*/ 	.word	0x00015b10
        /*09f0*/ 	.word	0x00000004
        /*09f4*/ 	.word	0x00000000
        /*09f8*/ 	.short	0x010a
        /*09fa*/ 	.byte	0x3f
	.zero		1


	//----- nvinfo : EIATTR_NUM_MBARRIERS
	.align		4
.L_382:
        /*09fc*/ 	.byte	0x03, 0x38
        /*09fe*/ 	.short	0x0016


	//----- nvinfo : EIATTR_EXIT_INSTR_OFFSETS
	.align		4
        /*0a00*/ 	.byte	0x04, 0x1c
        /*0a02*/ 	.short	(.L_384 - .L_383)


	//   ....[0]....
.L_383:
        /*0a04*/ 	.word	0x00000ab0


	//   ....[1]....
        /*0a08*/ 	.word	0x0000f950


	//   ....[2]....
        /*0a0c*/ 	.word	0x0000f9b0


	//   ....[3]....
        /*0a10*/ 	.word	0x00014800


	//----- nvinfo : EIATTR_MAX_THREADS
	.align		4
.L_384:
        /*0a14*/ 	.byte	0x04, 0x05
        /*0a16*/ 	.short	(.L_386 - .L_385)
.L_385:
        /*0a18*/ 	.word	0x00000180
        /*0a1c*/ 	.word	0x00000001
        /*0a20*/ 	.word	0x00000001


	//----- nvinfo : EIATTR_CRS_STACK_SIZE
	.align		4
.L_386:
        /*0a24*/ 	.byte	0x04, 0x1e
        /*0a26*/ 	.short	(.L_388 - .L_387)
.L_387:
        /*0a28*/ 	.word	0x00000000


	//----- nvinfo : EIATTR_CBANK_PARAM_SIZE
	.align		4
.L_388:
        /*0a2c*/ 	.byte	0x03, 0x19
        /*0a2e*/ 	.short	0x0a70


	//----- nvinfo : EIATTR_PARAM_CBANK
	.align		4
        /*0a30*/ 	.byte	0x04, 0x0a
        /*0a32*/ 	.short	(.L_390 - .L_389)
	.align		4
.L_389:
        /*0a34*/ 	.word	index@(.nv.constant0._ZN7cutlass13device_kernelIN5flash11enable_sm90INS1_16FlashAttnFwdSm90INS1_25CollectiveMainloopFwdSm90ILi2EN4cute5tupleIJNS5_1CILi1EEES8_S8_EEENS6_IJNS7_ILi128EEENS7_ILi96EEENS7_ILi64EEEEEELi256ENS_10bfloat16_tEfNS_4arch4Sm90ELb0ELb1ELb0ELb1ELb0ELb0ELb0ELb1ELb0ELb0ELb0ELb0EEENS1_21CollectiveEpilogueFwdINS6_IJSA_NS7_ILi256EEESB_EEES9_SE_SG_Li256ELb1ELb0ELb0ELb0EEENS1_36VarlenDynamicPersistentTileSchedulerILi128ELi96ELi256ELi32ELb0ELb0ELb1ELb1ELb0ELb1EEEEEEEEEvNT_6ParamsE)
        /*0a38*/ 	.short	0x0210
        /*0a3a*/ 	.short	0x0a70


	//----- nvinfo : EIATTR_SW_WAR
	.align		4
.L_390:
        /*0a3c*/ 	.byte	0x04, 0x36
        /*0a3e*/ 	.short	(.L_392 - .L_391)
.L_391:
        /*0a40*/ 	.word	0x00000008
.L_392:


//--------------------- .nv.info._ZN7cutlass13device_kernelIN5flash11enable_sm90INS1_16FlashAttnFwdSm90INS1_25CollectiveMainloopFwdSm90ILi2EN4cute5tupleIJNS5_1CILi1EEES8_S8_EEENS6_IJNS7_ILi128EEENS7_ILi96EEENS7_ILi64EEEEEELi256ENS_10bfloat16_tEfNS_4arch4Sm90ELb0ELb1ELb0ELb1ELb0ELb1ELb0ELb1ELb0ELb0ELb0ELb0EEENS1_21CollectiveEpilogueFwdINS6_IJSA_NS7_ILi256EEESB_EEES9_SE_SG_Li256ELb1ELb0ELb0ELb0EEENS1_36VarlenDynamicPersistentTileSchedulerILi128ELi96ELi256ELi32ELb0ELb0ELb1ELb1ELb0ELb1EEEEEEEEEvNT_6ParamsE --------------------------
	.section	.nv.info._ZN7cutlass13device_kernelIN5flash11enable_sm90INS1_16FlashAttnFwdSm90INS1_25CollectiveMainloopFwdSm90ILi2EN4cute5tupleIJNS5_1CILi1EEES8_S8_EEENS6_IJNS7_ILi128EEENS7_ILi96EEENS7_ILi64EEEEEELi256ENS_10bfloat16_tEfNS_4arch4Sm90ELb0ELb1ELb0ELb1ELb0ELb1ELb0ELb1ELb0ELb0ELb0ELb0EEENS1_21CollectiveEpilogueFwdINS6_IJSA_NS7_ILi256EEESB_EEES9_SE_SG_Li256ELb1ELb0ELb0ELb0EEENS1_36VarlenDynamicPersistentTileSchedulerILi128ELi96ELi256ELi32ELb0ELb0ELb1ELb1ELb0ELb1EEEEEEEEEvNT_6ParamsE,"",@"SHT_CUDA_INFO"
	.sectionflags	@""
	.align	4


	//----- nvinfo : EIATTR_CUDA_API_VERSION
	.align		4
        /*0000*/ 	.byte	0x04, 0x37
        /*0002*/ 	.short	(.L_394 - .L_393)
.L_393:
        /*0004*/ 	.word	0x00000082


	//----- nvinfo : EIATTR_KPARAM_INFO
	.align		4
.L_394:
        /*0008*/ 	.byte	0x04, 0x17
        /*000a*/ 	.short	(.L_396 - .L_395)
.L_395:
        /*000c*/ 	.word	0x00000000
        /*0010*/ 	.short	0x0000
        /*0012*/ 	.short	0x0070
        /*0014*/ 	.byte	0x00, 0xf0, 0x01, 0x28


	//----- nvinfo : EIATTR_SPARSE_MMA_MASK
	.align		4
.L_396:
        /*0018*/ 	.byte	0x03, 0x50
        /*001a*/ 	.short	0x0000


	//----- nvinfo : EIATTR_MAXREG_COUNT
	.align		4
        /*001c*/ 	.byte	0x03, 0x1b
        /*001e*/ 	.short	0x00a8


	//----- nvinfo : EIATTR_NUM_BARRIERS
	.align		4
        /*0020*/ 	.byte	0x02, 0x4c
        /*0022*/ 	.byte	0x10
	.zero		1


	//----- nvinfo : EIATTR_EXTERNS
	.align		4
        /*0024*/ 	.byte	0x04, 0x0f
        /*0026*/ 	.short	(.L_398 - .L_397)


	//   ....[0]....
	.align		4
.L_397:
        /*0028*/ 	.word	index@(__assertfail)


	//----- nvinfo : EIATTR_ANNOTATIONS
	.align		4
.L_398:
        /*002c*/ 	.byte	0x04, 0x55
        /*002e*/ 	.short	(.L_400 - .L_399)


	//   ....[0]....
.L_399:
        /* <DEDUP_REMOVED lines=44> */


	//----- nvinfo : EIATTR_MERCURY_ISA_VERSION
	.align		4
.L_400:
        /*02d8*/ 	.byte	0x03, 0x5f
        /*02da*/ 	.short	0x0101


	//----- nvinfo : EIATTR_UNUSED_LOAD_BYTE_OFFSET
	.align		4
        /*02dc*/ 	.byte	0x04, 0x44
        /*02de*/ 	.short	(.L_402 - .L_401)


	//   ....[0]....
.L_401:
        /*02e0*/ 	.word	0x00000b00
        /*02e4*/ 	.word	0x0000fff0


	//   ....[1]....
        /*02e8*/ 	.word	0x00014fb0
        /*02ec*/ 	.word	0x0000fff0


	//----- nvinfo : EIATTR_INT_WARP_WIDE_INSTR_OFFSETS
	.align		4
.L_402:
        /*02f0*/ 	.byte	0x04, 0x31
        /*02f2*/ 	.short	(.L_404 - .L_403)


	//   ....[0]....
.L_403:
        /*02f4*/ 	.word	0x000001b0


	//   ....[1]....
        /*02f8*/ 	.word	0x00000250


	//   ....[2]....
        /*02fc*/ 	.word	0x000002c0


	//   ....[3]....
        /*0300*/ 	.word	0x0001a080


	//   ....[4]....
        /*0304*/ 	.word	0x0001a110


	//   ....[5]....
        /*0308*/ 	.word	0x0001a600


	//   ....[6]....
        /*030c*/ 	.word	0x0001a640


	//   ....[7]....
        /*0310*/ 	.word	0x0001c9a0


	//   ....[8]....
        /*0314*/ 	.word	0x0001ca30


	//----- nvinfo : EIATTR_COOP_GROUP_MASK_REGIDS
	.align		4
.L_404:
        /*0318*/ 	.byte	0x04, 0x29
        /*031a*/ 	.short	(.L_406 - .L_405)


	//   ....[0]....
.L_405:
        /*031c*/ 	.word	0xffffffff


	//   ....[1]....
        /*0320*/ 	.word	0xffffffff


	//   ....[2]....
        /*0324*/ 	.word	0xffffffff


	//   ....[3]....
        /*0328*/ 	.word	0xffffffff


	//   ....[4]....
        /*032c*/ 	.word	0xffffffff


	//   ....[5]....
        /*0330*/ 	.word	0xffffffff


	//   ....[6]....
        /*0334*/ 	.word	0xffffffff


	//   ....[7]....
        /*0338*/ 	.word	0xffffffff


	//   ....[8]....
        /*033c*/ 	.word	0xffffffff


	//   ....[9]....
        /*0340*/ 	.word	0xffffffff


	//   ....[10]....
        /*0344*/ 	.word	0xffffffff


	//   ....[11]....
        /*0348*/ 	.word	0xffffffff


	//   ....[12]....
        /*034c*/ 	.word	0xffffffff


	//   ....[13]....
        /*0350*/ 	.word	0xffffffff


	//   ....[14]....
        /*0354*/ 	.word	0xffffffff


	//   ....[15]....
        /*0358*/ 	.word	0xffffffff


	//   ....[16]....
        /*035c*/ 	.word	0xffffffff


	//   ....[17]....
        /*0360*/ 	.word	0xffffffff


	//   ....[18]....
        /*0364*/ 	.word	0xffffffff


	//   ....[19]....
        /*0368*/ 	.word	0xffffffff


	//   ....[20]....
        /*036c*/ 	.word	0xffffffff


	//   ....[21]....
        /*0370*/ 	.word	0xffffffff


	//   ....[22]....
        /*0374*/ 	.word	0xffffffff


	//   ....[23]....
        /*0378*/ 	.word	0xffffffff


	//   ....[24]....
        /*037c*/ 	.word	0xffffffff


	//   ....[25]....
        /*0380*/ 	.word	0xffffffff


	//   ....[26]....
        /*0384*/ 	.word	0xffffffff


	//   ....[27]....
        /*0388*/ 	.word	0xffffffff


	//   ....[28]....
        /*038c*/ 	.word	0xffffffff


	//   ....[29]....
        /*0390*/ 	.word	0xffffffff


	//   ....[30]....
        /*0394*/ 	.word	0xffffffff


	//   ....[31]....
        /*0398*/ 	.word	0xffffffff


	//   ....[32]....
        /*039c*/ 	.word	0xffffffff


	//   ....[33]....
        /*03a0*/ 	.word	0xffffffff


	//   ....[34]....
        /*03a4*/ 	.word	0xffffffff


	//   ....[35]....
        /*03a8*/ 	.word	0xffffffff


	//   ....[36]....
        /*03ac*/ 	.word	0xffffffff


	//   ....[37]....
        /*03b0*/ 	.word	0xffffffff


	//   ....[38]....
        /*03b4*/ 	.word	0xffffffff


	//   ....[39]....
        /*03b8*/ 	.word	0xffffffff


	//   ....[40]....
        /*03bc*/ 	.word	0xffffffff


	//   ....[41]....
        /*03c0*/ 	.word	0xffffffff


	//   ....[42]....
        /*03c4*/ 	.word	0xffffffff


	//   ....[43]....
        /*03c8*/ 	.word	0xffffffff


	//   ....[44]....
        /*03cc*/ 	.word	0xffffffff


	//   ....[45]....
        /*03d0*/ 	.word	0xffffffff


	//   ....[46]....
        /*03d4*/ 	.word	0xffffffff


	//   ....[47]....
        /*03d8*/ 	.word	0xffffffff


	//   ....[48]....
        /*03dc*/ 	.word	0xffffffff


	//   ....[49]....
        /*03e0*/ 	.word	0xffffffff


	//   ....[50]....
        /*03e4*/ 	.word	0xffffffff


	//   ....[51]....
        /*03e8*/ 	.word	0xffffffff


	//   ....[52]....
        /*03ec*/ 	.word	0xffffffff


	//   ....[53]....
        /*03f0*/ 	.word	0xffffffff


	//   ....[54]....
        /*03f4*/ 	.word	0xffffffff


	//   ....[55]....
        /*03f8*/ 	.word	0xffffffff


	//   ....[56]....
        /*03fc*/ 	.word	0xffffffff


	//   ....[57]....
        /*0400*/ 	.word	0xffffffff


	//   ....[58]....
        /*0404*/ 	.word	0xffffffff


	//   ....[59]....
        /*0408*/ 	.word	0xffffffff


	//   ....[60]....
        /*040c*/ 	.word	0xffffffff


	//   ....[61]....
        /*0410*/ 	.word	0xffffffff


	//   ....[62]....
        /*0414*/ 	.word	0x0500000f


	//   ....[63]....
        /*0418*/ 	.word	0x0500000f


	//   ....[64]....
        /*041c*/ 	.word	0x0500000f


	//   ....[65]....
        /*0420*/ 	.word	0x0500000f


	//   ....[66]....
        /*0424*/ 	.word	0x0500000f


	//   ....[67]....
        /*0428*/ 	.word	0x0500000f


	//   ....[68]....
        /*042c*/ 	.word	0x0500000f


	//   ....[69]....
        /*0430*/ 	.word	0x0500000f


	//   ....[70]....
        /*0434*/ 	.word	0x0500000f


	//   ....[71]....
        /*0438*/ 	.word	0x0500000f


	//   ....[72]....
        /*043c*/ 	.word	0x0500000f


	//   ....[73]....
        /*0440*/ 	.word	0x0500000f


	//   ....[74]....
        /*0444*/ 	.word	0x0500000f


	//   ....[75]....
        /*0448*/ 	.word	0x0500000f


	//   ....[76]....
        /*044c*/ 	.word	0x0500000f


	//   ....[77]....
        /*0450*/ 	.word	0x0500000f


	//   ....[78]....
        /*0454*/ 	.word	0x0500000f


	//   ....[79]....
        /*0458*/ 	.word	0x0500000f


	//   ....[80]....
        /*045c*/ 	.word	0x0500000f


	//   ....[81]....
        /*0460*/ 	.word	0x0500000f


	//   ....[82]....
        /*0464*/ 	.word	0x0500000f


	//   ....[83]....
        /*0468*/ 	.word	0x0500000f


	//   ....[84]....
        /*046c*/ 	.word	0x0500000f


	//   ....[85]....
        /*0470*/ 	.word	0x0500000f


	//   ....[86]....
        /*0474*/ 	.word	0x0500000f


	//   ....[87]....
        /*0478*/ 	.word	0x0500000f


	//   ....[88]....
        /*047c*/ 	.word	0x0500000f


	//   ....[89]....
        /*0480*/ 	.word	0x0500000f


	//   ....[90]....
        /*0484*/ 	.word	0x0500000f


	//   ....[91]....
        /*0488*/ 	.word	0x0500000f


	//   ....[92]....
        /*048c*/ 	.word	0x0500000f


	//   ....[93]....
        /*0490*/ 	.word	0x0500000f


	//   ....[94]....
        /*0494*/ 	.word	0x0500000f


	//   ....[95]....
        /*0498*/ 	.word	0x0500000f


	//   ....[96]....
        /*049c*/ 	.word	0x0500000f


	//   ....[97]....
        /*04a0*/ 	.word	0x0500000f


	//   ....[98]....
        /*04a4*/ 	.word	0x0500000f


	//----- nvinfo : EIATTR_COOP_GROUP_INSTR_OFFSETS
	.align		4
.L_406:
        /*04a8*/ 	.byte	0x04, 0x28
        /*04aa*/ 	.short	(.L_408 - .L_407)


	//   ....[0]....
.L_407:
        /*04ac*/ 	.word	0x00000060


	//   ....[1]....
        /*04b0*/ 	.word	0x000001c0


	//   ....[2]....
        /*04b4*/ 	.word	0x00000270


	//   ....[3]....
        /*04b8*/ 	.word	0x00000430


	//   ....[4]....
        /*04bc*/ 	.word	0x00000590


	//   ....[5]....
        /*04c0*/ 	.word	0x000006b0


	//   ....[6]....
        /*04c4*/ 	.word	0x00000810


	//   ....[7]....
        /*04c8*/ 	.word	0x000063e0


	//   ....[8]....
        /*04cc*/ 	.word	0x0000aaa0


	//   ....[9]....
        /*04d0*/ 	.word	0x0000abb0


	//   ....[10]....
        /*04d4*/ 	.word	0x0000b270


	//   ....[11]....
        /*04d8*/ 	.word	0x0000b2d0


	//   ....[12]....
        /*04dc*/ 	.word	0x0000d550


	//   ....[13]....
        /*04e0*/ 	.word	0x0000d6b0


	//   ....[14]....
        /*04e4*/ 	.word	0x0000e160


	//   ....[15]....
        /*04e8*/ 	.word	0x0000e280


	//   ....[16]....
        /*04ec*/ 	.word	0x0000fba0


	//   ....[17]....
        /*04f0*/ 	.word	0x0000fbc0


	//   ....[18]....
        /*04f4*/ 	.word	0x0000fbd0


	//   ....[19]....
        /*04f8*/ 	.word	0x0000fc00


	//   ....[20]....
        /*04fc*/ 	.word	0x000127e0


	//   ....[21]....
        /*0500*/ 	.word	0x00012c30


	//   ....[22]....
        /*0504*/ 	.word	0x00012f20


	//   ....[23]....
        /*0508*/ 	.word	0x00012f70


	//   ....[24]....
        /*050c*/ 	.word	0x00014530


	//   ....[25]....
        /*0510*/ 	.word	0x000145a0


	//   ....[26]....
        /*0514*/ 	.word	0x000145f0


	//   ....[27]....
        /*0518*/ 	.word	0x00014640


	//   ....[28]....
        /*051c*/ 	.word	0x000179a0


	//   ....[29]....
        /*0520*/ 	.word	0x00017b10


	//   ....[30]....
        /*0524*/ 	.word	0x00017b40


	//   ....[31]....
        /*0528*/ 	.word	0x00017b80


	//   ....[32]....
        /*052c*/ 	.word	0x00017bf0


	//   ....[33]....
        /*0530*/ 	.word	0x00017c50


	//   ....[34]....
        /*0534*/ 	.word	0x00017c90


	//   ....[35]....
        /*0538*/ 	.word	0x00017e30


	//   ....[36]....
        /*053c*/ 	.word	0x00017e90


	//   ....[37]....
        /*0540*/ 	.word	0x00017ed0


	//   ....[38]....
        /*0544*/ 	.word	0x00017f10


	//   ....[39]....
        /*0548*/ 	.word	0x00017f40


	//   ....[40]....
        /*054c*/ 	.word	0x00017f70


	//   ....[41]....
        /*0550*/ 	.word	0x00018010


	//   ....[42]....
        /*0554*/ 	.word	0x00018070


	//   ....[43]....
        /*0558*/ 	.word	0x00018100


	//   ....[44]....
        /*055c*/ 	.word	0x0001cac0


	//   ....[45]....
        /*0560*/ 	.word	0x0001cad0


	//   ....[46]....
        /*0564*/ 	.word	0x0001cbe0


	//   ....[47]....
        /*0568*/ 	.word	0x0001cc40


	//   ....[48]....
        /*056c*/ 	.word	0x0001cc80


	//   ....[49]....
        /*0570*/ 	.word	0x0001ccc0


	//   ....[50]....
        /*0574*/ 	.word	0x0001ccf0


	//   ....[51]....
        /*0578*/ 	.word	0x0001cd20


	//   ....[52]....
        /*057c*/ 	.word	0x0001ceb0


	//   ....[53]....
        /*0580*/ 	.word	0x0001cf10


	//   ....[54]....
        /*0584*/ 	.word	0x0001cf50


	//   ....[55]....
        /*0588*/ 	.word	0x0001cf90


	//   ....[56]....
        /*058c*/ 	.word	0x0001cfc0


	//   ....[57]....
        /*0590*/ 	.word	0x0001cff0


	//   ....[58]....
        /*0594*/ 	.word	0x0001d0b0


	//   ....[59]....
        /*0598*/ 	.word	0x0001d0d0


	//   ....[60]....
        /*059c*/ 	.word	0x0001d140


	//   ....[61]....
        /*05a0*/ 	.word	0x0001d7d0


	//   ....[62]....
        /*05a4*/ 	.word	0x0001dc60


	//   ....[63]....
        /*05a8*/ 	.word	0x0001dd00


	//   ....[64]....
        /*05ac*/ 	.word	0x0001dda0


	//   ....[65]....
        /*05b0*/ 	.word	0x0001de40


	//   ....[66]....
        /*05b4*/ 	.word	0x0001dee0


	//   ....[67]....
        /*05b8*/ 	.word	0x0001df80


	//   ....[68]....
        /*05bc*/ 	.word	0x0001e020


	//   ....[69]....
        /*05c0*/ 	.word	0x0001e0c0


	//   ....[70]....
        /*05c4*/ 	.word	0x0001e160


	//   ....[71]....
        /*05c8*/ 	.word	0x0001e250


	//   ....[72]....
        /*05cc*/ 	.word	0x0001e2f0


	//   ....[73]....
        /*05d0*/ 	.word	0x0001e390


	//   ....[74]....
        /*05d4*/ 	.word	0x0001e430


	//   ....[75]....
        /*05d8*/ 	.word	0x0001e4d0


	//   ....[76]....
        /*05dc*/ 	.word	0x0001e570


	//   ....[77]....
        /*05e0*/ 	.word	0x0001e610


	//   ....[78]....
        /*05e4*/ 	.word	0x0001e6b0


	//   ....[79]....
        /*05e8*/ 	.word	0x0001ea50


	//   ....[80]....
        /*05ec*/ 	.word	0x0001ed30


	//   ....[81]....
        /*05f0*/ 	.word	0x0001f150


	//   ....[82]....
        /*05f4*/ 	.word	0x0001f1e0


	//   ....[83]....
        /*05f8*/ 	.word	0x0001f280


	//   ....[84]....
        /*05fc*/ 	.word	0x0001f330


	//   ....[85]....
        /*0600*/ 	.word	0x0001f3b0


	//   ....[86]....
        /*0604*/ 	.word	0x0001f430


	//   ....[87]....
        /*0608*/ 	.word	0x0001f4b0


	//   ....[88]....
        /*060c*/ 	.word	0x0001f530


	//   ....[89]....
        /*0610*/ 	.word	0x0001f5c0


	//   ....[90]....
        /*0614*/ 	.word	0x0001f670


	//   ....[91]....
        /*0618*/ 	.word	0x0001f6f0


	//   ....[92]....
        /*061c*/ 	.word	0x0001f770


	//   ....[93]....
        /*0620*/ 	.word	0x0001f7f0


	//   ....[94]....
        /*0624*/ 	.word	0x0001f870


	//   ....[95]....
        /*0628*/ 	.word	0x0001f8e0


	//   ....[96]....
        /*062c*/ 	.word	0x0001f980


	//   ....[97]....
        /*0630*/ 	.word	0x0001fa10


	//   ....[98]....
        /*0634*/ 	.word	0x0001fb40


	//----- nvinfo : EIATTR_REG_RECONFIG
	.align		4
.L_408:
        /*0638*/ 	.byte	0x01, 0x54
	.zero		2


	//----- nvinfo : EIATTR_SYSCALL_OFFSETS
	.align		4
        /*063c*/ 	.byte	0x04, 0x46
        /*063e*/ 	.short	(.L_410 - .L_409)


	//   ....[0]....
.L_409:
        /*0640*/ 	.word	0x00001a60


	//   ....[1]....
        /*0644*/ 	.word	0x00001bb0


	//   ....[2]....
        /*0648*/ 	.word	0x00006580


	//   ....[3]....
        /*064c*/ 	.word	0x00006a10


	//   ....[4]....
        /*0650*/ 	.word	0x0001a2a0


	//   ....[5]....
        /*0654*/ 	.word	0x0001a3e0


	//   ....[6]....
        /*0658*/ 	.word	0x0001a4e0


	//----- nvinfo : EIATTR_MBARRIER_INSTR_OFFSETS
	.align		4
.L_410:
        /*065c*/ 	.byte	0x04, 0x39
        /*065e*/ 	.short	(.L_412 - .L_411)


	//   ....[0]....
.L_411:
        /*0660*/ 	.word	0x000002e0
        /*0664*/ 	.word	0x000000ff
        /*0668*/ 	.word	0x00022800
        /*066c*/ 	.short	0x0100
        /*066e*/ 	.byte	0x08
	.zero		1


	//   ....[1]....
        /*0670*/ 	.word	0x000002f0
        /*0674*/ 	.word	0x000000ff
        /*0678*/ 	.word	0x00022820
        /*067c*/ 	.short	0x0100
        /*067e*/ 	.byte	0x08
	.zero		1


	//   ....[2]....
        /*0680*/ 	.word	0x000003e0
        /*0684*/ 	.word	0x000000ff
        /*0688*/ 	.word	0x00022830
        /*068c*/ 	.short	0x0100
        /*068e*/ 	.byte	0x08
	.zero		1


	//   ....[3]....
        /*0690*/ 	.word	0x000003f0
        /*0694*/ 	.word	0x000000ff
        /*0698*/ 	.word	0x00022840
        /*069c*/ 	.short	0x0100
        /*069e*/ 	.byte	0x08
	.zero		1


	//   ....[4]....
        /*06a0*/ 	.word	0x00000400
        /*06a4*/ 	.word	0x000000ff
        /*06a8*/ 	.word	0x00022838
        /*06ac*/ 	.short	0x0100
        /*06ae*/ 	.byte	0x08
	.zero		1


	//   ....[5]....
        /*06b0*/ 	.word	0x00000410
        /*06b4*/ 	.word	0x000000ff
        /*06b8*/ 	.word	0x00022848
        /*06bc*/ 	.short	0x0100
        /*06be*/ 	.byte	0x08
	.zero		1


	//   ....[6]....
        /*06c0*/ 	.word	0x00000540
        /*06c4*/ 	.word	0x000000ff
        /*06c8*/ 	.word	0x00022850
        /*06cc*/ 	.short	0x0100
        /*06ce*/ 	.byte	0x08
	.zero		1


	//   ....[7]....
        /*06d0*/ 	.word	0x00000550
        /*06d4*/ 	.word	0x000000ff
        /*06d8*/ 	.word	0x00022860
        /*06dc*/ 	.short	0x0100
        /*06de*/ 	.byte	0x08
	.zero		1


	//   ....[8]....
        /*06e0*/ 	.word	0x00000560
        /*06e4*/ 	.word	0x000000ff
        /*06e8*/ 	.word	0x00022858
        /*06ec*/ 	.short	0x0100
        /*06ee*/ 	.byte	0x08
	.zero		1


	//   ....[9]....
        /*06f0*/ 	.word	0x00000570
        /*06f4*/ 	.word	0x000000ff
        /*06f8*/ 	.word	0x00022868
        /*06fc*/ 	.short	0x0100
        /*06fe*/ 	.byte	0x08
	.zero		1


	//   ....[10]....
        /*0700*/ 	.word	0x00000660
        /*0704*/ 	.word	0x000000ff
        /*0708*/ 	.word	0x00022870
        /*070c*/ 	.short	0x0100
        /*070e*/ 	.byte	0x06
	.zero		1


	//   ....[11]....
        /*0710*/ 	.word	0x00000670
        /*0714*/ 	.word	0x000000ff
        /*0718*/ 	.word	0x00022880
        /*071c*/ 	.short	0x0100
        /*071e*/ 	.byte	0x06
	.zero		1


	//   ....[12]....
        /*0720*/ 	.word	0x00000680
        /*0724*/ 	.word	0x000000ff
        /*0728*/ 	.word	0x00022878
        /*072c*/ 	.short	0x0100
        /*072e*/ 	.byte	0x06
	.zero		1


	//   ....[13]....
        /*0730*/ 	.word	0x00000690
        /*0734*/ 	.word	0x000000ff
        /*0738*/ 	.word	0x00022888
        /*073c*/ 	.short	0x0100
        /*073e*/ 	.byte	0x06
	.zero		1


	//   ....[14]....
        /*0740*/ 	.word	0x000007c0
        /*0744*/ 	.word	0x000000ff
        /*0748*/ 	.word	0x00022890
        /*074c*/ 	.short	0x0100
        /*074e*/ 	.byte	0x08
	.zero		1


	//   ....[15]....
        /*0750*/ 	.word	0x000007d0
        /*0754*/ 	.word	0x000000ff
        /*0758*/ 	.word	0x000228a0
        /*075c*/ 	.short	0x0100
        /*075e*/ 	.byte	0x08
	.zero		1


	//   ....[16]....
        /*0760*/ 	.word	0x000007e0
        /*0764*/ 	.word	0x000000ff
        /*0768*/ 	.word	0x00022898
        /*076c*/ 	.short	0x0100
        /*076e*/ 	.byte	0x08
	.zero		1


	//   ....[17]....
        /*0770*/ 	.word	0x000007f0
        /*0774*/ 	.word	0x000000ff
        /*0778*/ 	.word	0x000228a8
        /*077c*/ 	.short	0x0100
        /*077e*/ 	.byte	0x08
	.zero		1


	//   ....[18]....
        /*0780*/ 	.word	0x00000920
        /*0784*/ 	.word	0x000000ff
        /*0788*/ 	.word	0x000228b0
        /*078c*/ 	.short	0x0100
        /*078e*/ 	.byte	0x08
	.zero		1


	//   ....[19]....
        /*0790*/ 	.word	0x00000930
        /*0794*/ 	.word	0x000000ff
        /*0798*/ 	.word	0x000228c0
        /*079c*/ 	.short	0x0100
        /*079e*/ 	.byte	0x08
	.zero		1


	//   ....[20]....
        /*07a0*/ 	.word	0x00000940
        /*07a4*/ 	.word	0x000000ff
        /*07a8*/ 	.word	0x000228b8
        /*07ac*/ 	.short	0x0100
        /*07ae*/ 	.byte	0x08
	.zero		1


	//   ....[21]....
        /*07b0*/ 	.word	0x00000950
        /*07b4*/ 	.word	0x000000ff
        /*07b8*/ 	.word	0x000228c8
        /*07bc*/ 	.short	0x0100
        /*07be*/ 	.byte	0x08
	.zero		1


	//   ....[22]....
        /*07c0*/ 	.word	0x00002eb0
        /*07c4*/ 	.word	0x0000005c
        /*07c8*/ 	.word	0x00022890
        /*07cc*/ 	.short	0x010a
        /*07ce*/ 	.byte	0x3f
	.zero		1


	//   ....[23]....
        /*07d0*/ 	.word	0x000041a0
        /*07d4*/ 	.word	0x0000005c
        /*07d8*/ 	.word	0x00022890
        /*07dc*/ 	.short	0x010a
        /*07de*/ 	.byte	0x3f
	.zero		1


	//   ....[24]....
        /*07e0*/ 	.word	0x000052a0
        /*07e4*/ 	.word	0x0000005c
        /*07e8*/ 	.word	0x00022890
        /*07ec*/ 	.short	0x010a
        /*07ee*/ 	.byte	0x3f
	.zero		1


	//   ....[25]....
        /*07f0*/ 	.word	0x000054b0
        /*07f4*/ 	.word	0x00000004
        /*07f8*/ 	.word	0x00000000
        /*07fc*/ 	.short	0x0101
        /*07fe*/ 	.byte	0x3f
	.zero		1


	//   ....[26]....
        /*0800*/ 	.word	0x000054f0
        /*0804*/ 	.word	0x0000005c
        /*0808*/ 	.word	0x000228b0
        /*080c*/ 	.short	0x010a
        /*080e*/ 	.byte	0x3f
	.zero		1


	//   ....[27]....
        /*0810*/ 	.word	0x00005b40
        /*0814*/ 	.word	0x0000005c
        /*0818*/ 	.word	0x00000000
        /*081c*/ 	.short	0x0101
        /*081e*/ 	.byte	0x3f
	.zero		1


	//   ....[28]....
        /*0820*/ 	.word	0x00006610
        /*0824*/ 	.word	0x00000011
        /*0828*/ 	.word	0x00022800
        /*082c*/ 	.short	0x010a
        /*082e*/ 	.byte	0x3f
	.zero		1


	//   ....[29]....
        /*0830*/ 	.word	0x00006660
        /*0834*/ 	.word	0x00000011
        /*0838*/ 	.word	0x00022800
        /*083c*/ 	.short	0x010a
        /*083e*/ 	.byte	0x3f
	.zero		1


	//   ....[30]....
        /*0840*/ 	.word	0x00007290
        /*0844*/ 	.word	0x00000011
        /*0848*/ 	.word	0x00022800
        /*084c*/ 	.short	0x010a
        /*084e*/ 	.byte	0x3f
	.zero		1


	//   ....[31]....
        /*0850*/ 	.word	0x00008720
        /*0854*/ 	.word	0x00000011
        /*0858*/ 	.word	0x00022800
        /*085c*/ 	.short	0x010a
        /*085e*/ 	.byte	0x3f
	.zero		1


	//   ....[32]....
        /*0860*/ 	.word	0x00009780
        /*0864*/ 	.word	0x00000007
        /*0868*/ 	.word	0x00022830
        /*086c*/ 	.short	0x010a
        /*086e*/ 	.byte	0x3f
	.zero		1


	//   ....[33]....
        /*0870*/ 	.word	0x00009820
        /*0874*/ 	.word	0x00000007
        /*0878*/ 	.word	0x00022830
        /*087c*/ 	.short	0x010a
        /*087e*/ 	.byte	0x3f
	.zero		1


	//   ....[34]....
        /*0880*/ 	.word	0x00009c50
        /*0884*/ 	.word	0x00000000
        /*0888*/ 	.word	0x00000000
        /*088c*/ 	.short	0x0101
        /*088e*/ 	.byte	0x3f
	.zero		1


	//   ....[35]....
        /*0890*/ 	.word	0x0000bb00
        /*0894*/ 	.word	0x00000007
        /*0898*/ 	.word	0x00022850
        /*089c*/ 	.short	0x010a
        /*089e*/ 	.byte	0x3f
	.zero		1


	//   ....[36]....
        /*08a0*/ 	.word	0x0000bb50
        /*08a4*/ 	.word	0x00000007
        /*08a8*/ 	.word	0x00022850
        /*08ac*/ 	.short	0x010a
        /*08ae*/ 	.byte	0x3f
	.zero		1


	//   ....[37]....
        /*08b0*/ 	.word	0x0000bf20
        /*08b4*/ 	.word	0x00000007
        /*08b8*/ 	.word	0x00000000
        /*08bc*/ 	.short	0x0101
        /*08be*/ 	.byte	0x3f
	.zero		1


	//   ....[38]....
        /*08c0*/ 	.word	0x0000c220
        /*08c4*/ 	.word	0x000000d1
        /*08c8*/ 	.word	0x00022830
        /*08cc*/ 	.short	0x010a
        /*08ce*/ 	.byte	0x3f
	.zero		1


	//   ....[39]....
        /*08d0*/ 	.word	0x0000c280
        /*08d4*/ 	.word	0x000000d1
        /*08d8*/ 	.word	0x00022830
        /*08dc*/ 	.short	0x010a
        /*08de*/ 	.byte	0x3f
	.zero		1


	//   ....[40]....
        /*08e0*/ 	.word	0x0000c5d0
        /*08e4*/ 	.word	0x0000000b
        /*08e8*/ 	.word	0x00000000
        /*08ec*/ 	.short	0x0101
        /*08ee*/ 	.byte	0x3f
	.zero		1


	//   ....[41]....
        /*08f0*/ 	.word	0x0000ee60
        /*08f4*/ 	.word	0x000000d1
        /*08f8*/ 	.word	0x00022850
        /*08fc*/ 	.short	0x010a
        /*08fe*/ 	.byte	0x3f
	.zero		1


	//   ....[42]....
        /*0900*/ 	.word	0x0000eeb0
        /*0904*/ 	.word	0x000000d1
        /*0908*/ 	.word	0x00022850
        /*090c*/ 	.short	0x010a
        /*090e*/ 	.byte	0x3f
	.zero		1


	//   ....[43]....
        /*0910*/ 	.word	0x0000f270
        /*0914*/ 	.word	0x000000d1
        /*0918*/ 	.word	0x00000000
        /*091c*/ 	.short	0x0101
        /*091e*/ 	.byte	0x3f
	.zero		1


	//   ....[44]....
        /*0920*/ 	.word	0x0000f5c0
        /*0924*/ 	.word	0x000000ce
        /*0928*/ 	.word	0x00022830
        /*092c*/ 	.short	0x010a
        /*092e*/ 	.byte	0x3f
	.zero		1


	//   ....[45]....
        /*0930*/ 	.word	0x0000f620
        /*0934*/ 	.word	0x000000ce
        /*0938*/ 	.word	0x00022830
        /*093c*/ 	.short	0x010a
        /*093e*/ 	.byte	0x3f
	.zero		1


	//   ....[46]....
        /*0940*/ 	.word	0x00010550
        /*0944*/ 	.word	0x000000aa
        /*0948*/ 	.word	0x00000000
        /*094c*/ 	.short	0x0101
        /*094e*/ 	.byte	0x3f
	.zero		1


	//   ....[47]....
        /*0950*/ 	.word	0x00010f90
        /*0954*/ 	.word	0x000000ce
        /*0958*/ 	.word	0x00022850
        /*095c*/ 	.short	0x010a
        /*095e*/ 	.byte	0x3f
	.zero		1


	//   ....[48]....
        /*0960*/ 	.word	0x00010fe0
        /*0964*/ 	.word	0x000000ce
        /*0968*/ 	.word	0x00022850
        /*096c*/ 	.short	0x010a
        /*096e*/ 	.byte	0x3f
	.zero		1


	//   ....[49]....
        /*0970*/ 	.word	0x00011380
        /*0974*/ 	.word	0x000000ce
        /*0978*/ 	.word	0x00000000
        /*097c*/ 	.short	0x0101
        /*097e*/ 	.byte	0x3f
	.zero		1


	//   ....[50]....
        /*0980*/ 	.word	0x000114b0
        /*0984*/ 	.word	0x000000ce
        /*0988*/ 	.word	0x00022830
        /*098c*/ 	.short	0x010a
        /*098e*/ 	.byte	0x3f
	.zero		1


	//   ....[51]....
        /*0990*/ 	.word	0x00011510
        /*0994*/ 	.word	0x000000ce
        /*0998*/ 	.word	0x00022830
        /*099c*/ 	.short	0x010a
        /*099e*/ 	.byte	0x3f
	.zero		1


	//   ....[52]....
        /*09a0*/ 	.word	0x00011850
        /*09a4*/ 	.word	0x00000003
        /*09a8*/ 	.word	0x00000000
        /*09ac*/ 	.short	0x0101
        /*09ae*/ 	.byte	0x3f
	.zero		1


	//   ....[53]....
        /*09b0*/ 	.word	0x000140f0
        /*09b4*/ 	.word	0x000000ce
        /*09b8*/ 	.word	0x00022850
        /*09bc*/ 	.short	0x010a
        /*09be*/ 	.byte	0x3f
	.zero		1


	//   ....[54]....
        /*09c0*/ 	.word	0x00014140
        /*09c4*/ 	.word	0x000000ce
        /*09c8*/ 	.word	0x00022850
        /*09cc*/ 	.short	0x010a
        /*09ce*/ 	.byte	0x3f
	.zero		1


	//   ....[55]....
        /*09d0*/ 	.word	0x00014500
        /*09d4*/ 	.word	0x000000ce
        /*09d8*/ 	.word	0x00000000
        /*09dc*/ 	.short	0x0101
        /*09de*/ 	.byte	0x3f
	.zero		1


	//   ....[56]....
        /*09e0*/ 	.word	0x000166b0
        /*09e4*/ 	.word	0x00000000
        /*09e8*/ 	.word	0x00000000
        /*09ec*/ 	.short	0x0101
        /*09ee*/ 	.byte	0x3f
	.zero		1


	//   ....[57]....
        /*09f0*/ 	.word	0x000190d0
        /*09f4*/ 	.word	0x00000007
        /*09f8*/ 	.word	0x00022820
        /*09fc*/ 	.short	0x010a
        /*09fe*/ 	.byte	0x3f
	.zero		1


	//   ....[58]....
        /*0a00*/ 	.word	0x00019160
        /*0a04*/ 	.word	0x00000008
        /*0a08*/ 	.word	0x000228a0
        /*0a0c*/ 	.short	0x010a
        /*0a0e*/ 	.byte	0x3f
	.zero		1


	//   ....[59]....
        /*0a10*/ 	.word	0x00019340
        /*0a14*/ 	.word	0x00000008
        /*0a18*/ 	.word	0x000228c0
        /*0a1c*/ 	.short	0x010a
        /*0a1e*/ 	.byte	0x3f
	.zero		1


	//   ....[60]....
        /*0a20*/ 	.word	0x00019750
        /*0a24*/ 	.word	0x00000009
        /*0a28*/ 	.word	0x000228a0
        /*0a2c*/ 	.short	0x010a
        /*0a2e*/ 	.byte	0x3f
	.zero		1


	//   ....[61]....
        /*0a30*/ 	.word	0x00019910
        /*0a34*/ 	.word	0x00000009
        /*0a38*/ 	.word	0x000228c0
        /*0a3c*/ 	.short	0x010a
        /*0a3e*/ 	.byte	0x3f
	.zero		1


	//   ....[62]....
        /*0a40*/ 	.word	0x0001a9f0
        /*0a44*/ 	.word	0x00000005
        /*0a48*/ 	.word	0x00022840
        /*0a4c*/ 	.short	0x010a
        /*0a4e*/ 	.byte	0x3f
	.zero		1


	//   ....[63]....
        /*0a50*/ 	.word	0x0001ade0
        /*0a54*/ 	.word	0x00000007
        /*0a58*/ 	.word	0x00022820
        /*0a5c*/ 	.short	0x010a
        /*0a5e*/ 	.byte	0x3f
	.zero		1


	//   ....[64]....
        /*0a60*/ 	.word	0x0001aea0
        /*0a64*/ 	.word	0x00000002
        /*0a68*/ 	.word	0x00022860
        /*0a6c*/ 	.short	0x010a
        /*0a6e*/ 	.byte	0x3f
	.zero		1


	//   ....[65]....
        /*0a70*/ 	.word	0x0001b4f0
        /*0a74*/ 	.word	0x00000002
        /*0a78*/ 	.word	0x00022840
        /*0a7c*/ 	.short	0x010a
        /*0a7e*/ 	.byte	0x3f
	.zero		1


	//   ....[66]....
        /*0a80*/ 	.word	0x0001b700
        /*0a84*/ 	.word	0x00000002
        /*0a88*/ 	.word	0x00022860
        /*0a8c*/ 	.short	0x010a
        /*0a8e*/ 	.byte	0x3f
	.zero		1


	//   ....[67]....
        /*0a90*/ 	.word	0x0001bca0
        /*0a94*/ 	.word	0x00000002
        /*0a98*/ 	.word	0x00022840
        /*0a9c*/ 	.short	0x010a
        /*0a9e*/ 	.byte	0x3f
	.zero		1


	//   ....[68]....
        /*0aa0*/ 	.word	0x0001bea0
        /*0aa4*/ 	.word	0x00000002
        /*0aa8*/ 	.word	0x00022860
        /*0aac*/ 	.short	0x010a
        /*0aae*/ 	.byte	0x3f
	.zero		1


	//   ....[69]....
        /*0ab0*/ 	.word	0x0001c3b0
        /*0ab4*/ 	.word	0x00000002
        /*0ab8*/ 	.word	0x00022840
        /*0abc*/ 	.short	0x010a
        /*0abe*/ 	.byte	0x3f
	.zero		1


	//   ....[70]....
        /*0ac0*/ 	.word	0x0001c5c0
        /*0ac4*/ 	.word	0x00000002
        /*0ac8*/ 	.word	0x00022860
        /*0acc*/ 	.short	0x010a
        /*0ace*/ 	.byte	0x3f
	.zero		1


	//   ....[71]....
        /*0ad0*/ 	.word	0x0001d750
        /*0ad4*/ 	.word	0x00000000
        /*0ad8*/ 	.word	0x00022820
        /*0adc*/ 	.short	0x010a
        /*0ade*/ 	.byte	0x3f
	.zero		1


	//   ....[72]....
        /*0ae0*/ 	.word	0x0001d900
        /*0ae4*/ 	.word	0x00000006
        /*0ae8*/ 	.word	0x00000000
        /*0aec*/ 	.short	0x010a
        /*0aee*/ 	.byte	0x3f
	.zero		1


	//   ....[73]....
        /*0af0*/ 	.word	0x0001d970
        /*0af4*/ 	.word	0x00000007
        /*0af8*/ 	.word	0x00000000
        /*0afc*/ 	.short	0x010a
        /*0afe*/ 	.byte	0x3f
	.zero		1


	//   ....[74]....
        /*0b00*/ 	.word	0x0001d9e0
        /*0b04*/ 	.word	0x00000004
        /*0b08*/ 	.word	0x00000000
        /*0b0c*/ 	.short	0x010a
        /*0b0e*/ 	.byte	0x3f
	.zero		1


	//   ....[75]....
        /*0b10*/ 	.word	0x0001da10
        /*0b14*/ 	.word	0x00000003
        /*0b18*/ 	.word	0x00000000
        /*0b1c*/ 	.short	0x010a
        /*0b1e*/ 	.byte	0x3f
	.zero		1


	//   ....[76]....
        /*0b20*/ 	.word	0x0001da70
        /*0b24*/ 	.word	0x0000005c
        /*0b28*/ 	.word	0x00022890
        /*0b2c*/ 	.short	0x010a
        /*0b2e*/ 	.byte	0x3f
	.zero		1


	//   ....[77]....
        /*0b30*/ 	.word	0x0001dac0
        /*0b34*/ 	.word	0x0000005c
        /*0b38*/ 	.word	0x00022890
        /*0b3c*/ 	.short	0x010a
        /*0b3e*/ 	.byte	0x3f
	.zero		1


	//   ....[78]....
        /*0b40*/ 	.word	0x0001db10
        /*0b44*/ 	.word	0x0000005c
        /*0b48*/ 	.word	0x00022890
        /*0b4c*/ 	.short	0x010a
        /*0b4e*/ 	.byte	0x3f
	.zero		1


	//   ....[79]....
        /*0b50*/ 	.word	0x0001db60
        /*0b54*/ 	.word	0x0000005c
        /*0b58*/ 	.word	0x000228b0
        /*0b5c*/ 	.short	0x010a
        /*0b5e*/ 	.byte	0x3f
	.zero		1


	//   ....[80]....
        /*0b60*/ 	.word	0x0001e1a0
        /*0b64*/ 	.word	0x00000011
        /*0b68*/ 	.word	0x00022800
        /*0b6c*/ 	.short	0x010a
        /*0b6e*/ 	.byte	0x3f
	.zero		1


	//   ....[81]....
        /*0b70*/ 	.word	0x0001e6f0
        /*0b74*/ 	.word	0x00000011
        /*0b78*/ 	.word	0x00022800
        /*0b7c*/ 	.short	0x010a
        /*0b7e*/ 	.byte	0x3f
	.zero		1


	//   ....[82]....
        /*0b80*/ 	.word	0x0001e740
        /*0b84*/ 	.word	0x00000007
        /*0b88*/ 	.word	0x00022830
        /*0b8c*/ 	.short	0x010a
        /*0b8e*/ 	.byte	0x3f
	.zero		1


	//   ....[83]....
        /*0b90*/ 	.word	0x0001e790
        /*0b94*/ 	.word	0x00000007
        /*0b98*/ 	.word	0x00022850
        /*0b9c*/ 	.short	0x010a
        /*0b9e*/ 	.byte	0x3f
	.zero		1


	//   ....[84]....
        /*0ba0*/ 	.word	0x0001e7e0
        /*0ba4*/ 	.word	0x000000d1
        /*0ba8*/ 	.word	0x00022830
        /*0bac*/ 	.short	0x010a
        /*0bae*/ 	.byte	0x3f
	.zero		1


	//   ....[85]....
        /*0bb0*/ 	.word	0x0001e830
        /*0bb4*/ 	.word	0x000000d1
        /*0bb8*/ 	.word	0x00022850
        /*0bbc*/ 	.short	0x010a
        /*0bbe*/ 	.byte	0x3f
	.zero		1


	//   ....[86]....
        /*0bc0*/ 	.word	0x0001e880
        /*0bc4*/ 	.word	0x000000ce
        /*0bc8*/ 	.word	0x00022830
        /*0bcc*/ 	.short	0x010a
        /*0bce*/ 	.byte	0x3f
	.zero		1


	//   ....[87]....
        /*0bd0*/ 	.word	0x0001e8d0
        /*0bd4*/ 	.word	0x000000ce
        /*0bd8*/ 	.word	0x00022850
        /*0bdc*/ 	.short	0x010a
        /*0bde*/ 	.byte	0x3f
	.zero		1


	//   ....[88]....
        /*0be0*/ 	.word	0x0001e920
        /*0be4*/ 	.word	0x000000ce
        /*0be8*/ 	.word	0x00022830
        /*0bec*/ 	.short	0x010a
        /*0bee*/ 	.byte	0x3f
	.zero		1


	//   ....[89]....
        /*0bf0*/ 	.word	0x0001e970
        /*0bf4*/ 	.word	0x000000ce
        /*0bf8*/ 	.word	0x00022850
        /*0bfc*/ 	.short	0x010a
        /*0bfe*/ 	.byte	0x3f
	.zero		1


	//   ....[90]....
        /*0c00*/ 	.word	0x0001eb10
        /*0c04*/ 	.word	0x00000007
        /*0c08*/ 	.word	0x00022820
        /*0c0c*/ 	.short	0x010a
        /*0c0e*/ 	.byte	0x3f
	.zero		1


	//   ....[91]....
        /*0c10*/ 	.word	0x0001eb60
        /*0c14*/ 	.word	0x00000008
        /*0c18*/ 	.word	0x000228a0
        /*0c1c*/ 	.short	0x010a
        /*0c1e*/ 	.byte	0x3f
	.zero		1


	//   ....[92]....
        /*0c20*/ 	.word	0x0001ebb0
        /*0c24*/ 	.word	0x00000008
        /*0c28*/ 	.word	0x000228c0
        /*0c2c*/ 	.short	0x010a
        /*0c2e*/ 	.byte	0x3f
	.zero		1


	//   ....[93]....
        /*0c30*/ 	.word	0x0001ec00
        /*0c34*/ 	.word	0x00000009
        /*0c38*/ 	.word	0x000228a0
        /*0c3c*/ 	.short	0x010a
        /*0c3e*/ 	.byte	0x3f
	.zero		1


	//   ....[94]....
        /*0c40*/ 	.word	0x0001ec50
        /*0c44*/ 	.word	0x00000009
        /*0c48*/ 	.word	0x000228c0
        /*0c4c*/ 	.short	0x010a
        /*0c4e*/ 	.byte	0x3f
	.zero		1


	//   ....[95]....
        /*0c50*/ 	.word	0x0001edf0
        /*0c54*/ 	.word	0x00000005
        /*0c58*/ 	.word	0x00022840
        /*0c5c*/ 	.short	0x010a
        /*0c5e*/ 	.byte	0x3f
	.zero		1


	//   ....[96]....
        /*0c60*/ 	.word	0x0001ee70
        /*0c64*/ 	.word	0x00000005
        /*0c68*/ 	.word	0x00022820
        /*0c6c*/ 	.short	0x010a
        /*0c6e*/ 	.byte	0x3f
	.zero		1


	//   ....[97]....
        /*0c70*/ 	.word	0x0001eec0
        /*0c74*/ 	.word	0x00000002
        /*0c78*/ 	.word	0x00022860
        /*0c7c*/ 	.short	0x010a
        /*0c7e*/ 	.byte	0x3f
	.zero		1


	//   ....[98]....
        /*0c80*/ 	.word	0x0001ef10
        /*0c84*/ 	.word	0x00000002
        /*0c88*/ 	.word	0x00022840
        /*0c8c*/ 	.short	0x010a
        /*0c8e*/ 	.byte	0x3f
	.zero		1


	//   ....[99]....
        /*0c90*/ 	.word	0x0001ef60
        /*0c94*/ 	.word	0x00000002
        /*0c98*/ 	.word	0x00022860
        /*0c9c*/ 	.short	0x010a
        /*0c9e*/ 	.byte	0x3f
	.zero		1


	//   ....[100]....
        /*0ca0*/ 	.word	0x0001efb0
        /*0ca4*/ 	.word	0x00000002
        /*0ca8*/ 	.word	0x00022840
        /*0cac*/ 	.short	0x010a
        /*0cae*/ 	.byte	0x3f
	.zero		1


	//   ....[101]....
        /*0cb0*/ 	.word	0x0001f000
        /*0cb4*/ 	.word	0x00000002
        /*0cb8*/ 	.word	0x00022860
        /*0cbc*/ 	.short	0x010a
        /*0cbe*/ 	.byte	0x3f
	.zero		1


	//   ....[102]....
        /*0cc0*/ 	.word	0x0001f050
        /*0cc4*/ 	.word	0x00000002
        /*0cc8*/ 	.word	0x00022840
        /*0ccc*/ 	.short	0x010a
        /*0cce*/ 	.byte	0x3f
	.zero		1


	//   ....[103]....
        /*0cd0*/ 	.word	0x0001f0a0
        /*0cd4*/ 	.word	0x00000002
        /*0cd8*/ 	.word	0x00022860
        /*0cdc*/ 	.short	0x010a
        /*0cde*/ 	.byte	0x3f
	.zero		1


	//   ....[104]....
        /*0ce0*/ 	.word	0x0001fa60
        /*0ce4*/ 	.word	0x00000000
        /*0ce8*/ 	.word	0x00022820
        /*0cec*/ 	.short	0x010a
        /*0cee*/ 	.byte	0x3f
	.zero		1


	//   ....[105]....
        /*0cf0*/ 	.word	0x0001fc00
        /*0cf4*/ 	.word	0x00000006
        /*0cf8*/ 	.word	0x00000000
        /*0cfc*/ 	.short	0x010a
        /*0cfe*/ 	.byte	0x3f
	.zero		1


	//   ....[106]....
        /*0d00*/ 	.word	0x0001fc50
        /*0d04*/ 	.word	0x00000007
        /*0d08*/ 	.word	0x00000000
        /*0d0c*/ 	.short	0x010a
        /*0d0e*/ 	.byte	0x3f
	.zero		1


	//   ....[107]....
        /*0d10*/ 	.word	0x0001fca0
        /*0d14*/ 	.word	0x00000004
        /*0d18*/ 	.word	0x00000000
        /*0d1c*/ 	.short	0x010a
        /*0d1e*/ 	.byte	0x3f
	.zero		1


	//----- nvinfo : EIATTR_NUM_MBARRIERS
	.align		4
.L_412:
        /*0d20*/ 	.byte	0x03, 0x38
        /*0d22*/ 	.short	0x0016


	//----- nvinfo : EIATTR_EXIT_INSTR_OFFSETS
	.align		4
        /*0d24*/ 	.byte	0x04, 0x1c
        /*0d26*/ 	.short	(.L_414 - .L_413)


	//   ....[0]....
.L_413:
        /*0d28*/ 	.word	0x0001da60


	//----- nvinfo : EIATTR_MAX_THREADS
	.align		4
.L_414:
        /*0d2c*/ 	.byte	0x04, 0x05
        /*0d2e*/ 	.short	(.L_416 - .L_415)
.L_415:
        /*0d30*/ 	.word	0x00000180
        /*0d34*/ 	.word	0x00000001
        /*0d38*/ 	.word	0x00000001


	//----- nvinfo : EIATTR_CRS_STACK_SIZE
	.align		4
.L_416:
        /*0d3c*/ 	.byte	0x04, 0x1e
        /*0d3e*/ 	.short	(.L_418 - .L_417)
.L_417:
        /*0d40*/ 	.word	0x00000000


	//----- nvinfo : EIATTR_CBANK_PARAM_SIZE
	.align		4
.L_418:
        /*0d44*/ 	.byte	0x03, 0x19
        /*0d46*/ 	.short	0x0a70


	//----- nvinfo : EIATTR_PARAM_CBANK
	.align		4
        /*0d48*/ 	.byte	0x04, 0x0a
        /*0d4a*/ 	.short	(.L_420 - .L_419)
	.align		4
.L_419:
        /*0d4c*/ 	.word	index@(.nv.constant0._ZN7cutlass13device_kernelIN5flash11enable_sm90INS1_16FlashAttnFwdSm90INS1_25CollectiveMainloopFwdSm90ILi2EN4cute5tupleIJNS5_1CILi1EEES8_S8_EEENS6_IJNS7_ILi128EEENS7_ILi96EEENS7_ILi64EEEEEELi256ENS_10bfloat16_tEfNS_4arch4Sm90ELb0ELb1ELb0ELb1ELb0ELb1ELb0ELb1ELb0ELb0ELb0ELb0EEENS1_21CollectiveEpilogueFwdINS6_IJSA_NS7_ILi256EEESB_EEES9_SE_SG_Li256ELb1ELb0ELb0ELb0EEENS1_36VarlenDynamicPersistentTileSchedulerILi128ELi96ELi256ELi32ELb0ELb0ELb1ELb1ELb0ELb1EEEEEEEEEvNT_6ParamsE)
        /*0d50*/ 	.short	0x0210
        /*0d52*/ 	.short	0x0a70


	//----- nvinfo : EIATTR_SW_WAR
	.align		4
.L_420:
        /*0d54*/ 	.byte	0x04, 0x36
        /*0d56*/ 	.short	(.L_422 - .L_421)
.L_421:
        /*0d58*/ 	.word	0x00000008
.L_422:


//--------------------- .nv.info._ZN7cutlass13device_kernelIN5flash11enable_sm90INS1_16FlashAttnFwdSm90INS1_25CollectiveMainloopFwdSm90ILi2EN4cute5tupleIJNS5_1CILi1EEES8_S8_EEENS6_IJNS7_ILi128EEENS7_ILi96EEENS7_ILi64EEEEEELi256ENS_10bfloat16_tEfNS_4arch4Sm90ELb0ELb1ELb0ELb1ELb0ELb0ELb1ELb1ELb0ELb0ELb0ELb0EEENS1_21CollectiveEpilogueFwdINS6_IJSA_NS7_ILi256EEESB_EEES9_SE_SG_Li256ELb1ELb0ELb0ELb0EEENS1_36VarlenDynamicPersistentTileSchedulerILi128ELi96ELi256ELi32ELb0ELb0ELb1ELb1ELb0ELb1EEEEEEEEEvNT_6ParamsE --------------------------
	.section	.nv.info._ZN7cutlass13device_kernelIN5flash11enable_sm90INS1_16FlashAttnFwdSm90INS1_25CollectiveMainloopFwdSm90ILi2EN4cute5tupleIJNS5_1CILi1EEES8_S8_EEENS6_IJNS7_ILi128EEENS7_ILi96EEENS7_ILi64EEEEEELi256ENS_10bfloat16_tEfNS_4arch4Sm90ELb0ELb1ELb0ELb1ELb0ELb0ELb1ELb1ELb0ELb0ELb0ELb0EEENS1_21CollectiveEpilogueFwdINS6_IJSA_NS7_ILi256EEESB_EEES9_SE_SG_Li256ELb1ELb0ELb0ELb0EEENS1_36VarlenDynamicPersistentTileSchedulerILi128ELi96ELi256ELi32ELb0ELb0ELb1ELb1ELb0ELb1EEEEEEEEEvNT_6ParamsE,"",@"SHT_CUDA_INFO"
	.sectionflags	@""
	.align	4


	//----- nvinfo : EIATTR_CUDA_API_VERSION
	.align		4
        /*0000*/ 	.byte	0x04, 0x37
        /*0002*/ 	.short	(.L_424 - .L_423)
.L_423:
        /*0004*/ 	.word	0x00000082


	//----- nvinfo : EIATTR_KPARAM_INFO
	.align		4
.L_424:
        /*0008*/ 	.byte	0x04, 0x17
        /*000a*/ 	.short	(.L_426 - .L_425)
.L_425:
        /*000c*/ 	.word	0x00000000
        /*0010*/ 	.short	0x0000
        /*0012*/ 	.short	0x0070
        /*0014*/ 	.byte	0x00, 0xf0, 0x01, 0x2c


	//----- nvinfo : EIATTR_SPARSE_MMA_MASK
	.align		4
.L_426:
        /*0018*/ 	.byte	0x03, 0x50
        /*001a*/ 	.short	0x0000


	//----- nvinfo : EIATTR_MAXREG_COUNT
	.align		4
        /*001c*/ 	.byte	0x03, 0x1b
        /*001e*/ 	.short	0x00a8


	//----- nvinfo : EIATTR_NUM_BARRIERS
	.align		4
        /*0020*/ 	.byte	0x02, 0x4c
        /*0022*/ 	.byte	0x10
	.zero		1


	//----- nvinfo : EIATTR_EXTERNS
	.align		4
        /*0024*/ 	.byte	0x04, 0x0f
        /*0026*/ 	.short	(.L_428 - .L_427)


	//   ....[0]....
	.align		4
.L_427:
        /*0028*/ 	.word	index@(__assertfail)


	//----- nvinfo : EIATTR_ANNOTATIONS
	.align		4
.L_428:
        /*002c*/ 	.byte	0x04, 0x55
        /*002e*/ 	.short	(.L_430 - .L_429)


	//   ....[0]....
.L_429:
        /* <DEDUP_REMOVED lines=33> */


	//----- nvinfo : EIATTR_MERCURY_ISA_VERSION
	.align		4
.L_430:
        /*0228*/ 	.byte	0x03, 0x5f
        /*022a*/ 	.short	0x0101


	//----- nvinfo : EIATTR_UNUSED_LOAD_BYTE_OFFSET
	.align		4
        /*022c*/ 	.byte	0x04, 0x44
        /*022e*/ 	.short	(.L_432 - .L_431)


	//   ....[0]....
.L_431:
        /*0230*/ 	.word	0x00000bc0
        /*0234*/ 	.word	0x0000fff0


	//   ....[1]....
        /*0238*/ 	.word	0x0001eeb0
        /*023c*/ 	.word	0x0000fff0


	//----- nvinfo : EIATTR_INT_WARP_WIDE_INSTR_OFFSETS
	.align		4
.L_432:
        /*0240*/ 	.byte	0x04, 0x31
        /*0242*/ 	.short	(.L_434 - .L_433)


	//   ....[0]....
.L_433:
        /*0244*/ 	.word	0x000001d0


	//   ....[1]....
        /*0248*/ 	.word	0x00000210


	//   ....[2]....
        /*024c*/ 	.word	0x00000280


	//   ....[3]....
        /*0250*/ 	.word	0x00000290


	//   ....[4]....
        /*0254*/ 	.word	0x00022af0


	//   ....[5]....
        /*0258*/ 	.word	0x00022b80


	//   ....[6]....
        /*025c*/ 	.word	0x00023080


	//   ....[7]....
        /*0260*/ 	.word	0x00023100


	//   ....[8]....
        /*0264*/ 	.word	0x00025620


	//   ....[9]....
        /*0268*/ 	.word	0x000256b0


	//----- nvinfo : EIATTR_COOP_GROUP_MASK_REGIDS
	.align		4
.L_434:
        /*026c*/ 	.byte	0x04, 0x29
        /*026e*/ 	.short	(.L_436 - .L_435)


	//   ....[0]....
.L_435:
        /*0270*/ 	.word	0xffffffff


	//   ....[1]....
        /*0274*/ 	.word	0xffffffff


	//   ....[2]....
        /*0278*/ 	.word	0xffffffff


	//   ....[3]....
        /*027c*/ 	.word	0xffffffff


	//   ....[4]....
        /*0280*/ 	.word	0xffffffff


	//   ....[5]....
        /*0284*/ 	.word	0xffffffff


	//   ....[6]....
        /*0288*/ 	.word	0xffffffff


	//   ....[7]....
        /*028c*/ 	.word	0xffffffff


	//   ....[8]....
        /*0290*/ 	.word	0xffffffff


	//   ....[9]....
        /*0294*/ 	.word	0xffffffff


	//   ....[10]....
        /*0298*/ 	.word	0xffffffff


	//   ....[11]....
        /*029c*/ 	.word	0xffffffff


	//   ....[12]....
        /*02a0*/ 	.word	0xffffffff


	//   ....[13]....
        /*02a4*/ 	.word	0xffffffff


	//   ....[14]....
        /*02a8*/ 	.word	0xffffffff


	//   ....[15]....
        /*02ac*/ 	.word	0xffffffff


	//   ....[16]....
        /*02b0*/ 	.word	0xffffffff


	//   ....[17]....
        /*02b4*/ 	.word	0xffffffff


	//   ....[18]....
        /*02b8*/ 	.word	0xffffffff


	//   ....[19]....
        /*02bc*/ 	.word	0xffffffff


	//   ....[20]....
        /*02c0*/ 	.word	0xffffffff


	//   ....[21]....
        /*02c4*/ 	.word	0xffffffff


	//   ....[22]....
        /*02c8*/ 	.word	0xffffffff


	//   ....[23]....
        /*02cc*/ 	.word	0xffffffff


	//   ....[24]....
        /*02d0*/ 	.word	0xffffffff


	//   ....[25]....
        /*02d4*/ 	.word	0xffffffff


	//   ....[26]....
        /*02d8*/ 	.word	0xffffffff


	//   ....[27]....
        /*02dc*/ 	.word	0xffffffff


	//   ....[28]....
        /*02e0*/ 	.word	0xffffffff


	//   ....[29]....
        /*02e4*/ 	.word	0xffffffff


	//   ....[30]....
        /*02e8*/ 	.word	0xffffffff


	//   ....[31]....
        /*02ec*/ 	.word	0xffffffff


	//   ....[32]....
        /*02f0*/ 	.word	0xffffffff


	//   ....[33]....
        /*02f4*/ 	.word	0xffffffff


	//   ....[34]....
        /*02f8*/ 	.word	0xffffffff


	//   ....[35]....
        /*02fc*/ 	.word	0xffffffff


	//   ....[36]....
        /*0300*/ 	.word	0xffffffff


	//   ....[37]....
        /*0304*/ 	.word	0xffffffff


	//   ....[38]....
        /*0308*/ 	.word	0xffffffff


	//   ....[39]....
        /*030c*/ 	.word	0xffffffff


	//   ....[40]....
        /*0310*/ 	.word	0xffffffff


	//   ....[41]....
        /*0314*/ 	.word	0xffffffff


	//   ....[42]....
        /*0318*/ 	.word	0xffffffff


	//   ....[43]....
        /*031c*/ 	.word	0xffffffff


	//   ....[44]....
        /*0320*/ 	.word	0xffffffff


	//   ....[45]....
        /*0324*/ 	.word	0xffffffff


	//   ....[46]....
        /*0328*/ 	.word	0xffffffff


	//   ....[47]....
        /*032c*/ 	.word	0xffffffff


	//   ....[48]....
        /*0330*/ 	.word	0xffffffff


	//   ....[49]....
        /*0334*/ 	.word	0xffffffff


	//   ....[50]....
        /*0338*/ 	.word	0xffffffff


	//   ....[51]....
        /*033c*/ 	.word	0xffffffff


	//   ....[52]....
        /*0340*/ 	.word	0xffffffff


	//   ....[53]....
        /*0344*/ 	.word	0xffffffff


	//   ....[54]....
        /*0348*/ 	.word	0xffffffff


	//   ....[55]....
        /*034c*/ 	.word	0xffffffff


	//   ....[56]....
        /*0350*/ 	.word	0xffffffff


	//   ....[57]....
        /*0354*/ 	.word	0xffffffff


	//   ....[58]....
        /*0358*/ 	.word	0x0500000f


	//   ....[59]....
        /*035c*/ 	.word	0x0500000f


	//   ....[60]....
        /*0360*/ 	.word	0x0500000f


	//   ....[61]....
        /*0364*/ 	.word	0x0500000f


	//   ....[62]....
        /*0368*/ 	.word	0x0500000f


	//   ....[63]....
        /*036c*/ 	.word	0x0500000f


	//   ....[64]....
        /*0370*/ 	.word	0x0500000f


	//   ....[65]....
        /*0374*/ 	.word	0x0500000f


	//   ....[66]....
        /*0378*/ 	.word	0x0500000f


	//   ....[67]....
        /*037c*/ 	.word	0x0500000f


	//   ....[68]....
        /*0380*/ 	.word	0x0500000f


	//   ....[69]....
        /*0384*/ 	.word	0x0500000f


	//   ....[70]....
        /*0388*/ 	.word	0x0500000f


	//   ....[71]....
        /*038c*/ 	.word	0x0500000f


	//   ....[72]....
        /*0390*/ 	.word	0x0500000f


	//   ....[73]....
        /*0394*/ 	.word	0x0500000f


	//   ....[74]....
        /*0398*/ 	.word	0x0500000f


	//   ....[75]....
        /*039c*/ 	.word	0x0500000f


	//   ....[76]....
        /*03a0*/ 	.word	0x0500000f


	//   ....[77]....
        /*03a4*/ 	.word	0xffffffff


	//   ....[78]....
        /*03a8*/ 	.word	0xffffffff


	//   ....[79]....
        /*03ac*/ 	.word	0xffffffff


	//   ....[80]....
        /*03b0*/ 	.word	0xffffffff


	//----- nvinfo : EIATTR_COOP_GROUP_INSTR_OFFSETS
	.align		4
.L_436:
        /*03b4*/ 	.byte	0x04, 0x28
        /*03b6*/ 	.short	(.L_438 - .L_437)


	//   ....[0]....
.L_437:
        /*03b8*/ 	.word	0x000000b0


	//   ....[1]....
        /*03bc*/ 	.word	0x000001e0


	//   ....[2]....
        /*03c0*/ 	.word	0x00000230


	//   ....[3]....
        /*03c4*/ 	.word	0x00000480


	//   ....[4]....
        /*03c8*/ 	.word	0x000005e0


	//   ....[5]....
        /*03cc*/ 	.word	0x00000700


	//   ....[6]....
        /*03d0*/ 	.word	0x00000860


	//   ....[7]....
        /*03d4*/ 	.word	0x00002300


	//   ....[8]....
        /*03d8*/ 	.word	0x00005c30


	//   ....[9]....
        /*03dc*/ 	.word	0x00005cb0


	//   ....[10]....
        /*03e0*/ 	.word	0x000060c0


	//   ....[11]....
        /*03e4*/ 	.word	0x000060e0


	//   ....[12]....
        /*03e8*/ 	.word	0x0000af00


	//   ....[13]....
        /*03ec*/ 	.word	0x0000af90


	//   ....[14]....
        /*03f0*/ 	.word	0x0000b050


	//   ....[15]....
        /*03f4*/ 	.word	0x0000b0a0


	//   ....[16]....
        /*03f8*/ 	.word	0x000158f0


	//   ....[17]....
        /*03fc*/ 	.word	0x000159c0


	//   ....[18]....
        /*0400*/ 	.word	0x00015b40


	//   ....[19]....
        /*0404*/ 	.word	0x00015bb0


	//   ....[20]....
        /*0408*/ 	.word	0x0001df30


	//   ....[21]....
        /*040c*/ 	.word	0x0001df50


	//   ....[22]....
        /*0410*/ 	.word	0x0001dfb0


	//   ....[23]....
        /*0414*/ 	.word	0x0001dff0


	//   ....[24]....
        /*0418*/ 	.word	0x00021670


	//   ....[25]....
        /*041c*/ 	.word	0x00021800


	//   ....[26]....
        /*0420*/ 	.word	0x00021830


	//   ....[27]....
        /*0424*/ 	.word	0x00021860


	//   ....[28]....
        /*0428*/ 	.word	0x000218a0


	//   ....[29]....
        /*042c*/ 	.word	0x000218f0


	//   ....[30]....
        /*0430*/ 	.word	0x00021950


	//   ....[31]....
        /*0434*/ 	.word	0x00021b30


	//   ....[32]....
        /*0438*/ 	.word	0x00021b90


	//   ....[33]....
        /*043c*/ 	.word	0x00021bd0


	//   ....[34]....
        /*0440*/ 	.word	0x00021c10


	//   ....[35]....
        /*0444*/ 	.word	0x00021c40


	//   ....[36]....
        /*0448*/ 	.word	0x00021c70


	//   ....[37]....
        /*044c*/ 	.word	0x00021d00


	//   ....[38]....
        /*0450*/ 	.word	0x00021d60


	//   ....[39]....
        /*0454*/ 	.word	0x00021df0


	//   ....[40]....
        /*0458*/ 	.word	0x00025740


	//   ....[41]....
        /*045c*/ 	.word	0x00025750


	//   ....[42]....
        /*0460*/ 	.word	0x00025860


	//   ....[43]....
        /*0464*/ 	.word	0x000258c0


	//   ....[44]....
        /*0468*/ 	.word	0x00025900


	//   ....[45]....
        /*046c*/ 	.word	0x00025940


	//   ....[46]....
        /*0470*/ 	.word	0x00025970


	//   ....[47]....
        /*0474*/ 	.word	0x000259a0


	//   ....[48]....
        /*0478*/ 	.word	0x00025b30


	//   ....[49]....
        /*047c*/ 	.word	0x00025b90


	//   ....[50]....
        /*0480*/ 	.word	0x00025bd0


	//   ....[51]....
        /*0484*/ 	.word	0x00025c10


	//   ....[52]....
        /*0488*/ 	.word	0x00025c40


	//   ....[53]....
        /*048c*/ 	.word	0x00025c70


	//   ....[54]....
        /*0490*/ 	.word	0x00025d30


	//   ....[55]....
        /*0494*/ 	.word	0x00025d50


	//   ....[56]....
        /*0498*/ 	.word	0x00025dc0


	//   ....[57]....
        /*049c*/ 	.word	0x00026430


	//   ....[58]....
        /*04a0*/ 	.word	0x00026a10


	//   ....[59]....
        /*04a4*/ 	.word	0x00026e30


	//   ....[60]....
        /*04a8*/ 	.word	0x00026ec0


	//   ....[61]....
        /*04ac*/ 	.word	0x00026f60


	//   ....[62]....
        /*04b0*/ 	.word	0x00027010


	//   ....[63]....
        /*04b4*/ 	.word	0x00027090


	//   ....[64]....
        /*04b8*/ 	.word	0x00027110


	//   ....[65]....
        /*04bc*/ 	.word	0x00027190


	//   ....[66]....
        /*04c0*/ 	.word	0x00027210


	//   ....[67]....
        /*04c4*/ 	.word	0x000272a0


	//   ....[68]....
        /*04c8*/ 	.word	0x00027350


	//   ....[69]....
        /*04cc*/ 	.word	0x000273d0


	//   ....[70]....
        /*04d0*/ 	.word	0x00027450


	//   ....[71]....
        /*04d4*/ 	.word	0x000274d0


	//   ....[72]....
        /*04d8*/ 	.word	0x00027550


	//   ....[73]....
        /*04dc*/ 	.word	0x000275c0


	//   ....[74]....
        /*04e0*/ 	.word	0x00027660


	//   ....[75]....
        /*04e4*/ 	.word	0x000276f0


	//   ....[76]....
        /*04e8*/ 	.word	0x00027810


	//   ....[77]....
        /*04ec*/ 	.word	0x0002b150


	//   ....[78]....
        /*04f0*/ 	.word	0x0002b190


	//   ....[79]....
        /*04f4*/ 	.word	0x0002b200


	//   ....[80]....
        /*04f8*/ 	.word	0x0002b220


	//----- nvinfo : EIATTR_REG_RECONFIG
	.align		4
.L_438:
        /*04fc*/ 	.byte	0x01, 0x54
	.zero		2


	//----- nvinfo : EIATTR_SYSCALL_OFFSETS
	.align		4
        /*0500*/ 	.byte	0x04, 0x46
        /*0502*/ 	.short	(.L_440 - .L_439)


	//   ....[0]....
.L_439:
        /*0504*/ 	.word	0x00002850


	//   ....[1]....
        /*0508*/ 	.word	0x00022d10


	//   ....[2]....
        /*050c*/ 	.word	0x00022e50


	//   ....[3]....
        /*0510*/ 	.word	0x00022f50


	//----- nvinfo : EIATTR_MBARRIER_INSTR_OFFSETS
	.align		4
.L_440:
        /*0514*/ 	.byte	0x04, 0x39
        /*0516*/ 	.short	(.L_442 - .L_441)


	//   ....[0]....
.L_441:
        /*0518*/ 	.word	0x00000320
        /*051c*/ 	.word	0x000000ff
        /*0520*/ 	.word	0x00032400
        /*0524*/ 	.short	0x0100
        /*0526*/ 	.byte	0x08
	.zero		1


	//   ....[1]....
        /*0528*/ 	.word	0x00000330
        /*052c*/ 	.word	0x000000ff
        /*0530*/ 	.word	0x00032410
        /*0534*/ 	.short	0x0100
        /*0536*/ 	.byte	0x08
	.zero		1


	//   ....[2]....
        /*0538*/ 	.word	0x00000340
        /*053c*/ 	.word	0x000000ff
        /*0540*/ 	.word	0x00032420
        /*0544*/ 	.short	0x0100
        /*0546*/ 	.byte	0x08
	.zero		1


	//   ....[3]....
        /*0548*/ 	.word	0x00000430
        /*054c*/ 	.word	0x000000ff
        /*0550*/ 	.word	0x00032430
        /*0554*/ 	.short	0x0100
        /*0556*/ 	.byte	0x08
	.zero		1


	//   ....[4]....
        /*0558*/ 	.word	0x00000440
        /*055c*/ 	.word	0x000000ff
        /*0560*/ 	.word	0x00032440
        /*0564*/ 	.short	0x0100
        /*0566*/ 	.byte	0x08
	.zero		1


	//   ....[5]....
        /*0568*/ 	.word	0x00000450
        /*056c*/ 	.word	0x000000ff
        /*0570*/ 	.word	0x00032438
        /*0574*/ 	.short	0x0100
        /*0576*/ 	.byte	0x08
	.zero		1


	//   ....[6]....
        /*0578*/ 	.word	0x00000460
        /*057c*/ 	.word	0x000000ff
        /*0580*/ 	.word	0x00032448
        /*0584*/ 	.short	0x0100
        /*0586*/ 	.byte	0x08
	.zero		1


	//   ....[7]....
        /*0588*/ 	.word	0x00000590
        /*058c*/ 	.word	0x000000ff
        /*0590*/ 	.word	0x00032450
        /*0594*/ 	.short	0x0100
        /*0596*/ 	.byte	0x08
	.zero		1


	//   ....[8]....
        /*0598*/ 	.word	0x000005a0
        /*059c*/ 	.word	0x000000ff
        /*05a0*/ 	.word	0x00032460
        /*05a4*/ 	.short	0x0100
        /*05a6*/ 	.byte	0x08
	.zero		1


	//   ....[9]....
        /*05a8*/ 	.word	0x000005b0
        /*05ac*/ 	.word	0x000000ff
        /*05b0*/ 	.word	0x00032458
        /*05b4*/ 	.short	0x0100
        /*05b6*/ 	.byte	0x08
	.zero		1


	//   ....[10]....
        /*05b8*/ 	.word	0x000005c0
        /*05bc*/ 	.word	0x000000ff
        /*05c0*/ 	.word	0x00032468
        /*05c4*/ 	.short	0x0100
        /*05c6*/ 	.byte	0x08
	.zero		1


	//   ....[11]....
        /*05c8*/ 	.word	0x000006b0
        /*05cc*/ 	.word	0x000000ff
        /*05d0*/ 	.word	0x00032470
        /*05d4*/ 	.short	0x0100
        /*05d6*/ 	.byte	0x06
	.zero		1


	//   ....[12]....
        /*05d8*/ 	.word	0x000006c0
        /*05dc*/ 	.word	0x000000ff
        /*05e0*/ 	.word	0x00032480
        /*05e4*/ 	.short	0x0100
        /*05e6*/ 	.byte	0x06
	.zero		1


	//   ....[13]....
        /*05e8*/ 	.word	0x000006d0
        /*05ec*/ 	.word	0x000000ff
        /*05f0*/ 	.word	0x00032478
        /*05f4*/ 	.short	0x0100
        /*05f6*/ 	.byte	0x06
	.zero		1


	//   ....[14]....
        /*05f8*/ 	.word	0x000006e0
        /*05fc*/ 	.word	0x000000ff
        /*0600*/ 	.word	0x00032488
        /*0604*/ 	.short	0x0100
        /*0606*/ 	.byte	0x06
	.zero		1


	//   ....[15]....
        /*0608*/ 	.word	0x00000810
        /*060c*/ 	.word	0x000000ff
        /*0610*/ 	.word	0x00032490
        /*0614*/ 	.short	0x0100
        /*0616*/ 	.byte	0x08
	.zero		1


	//   ....[16]....
        /*0618*/ 	.word	0x00000820
        /*061c*/ 	.word	0x000000ff
        /*0620*/ 	.word	0x000324a0
        /*0624*/ 	.short	0x0100
        /*0626*/ 	.byte	0x08
	.zero		1


	//   ....[17]....
        /*0628*/ 	.word	0x00000830
        /*062c*/ 	.word	0x000000ff
        /*0630*/ 	.word	0x00032498
        /*0634*/ 	.short	0x0100
        /*0636*/ 	.byte	0x08
	.zero		1


	//   ....[18]....
        /*0638*/ 	.word	0x00000840
        /*063c*/ 	.word	0x000000ff
        /*0640*/ 	.word	0x000324a8
        /*0644*/ 	.short	0x0100
        /*0646*/ 	.byte	0x08
	.zero		1


	//   ....[19]....
        /*0648*/ 	.word	0x00000970
        /*064c*/ 	.word	0x000000ff
        /*0650*/ 	.word	0x000324b0
        /*0654*/ 	.short	0x0100
        /*0656*/ 	.byte	0x08
	.zero		1


	//   ....[20]....
        /*0658*/ 	.word	0x00000980
        /*065c*/ 	.word	0x000000ff
        /*0660*/ 	.word	0x000324c0
        /*0664*/ 	.short	0x0100
        /*0666*/ 	.byte	0x08
	.zero		1


	//   ....[21]....
        /*0668*/ 	.word	0x00000990
        /*066c*/ 	.word	0x000000ff
        /*0670*/ 	.word	0x000324b8
        /*0674*/ 	.short	0x0100
        /*0676*/ 	.byte	0x08
	.zero		1


	//   ....[22]....
        /*0678*/ 	.word	0x000009a0
        /*067c*/ 	.word	0x000000ff
        /*0680*/ 	.word	0x000324c8
        /*0684*/ 	.short	0x0100
        /*0686*/ 	.byte	0x08
	.zero		1


	//   ....[23]....
        /*0688*/ 	.word	0x00002aa0
        /*068c*/ 	.word	0x000000ff
        /*0690*/ 	.word	0x00032400
        /*0694*/ 	.short	0x010a
        /*0696*/ 	.byte	0x2c
	.zero		1


	//   ....[24]....
        /*0698*/ 	.word	0x00002f20
        /*069c*/ 	.word	0x00000018
        /*06a0*/ 	.word	0x00000000
        /*06a4*/ 	.short	0x010a
        /*06a6*/ 	.byte	0x3f
	.zero		1


	//   ....[25]....
        /*06a8*/ 	.word	0x00002f80
        /*06ac*/ 	.word	0x00000018
        /*06b0*/ 	.word	0x00000000
        /*06b4*/ 	.short	0x010a
        /*06b6*/ 	.byte	0x3f
	.zero		1


	//   ....[26]....
        /*06b8*/ 	.word	0x00003330
        /*06bc*/ 	.word	0x000000ff
        /*06c0*/ 	.word	0x00032410
        /*06c4*/ 	.short	0x010a
        /*06c6*/ 	.byte	0x2c
	.zero		1


	//   ....[27]....
        /*06c8*/ 	.word	0x00003430
        /*06cc*/ 	.word	0x00000008
        /*06d0*/ 	.word	0x00000000
        /*06d4*/ 	.short	0x010a
        /*06d6*/ 	.byte	0x3f
	.zero		1


	//   ....[28]....
        /*06d8*/ 	.word	0x00003490
        /*06dc*/ 	.word	0x00000008
        /*06e0*/ 	.word	0x00000000
        /*06e4*/ 	.short	0x010a
        /*06e6*/ 	.byte	0x3f
	.zero		1


	//   ....[29]....
        /*06e8*/ 	.word	0x000041b0
        /*06ec*/ 	.word	0x00000007
        /*06f0*/ 	.word	0x00000000
        /*06f4*/ 	.short	0x0101
        /*06f6*/ 	.byte	0x3f
	.zero		1


	//   ....[30]....
        /*06f8*/ 	.word	0x00009330
        /*06fc*/ 	.word	0x0000000b
        /*0700*/ 	.word	0x00000000
        /*0704*/ 	.short	0x0101
        /*0706*/ 	.byte	0x3f
	.zero		1


	//   ....[31]....
        /*0708*/ 	.word	0x000099d0
        /*070c*/ 	.word	0x00000003
        /*0710*/ 	.word	0x00000000
        /*0714*/ 	.short	0x010a
        /*0716*/ 	.byte	0x3f
	.zero		1


	//   ....[32]....
        /*0718*/ 	.word	0x00009ad0
        /*071c*/ 	.word	0x00000000
        /*0720*/ 	.word	0x00000000
        /*0724*/ 	.short	0x010a
        /*0726*/ 	.byte	0x3f
	.zero		1


	//   ....[33]....
        /*0728*/ 	.word	0x00009f00
        /*072c*/ 	.word	0x00000003
        /*0730*/ 	.word	0x00000000
        /*0734*/ 	.short	0x010a
        /*0736*/ 	.byte	0x3f
	.zero		1


	//   ....[34]....
        /*0738*/ 	.word	0x00009fb0
        /*073c*/ 	.word	0x00000004
        /*0740*/ 	.word	0x00000000
        /*0744*/ 	.short	0x010a
        /*0746*/ 	.byte	0x3f
	.zero		1


	//   ....[35]....
        /*0748*/ 	.word	0x0000ac90
        /*074c*/ 	.word	0x00000003
        /*0750*/ 	.word	0x00000000
        /*0754*/ 	.short	0x0101
        /*0756*/ 	.byte	0x3f
	.zero		1


	//   ....[36]....
        /*0758*/ 	.word	0x00012f70
        /*075c*/ 	.word	0x00000000
        /*0760*/ 	.word	0x00000000
        /*0764*/ 	.short	0x0101
        /*0766*/ 	.byte	0x3f
	.zero		1


	//   ....[37]....
        /*0768*/ 	.word	0x00013170
        /*076c*/ 	.word	0x00000005
        /*0770*/ 	.word	0x00000000
        /*0774*/ 	.short	0x010a
        /*0776*/ 	.byte	0x3f
	.zero		1


	//   ....[38]....
        /*0778*/ 	.word	0x00013270
        /*077c*/ 	.word	0x00000000
        /*0780*/ 	.word	0x00000000
        /*0784*/ 	.short	0x010a
        /*0786*/ 	.byte	0x3f
	.zero		1


	//   ....[39]....
        /*0788*/ 	.word	0x000136a0
        /*078c*/ 	.word	0x00000005
        /*0790*/ 	.word	0x00000000
        /*0794*/ 	.short	0x010a
        /*0796*/ 	.byte	0x3f
	.zero		1


	//   ....[40]....
        /*0798*/ 	.word	0x00013750
        /*079c*/ 	.word	0x00000004
        /*07a0*/ 	.word	0x00000000
        /*07a4*/ 	.short	0x010a
        /*07a6*/ 	.byte	0x3f
	.zero		1


	//   ....[41]....
        /*07a8*/ 	.word	0x00014460
        /*07ac*/ 	.word	0x00000004
        /*07b0*/ 	.word	0x00000000
        /*07b4*/ 	.short	0x0101
        /*07b6*/ 	.byte	0x3f
	.zero		1


	//   ....[42]....
        /*07b8*/ 	.word	0x0001dac0
        /*07bc*/ 	.word	0x00000000
        /*07c0*/ 	.word	0x00000000
        /*07c4*/ 	.short	0x0101
        /*07c6*/ 	.byte	0x3f
	.zero		1


	//   ....[43]....
        /*07c8*/ 	.word	0x00020300
        /*07cc*/ 	.word	0x000000ff
        /*07d0*/ 	.word	0x00000000
        /*07d4*/ 	.short	0x0101
        /*07d6*/ 	.byte	0x04
	.zero		1


	//   ....[44]....
        /*07d8*/ 	.word	0x00023460
        /*07dc*/ 	.word	0x00000009
        /*07e0*/ 	.word	0x00032440
        /*07e4*/ 	.short	0x010a
        /*07e6*/ 	.byte	0x3f
	.zero		1


	//   ....[45]....
        /*07e8*/ 	.word	0x00023a70
        /*07ec*/ 	.word	0x00000009
        /*07f0*/ 	.word	0x00032420
        /*07f4*/ 	.short	0x010a
        /*07f6*/ 	.byte	0x3f
	.zero		1


	//   ....[46]....
        /*07f8*/ 	.word	0x00023b40
        /*07fc*/ 	.word	0x00000009
        /*0800*/ 	.word	0x00032460
        /*0804*/ 	.short	0x010a
        /*0806*/ 	.byte	0x3f
	.zero		1


	//   ....[47]....
        /*0808*/ 	.word	0x000241a0
        /*080c*/ 	.word	0x00000002
        /*0810*/ 	.word	0x00032440
        /*0814*/ 	.short	0x010a
        /*0816*/ 	.byte	0x3f
	.zero		1


	//   ....[48]....
        /*0818*/ 	.word	0x000243b0
        /*081c*/ 	.word	0x00000002
        /*0820*/ 	.word	0x00032460
        /*0824*/ 	.short	0x010a
        /*0826*/ 	.byte	0x3f
	.zero		1


	//   ....[49]....
        /*0828*/ 	.word	0x00024940
        /*082c*/ 	.word	0x00000002
        /*0830*/ 	.word	0x00032440
        /*0834*/ 	.short	0x010a
        /*0836*/ 	.byte	0x3f
	.zero		1


	//   ....[50]....
        /*0838*/ 	.word	0x00024b40
        /*083c*/ 	.word	0x00000002
        /*0840*/ 	.word	0x00032460
        /*0844*/ 	.short	0x010a
        /*0846*/ 	.byte	0x3f
	.zero		1


	//   ....[51]....
        /*0848*/ 	.word	0x00025030
        /*084c*/ 	.word	0x00000002
        /*0850*/ 	.word	0x00032440
        /*0854*/ 	.short	0x010a
        /*0856*/ 	.byte	0x3f
	.zero		1


	//   ....[52]....
        /*0858*/ 	.word	0x00025240
        /*085c*/ 	.word	0x00000002
        /*0860*/ 	.word	0x00032460
        /*0864*/ 	.short	0x010a
        /*0866*/ 	.byte	0x3f
	.zero		1


	//   ....[53]....
        /*0868*/ 	.word	0x000263c0
        /*086c*/ 	.word	0x00000000
        /*0870*/ 	.word	0x00032420
        /*0874*/ 	.short	0x010a
        /*0876*/ 	.byte	0x3f
	.zero		1


	//   ....[54]....
        /*0878*/ 	.word	0x00026570
        /*087c*/ 	.word	0x00000006
        /*0880*/ 	.word	0x00000000
        /*0884*/ 	.short	0x010a
        /*0886*/ 	.byte	0x3f
	.zero		1


	//   ....[55]....
        /*0888*/ 	.word	0x000265e0
        /*088c*/ 	.word	0x00000007
        /*0890*/ 	.word	0x00000000
        /*0894*/ 	.short	0x010a
        /*0896*/ 	.byte	0x3f
	.zero		1


	//   ....[56]....
        /*0898*/ 	.word	0x00026650
        /*089c*/ 	.word	0x00000004
        /*08a0*/ 	.word	0x00000000
        /*08a4*/ 	.short	0x010a
        /*08a6*/ 	.byte	0x3f
	.zero		1


	//   ....[57]....
        /*08a8*/ 	.word	0x00026680
        /*08ac*/ 	.word	0x00000003
        /*08b0*/ 	.word	0x00000000
        /*08b4*/ 	.short	0x010a
        /*08b6*/ 	.byte	0x3f
	.zero		1


	//   ....[58]....
        /*08b8*/ 	.word	0x000266f0
        /*08bc*/ 	.word	0x00000007
        /*08c0*/ 	.word	0x00032400
        /*08c4*/ 	.short	0x010a
        /*08c6*/ 	.byte	0x3f
	.zero		1


	//   ....[59]....
        /*08c8*/ 	.word	0x00026740
        /*08cc*/ 	.word	0x00000018
        /*08d0*/ 	.word	0x00000000
        /*08d4*/ 	.short	0x010a
        /*08d6*/ 	.byte	0x3f
	.zero		1


	//   ....[60]....
        /*08d8*/ 	.word	0x000267a0
        /*08dc*/ 	.word	0x00000008
        /*08e0*/ 	.word	0x00032410
        /*08e4*/ 	.short	0x010a
        /*08e6*/ 	.byte	0x3f
	.zero		1


	//   ....[61]....
        /*08e8*/ 	.word	0x000267f0
        /*08ec*/ 	.word	0x00000008
        /*08f0*/ 	.word	0x00000000
        /*08f4*/ 	.short	0x010a
        /*08f6*/ 	.byte	0x3f
	.zero		1


	//   ....[62]....
        /*08f8*/ 	.word	0x00026840
        /*08fc*/ 	.word	0x00000000
        /*0900*/ 	.word	0x00000000
        /*0904*/ 	.short	0x010a
        /*0906*/ 	.byte	0x3f
	.zero		1


	//   ....[63]....
        /*0908*/ 	.word	0x00026890
        /*090c*/ 	.word	0x00000004
        /*0910*/ 	.word	0x00000000
        /*0914*/ 	.short	0x010a
        /*0916*/ 	.byte	0x3f
	.zero		1


	//   ....[64]....
        /*0918*/ 	.word	0x000268e0
        /*091c*/ 	.word	0x00000000
        /*0920*/ 	.word	0x00000000
        /*0924*/ 	.short	0x010a
        /*0926*/ 	.byte	0x3f
	.zero		1


	//   ....[65]....
        /*0928*/ 	.word	0x00026930
        /*092c*/ 	.word	0x00000004
        /*0930*/ 	.word	0x00000000
        /*0934*/ 	.short	0x010a
        /*0936*/ 	.byte	0x3f
	.zero		1


	//   ....[66]....
        /*0938*/ 	.word	0x00026ad0
        /*093c*/ 	.word	0x00000009
        /*0940*/ 	.word	0x00032440
        /*0944*/ 	.short	0x010a
        /*0946*/ 	.byte	0x3f
	.zero		1


	//   ....[67]....
        /*0948*/ 	.word	0x00026b50
        /*094c*/ 	.word	0x00000009
        /*0950*/ 	.word	0x00032420
        /*0954*/ 	.short	0x010a
        /*0956*/ 	.byte	0x3f
	.zero		1


	//   ....[68]....
        /*0958*/ 	.word	0x00026ba0
        /*095c*/ 	.word	0x00000009
        /*0960*/ 	.word	0x00032460
        /*0964*/ 	.short	0x010a
        /*0966*/ 	.byte	0x3f
	.zero		1


	//   ....[69]....
        /*0968*/ 	.word	0x00026bf0
        /*096c*/ 	.word	0x00000002
        /*0970*/ 	.word	0x00032440
        /*0974*/ 	.short	0x010a
        /*0976*/ 	.byte	0x3f
	.zero		1


	//   ....[70]....
        /*0978*/ 	.word	0x00026c40
        /*097c*/ 	.word	0x00000002
        /*0980*/ 	.word	0x00032460
        /*0984*/ 	.short	0x010a
        /*0986*/ 	.byte	0x3f
	.zero		1


	//   ....[71]....
        /*0988*/ 	.word	0x00026c90
        /*098c*/ 	.word	0x00000002
        /*0990*/ 	.word	0x00032440
        /*0994*/ 	.short	0x010a
        /*0996*/ 	.byte	0x3f
	.zero		1


	//   ....[72]....
        /*0998*/ 	.word	0x00026ce0
        /*099c*/ 	.word	0x00000002
        /*09a0*/ 	.word	0x00032460
        /*09a4*/ 	.short	0x010a
        /*09a6*/ 	.byte	0x3f
	.zero		1


	//   ....[73]....
        /*09a8*/ 	.word	0x00026d30
        /*09ac*/ 	.word	0x00000002
        /*09b0*/ 	.word	0x00032440
        /*09b4*/ 	.short	0x010a
        /*09b6*/ 	.byte	0x3f
	.zero		1


	//   ....[74]....
        /*09b8*/ 	.word	0x00026d80
        /*09bc*/ 	.word	0x00000002
        /*09c0*/ 	.word	0x00032460
        /*09c4*/ 	.short	0x010a
        /*09c6*/ 	.byte	0x3f
	.zero		1


	//   ....[75]....
        /*09c8*/ 	.word	0x00027730
        /*09cc*/ 	.word	0x00000000
        /*09d0*/ 	.word	0x00032420
        /*09d4*/ 	.short	0x010a
        /*09d6*/ 	.byte	0x3f
	.zero		1


	//   ....[76]....
        /*09d8*/ 	.word	0x000278d0
        /*09dc*/ 	.word	0x00000006
        /*09e0*/ 	.word	0x00000000
        /*09e4*/ 	.short	0x010a
        /*09e6*/ 	.byte	0x3f
	.zero		1


	//   ....[77]....
        /*09e8*/ 	.word	0x00027920
        /*09ec*/ 	.word	0x00000007
        /*09f0*/ 	.word	0x00000000
        /*09f4*/ 	.short	0x010a
        /*09f6*/ 	.byte	0x3f
	.zero		1


	//   ....[78]....
        /*09f8*/ 	.word	0x00027970
        /*09fc*/ 	.word	0x00000004
        /*0a00*/ 	.word	0x00000000
        /*0a04*/ 	.short	0x010a
        /*0a06*/ 	.byte	0x3f
	.zero		1


	//   ....[79]....
        /*0a08*/ 	.word	0x00027d10
        /*0a0c*/ 	.word	0x0000000c
        /*0a10*/ 	.word	0x00000000
        /*0a14*/ 	.short	0x010a
        /*0a16*/ 	.byte	0x3f
	.zero		1


	//   ....[80]....
        /*0a18*/ 	.word	0x00027e50
        /*0a1c*/ 	.word	0x00000002
        /*0a20*/ 	.word	0x00000000
        /*0a24*/ 	.short	0x010a
        /*0a26*/ 	.byte	0x3f
	.zero		1


	//   ....[81]....
        /*0a28*/ 	.word	0x000284b0
        /*0a2c*/ 	.word	0x0000000b
        /*0a30*/ 	.word	0x00000000
        /*0a34*/ 	.short	0x010a
        /*0a36*/ 	.byte	0x3f
	.zero		1


	//   ....[82]....
        /*0a38*/ 	.word	0x000285f0
        /*0a3c*/ 	.word	0x00000008
        /*0a40*/ 	.word	0x00000000
        /*0a44*/ 	.short	0x010a
        /*0a46*/ 	.byte	0x3f
	.zero		1


	//   ....[83]....
        /*0a48*/ 	.word	0x00029920
        /*0a4c*/ 	.word	0x00000002
        /*0a50*/ 	.word	0x00000000
        /*0a54*/ 	.short	0x0101
        /*0a56*/ 	.byte	0x3f
	.zero		1


	//   ....[84]....
        /*0a58*/ 	.word	0x00042e40
        /*0a5c*/ 	.word	0x00000004
        /*0a60*/ 	.word	0x00000000
        /*0a64*/ 	.short	0x0101
        /*0a66*/ 	.byte	0x3f
	.zero		1


	//   ....[85]....
        /*0a68*/ 	.word	0x00042e70
        /*0a6c*/ 	.word	0x00000002
        /*0a70*/ 	.word	0x00000000
        /*0a74*/ 	.short	0x010a
        /*0a76*/ 	.byte	0x3f
	.zero		1


	//   ....[86]....
        /*0a78*/ 	.word	0x00042ec0
        /*0a7c*/ 	.word	0x00000008
        /*0a80*/ 	.word	0x00000000
        /*0a84*/ 	.short	0x010a
        /*0a86*/ 	.byte	0x3f
	.zero		1


	//----- nvinfo : EIATTR_NUM_MBARRIERS
	.align		4
.L_442:
        /*0a88*/ 	.byte	0x03, 0x38
        /*0a8a*/ 	.short	0x0017


	//----- nvinfo : EIATTR_EXIT_INSTR_OFFSETS
	.align		4
        /*0a8c*/ 	.byte	0x04, 0x1c
        /*0a8e*/ 	.short	(.L_444 - .L_443)


	//   ....[0]....
.L_443:
        /*0a90*/ 	.word	0x00000bf0


	//   ....[1]....
        /*0a94*/ 	.word	0x00021630


	//   ....[2]....
        /*0a98*/ 	.word	0x00021690


	//   ....[3]....
        /*0a9c*/ 	.word	0x000266d0


	//----- nvinfo : EIATTR_MAX_THREADS
	.align		4
.L_444:
        /*0aa0*/ 	.byte	0x04, 0x05
        /*0aa2*/ 	.short	(.L_446 - .L_445)
.L_445:
        /*0aa4*/ 	.word	0x00000180
        /*0aa8*/ 	.word	0x00000001
        /*0aac*/ 	.word	0x00000001


	//----- nvinfo : EIATTR_CRS_STACK_SIZE
	.align		4
.L_446:
        /*0ab0*/ 	.byte	0x04, 0x1e
        /*0ab2*/ 	.short	(.L_448 - .L_447)
.L_447:
        /*0ab4*/ 	.word	0x00000000


	//----- nvinfo : EIATTR_CBANK_PARAM_SIZE
	.align		4
.L_448:
        /*0ab8*/ 	.byte	0x03, 0x19
        /*0aba*/ 	.short	0x0b70


	//----- nvinfo : EIATTR_PARAM_CBANK
	.align		4
        /*0abc*/ 	.byte	0x04, 0x0a
        /*0abe*/ 	.short	(.L_450 - .L_449)
	.align		4
.L_449:
        /*0ac0*/ 	.word	index@(.nv.constant0._ZN7cutlass13device_kernelIN5flash11enable_sm90INS1_16FlashAttnFwdSm90INS1_25CollectiveMainloopFwdSm90ILi2EN4cute5tupleIJNS5_1CILi1EEES8_S8_EEENS6_IJNS7_ILi128EEENS7_ILi96EEENS7_ILi64EEEEEELi256ENS_10bfloat16_tEfNS_4arch4Sm90ELb0ELb1ELb0ELb1ELb0ELb0ELb1ELb1ELb0ELb0ELb0ELb0EEENS1_21CollectiveEpilogueFwdINS6_IJSA_NS7_ILi256EEESB_EEES9_SE_SG_Li256ELb1ELb0ELb0ELb0EEENS1_36VarlenDynamicPersistentTileSchedulerILi128ELi96ELi256ELi32ELb0ELb0ELb1ELb1ELb0ELb1EEEEEEEEEvNT_6ParamsE)
        /*0ac4*/ 	.short	0x0210
        /*0ac6*/ 	.short	0x0b70


	//----- nvinfo : EIATTR_SW_WAR
	.align		4
.L_450:
        /*0ac8*/ 	.byte	0x04, 0x36
        /*0aca*/ 	.short	(.L_452 - .L_451)
.L_451:
        /*0acc*/ 	.word	0x00000008
.L_452:


//--------------------- .nv.info._ZN7cutlass13device_kernelIN5flash11enable_sm90INS1_16FlashAttnFwdSm90INS1_25CollectiveMainloopFwdSm90ILi2EN4cute5tupleIJNS5_1CILi1EEES8_S8_EEENS6_IJNS7_ILi128EEENS7_ILi96EEENS7_ILi64EEEEEELi256ENS_10bfloat16_tEfNS_4arch4Sm90ELb0ELb1ELb0ELb1ELb0ELb1ELb1ELb1ELb0ELb0ELb0ELb0EEENS1_21CollectiveEpilogueFwdINS6_IJSA_NS7_ILi256EEESB_EEES9_SE_SG_Li256ELb1ELb0ELb0ELb0EEENS1_36VarlenDynamicPersistentTileSchedulerILi128ELi96ELi256ELi32ELb0ELb0ELb1ELb1ELb0ELb1EEEEEEEEEvNT_6ParamsE --------------------------
	.section	.nv.info._ZN7cutlass13device_kernelIN5flash11enable_sm90INS1_16FlashAttnFwdSm90INS1_25CollectiveMainloopFwdSm90ILi2EN4cute5tupleIJNS5_1CILi1EEES8_S8_EEENS6_IJNS7_ILi128EEENS7_ILi96EEENS7_ILi64EEEEEELi256ENS_10bfloat16_tEfNS_4arch4Sm90ELb0ELb1ELb0ELb1ELb0ELb1ELb1ELb1ELb0ELb0ELb0ELb0EEENS1_21CollectiveEpilogueFwdINS6_IJSA_NS7_ILi256EEESB_EEES9_SE_SG_Li256ELb1ELb0ELb0ELb0EEENS1_36VarlenDynamicPersistentTileSchedulerILi128ELi96ELi256ELi32ELb0ELb0ELb1ELb1ELb0ELb1EEEEEEEEEvNT_6ParamsE,"",@"SHT_CUDA_INFO"
	.sectionflags	@""
	.align	4


	//----- nvinfo : EIATTR_CUDA_API_VERSION
	.align		4
        /*0000*/ 	.byte	0x04, 0x37
        /*0002*/ 	.short	(.L_454 - .L_453)
.L_453:
        /*0004*/ 	.word	0x00000082


	//----- nvinfo : EIATTR_KPARAM_INFO
	.align		4
.L_454:
        /*0008*/ 	.byte	0x04, 0x17
        /*000a*/ 	.short	(.L_456 - .L_455)
.L_455:
        /*000c*/ 	.word	0x00000000
        /*0010*/ 	.short	0x0000
        /*0012*/ 	.short	0x0070
        /*0014*/ 	.byte	0x00, 0xf0, 0x01, 0x2c


	//----- nvinfo : EIATTR_SPARSE_MMA_MASK
	.align		4
.L_456:
        /*0018*/ 	.byte	0x03, 0x50
        /*001a*/ 	.short	0x0000


	//----- nvinfo : EIATTR_MAXREG_COUNT
	.align		4
        /*001c*/ 	.byte	0x03, 0x1b
        /*001e*/ 	.short	0x00a8


	//----- nvinfo : EIATTR_NUM_BARRIERS
	.align		4
        /*0020*/ 	.byte	0x02, 0x4c
        /*0022*/ 	.byte	0x10
	.zero		1


	//----- nvinfo : EIATTR_EXTERNS
	.align		4
        /*0024*/ 	.byte	0x04, 0x0f
        /*0026*/ 	.short	(.L_458 - .L_457)


	//   ....[0]....
	.align		4
.L_457:
        /*0028*/ 	.word	index@(__assertfail)


	//----- nvinfo : EIATTR_ANNOTATIONS
	.align		4
.L_458:
        /*002c*/ 	.byte	0x04, 0x55
        /*002e*/ 	.short	(.L_460 - .L_459)


	//   ....[0]....
.L_459:
        /* <DEDUP_REMOVED lines=37> */


	//----- nvinfo : EIATTR_MERCURY_ISA_VERSION
	.align		4
.L_460:
        /*0268*/ 	.byte	0x03, 0x5f
        /*026a*/ 	.short	0x0101


	//----- nvinfo : EIATTR_UNUSED_LOAD_BYTE_OFFSET
	.align		4
        /*026c*/ 	.byte	0x04, 0x44
        /*026e*/ 	.short	(.L_462 - .L_461)


	//   ....[0]....
.L_461:
        /*0270*/ 	.word	0x00000c40
        /*0274*/ 	.word	0x0000fff0


	//   ....[1]....
        /*0278*/ 	.word	0x0002a9a0
        /*027c*/ 	.word	0x0000fff0


	//----- nvinfo : EIATTR_INT_WARP_WIDE_INSTR_OFFSETS
	.align		4
.L_462:
        /*0280*/ 	.byte	0x04, 0x31
        /*0282*/ 	.short	(.L_464 - .L_463)


	//   ....[0]....
.L_463:
        /*0284*/ 	.word	0x00000240


	//   ....[1]....
        /*0288*/ 	.word	0x00000280


	//   ....[2]....
        /*028c*/ 	.word	0x000002f0


	//   ....[3]....
        /*0290*/ 	.word	0x00000300


	//   ....[4]....
        /*0294*/ 	.word	0x0002fbf0


	//   ....[5]....
        /*0298*/ 	.word	0x0002fc80


	//   ....[6]....
        /*029c*/ 	.word	0x00030180


	//   ....[7]....
        /*02a0*/ 	.word	0x000301f0


	//   ....[8]....
        /*02a4*/ 	.word	0x00032700


	//   ....[9]....
        /*02a8*/ 	.word	0x00032790


	//----- nvinfo : EIATTR_COOP_GROUP_MASK_REGIDS
	.align		4
.L_464:
        /*02ac*/ 	.byte	0x04, 0x29
        /*02ae*/ 	.short	(.L_466 - .L_465)


	//   ....[0]....
.L_465:
        /*02b0*/ 	.word	0xffffffff


	//   ....[1]....
        /*02b4*/ 	.word	0xffffffff


	//   ....[2]....
        /*02b8*/ 	.word	0xffffffff


	//   ....[3]....
        /*02bc*/ 	.word	0xffffffff


	//   ....[4]....
        /*02c0*/ 	.word	0xffffffff


	//   ....[5]....
        /*02c4*/ 	.word	0xffffffff


	//   ....[6]....
        /*02c8*/ 	.word	0xffffffff


	//   ....[7]....
        /*02cc*/ 	.word	0xffffffff


	//   ....[8]....
        /*02d0*/ 	.word	0xffffffff


	//   ....[9]....
        /*02d4*/ 	.word	0xffffffff


	//   ....[10]....
        /*02d8*/ 	.word	0xffffffff


	//   ....[11]....
        /*02dc*/ 	.word	0xffffffff


	//   ....[12]....
        /*02e0*/ 	.word	0xffffffff


	//   ....[13]....
        /*02e4*/ 	.word	0xffffffff


	//   ....[14]....
        /*02e8*/ 	.word	0xffffffff


	//   ....[15]....
        /*02ec*/ 	.word	0xffffffff


	//   ....[16]....
        /*02f0*/ 	.word	0xffffffff


	//   ....[17]....
        /*02f4*/ 	.word	0xffffffff


	//   ....[18]....
        /*02f8*/ 	.word	0xffffffff


	//   ....[19]....
        /*02fc*/ 	.word	0xffffffff


	//   ....[20]....
        /*0300*/ 	.word	0xffffffff


	//   ....[21]....
        /*0304*/ 	.word	0xffffffff


	//   ....[22]....
        /*0308*/ 	.word	0xffffffff


	//   ....[23]....
        /*030c*/ 	.word	0xffffffff


	//   ....[24]....
        /*0310*/ 	.word	0xffffffff


	//   ....[25]....
        /*0314*/ 	.word	0xffffffff


	//   ....[26]....
        /*0318*/ 	.word	0xffffffff


	//   ....[27]....
        /*031c*/ 	.word	0xffffffff


	//   ....[28]....
        /*0320*/ 	.word	0xffffffff


	//   ....[29]....
        /*0324*/ 	.word	0xffffffff


	//   ....[30]....
        /*0328*/ 	.word	0xffffffff


	//   ....[31]....
        /*032c*/ 	.word	0xffffffff


	//   ....[32]....
        /*0330*/ 	.word	0xffffffff


	//   ....[33]....
        /*0334*/ 	.word	0xffffffff


	//   ....[34]....
        /*0338*/ 	.word	0xffffffff


	//   ....[35]....
        /*033c*/ 	.word	0xffffffff


	//   ....[36]....
        /*0340*/ 	.word	0xffffffff


	//   ....[37]....
        /*0344*/ 	.word	0xffffffff


	//   ....[38]....
        /*0348*/ 	.word	0xffffffff


	//   ....[39]....
        /*034c*/ 	.word	0xffffffff


	//   ....[40]....
        /*0350*/ 	.word	0xffffffff


	//   ....[41]....
        /*0354*/ 	.word	0xffffffff


	//   ....[42]....
        /*0358*/ 	.word	0xffffffff


	//   ....[43]....
        /*035c*/ 	.word	0xffffffff


	//   ....[44]....
        /*0360*/ 	.word	0xffffffff


	//   ....[45]....
        /*0364*/ 	.word	0xffffffff


	//   ....[46]....
        /*0368*/ 	.word	0xffffffff


	//   ....[47]....
        /*036c*/ 	.word	0xffffffff


	//   ....[48]....
        /*0370*/ 	.word	0xffffffff


	//   ....[49]....
        /*0374*/ 	.word	0xffffffff


	//   ....[50]....
        /*0378*/ 	.word	0xffffffff


	//   ....[51]....
        /*037c*/ 	.word	0xffffffff


	//   ....[52]....
        /*0380*/ 	.word	0xffffffff


	//   ....[53]....
        /*0384*/ 	.word	0xffffffff


	//   ....[54]....
        /*0388*/ 	.word	0xffffffff


	//   ....[55]....
        /*038c*/ 	.word	0xffffffff


	//   ....[56]....
        /*0390*/ 	.word	0xffffffff


	//   ....[57]....
        /*0394*/ 	.word	0xffffffff


	//   ....[58]....
        /*0398*/ 	.word	0x0500000f


	//   ....[59]....
        /*039c*/ 	.word	0x0500000f


	//   ....[60]....
        /*03a0*/ 	.word	0x0500000f


	//   ....[61]....
        /*03a4*/ 	.word	0x0500000f


	//   ....[62]....
        /*03a8*/ 	.word	0x0500000f


	//   ....[63]....
        /*03ac*/ 	.word	0x0500000f


	//   ....[64]....
        /*03b0*/ 	.word	0x0500000f


	//   ....[65]....
        /*03b4*/ 	.word	0x0500000f


	//   ....[66]....
        /*03b8*/ 	.word	0x0500000f


	//   ....[67]....
        /*03bc*/ 	.word	0x0500000f


	//   ....[68]....
        /*03c0*/ 	.word	0x0500000f


	//   ....[69]....
        /*03c4*/ 	.word	0x0500000f


	//   ....[70]....
        /*03c8*/ 	.word	0x0500000f


	//   ....[71]....
        /*03cc*/ 	.word	0x0500000f


	//   ....[72]....
        /*03d0*/ 	.word	0x0500000f


	//   ....[73]....
        /*03d4*/ 	.word	0x0500000f


	//   ....[74]....
        /*03d8*/ 	.word	0x0500000f


	//   ....[75]....
        /*03dc*/ 	.word	0x0500000f


	//   ....[76]....
        /*03e0*/ 	.word	0x0500000f


	//   ....[77]....
        /*03e4*/ 	.word	0x0500000f


	//   ....[78]....
        /*03e8*/ 	.word	0x0500000f


	//   ....[79]....
        /*03ec*/ 	.word	0x0500000f


	//   ....[80]....
        /*03f0*/ 	.word	0x0500000f


	//   ....[81]....
        /*03f4*/ 	.word	0x0500000f


	//   ....[82]....
        /*03f8*/ 	.word	0x0500000f


	//   ....[83]....
        /*03fc*/ 	.word	0x0500000f


	//   ....[84]....
        /*0400*/ 	.word	0x0500000f


	//   ....[85]....
        /*0404*/ 	.word	0x0500000f


	//   ....[86]....
        /*0408*/ 	.word	0x0500000f


	//   ....[87]....
        /*040c*/ 	.word	0x0500000f


	//   ....[88]....
        /*0410*/ 	.word	0x0500000f


	//   ....[89]....
        /*0414*/ 	.word	0x0500000f


	//   ....[90]....
        /*0418*/ 	.word	0x0500000f


	//   ....[91]....
        /*041c*/ 	.word	0x0500000f


	//   ....[92]....
        /*0420*/ 	.word	0x0500000f


	//   ....[93]....
        /*0424*/ 	.word	0x0500000f


	//   ....[94]....
        /*0428*/ 	.word	0x0500000f


	//   ....[95]....
        /*042c*/ 	.word	0xffffffff


	//   ....[96]....
        /*0430*/ 	.word	0xffffffff


	//   ....[97]....
        /*0434*/ 	.word	0xffffffff


	//   ....[98]....
        /*0438*/ 	.word	0xffffffff


	//----- nvinfo : EIATTR_COOP_GROUP_INSTR_OFFSETS
	.align		4
.L_466:
        /*043c*/ 	.byte	0x04, 0x28
        /*043e*/ 	.short	(.L_468 - .L_467)


	//   ....[0]....
.L_467:
        /*0440*/ 	.word	0x000000c0


	//   ....[1]....
        /*0444*/ 	.word	0x00000250


	//   ....[2]....
        /*0448*/ 	.word	0x000002a0


	//   ....[3]....
        /*044c*/ 	.word	0x000004f0


	//   ....[4]....
        /*0450*/ 	.word	0x00000650


	//   ....[5]....
        /*0454*/ 	.word	0x00000770


	//   ....[6]....
        /*0458*/ 	.word	0x000008d0


	//   ....[7]....
        /*045c*/ 	.word	0x00006750


	//   ....[8]....
        /*0460*/ 	.word	0x0000cd00


	//   ....[9]....
        /*0464*/ 	.word	0x0000cd90


	//   ....[10]....
        /*0468*/ 	.word	0x0000cf60


	//   ....[11]....
        /*046c*/ 	.word	0x0000cf80


	//   ....[12]....
        /*0470*/ 	.word	0x000168e0


	//   ....[13]....
        /*0474*/ 	.word	0x00016970


	//   ....[14]....
        /*0478*/ 	.word	0x00016a30


	//   ....[15]....
        /*047c*/ 	.word	0x00016a80


	//   ....[16]....
        /*0480*/ 	.word	0x000211c0


	//   ....[17]....
        /*0484*/ 	.word	0x00021270


	//   ....[18]....
        /*0488*/ 	.word	0x000213f0


	//   ....[19]....
        /*048c*/ 	.word	0x00021460


	//   ....[20]....
        /*0490*/ 	.word	0x00029a00


	//   ....[21]....
        /*0494*/ 	.word	0x00029a20


	//   ....[22]....
        /*0498*/ 	.word	0x00029a80


	//   ....[23]....
        /*049c*/ 	.word	0x00029ac0


	//   ....[24]....
        /*04a0*/ 	.word	0x0002d510


	//   ....[25]....
        /*04a4*/ 	.word	0x0002d6a0


	//   ....[26]....
        /*04a8*/ 	.word	0x0002d6d0


	//   ....[27]....
        /*04ac*/ 	.word	0x0002d700


	//   ....[28]....
        /*04b0*/ 	.word	0x0002d740


	//   ....[29]....
        /*04b4*/ 	.word	0x0002d790


	//   ....[30]....
        /*04b8*/ 	.word	0x0002d7f0


	//   ....[31]....
        /*04bc*/ 	.word	0x0002d9d0


	//   ....[32]....
        /*04c0*/ 	.word	0x0002da30


	//   ....[33]....
        /*04c4*/ 	.word	0x0002da70


	//   ....[34]....
        /*04c8*/ 	.word	0x0002dab0


	//   ....[35]....
        /*04cc*/ 	.word	0x0002dae0


	//   ....[36]....
        /*04d0*/ 	.word	0x0002db10


	//   ....[37]....
        /*04d4*/ 	.word	0x0002dba0


	//   ....[38]....
        /*04d8*/ 	.word	0x0002dc00


	//   ....[39]....
        /*04dc*/ 	.word	0x0002dc90


	//   ....[40]....
        /*04e0*/ 	.word	0x00032820


	//   ....[41]....
        /*04e4*/ 	.word	0x00032830


	//   ....[42]....
        /*04e8*/ 	.word	0x00032940


	//   ....[43]....
        /*04ec*/ 	.word	0x000329a0


	//   ....[44]....
        /*04f0*/ 	.word	0x000329e0


	//   ....[45]....
        /*04f4*/ 	.word	0x00032a20


	//   ....[46]....
        /*04f8*/ 	.word	0x00032a50


	//   ....[47]....
        /*04fc*/ 	.word	0x00032a80


	//   ....[48]....
        /*0500*/ 	.word	0x00032c10


	//   ....[49]....
        /*0504*/ 	.word	0x00032c70


	//   ....[50]....
        /*0508*/ 	.word	0x00032cb0


	//   ....[51]....
        /*050c*/ 	.word	0x00032cf0


	//   ....[52]....
        /*0510*/ 	.word	0x00032d20


	//   ....[53]....
        /*0514*/ 	.word	0x00032d50


	//   ....[54]....
        /*0518*/ 	.word	0x00032e10


	//   ....[55]....
        /*051c*/ 	.word	0x00032e30


	//   ....[56]....
        /*0520*/ 	.word	0x00032ea0


	//   ....[57]....
        /*0524*/ 	.word	0x00033510


	//   ....[58]....
        /*0528*/ 	.word	0x00033950


	//   ....[59]....
        /*052c*/ 	.word	0x000339f0


	//   ....[60]....
        /*0530*/ 	.word	0x00033a90


	//   ....[61]....
        /*0534*/ 	.word	0x00033b30


	//   ....[62]....
        /*0538*/ 	.word	0x00033bd0


	//   ....[63]....
        /*053c*/ 	.word	0x00033c70


	//   ....[64]....
        /*0540*/ 	.word	0x00033d10


	//   ....[65]....
        /*0544*/ 	.word	0x00033db0


	//   ....[66]....
        /*0548*/ 	.word	0x00033e50


	//   ....[67]....
        /*054c*/ 	.word	0x00033f40


	//   ....[68]....
        /*0550*/ 	.word	0x00033fe0


	//   ....[69]....
        /*0554*/ 	.word	0x00034080


	//   ....[70]....
        /*0558*/ 	.word	0x00034120


	//   ....[71]....
        /*055c*/ 	.word	0x000341c0


	//   ....[72]....
        /*0560*/ 	.word	0x00034260


	//   ....[73]....
        /*0564*/ 	.word	0x00034300


	//   ....[74]....
        /*0568*/ 	.word	0x000343a0


	//   ....[75]....
        /*056c*/ 	.word	0x000346a0


	//   ....[76]....
        /*0570*/ 	.word	0x00034980


	//   ....[77]....
        /*0574*/ 	.word	0x00034da0


	//   ....[78]....
        /*0578*/ 	.word	0x00034e30


	//   ....[79]....
        /*057c*/ 	.word	0x00034ed0


	//   ....[80]....
        /*0580*/ 	.word	0x00034f80


	//   ....[81]....
        /*0584*/ 	.word	0x00035000


	//   ....[82]....
        /*0588*/ 	.word	0x00035080


	//   ....[83]....
        /*058c*/ 	.word	0x00035100


	//   ....[84]....
        /*0590*/ 	.word	0x00035180


	//   ....[85]....
        /*0594*/ 	.word	0x00035210


	//   ....[86]....
        /*0598*/ 	.word	0x000352c0


	//   ....[87]....
        /*059c*/ 	.word	0x00035340


	//   ....[88]....
        /*05a0*/ 	.word	0x000353c0


	//   ....[89]....
        /*05a4*/ 	.word	0x00035440


	//   ....[90]....
        /*05a8*/ 	.word	0x000354c0


	//   ....[91]....
        /*05ac*/ 	.word	0x00035530


	//   ....[92]....
        /*05b0*/ 	.word	0x000355d0


	//   ....[93]....
        /*05b4*/ 	.word	0x00035660


	//   ....[94]....
        /*05b8*/ 	.word	0x00035790


	//   ....[95]....
        /*05bc*/ 	.word	0x000385e0


	//   ....[96]....
        /*05c0*/ 	.word	0x00038610


	//   ....[97]....
        /*05c4*/ 	.word	0x00038630


	//   ....[98]....
        /*05c8*/ 	.word	0x00038640


	//----- nvinfo : EIATTR_REG_RECONFIG
	.align		4
.L_468:
        /*05cc*/ 	.byte	0x01, 0x54
	.zero		2


	//----- nvinfo : EIATTR_SYSCALL_OFFSETS
	.align		4
        /*05d0*/ 	.byte	0x04, 0x46
        /*05d2*/ 	.short	(.L_470 - .L_469)


	//   ....[0]....
.L_469:
        /*05d4*/ 	.word	0x00001b90


	//   ....[1]....
        /*05d8*/ 	.word	0x00001ce0


	//   ....[2]....
        /*05dc*/ 	.word	0x00006b70


	//   ....[3]....
        /*05e0*/ 	.word	0x00007270


	//   ....[4]....
        /*05e4*/ 	.word	0x0002fe10


	//   ....[5]....
        /*05e8*/ 	.word	0x0002ff50


	//   ....[6]....
        /*05ec*/ 	.word	0x00030050


	//----- nvinfo : EIATTR_MBARRIER_INSTR_OFFSETS
	.align		4
.L_470:
        /*05f0*/ 	.byte	0x04, 0x39
        /*05f2*/ 	.short	(.L_472 - .L_471)


	//   ....[0]....
.L_471:
        /*05f4*/ 	.word	0x00000390
        /*05f8*/ 	.word	0x000000ff
        /*05fc*/ 	.word	0x00032400
        /*0600*/ 	.short	0x0100
        /*0602*/ 	.byte	0x08
	.zero		1


	//   ....[1]....
        /*0604*/ 	.word	0x000003a0
        /*0608*/ 	.word	0x000000ff
        /*060c*/ 	.word	0x00032410
        /*0610*/ 	.short	0x0100
        /*0612*/ 	.byte	0x08
	.zero		1


	//   ....[2]....
        /*0614*/ 	.word	0x000003b0
        /*0618*/ 	.word	0x000000ff
        /*061c*/ 	.word	0x00032420
        /*0620*/ 	.short	0x0100
        /*0622*/ 	.byte	0x08
	.zero		1


	//   ....[3]....
        /*0624*/ 	.word	0x000004a0
        /*0628*/ 	.word	0x000000ff
        /*062c*/ 	.word	0x00032430
        /*0630*/ 	.short	0x0100
        /*0632*/ 	.byte	0x08
	.zero		1


	//   ....[4]....
        /*0634*/ 	.word	0x000004b0
        /*0638*/ 	.word	0x000000ff
        /*063c*/ 	.word	0x00032440
        /*0640*/ 	.short	0x0100
        /*0642*/ 	.byte	0x08
	.zero		1


	//   ....[5]....
        /*0644*/ 	.word	0x000004c0
        /*0648*/ 	.word	0x000000ff
        /*064c*/ 	.word	0x00032438
        /*0650*/ 	.short	0x0100
        /*0652*/ 	.byte	0x08
	.zero		1


	//   ....[6]....
        /*0654*/ 	.word	0x000004d0
        /*0658*/ 	.word	0x000000ff
        /*065c*/ 	.word	0x00032448
        /*0660*/ 	.short	0x0100
        /*0662*/ 	.byte	0x08
	.zero		1


	//   ....[7]....
        /*0664*/ 	.word	0x00000600
        /*0668*/ 	.word	0x000000ff
        /*066c*/ 	.word	0x00032450
        /*0670*/ 	.short	0x0100
        /*0672*/ 	.byte	0x08
	.zero		1


	//   ....[8]....
        /*0674*/ 	.word	0x00000610
        /*0678*/ 	.word	0x000000ff
        /*067c*/ 	.word	0x00032460
        /*0680*/ 	.short	0x0100
        /*0682*/ 	.byte	0x08
	.zero		1


	//   ....[9]....
        /*0684*/ 	.word	0x00000620
        /*0688*/ 	.word	0x000000ff
        /*068c*/ 	.word	0x00032458
        /*0690*/ 	.short	0x0100
        /*0692*/ 	.byte	0x08
	.zero		1


	//   ....[10]....
        /*0694*/ 	.word	0x00000630
        /*0698*/ 	.word	0x000000ff
        /*069c*/ 	.word	0x00032468
        /*06a0*/ 	.short	0x0100
        /*06a2*/ 	.byte	0x08
	.zero		1


	//   ....[11]....
        /*06a4*/ 	.word	0x00000720
        /*06a8*/ 	.word	0x000000ff
        /*06ac*/ 	.word	0x00032470
        /*06b0*/ 	.short	0x0100
        /*06b2*/ 	.byte	0x06
	.zero		1


	//   ....[12]....
        /*06b4*/ 	.word	0x00000730
        /*06b8*/ 	.word	0x000000ff
        /*06bc*/ 	.word	0x00032480
        /*06c0*/ 	.short	0x0100
        /*06c2*/ 	.byte	0x06
	.zero		1


	//   ....[13]....
        /*06c4*/ 	.word	0x00000740
        /*06c8*/ 	.word	0x000000ff
        /*06cc*/ 	.word	0x00032478
        /*06d0*/ 	.short	0x0100
        /*06d2*/ 	.byte	0x06
	.zero		1


	//   ....[14]....
        /*06d4*/ 	.word	0x00000750
        /*06d8*/ 	.word	0x000000ff
        /*06dc*/ 	.word	0x00032488
        /*06e0*/ 	.short	0x0100
        /*06e2*/ 	.byte	0x06
	.zero		1


	//   ....[15]....
        /*06e4*/ 	.word	0x00000880
        /*06e8*/ 	.word	0x000000ff
        /*06ec*/ 	.word	0x00032490
        /*06f0*/ 	.short	0x0100
        /*06f2*/ 	.byte	0x08
	.zero		1


	//   ....[16]....
        /*06f4*/ 	.word	0x00000890
        /*06f8*/ 	.word	0x000000ff
        /*06fc*/ 	.word	0x000324a0
        /*0700*/ 	.short	0x0100
        /*0702*/ 	.byte	0x08
	.zero		1


	//   ....[17]....
        /*0704*/ 	.word	0x000008a0
        /*0708*/ 	.word	0x000000ff
        /*070c*/ 	.word	0x00032498
        /*0710*/ 	.short	0x0100
        /*0712*/ 	.byte	0x08
	.zero		1


	//   ....[18]....
        /*0714*/ 	.word	0x000008b0
        /*0718*/ 	.word	0x000000ff
        /*071c*/ 	.word	0x000324a8
        /*0720*/ 	.short	0x0100
        /*0722*/ 	.byte	0x08
	.zero		1


	//   ....[19]....
        /*0724*/ 	.word	0x000009e0
        /*0728*/ 	.word	0x000000ff
        /*072c*/ 	.word	0x000324b0
        /*0730*/ 	.short	0x0100
        /*0732*/ 	.byte	0x08
	.zero		1


	//   ....[20]....
        /*0734*/ 	.word	0x000009f0
        /*0738*/ 	.word	0x000000ff
        /*073c*/ 	.word	0x000324c0
        /*0740*/ 	.short	0x0100
        /*0742*/ 	.byte	0x08
	.zero		1


	//   ....[21]....
        /*0744*/ 	.word	0x00000a00
        /*0748*/ 	.word	0x000000ff
        /*074c*/ 	.word	0x000324b8
        /*0750*/ 	.short	0x0100
        /*0752*/ 	.byte	0x08
	.zero		1


	//   ....[22]....
        /*0754*/ 	.word	0x00000a10
        /*0758*/ 	.word	0x000000ff
        /*075c*/ 	.word	0x000324c8
        /*0760*/ 	.short	0x0100
        /*0762*/ 	.byte	0x08
	.zero		1


	//   ....[23]....
        /*0764*/ 	.word	0x00002f80
        /*0768*/ 	.word	0x00000054
        /*076c*/ 	.word	0x00032490
        /*0770*/ 	.short	0x010a
        /*0772*/ 	.byte	0x3f
	.zero		1


	//   ....[24]....
        /*0774*/ 	.word	0x00004250
        /*0778*/ 	.word	0x00000054
        /*077c*/ 	.word	0x00032490
        /*0780*/ 	.short	0x010a
        /*0782*/ 	.byte	0x3f
	.zero		1


	//   ....[25]....
        /*0784*/ 	.word	0x00005340
        /*0788*/ 	.word	0x00000054
        /*078c*/ 	.word	0x00032490
        /*0790*/ 	.short	0x010a
        /*0792*/ 	.byte	0x3f
	.zero		1


	//   ....[26]....
        /*0794*/ 	.word	0x00005550
        /*0798*/ 	.word	0x00000004
        /*079c*/ 	.word	0x00000000
        /*07a0*/ 	.short	0x0101
        /*07a2*/ 	.byte	0x3f
	.zero		1


	//   ....[27]....
        /*07a4*/ 	.word	0x00005590
        /*07a8*/ 	.word	0x00000054
        /*07ac*/ 	.word	0x000324b0
        /*07b0*/ 	.short	0x010a
        /*07b2*/ 	.byte	0x3f
	.zero		1


	//   ....[28]....
        /*07b4*/ 	.word	0x00005be0
        /*07b8*/ 	.word	0x00000054
        /*07bc*/ 	.word	0x00000000
        /*07c0*/ 	.short	0x0101
        /*07c2*/ 	.byte	0x3f
	.zero		1


	//   ....[29]....
        /*07c4*/ 	.word	0x00006e70
        /*07c8*/ 	.word	0x00000091
        /*07cc*/ 	.word	0x00032400
        /*07d0*/ 	.short	0x010a
        /*07d2*/ 	.byte	0x3f
	.zero		1


	//   ....[30]....
        /*07d4*/ 	.word	0x00006ec0
        /*07d8*/ 	.word	0x00000091
        /*07dc*/ 	.word	0x00032400
        /*07e0*/ 	.short	0x010a
        /*07e2*/ 	.byte	0x3f
	.zero		1


	//   ....[31]....
        /*07e4*/ 	.word	0x00007a90
        /*07e8*/ 	.word	0x00000091
        /*07ec*/ 	.word	0x00032400
        /*07f0*/ 	.short	0x010a
        /*07f2*/ 	.byte	0x3f
	.zero		1


	//   ....[32]....
        /*07f4*/ 	.word	0x00008fa0
        /*07f8*/ 	.word	0x00000091
        /*07fc*/ 	.word	0x00032400
        /*0800*/ 	.short	0x010a
        /*0802*/ 	.byte	0x3f
	.zero		1


	//   ....[33]....
        /*0804*/ 	.word	0x0000a660
        /*0808*/ 	.word	0x00000005
        /*080c*/ 	.word	0x00000000
        /*0810*/ 	.short	0x010a
        /*0812*/ 	.byte	0x3f
	.zero		1


	//   ....[34]....
        /*0814*/ 	.word	0x0000a760
        /*0818*/ 	.word	0x00000002
        /*081c*/ 	.word	0x00000000
        /*0820*/ 	.short	0x010a
        /*0822*/ 	.byte	0x3f
	.zero		1


	//   ....[35]....
        /*0824*/ 	.word	0x0000ab90
        /*0828*/ 	.word	0x00000005
        /*082c*/ 	.word	0x00000000
        /*0830*/ 	.short	0x010a
        /*0832*/ 	.byte	0x3f
	.zero		1


	//   ....[36]....
        /*0834*/ 	.word	0x0000ac40
        /*0838*/ 	.word	0x00000004
        /*083c*/ 	.word	0x00000000
        /*0840*/ 	.short	0x010a
        /*0842*/ 	.byte	0x3f
	.zero		1


	//   ....[37]....
        /*0844*/ 	.word	0x0000b950
        /*0848*/ 	.word	0x00000004
        /*084c*/ 	.word	0x00000000
        /*0850*/ 	.short	0x0101
        /*0852*/ 	.byte	0x3f
	.zero		1


	//   ....[38]....
        /*0854*/ 	.word	0x00014f30
        /*0858*/ 	.word	0x00000002
        /*085c*/ 	.word	0x00000000
        /*0860*/ 	.short	0x0101
        /*0862*/ 	.byte	0x3f
	.zero		1


	//   ....[39]....
        /*0864*/ 	.word	0x00015380
        /*0868*/ 	.word	0x00000007
        /*086c*/ 	.word	0x00000000
        /*0870*/ 	.short	0x010a
        /*0872*/ 	.byte	0x3f
	.zero		1


	//   ....[40]....
        /*0874*/ 	.word	0x00015480
        /*0878*/ 	.word	0x00000000
        /*087c*/ 	.word	0x00000000
        /*0880*/ 	.short	0x010a
        /*0882*/ 	.byte	0x3f
	.zero		1


	//   ....[41]....
        /*0884*/ 	.word	0x000158b0
        /*0888*/ 	.word	0x00000007
        /*088c*/ 	.word	0x00000000
        /*0890*/ 	.short	0x010a
        /*0892*/ 	.byte	0x3f
	.zero		1


	//   ....[42]....
        /*0894*/ 	.word	0x00015960
        /*0898*/ 	.word	0x00000006
        /*089c*/ 	.word	0x00000000
        /*08a0*/ 	.short	0x010a
        /*08a2*/ 	.byte	0x3f
	.zero		1


	//   ....[43]....
        /*08a4*/ 	.word	0x00016670
        /*08a8*/ 	.word	0x00000006
        /*08ac*/ 	.word	0x00000000
        /*08b0*/ 	.short	0x0101
        /*08b2*/ 	.byte	0x3f
	.zero		1


	//   ....[44]....
        /*08b4*/ 	.word	0x0001e940
        /*08b8*/ 	.word	0x00000000
        /*08bc*/ 	.word	0x00000000
        /*08c0*/ 	.short	0x0101
        /*08c2*/ 	.byte	0x3f
	.zero		1


	//   ....[45]....
        /*08c4*/ 	.word	0x0001eb50
        /*08c8*/ 	.word	0x00000005
        /*08cc*/ 	.word	0x00000000
        /*08d0*/ 	.short	0x010a
        /*08d2*/ 	.byte	0x3f
	.zero		1


	//   ....[46]....
        /*08d4*/ 	.word	0x0001ec50
        /*08d8*/ 	.word	0x00000006
        /*08dc*/ 	.word	0x00000000
        /*08e0*/ 	.short	0x010a
        /*08e2*/ 	.byte	0x3f
	.zero		1


	//   ....[47]....
        /*08e4*/ 	.word	0x0001f080
        /*08e8*/ 	.word	0x00000005
        /*08ec*/ 	.word	0x00000000
        /*08f0*/ 	.short	0x010a
        /*08f2*/ 	.byte	0x3f
	.zero		1


	//   ....[48]....
        /*08f4*/ 	.word	0x0001f130
        /*08f8*/ 	.word	0x00000006
        /*08fc*/ 	.word	0x00000000
        /*0900*/ 	.short	0x010a
        /*0902*/ 	.byte	0x3f
	.zero		1


	//   ....[49]....
        /*0904*/ 	.word	0x0001fe30
        /*0908*/ 	.word	0x00000005
        /*090c*/ 	.word	0x00000000
        /*0910*/ 	.short	0x0101
        /*0912*/ 	.byte	0x3f
	.zero		1


	//   ....[50]....
        /*0914*/ 	.word	0x00029590
        /*0918*/ 	.word	0x00000004
        /*091c*/ 	.word	0x00000000
        /*0920*/ 	.short	0x0101
        /*0922*/ 	.byte	0x3f
	.zero		1


	//   ....[51]....
        /*0924*/ 	.word	0x0002c230
        /*0928*/ 	.word	0x00000000
        /*092c*/ 	.word	0x00000000
        /*0930*/ 	.short	0x0101
        /*0932*/ 	.byte	0x3f
	.zero		1


	//   ....[52]....
        /*0934*/ 	.word	0x0002ec50
        /*0938*/ 	.word	0x00000007
        /*093c*/ 	.word	0x00032420
        /*0940*/ 	.short	0x010a
        /*0942*/ 	.byte	0x3f
	.zero		1


	//   ....[53]....
        /*0944*/ 	.word	0x0002ecd0
        /*0948*/ 	.word	0x00000008
        /*094c*/ 	.word	0x000324a0
        /*0950*/ 	.short	0x010a
        /*0952*/ 	.byte	0x3f
	.zero		1


	//   ....[54]....
        /*0954*/ 	.word	0x0002eeb0
        /*0958*/ 	.word	0x00000008
        /*095c*/ 	.word	0x000324c0
        /*0960*/ 	.short	0x010a
        /*0962*/ 	.byte	0x3f
	.zero		1


	//   ....[55]....
        /*0964*/ 	.word	0x0002f2c0
        /*0968*/ 	.word	0x00000009
        /*096c*/ 	.word	0x000324a0
        /*0970*/ 	.short	0x010a
        /*0972*/ 	.byte	0x3f
	.zero		1


	//   ....[56]....
        /*0974*/ 	.word	0x0002f480
        /*0978*/ 	.word	0x00000009
        /*097c*/ 	.word	0x000324c0
        /*0980*/ 	.short	0x010a
        /*0982*/ 	.byte	0x3f
	.zero		1


	//   ....[57]....
        /*0984*/ 	.word	0x00030560
        /*0988*/ 	.word	0x00000005
        /*098c*/ 	.word	0x00032440
        /*0990*/ 	.short	0x010a
        /*0992*/ 	.byte	0x3f
	.zero		1


	//   ....[58]....
        /*0994*/ 	.word	0x00030b70
        /*0998*/ 	.word	0x00000005
        /*099c*/ 	.word	0x00032420
        /*09a0*/ 	.short	0x010a
        /*09a2*/ 	.byte	0x3f
	.zero		1


	//   ....[59]....
        /*09a4*/ 	.word	0x00030c40
        /*09a8*/ 	.word	0x00000002
        /*09ac*/ 	.word	0x00032460
        /*09b0*/ 	.short	0x010a
        /*09b2*/ 	.byte	0x3f
	.zero		1


	//   ....[60]....
        /*09b4*/ 	.word	0x00031290
        /*09b8*/ 	.word	0x00000002
        /*09bc*/ 	.word	0x00032440
        /*09c0*/ 	.short	0x010a
        /*09c2*/ 	.byte	0x3f
	.zero		1


	//   ....[61]....
        /*09c4*/ 	.word	0x000314a0
        /*09c8*/ 	.word	0x00000002
        /*09cc*/ 	.word	0x00032460
        /*09d0*/ 	.short	0x010a
        /*09d2*/ 	.byte	0x3f
	.zero		1


	//   ....[62]....
        /*09d4*/ 	.word	0x00031a20
        /*09d8*/ 	.word	0x00000002
        /*09dc*/ 	.word	0x00032440
        /*09e0*/ 	.short	0x010a
        /*09e2*/ 	.byte	0x3f
	.zero		1


	//   ....[63]....
        /*09e4*/ 	.word	0x00031c20
        /*09e8*/ 	.word	0x00000002
        /*09ec*/ 	.word	0x00032460
        /*09f0*/ 	.short	0x010a
        /*09f2*/ 	.byte	0x3f
	.zero		1


	//   ....[64]....
        /*09f4*/ 	.word	0x00032110
        /*09f8*/ 	.word	0x00000002
        /*09fc*/ 	.word	0x00032440
        /*0a00*/ 	.short	0x010a
        /*0a02*/ 	.byte	0x3f
	.zero		1


	//   ....[65]....
        /*0a04*/ 	.word	0x00032320
        /*0a08*/ 	.word	0x00000002
        /*0a0c*/ 	.word	0x00032460
        /*0a10*/ 	.short	0x010a
        /*0a12*/ 	.byte	0x3f
	.zero		1


	//   ....[66]....
        /*0a14*/ 	.word	0x000334a0
        /*0a18*/ 	.word	0x00000000
        /*0a1c*/ 	.word	0x00032420
        /*0a20*/ 	.short	0x010a
        /*0a22*/ 	.byte	0x3f
	.zero		1


	//   ....[67]....
        /*0a24*/ 	.word	0x00033640
        /*0a28*/ 	.word	0x00000006
        /*0a2c*/ 	.word	0x00000000
        /*0a30*/ 	.short	0x010a
        /*0a32*/ 	.byte	0x3f
	.zero		1


	//   ....[68]....
        /*0a34*/ 	.word	0x000336b0
        /*0a38*/ 	.word	0x00000007
        /*0a3c*/ 	.word	0x00000000
        /*0a40*/ 	.short	0x010a
        /*0a42*/ 	.byte	0x3f
	.zero		1


	//   ....[69]....
        /*0a44*/ 	.word	0x00033720
        /*0a48*/ 	.word	0x00000004
        /*0a4c*/ 	.word	0x00000000
        /*0a50*/ 	.short	0x010a
        /*0a52*/ 	.byte	0x3f
	.zero		1


	//   ....[70]....
        /*0a54*/ 	.word	0x00033750
        /*0a58*/ 	.word	0x00000003
        /*0a5c*/ 	.word	0x00000000
        /*0a60*/ 	.short	0x010a
        /*0a62*/ 	.byte	0x3f
	.zero		1


	//   ....[71]....
        /*0a64*/ 	.word	0x000337b0
        /*0a68*/ 	.word	0x00000054
        /*0a6c*/ 	.word	0x00032490
        /*0a70*/ 	.short	0x010a
        /*0a72*/ 	.byte	0x3f
	.zero		1


	//   ....[72]....
        /*0a74*/ 	.word	0x00033800
        /*0a78*/ 	.word	0x00000054
        /*0a7c*/ 	.word	0x00032490
        /*0a80*/ 	.short	0x010a
        /*0a82*/ 	.byte	0x3f
	.zero		1


	//   ....[73]....
        /*0a84*/ 	.word	0x00033850
        /*0a88*/ 	.word	0x00000054
        /*0a8c*/ 	.word	0x00032490
        /*0a90*/ 	.short	0x010a
        /*0a92*/ 	.byte	0x3f
	.zero		1


	//   ....[74]....
        /*0a94*/ 	.word	0x000338a0
        /*0a98*/ 	.word	0x00000054
        /*0a9c*/ 	.word	0x000324b0
        /*0aa0*/ 	.short	0x010a
        /*0aa2*/ 	.byte	0x3f
	.zero		1


	//   ....[75]....
        /*0aa4*/ 	.word	0x00033e90
        /*0aa8*/ 	.word	0x00000091
        /*0aac*/ 	.word	0x00032400
        /*0ab0*/ 	.short	0x010a
        /*0ab2*/ 	.byte	0x3f
	.zero		1


	//   ....[76]....
        /*0ab4*/ 	.word	0x000343e0
        /*0ab8*/ 	.word	0x00000091
        /*0abc*/ 	.word	0x00032400
        /*0ac0*/ 	.short	0x010a
        /*0ac2*/ 	.byte	0x3f
	.zero		1


	//   ....[77]....
        /*0ac4*/ 	.word	0x00034430
        /*0ac8*/ 	.word	0x00000002
        /*0acc*/ 	.word	0x00000000
        /*0ad0*/ 	.short	0x010a
        /*0ad2*/ 	.byte	0x3f
	.zero		1


	//   ....[78]....
        /*0ad4*/ 	.word	0x00034480
        /*0ad8*/ 	.word	0x00000004
        /*0adc*/ 	.word	0x00000000
        /*0ae0*/ 	.short	0x010a
        /*0ae2*/ 	.byte	0x3f
	.zero		1


	//   ....[79]....
        /*0ae4*/ 	.word	0x000344d0
        /*0ae8*/ 	.word	0x00000000
        /*0aec*/ 	.word	0x00000000
        /*0af0*/ 	.short	0x010a
        /*0af2*/ 	.byte	0x3f
	.zero		1


	//   ....[80]....
        /*0af4*/ 	.word	0x00034520
        /*0af8*/ 	.word	0x00000006
        /*0afc*/ 	.word	0x00000000
        /*0b00*/ 	.short	0x010a
        /*0b02*/ 	.byte	0x3f
	.zero		1


	//   ....[81]....
        /*0b04*/ 	.word	0x00034570
        /*0b08*/ 	.word	0x00000006
        /*0b0c*/ 	.word	0x00000000
        /*0b10*/ 	.short	0x010a
        /*0b12*/ 	.byte	0x3f
	.zero		1


	//   ....[82]....
        /*0b14*/ 	.word	0x000345c0
        /*0b18*/ 	.word	0x00000006
        /*0b1c*/ 	.word	0x00000000
        /*0b20*/ 	.short	0x010a
        /*0b22*/ 	.byte	0x3f
	.zero		1


	//   ....[83]....
        /*0b24*/ 	.word	0x00034760
        /*0b28*/ 	.word	0x00000007
        /*0b2c*/ 	.word	0x00032420
        /*0b30*/ 	.short	0x010a
        /*0b32*/ 	.byte	0x3f
	.zero		1


	//   ....[84]....
        /*0b34*/ 	.word	0x000347b0
        /*0b38*/ 	.word	0x00000008
        /*0b3c*/ 	.word	0x000324a0
        /*0b40*/ 	.short	0x010a
        /*0b42*/ 	.byte	0x3f
	.zero		1


	//   ....[85]....
        /*0b44*/ 	.word	0x00034800
        /*0b48*/ 	.word	0x00000008
        /*0b4c*/ 	.word	0x000324c0
        /*0b50*/ 	.short	0x010a
        /*0b52*/ 	.byte	0x3f
	.zero		1


	//   ....[86]....
        /*0b54*/ 	.word	0x00034850
        /*0b58*/ 	.word	0x00000009
        /*0b5c*/ 	.word	0x000324a0
        /*0b60*/ 	.short	0x010a
        /*0b62*/ 	.byte	0x3f
	.zero		1


	//   ....[87]....
        /*0b64*/ 	.word	0x000348a0
        /*0b68*/ 	.word	0x00000009
        /*0b6c*/ 	.word	0x000324c0
        /*0b70*/ 	.short	0x010a
        /*0b72*/ 	.byte	0x3f
	.zero		1


	//   ....[88]....
        /*0b74*/ 	.word	0x00034a40
        /*0b78*/ 	.word	0x00000005
        /*0b7c*/ 	.word	0x00032440
        /*0b80*/ 	.short	0x010a
        /*0b82*/ 	.byte	0x3f
	.zero		1


	//   ....[89]....
        /*0b84*/ 	.word	0x00034ac0
        /*0b88*/ 	.word	0x00000005
        /*0b8c*/ 	.word	0x00032420
        /*0b90*/ 	.short	0x010a
        /*0b92*/ 	.byte	0x3f
	.zero		1


	//   ....[90]....
        /*0b94*/ 	.word	0x00034b10
        /*0b98*/ 	.word	0x00000002
        /*0b9c*/ 	.word	0x00032460
        /*0ba0*/ 	.short	0x010a
        /*0ba2*/ 	.byte	0x3f
	.zero		1


	//   ....[91]....
        /*0ba4*/ 	.word	0x00034b60
        /*0ba8*/ 	.word	0x00000002
        /*0bac*/ 	.word	0x00032440
        /*0bb0*/ 	.short	0x010a
        /*0bb2*/ 	.byte	0x3f
	.zero		1


	//   ....[92]....
        /*0bb4*/ 	.word	0x00034bb0
        /*0bb8*/ 	.word	0x00000002
        /*0bbc*/ 	.word	0x00032460
        /*0bc0*/ 	.short	0x010a
        /*0bc2*/ 	.byte	0x3f
	.zero		1


	//   ....[93]....
        /*0bc4*/ 	.word	0x00034c00
        /*0bc8*/ 	.word	0x00000002
        /*0bcc*/ 	.word	0x00032440
        /*0bd0*/ 	.short	0x010a
        /*0bd2*/ 	.byte	0x3f
	.zero		1


	//   ....[94]....
        /*0bd4*/ 	.word	0x00034c50
        /*0bd8*/ 	.word	0x00000002
        /*0bdc*/ 	.word	0x00032460
        /*0be0*/ 	.short	0x010a
        /*0be2*/ 	.byte	0x3f
	.zero		1


	//   ....[95]....
        /*0be4*/ 	.word	0x00034ca0
        /*0be8*/ 	.word	0x00000002
        /*0bec*/ 	.word	0x00032440
        /*0bf0*/ 	.short	0x010a
        /*0bf2*/ 	.byte	0x3f
	.zero		1


	//   ....[96]....
        /*0bf4*/ 	.word	0x00034cf0
        /*0bf8*/ 	.word	0x00000002
        /*0bfc*/ 	.word	0x00032460
        /*0c00*/ 	.short	0x010a
        /*0c02*/ 	.byte	0x3f
	.zero		1


	//   ....[97]....
        /*0c04*/ 	.word	0x000356b0
        /*0c08*/ 	.word	0x00000000
        /*0c0c*/ 	.word	0x00032420
        /*0c10*/ 	.short	0x010a
        /*0c12*/ 	.byte	0x3f
	.zero		1


	//   ....[98]....
        /*0c14*/ 	.word	0x00035850
        /*0c18*/ 	.word	0x00000006
        /*0c1c*/ 	.word	0x00000000
        /*0c20*/ 	.short	0x010a
        /*0c22*/ 	.byte	0x3f
	.zero		1


	//   ....[99]....
        /*0c24*/ 	.word	0x000358a0
        /*0c28*/ 	.word	0x00000007
        /*0c2c*/ 	.word	0x00000000
        /*0c30*/ 	.short	0x010a
        /*0c32*/ 	.byte	0x3f
	.zero		1


	//   ....[100]....
        /*0c34*/ 	.word	0x000358f0
        /*0c38*/ 	.word	0x00000004
        /*0c3c*/ 	.word	0x00000000
        /*0c40*/ 	.short	0x010a
        /*0c42*/ 	.byte	0x3f
	.zero		1


	//   ....[101]....
        /*0c44*/ 	.word	0x00035a70
        /*0c48*/ 	.word	0x00000003
        /*0c4c*/ 	.word	0x00000000
        /*0c50*/ 	.short	0x010a
        /*0c52*/ 	.byte	0x3f
	.zero		1


	//   ....[102]....
        /*0c54*/ 	.word	0x00035b70
        /*0c58*/ 	.word	0x00000008
        /*0c5c*/ 	.word	0x00000000
        /*0c60*/ 	.short	0x010a
        /*0c62*/ 	.byte	0x3f
	.zero		1


	//   ....[103]....
        /*0c64*/ 	.word	0x00035f90
        /*0c68*/ 	.word	0x00000004
        /*0c6c*/ 	.word	0x00032410
        /*0c70*/ 	.short	0x010a
        /*0c72*/ 	.byte	0x3f
	.zero		1


	//   ....[104]....
        /*0c74*/ 	.word	0x000360b0
        /*0c78*/ 	.word	0x00000003
        /*0c7c*/ 	.word	0x00000000
        /*0c80*/ 	.short	0x010a
        /*0c82*/ 	.byte	0x3f
	.zero		1


	//   ....[105]....
        /*0c84*/ 	.word	0x000361b0
        /*0c88*/ 	.word	0x00000008
        /*0c8c*/ 	.word	0x00000000
        /*0c90*/ 	.short	0x010a
        /*0c92*/ 	.byte	0x3f
	.zero		1


	//   ....[106]....
        /*0c94*/ 	.word	0x00036f60
        /*0c98*/ 	.word	0x0000000a
        /*0c9c*/ 	.word	0x00000000
        /*0ca0*/ 	.short	0x0101
        /*0ca2*/ 	.byte	0x3f
	.zero		1


	//   ....[107]....
        /*0ca4*/ 	.word	0x00040db0
        /*0ca8*/ 	.word	0x00000000
        /*0cac*/ 	.word	0x00000000
        /*0cb0*/ 	.short	0x0101
        /*0cb2*/ 	.byte	0x3f
	.zero		1


	//   ....[108]....
        /*0cb4*/ 	.word	0x00040df0
        /*0cb8*/ 	.word	0x00000008
        /*0cbc*/ 	.word	0x00000000
        /*0cc0*/ 	.short	0x010a
        /*0cc2*/ 	.byte	0x3f
	.zero		1


	//   ....[109]....
        /*0cc4*/ 	.word	0x00040e40
        /*0cc8*/ 	.word	0x00000004
        /*0ccc*/ 	.word	0x00032410
        /*0cd0*/ 	.short	0x010a
        /*0cd2*/ 	.byte	0x3f
	.zero		1


	//   ....[110]....
        /*0cd4*/ 	.word	0x00040e90
        /*0cd8*/ 	.word	0x00000008
        /*0cdc*/ 	.word	0x00000000
        /*0ce0*/ 	.short	0x010a
        /*0ce2*/ 	.byte	0x3f
	.zero		1


	//----- nvinfo : EIATTR_NUM_MBARRIERS
	.align		4
.L_472:
        /*0ce4*/ 	.byte	0x03, 0x38
        /*0ce6*/ 	.short	0x0017


	//----- nvinfo : EIATTR_EXIT_INSTR_OFFSETS
	.align		4
        /*0ce8*/ 	.byte	0x04, 0x1c
        /*0cea*/ 	.short	(.L_474 - .L_473)


	//   ....[0]....
.L_473:
        /*0cec*/ 	.word	0x000337a0


	//----- nvinfo : EIATTR_MAX_THREADS
	.align		4
.L_474:
        /*0cf0*/ 	.byte	0x04, 0x05
        /*0cf2*/ 	.short	(.L_476 - .L_475)
.L_475:
        /*0cf4*/ 	.word	0x00000180
        /*0cf8*/ 	.word	0x00000001
        /*0cfc*/ 	.word	0x00000001


	//----- nvinfo : EIATTR_CRS_STACK_SIZE
	.align		4
.L_476:
        /*0d00*/ 	.byte	0x04, 0x1e
        /*0d02*/ 	.short	(.L_478 - .L_477)
.L_477:
        /*0d04*/ 	.word	0x00000000


	//----- nvinfo : EIATTR_CBANK_PARAM_SIZE
	.align		4
.L_478:
        /*0d08*/ 	.byte	0x03, 0x19
        /*0d0a*/ 	.short	0x0b70


	//----- nvinfo : EIATTR_PARAM_CBANK
	.align		4
        /*0d0c*/ 	.byte	0x04, 0x0a
        /*0d0e*/ 	.short	(.L_480 - .L_479)
	.align		4
.L_479:
        /*0d10*/ 	.word	index@(.nv.constant0._ZN7cutlass13device_kernelIN5flash11enable_sm90INS1_16FlashAttnFwdSm90INS1_25CollectiveMainloopFwdSm90ILi2EN4cute5tupleIJNS5_1CILi1EEES8_S8_EEENS6_IJNS7_ILi128EEENS7_ILi96EEENS7_ILi64EEEEEELi256ENS_10bfloat16_tEfNS_4arch4Sm90ELb0ELb1ELb0ELb1ELb0ELb1ELb1ELb1ELb0ELb0ELb0ELb0EEENS1_21CollectiveEpilogueFwdINS6_IJSA_NS7_ILi256EEESB_EEES9_SE_SG_Li256ELb1ELb0ELb0ELb0EEENS1_36VarlenDynamicPersistentTileSchedulerILi128ELi96ELi256ELi32ELb0ELb0ELb1ELb1ELb0ELb1EEEEEEEEEvNT_6ParamsE)
        /*0d14*/ 	.short	0x0210
        /*0d16*/ 	.short	0x0b70


	//----- nvinfo : EIATTR_SW_WAR
	.align		4
.L_480:
        /*0d18*/ 	.byte	0x04, 0x36
        /*0d1a*/ 	.short	(.L_482 - .L_481)
.L_481:
        /*0d1c*/ 	.word	0x00000008
.L_482:


//--------------------- .nv.info._ZN7cutlass13device_kernelIN5flash11enable_sm90INS1_16FlashAttnFwdSm90INS1_25CollectiveMainloopFwdSm90ILi2EN4cute5tupleIJNS5_1CILi1EEES8_S8_EEENS6_IJNS7_ILi128EEENS7_ILi96EEENS7_ILi64EEEEEELi256ENS_10bfloat16_tEfNS_4arch4Sm90ELb1ELb0ELb0ELb0ELb0ELb0ELb0ELb1ELb0ELb0ELb0ELb0EEENS1_21CollectiveEpilogueFwdINS6_IJSA_NS7_ILi256EEESB_EEES9_SE_SG_Li256ELb0ELb0ELb0ELb0EEENS1_30DynamicPersistentTileSchedulerILi256ELi32ELb0ELb0ELb1EEEEEEEEEvNT_6ParamsE --------------------------
	.section	.nv.info._ZN7cutlass13device_kernelIN5flash11enable_sm90INS1_16FlashAttnFwdSm90INS1_25CollectiveMainloopFwdSm90ILi2EN4cute5tupleIJNS5_1CILi1EEES8_S8_EEENS6_IJNS7_ILi128EEENS7_ILi96EEENS7_ILi64EEEEEELi256ENS_10bfloat16_tEfNS_4arch4Sm90ELb1ELb0ELb0ELb0ELb0ELb0ELb0ELb1ELb0ELb0ELb0ELb0EEENS1_21CollectiveEpilogueFwdINS6_IJSA_NS7_ILi256EEESB_EEES9_SE_SG_Li256ELb0ELb0ELb0ELb0EEENS1_30DynamicPersistentTileSchedulerILi256ELi32ELb0ELb0ELb1EEEEEEEEEvNT_6ParamsE,"",@"SHT_CUDA_INFO"
	.sectionflags	@""
	.align	4


	//----- nvinfo : EIATTR_CUDA_API_VERSION
	.align		4
        /*0000*/ 	.byte	0x04, 0x37
        /*0002*/ 	.short	(.L_484 - .L_483)
.L_483:
        /*0004*/ 	.word	0x00000082


	//----- nvinfo : EIATTR_KPARAM_INFO
	.align		4
.L_484:
        /*0008*/ 	.byte	0x04, 0x17
        /*000a*/ 	.short	(.L_486 - .L_485)
.L_485:
        /*000c*/ 	.word	0x00000000
        /*0010*/ 	.short	0x0000
        /*0012*/ 	.short	0x0070
        /*0014*/ 	.byte	0x00, 0xf0, 0x01, 0x2e


	//----- nvinfo : EIATTR_SPARSE_MMA_MASK
	.align		4
.L_486:
        /*0018*/ 	.byte	0x03, 0x50
        /*001a*/ 	.short	0x0000


	//----- nvinfo : EIATTR_MAXREG_COUNT
	.align		4
        /*001c*/ 	.byte	0x03, 0x1b
        /*001e*/ 	.short	0x00a8


	//----- nvinfo : EIATTR_NUM_BARRIERS
	.align		4
        /*0020*/ 	.byte	0x02, 0x4c
        /*0022*/ 	.byte	0x10
	.zero		1


	//----- nvinfo : EIATTR_EXTERNS
	.align		4
        /*0024*/ 	.byte	0x04, 0x0f
        /*0026*/ 	.short	(.L_488 - .L_487)


	//   ....[0]....
	.align		4
.L_487:
        /*0028*/ 	.word	index@(__assertfail)


	//----- nvinfo : EIATTR_MERCURY_ISA_VERSION
	.align		4
.L_488:
        /*002c*/ 	.byte	0x03, 0x5f
        /*002e*/ 	.short	0x0101


	//----- nvinfo : EIATTR_INT_WARP_WIDE_INSTR_OFFSETS
	.align		4
        /*0030*/ 	.byte	0x04, 0x31
        /*0032*/ 	.short	(.L_490 - .L_489)


	//   ....[0]....
.L_489:
        /*0034*/ 	.word	0x00000180


	//   ....[1]....
        /*0038*/ 	.word	0x000001b0


	//   ....[2]....
        /*003c*/ 	.word	0x000001c0


	//   ....[3]....
        /*0040*/ 	.word	0x00009f40


	//   ....[4]....
        /*0044*/ 	.word	0x00009fd0


	//   ....[5]....
        /*0048*/ 	.word	0x0000a4c0


	//   ....[6]....
        /*004c*/ 	.word	0x0000c0b0


	//   ....[7]....
        /*0050*/ 	.word	0x0000c140


	//----- nvinfo : EIATTR_COOP_GROUP_MASK_REGIDS
	.align		4
.L_490:
        /*0054*/ 	.byte	0x04, 0x29
        /*0056*/ 	.short	(.L_492 - .L_491)


	//   ....[0]....
.L_491:
        /*0058*/ 	.word	0xffffffff


	//   ....[1]....
        /*005c*/ 	.word	0xffffffff


	//   ....[2]....
        /*0060*/ 	.word	0xffffffff


	//   ....[3]....
        /*0064*/ 	.word	0xffffffff


	//   ....[4]....
        /*0068*/ 	.word	0xffffffff


	//   ....[5]....
        /*006c*/ 	.word	0xffffffff


	//   ....[6]....
        /*0070*/ 	.word	0xffffffff


	//   ....[7]....
        /*0074*/ 	.word	0xffffffff


	//   ....[8]....
        /*0078*/ 	.word	0xffffffff


	//   ....[9]....
        /*007c*/ 	.word	0xffffffff


	//   ....[10]....
        /*0080*/ 	.word	0xffffffff


	//   ....[11]....
        /*0084*/ 	.word	0xffffffff


	//   ....[12]....
        /*0088*/ 	.word	0xffffffff


	//   ....[13]....
        /*008c*/ 	.word	0xffffffff


	//   ....[14]....
        /*0090*/ 	.word	0xffffffff


	//   ....[15]....
        /*0094*/ 	.word	0xffffffff


	//   ....[16]....
        /*0098*/ 	.word	0xffffffff


	//   ....[17]....
        /*009c*/ 	.word	0xffffffff


	//   ....[18]....
        /*00a0*/ 	.word	0xffffffff


	//   ....[19]....
        /*00a4*/ 	.word	0xffffffff


	//   ....[20]....
        /*00a8*/ 	.word	0xffffffff


	//   ....[21]....
        /*00ac*/ 	.word	0xffffffff


	//   ....[22]....
        /*00b0*/ 	.word	0xffffffff


	//   ....[23]....
        /*00b4*/ 	.word	0xffffffff


	//   ....[24]....
        /*00b8*/ 	.word	0xffffffff


	//   ....[25]....
        /*00bc*/ 	.word	0xffffffff


	//   ....[26]....
        /*00c0*/ 	.word	0xffffffff


	//   ....[27]....
        /*00c4*/ 	.word	0xffffffff


	//   ....[28]....
        /*00c8*/ 	.word	0x0500000f


	//   ....[29]....
        /*00cc*/ 	.word	0x0500000f


	//----- nvinfo : EIATTR_COOP_GROUP_INSTR_OFFSETS
	.align		4
.L_492:
        /*00d0*/ 	.byte	0x04, 0x28
        /*00d2*/ 	.short	(.L_494 - .L_493)


	//   ....[0]....
.L_493:
        /*00d4*/ 	.word	0x00000060


	//   ....[1]....
        /*00d8*/ 	.word	0x00000190


	//   ....[2]....
        /*00dc*/ 	.word	0x000001e0


	//   ....[3]....
        /*00e0*/ 	.word	0x000003d0


	//   ....[4]....
        /*00e4*/ 	.word	0x00000530


	//   ....[5]....
        /*00e8*/ 	.word	0x00000650


	//   ....[6]....
        /*00ec*/ 	.word	0x000007b0


	//   ....[7]....
        /*00f0*/ 	.word	0x00001610


	//   ....[8]....
        /*00f4*/ 	.word	0x000020d0


	//   ....[9]....
        /*00f8*/ 	.word	0x000021b0


	//   ....[10]....
        /*00fc*/ 	.word	0x000027e0


	//   ....[11]....
        /*0100*/ 	.word	0x00002880


	//   ....[12]....
        /*0104*/ 	.word	0x00003c80


	//   ....[13]....
        /*0108*/ 	.word	0x00003d40


	//   ....[14]....
        /*010c*/ 	.word	0x00004390


	//   ....[15]....
        /*0110*/ 	.word	0x00004400


	//   ....[16]....
        /*0114*/ 	.word	0x00005cb0


	//   ....[17]....
        /*0118*/ 	.word	0x00005ce0


	//   ....[18]....
        /*011c*/ 	.word	0x000060a0


	//   ....[19]....
        /*0120*/ 	.word	0x00006270


	//   ....[20]....
        /*0124*/ 	.word	0x00007560


	//   ....[21]....
        /*0128*/ 	.word	0x000075a0


	//   ....[22]....
        /*012c*/ 	.word	0x00007670


	//   ....[23]....
        /*0130*/ 	.word	0x00007690


	//   ....[24]....
        /*0134*/ 	.word	0x00008680


	//   ....[25]....
        /*0138*/ 	.word	0x000099c0


	//   ....[26]....
        /*013c*/ 	.word	0x0000c1c0


	//   ....[27]....
        /*0140*/ 	.word	0x0000c370


	//   ....[28]....
        /*0144*/ 	.word	0x0000c8c0


	//   ....[29]....
        /*0148*/ 	.word	0x0000cca0


	//----- nvinfo : EIATTR_REG_RECONFIG
	.align		4
.L_494:
        /*014c*/ 	.byte	0x01, 0x54
	.zero		2


	//----- nvinfo : EIATTR_SYSCALL_OFFSETS
	.align		4
        /*0150*/ 	.byte	0x04, 0x46
        /*0152*/ 	.short	(.L_496 - .L_495)


	//   ....[0]....
.L_495:
        /*0154*/ 	.word	0x000017c0


	//   ....[1]....
        /*0158*/ 	.word	0x0000a160


	//   ....[2]....
        /*015c*/ 	.word	0x0000a2a0


	//   ....[3]....
        /*0160*/ 	.word	0x0000a3a0


	//----- nvinfo : EIATTR_MBARRIER_INSTR_OFFSETS
	.align		4
.L_496:
        /*0164*/ 	.byte	0x04, 0x39
        /*0166*/ 	.short	(.L_498 - .L_497)


	//   ....[0]....
.L_497:
        /*0168*/ 	.word	0x00000280
        /*016c*/ 	.word	0x000000ff
        /*0170*/ 	.word	0x00022800
        /*0174*/ 	.short	0x0100
        /*0176*/ 	.byte	0x06
	.zero		1


	//   ....[1]....
        /*0178*/ 	.word	0x00000290
        /*017c*/ 	.word	0x000000ff
        /*0180*/ 	.word	0x00022820
        /*0184*/ 	.short	0x0100
        /*0186*/ 	.byte	0x06
	.zero		1


	//   ....[2]....
        /*0188*/ 	.word	0x00000380
        /*018c*/ 	.word	0x000000ff
        /*0190*/ 	.word	0x00022830
        /*0194*/ 	.short	0x0100
        /*0196*/ 	.byte	0x08
	.zero		1


	//   ....[3]....
        /*0198*/ 	.word	0x00000390
        /*019c*/ 	.word	0x000000ff
        /*01a0*/ 	.word	0x00022840
        /*01a4*/ 	.short	0x0100
        /*01a6*/ 	.byte	0x08
	.zero		1


	//   ....[4]....
        /*01a8*/ 	.word	0x000003a0
        /*01ac*/ 	.word	0x000000ff
        /*01b0*/ 	.word	0x00022838
        /*01b4*/ 	.short	0x0100
        /*01b6*/ 	.byte	0x08
	.zero		1


	//   ....[5]....
        /*01b8*/ 	.word	0x000003b0
        /*01bc*/ 	.word	0x000000ff
        /*01c0*/ 	.word	0x00022848
        /*01c4*/ 	.short	0x0100
        /*01c6*/ 	.byte	0x08
	.zero		1


	//   ....[6]....
        /*01c8*/ 	.word	0x000004e0
        /*01cc*/ 	.word	0x000000ff
        /*01d0*/ 	.word	0x00022850
        /*01d4*/ 	.short	0x0100
        /*01d6*/ 	.byte	0x08
	.zero		1


	//   ....[7]....
        /*01d8*/ 	.word	0x000004f0
        /*01dc*/ 	.word	0x000000ff
        /*01e0*/ 	.word	0x00022860
        /*01e4*/ 	.short	0x0100
        /*01e6*/ 	.byte	0x08
	.zero		1


	//   ....[8]....
        /*01e8*/ 	.word	0x00000500
        /*01ec*/ 	.word	0x000000ff
        /*01f0*/ 	.word	0x00022858
        /*01f4*/ 	.short	0x0100
        /*01f6*/ 	.byte	0x08
	.zero		1


	//   ....[9]....
        /*01f8*/ 	.word	0x00000510
        /*01fc*/ 	.word	0x000000ff
        /*0200*/ 	.word	0x00022868
        /*0204*/ 	.short	0x0100
        /*0206*/ 	.byte	0x08
	.zero		1


	//   ....[10]....
        /*0208*/ 	.word	0x00000600
        /*020c*/ 	.word	0x000000ff
        /*0210*/ 	.word	0x00022870
        /*0214*/ 	.short	0x0100
        /*0216*/ 	.byte	0x06
	.zero		1


	//   ....[11]....
        /*0218*/ 	.word	0x00000610
        /*021c*/ 	.word	0x000000ff
        /*0220*/ 	.word	0x00022880
        /*0224*/ 	.short	0x0100
        /*0226*/ 	.byte	0x06
	.zero		1


	//   ....[12]....
        /*0228*/ 	.word	0x00000620
        /*022c*/ 	.word	0x000000ff
        /*0230*/ 	.word	0x00022878
        /*0234*/ 	.short	0x0100
        /*0236*/ 	.byte	0x06
	.zero		1


	//   ....[13]....
        /*0238*/ 	.word	0x00000630
        /*023c*/ 	.word	0x000000ff
        /*0240*/ 	.word	0x00022888
        /*0244*/ 	.short	0x0100
        /*0246*/ 	.byte	0x06
	.zero		1


	//   ....[14]....
        /*0248*/ 	.word	0x00000760
        /*024c*/ 	.word	0x000000ff
        /*0250*/ 	.word	0x00022890
        /*0254*/ 	.short	0x0100
        /*0256*/ 	.byte	0x08
	.zero		1


	//   ....[15]....
        /*0258*/ 	.word	0x00000770
        /*025c*/ 	.word	0x000000ff
        /*0260*/ 	.word	0x000228a0
        /*0264*/ 	.short	0x0100
        /*0266*/ 	.byte	0x08
	.zero		1


	//   ....[16]....
        /*0268*/ 	.word	0x00000780
        /*026c*/ 	.word	0x000000ff
        /*0270*/ 	.word	0x00022898
        /*0274*/ 	.short	0x0100
        /*0276*/ 	.byte	0x08
	.zero		1


	//   ....[17]....
        /*0278*/ 	.word	0x00000790
        /*027c*/ 	.word	0x000000ff
        /*0280*/ 	.word	0x000228a8
        /*0284*/ 	.short	0x0100
        /*0286*/ 	.byte	0x08
	.zero		1


	//   ....[18]....
        /*0288*/ 	.word	0x000008c0
        /*028c*/ 	.word	0x000000ff
        /*0290*/ 	.word	0x000228b0
        /*0294*/ 	.short	0x0100
        /*0296*/ 	.byte	0x08
	.zero		1


	//   ....[19]....
        /*0298*/ 	.word	0x000008d0
        /*029c*/ 	.word	0x000000ff
        /*02a0*/ 	.word	0x000228c0
        /*02a4*/ 	.short	0x0100
        /*02a6*/ 	.byte	0x08
	.zero		1


	//   ....[20]....
        /*02a8*/ 	.word	0x000008e0
        /*02ac*/ 	.word	0x000000ff
        /*02b0*/ 	.word	0x000228b8
        /*02b4*/ 	.short	0x0100
        /*02b6*/ 	.byte	0x08
	.zero		1


	//   ....[21]....
        /*02b8*/ 	.word	0x000008f0
        /*02bc*/ 	.word	0x000000ff
        /*02c0*/ 	.word	0x000228c8
        /*02c4*/ 	.short	0x0100
        /*02c6*/ 	.byte	0x08
	.zero		1


	//   ....[22]....
        /*02c8*/ 	.word	0x00001830
        /*02cc*/ 	.word	0x000000ff
        /*02d0*/ 	.word	0x00022800
        /*02d4*/ 	.short	0x010a
        /*02d6*/ 	.byte	0x31
	.zero		1


	//   ....[23]....
        /*02d8*/ 	.word	0x000018e0
        /*02dc*/ 	.word	0x000000ff
        /*02e0*/ 	.word	0x00022830
        /*02e4*/ 	.short	0x010a
        /*02e6*/ 	.byte	0x15
	.zero		1


	//   ....[24]....
        /*02e8*/ 	.word	0x00001920
        /*02ec*/ 	.word	0x000000ff
        /*02f0*/ 	.word	0x00022830
        /*02f4*/ 	.short	0x010a
        /*02f6*/ 	.byte	0x15
	.zero		1


	//   ....[25]....
        /*02f8*/ 	.word	0x00002cb0
        /*02fc*/ 	.word	0x00000000
        /*0300*/ 	.word	0x00000000
        /*0304*/ 	.short	0x0101
        /*0306*/ 	.byte	0x3f
	.zero		1


	//   ....[26]....
        /*0308*/ 	.word	0x000030d0
        /*030c*/ 	.word	0x000000ff
        /*0310*/ 	.word	0x00022850
        /*0314*/ 	.short	0x010a
        /*0316*/ 	.byte	0x15
	.zero		1


	//   ....[27]....
        /*0318*/ 	.word	0x00003110
        /*031c*/ 	.word	0x000000ff
        /*0320*/ 	.word	0x00022850
        /*0324*/ 	.short	0x010a
        /*0326*/ 	.byte	0x15
	.zero		1


	//   ....[28]....
        /*0328*/ 	.word	0x00003470
        /*032c*/ 	.word	0x00000008
        /*0330*/ 	.word	0x00000000
        /*0334*/ 	.short	0x0101
        /*0336*/ 	.byte	0x3f
	.zero		1


	//   ....[29]....
        /*0338*/ 	.word	0x00003590
        /*033c*/ 	.word	0x000000ff
        /*0340*/ 	.word	0x00022830
        /*0344*/ 	.short	0x010a
        /*0346*/ 	.byte	0x1d
	.zero		1


	//   ....[30]....
        /*0348*/ 	.word	0x000035d0
        /*034c*/ 	.word	0x000000ff
        /*0350*/ 	.word	0x00022830
        /*0354*/ 	.short	0x010a
        /*0356*/ 	.byte	0x1d
	.zero		1


	//   ....[31]....
        /*0358*/ 	.word	0x00004aa0
        /*035c*/ 	.word	0x00000003
        /*0360*/ 	.word	0x00000000
        /*0364*/ 	.short	0x0101
        /*0366*/ 	.byte	0x3f
	.zero		1


	//   ....[32]....
        /*0368*/ 	.word	0x00005540
        /*036c*/ 	.word	0x000000ff
        /*0370*/ 	.word	0x00022850
        /*0374*/ 	.short	0x010a
        /*0376*/ 	.byte	0x1d
	.zero		1


	//   ....[33]....
        /*0378*/ 	.word	0x00005580
        /*037c*/ 	.word	0x000000ff
        /*0380*/ 	.word	0x00022850
        /*0384*/ 	.short	0x010a
        /*0386*/ 	.byte	0x1d
	.zero		1


	//   ....[34]....
        /*0388*/ 	.word	0x00005870
        /*038c*/ 	.word	0x000000bb
        /*0390*/ 	.word	0x00000000
        /*0394*/ 	.short	0x0101
        /*0396*/ 	.byte	0x3f
	.zero		1


	//   ....[35]....
        /*0398*/ 	.word	0x00005980
        /*039c*/ 	.word	0x000000ff
        /*03a0*/ 	.word	0x00022830
        /*03a4*/ 	.short	0x010a
        /*03a6*/ 	.byte	0x16
	.zero		1


	//   ....[36]....
        /*03a8*/ 	.word	0x000059c0
        /*03ac*/ 	.word	0x000000ff
        /*03b0*/ 	.word	0x00022830
        /*03b4*/ 	.short	0x010a
        /*03b6*/ 	.byte	0x16
	.zero		1


	//   ....[37]....
        /*03b8*/ 	.word	0x00006620
        /*03bc*/ 	.word	0x0000009a
        /*03c0*/ 	.word	0x00000000
        /*03c4*/ 	.short	0x0101
        /*03c6*/ 	.byte	0x3f
	.zero		1


	//   ....[38]....
        /*03c8*/ 	.word	0x00007220
        /*03cc*/ 	.word	0x000000ff
        /*03d0*/ 	.word	0x00022850
        /*03d4*/ 	.short	0x010a
        /*03d6*/ 	.byte	0x16
	.zero		1


	//   ....[39]....
        /*03d8*/ 	.word	0x00007260
        /*03dc*/ 	.word	0x000000ff
        /*03e0*/ 	.word	0x00022850
        /*03e4*/ 	.short	0x010a
        /*03e6*/ 	.byte	0x16
	.zero		1


	//   ....[40]....
        /*03e8*/ 	.word	0x00007540
        /*03ec*/ 	.word	0x000000b7
        /*03f0*/ 	.word	0x00000000
        /*03f4*/ 	.short	0x0101
        /*03f6*/ 	.byte	0x3f
	.zero		1


	//   ....[41]....
        /*03f8*/ 	.word	0x00008f30
        /*03fc*/ 	.word	0x000000ff
        /*0400*/ 	.word	0x00000000
        /*0404*/ 	.short	0x0101
        /*0406*/ 	.byte	0x05
	.zero		1


	//   ....[42]....
        /*0408*/ 	.word	0x0000a760
        /*040c*/ 	.word	0x00000008
        /*0410*/ 	.word	0x00022840
        /*0414*/ 	.short	0x010a
        /*0416*/ 	.byte	0x3f
	.zero		1


	//   ....[43]....
        /*0418*/ 	.word	0x0000aa40
        /*041c*/ 	.word	0x000000ff
        /*0420*/ 	.word	0x00022820
        /*0424*/ 	.short	0x010a
        /*0426*/ 	.byte	0x25
	.zero		1


	//   ....[44]....
        /*0428*/ 	.word	0x0000aae0
        /*042c*/ 	.word	0x00000008
        /*0430*/ 	.word	0x00022860
        /*0434*/ 	.short	0x010a
        /*0436*/ 	.byte	0x3f
	.zero		1


	//   ....[45]....
        /*0438*/ 	.word	0x0000b000
        /*043c*/ 	.word	0x00000002
        /*0440*/ 	.word	0x00022840
        /*0444*/ 	.short	0x010a
        /*0446*/ 	.byte	0x3f
	.zero		1


	//   ....[46]....
        /*0448*/ 	.word	0x0000b170
        /*044c*/ 	.word	0x00000002
        /*0450*/ 	.word	0x00022860
        /*0454*/ 	.short	0x010a
        /*0456*/ 	.byte	0x3f
	.zero		1


	//   ....[47]....
        /*0458*/ 	.word	0x0000b640
        /*045c*/ 	.word	0x00000003
        /*0460*/ 	.word	0x00022840
        /*0464*/ 	.short	0x010a
        /*0466*/ 	.byte	0x3f
	.zero		1


	//   ....[48]....
        /*0468*/ 	.word	0x0000b7b0
        /*046c*/ 	.word	0x00000003
        /*0470*/ 	.word	0x00022860
        /*0474*/ 	.short	0x010a
        /*0476*/ 	.byte	0x3f
	.zero		1


	//   ....[49]....
        /*0478*/ 	.word	0x0000bc20
        /*047c*/ 	.word	0x00000002
        /*0480*/ 	.word	0x00022840
        /*0484*/ 	.short	0x010a
        /*0486*/ 	.byte	0x3f
	.zero		1


	//   ....[50]....
        /*0488*/ 	.word	0x0000bd90
        /*048c*/ 	.word	0x00000002
        /*0490*/ 	.word	0x00022860
        /*0494*/ 	.short	0x010a
        /*0496*/ 	.byte	0x3f
	.zero		1


	//   ....[51]....
        /*0498*/ 	.word	0x0000c320
        /*049c*/ 	.word	0x00000007
        /*04a0*/ 	.word	0x00022820
        /*04a4*/ 	.short	0x010a
        /*04a6*/ 	.byte	0x3f
	.zero		1


	//   ....[52]....
        /*04a8*/ 	.word	0x0000c470
        /*04ac*/ 	.word	0x00000005
        /*04b0*/ 	.word	0x00000000
        /*04b4*/ 	.short	0x010a
        /*04b6*/ 	.byte	0x3f
	.zero		1


	//   ....[53]....
        /*04b8*/ 	.word	0x0000c4e0
        /*04bc*/ 	.word	0x00000003
        /*04c0*/ 	.word	0x00000000
        /*04c4*/ 	.short	0x010a
        /*04c6*/ 	.byte	0x3f
	.zero		1


	//   ....[54]....
        /*04c8*/ 	.word	0x0000c540
        /*04cc*/ 	.word	0x00000005
        /*04d0*/ 	.word	0x00000000
        /*04d4*/ 	.short	0x010a
        /*04d6*/ 	.byte	0x3f
	.zero		1


	//   ....[55]....
        /*04d8*/ 	.word	0x0000c570
        /*04dc*/ 	.word	0x00000003
        /*04e0*/ 	.word	0x00000000
        /*04e4*/ 	.short	0x010a
        /*04e6*/ 	.byte	0x3f
	.zero		1


	//   ....[56]....
        /*04e8*/ 	.word	0x0000c5e0
        /*04ec*/ 	.word	0x00000003
        /*04f0*/ 	.word	0x00022800
        /*04f4*/ 	.short	0x010a
        /*04f6*/ 	.byte	0x3f
	.zero		1


	//   ....[57]....
        /*04f8*/ 	.word	0x0000c640
        /*04fc*/ 	.word	0x00000000
        /*0500*/ 	.word	0x00022830
        /*0504*/ 	.short	0x010a
        /*0506*/ 	.byte	0x3f
	.zero		1


	//   ....[58]....
        /*0508*/ 	.word	0x0000c690
        /*050c*/ 	.word	0x00000008
        /*0510*/ 	.word	0x00022850
        /*0514*/ 	.short	0x010a
        /*0516*/ 	.byte	0x3f
	.zero		1


	//   ....[59]....
        /*0518*/ 	.word	0x0000c6f0
        /*051c*/ 	.word	0x00000005
        /*0520*/ 	.word	0x00022830
        /*0524*/ 	.short	0x010a
        /*0526*/ 	.byte	0x3f
	.zero		1


	//   ....[60]....
        /*0528*/ 	.word	0x0000c740
        /*052c*/ 	.word	0x000000bb
        /*0530*/ 	.word	0x00022850
        /*0534*/ 	.short	0x010a
        /*0536*/ 	.byte	0x3f
	.zero		1


	//   ....[61]....
        /*0538*/ 	.word	0x0000c7a0
        /*053c*/ 	.word	0x00000005
        /*0540*/ 	.word	0x00022830
        /*0544*/ 	.short	0x010a
        /*0546*/ 	.byte	0x3f
	.zero		1


	//   ....[62]....
        /*0548*/ 	.word	0x0000c7f0
        /*054c*/ 	.word	0x000000b7
        /*0550*/ 	.word	0x00022850
        /*0554*/ 	.short	0x010a
        /*0556*/ 	.byte	0x3f
	.zero		1


	//   ....[63]....
        /*0558*/ 	.word	0x0000c970
        /*055c*/ 	.word	0x00000008
        /*0560*/ 	.word	0x00022840
        /*0564*/ 	.short	0x010a
        /*0566*/ 	.byte	0x3f
	.zero		1


	//   ....[64]....
        /*0568*/ 	.word	0x0000c9d0
        /*056c*/ 	.word	0x00000008
        /*0570*/ 	.word	0x00022820
        /*0574*/ 	.short	0x010a
        /*0576*/ 	.byte	0x3f
	.zero		1


	//   ....[65]....
        /*0578*/ 	.word	0x0000ca20
        /*057c*/ 	.word	0x00000008
        /*0580*/ 	.word	0x00022860
        /*0584*/ 	.short	0x010a
        /*0586*/ 	.byte	0x3f
	.zero		1


	//   ....[66]....
        /*0588*/ 	.word	0x0000ca70
        /*058c*/ 	.word	0x00000002
        /*0590*/ 	.word	0x00022840
        /*0594*/ 	.short	0x010a
        /*0596*/ 	.byte	0x3f
	.zero		1


	//   ....[67]....
        /*0598*/ 	.word	0x0000cac0
        /*059c*/ 	.word	0x00000002
        /*05a0*/ 	.word	0x00022860
        /*05a4*/ 	.short	0x010a
        /*05a6*/ 	.byte	0x3f
	.zero		1


	//   ....[68]....
        /*05a8*/ 	.word	0x0000cb10
        /*05ac*/ 	.word	0x00000003
        /*05b0*/ 	.word	0x00022840
        /*05b4*/ 	.short	0x010a
        /*05b6*/ 	.byte	0x3f
	.zero		1


	//   ....[69]....
        /*05b8*/ 	.word	0x0000cb60
        /*05bc*/ 	.word	0x00000003
        /*05c0*/ 	.word	0x00022860
        /*05c4*/ 	.short	0x010a
        /*05c6*/ 	.byte	0x3f
	.zero		1


	//   ....[70]....
        /*05c8*/ 	.word	0x0000cbb0
        /*05cc*/ 	.word	0x00000002
        /*05d0*/ 	.word	0x00022840
        /*05d4*/ 	.short	0x010a
        /*05d6*/ 	.byte	0x3f
	.zero		1


	//   ....[71]....
        /*05d8*/ 	.word	0x0000cc00
        /*05dc*/ 	.word	0x00000002
        /*05e0*/ 	.word	0x00022860
        /*05e4*/ 	.short	0x010a
        /*05e6*/ 	.byte	0x3f
	.zero		1


	//   ....[72]....
        /*05e8*/ 	.word	0x0000cce0
        /*05ec*/ 	.word	0x00000007
        /*05f0*/ 	.word	0x00022820
        /*05f4*/ 	.short	0x010a
        /*05f6*/ 	.byte	0x3f
	.zero		1


	//   ....[73]....
        /*05f8*/ 	.word	0x0000cd30
        /*05fc*/ 	.word	0x00000005
        /*0600*/ 	.word	0x00000000
        /*0604*/ 	.short	0x010a
        /*0606*/ 	.byte	0x3f
	.zero		1


	//   ....[74]....
        /*0608*/ 	.word	0x0000cd80
        /*060c*/ 	.word	0x00000003
        /*0610*/ 	.word	0x00000000
        /*0614*/ 	.short	0x010a
        /*0616*/ 	.byte	0x3f
	.zero		1


	//   ....[75]....
        /*0618*/ 	.word	0x0000cdd0
        /*061c*/ 	.word	0x00000005
        /*0620*/ 	.word	0x00000000
        /*0624*/ 	.short	0x010a
        /*0626*/ 	.byte	0x3f
	.zero		1


	//----- nvinfo : EIATTR_NUM_MBARRIERS
	.align		4
.L_498:
        /*0628*/ 	.byte	0x03, 0x38
        /*062a*/ 	.short	0x0016


	//----- nvinfo : EIATTR_EXIT_INSTR_OFFSETS
	.align		4
        /*062c*/ 	.byte	0x04, 0x1c
        /*062e*/ 	.short	(.L_500 - .L_499)


	//   ....[0]....
.L_499:
        /*0630*/ 	.word	0x00000a30


	//   ....[1]....
        /*0634*/ 	.word	0x00009980


	//   ....[2]....
        /*0638*/ 	.word	0x000099e0


	//   ....[3]....
        /*063c*/ 	.word	0x0000c390


	//   ....[4]....
        /*0640*/ 	.word	0x0000c5c0


	//----- nvinfo : EIATTR_MAX_THREADS
	.align		4
.L_500:
        /*0644*/ 	.byte	0x04, 0x05
        /*0646*/ 	.short	(.L_502 - .L_501)
.L_501:
        /*0648*/ 	.word	0x00000180
        /*064c*/ 	.word	0x00000001
        /*0650*/ 	.word	0x00000001


	//----- nvinfo : EIATTR_CRS_STACK_SIZE
	.align		4
.L_502:
        /*0654*/ 	.byte	0x04, 0x1e
        /*0656*/ 	.short	(.L_504 - .L_503)
.L_503:
        /*0658*/ 	.word	0x00000000


	//----- nvinfo : EIATTR_CBANK_PARAM_SIZE
	.align		4
.L_504:
        /*065c*/ 	.byte	0x03, 0x19
        /*065e*/ 	.short	0x0bf0


	//----- nvinfo : EIATTR_PARAM_CBANK
	.align		4
        /*0660*/ 	.byte	0x04, 0x0a
        /*0662*/ 	.short	(.L_506 - .L_505)
	.align		4
.L_505:
        /*0664*/ 	.word	index@(.nv.constant0._ZN7cutlass13device_kernelIN5flash11enable_sm90INS1_16FlashAttnFwdSm90INS1_25CollectiveMainloopFwdSm90ILi2EN4cute5tupleIJNS5_1CILi1EEES8_S8_EEENS6_IJNS7_ILi128EEENS7_ILi96EEENS7_ILi64EEEEEELi256ENS_10bfloat16_tEfNS_4arch4Sm90ELb1ELb0ELb0ELb0ELb0ELb0ELb0ELb1ELb0ELb0ELb0ELb0EEENS1_21CollectiveEpilogueFwdINS6_IJSA_NS7_ILi256EEESB_EEES9_SE_SG_Li256ELb0ELb0ELb0ELb0EEENS1_30DynamicPersistentTileSchedulerILi256ELi32ELb0ELb0ELb1EEEEEEEEEvNT_6ParamsE)
        /*0668*/ 	.short	0x0210
        /*066a*/ 	.short	0x0bf0


	//----- nvinfo : EIATTR_SW_WAR
	.align		4
.L_506:
        /*066c*/ 	.byte	0x04, 0x36
        /*066e*/ 	.short	(.L_508 - .L_507)
.L_507:
        /*0670*/ 	.word	0x00000008
.L_508:


//--------------------- .nv.info._ZN7cutlass13device_kernelIN5flash11enable_sm90INS1_16FlashAttnFwdSm90INS1_25CollectiveMainloopFwdSm90ILi2EN4cute5tupleIJNS5_1CILi1EEES8_S8_EEENS6_IJNS7_ILi128EEENS7_ILi96EEENS7_ILi64EEEEEELi256ENS_10bfloat16_tEfNS_4arch4Sm90ELb1ELb0ELb0ELb0ELb0ELb0ELb1ELb1ELb0ELb0ELb0ELb0EEENS1_21CollectiveEpilogueFwdINS6_IJSA_NS7_ILi256EEESB_EEES9_SE_SG_Li256ELb0ELb0ELb0ELb0EEENS1_30DynamicPersistentTileSchedulerILi256ELi32ELb0ELb0ELb1EEEEEEEEEvNT_6ParamsE --------------------------
	.section	.nv.info._ZN7cutlass13device_kernelIN5flash11enable_sm90INS1_16FlashAttnFwdSm90INS1_25CollectiveMainloopFwdSm90ILi2EN4cute5tupleIJNS5_1CILi1EEES8_S8_EEENS6_IJNS7_ILi128EEENS7_ILi96EEENS7_ILi64EEEEEELi256ENS_10bfloat16_tEfNS_4arch4Sm90ELb1ELb0ELb0ELb0ELb0ELb0ELb1ELb1ELb0ELb0ELb0ELb0EEENS1_21CollectiveEpilogueFwdINS6_IJSA_NS7_ILi256EEESB_EEES9_SE_SG_Li256ELb0ELb0ELb0ELb0EEENS1_30DynamicPersistentTileSchedulerILi256ELi32ELb0ELb0ELb1EEEEEEEEEvNT_6ParamsE,"",@"SHT_CUDA_INFO"
	.sectionflags	@""
	.align	4


	//----- nvinfo : EIATTR_CUDA_API_VERSION
	.align		4
        /*0000*/ 	.byte	0x04, 0x37
        /*0002*/ 	.short	(.L_510 - .L_509)
.L_509:
        /*0004*/ 	.word	0x00000082


	//----- nvinfo : EIATTR_KPARAM_INFO
	.align		4
.L_510:
        /*0008*/ 	.byte	0x04, 0x17
        /*000a*/ 	.short	(.L_512 - .L_511)
.L_511:
        /*000c*/ 	.word	0x00000000
        /*0010*/ 	.short	0x0000
        /*0012*/ 	.short	0x0070
        /*0014*/ 	.byte	0x00, 0xf0, 0x01, 0x32


	//----- nvinfo : EIATTR_SPARSE_MMA_MASK
	.align		4
.L_512:
        /*0018*/ 	.byte	0x03, 0x50
        /*001a*/ 	.short	0x0000


	//----- nvinfo : EIATTR_MAXREG_COUNT
	.align		4
        /*001c*/ 	.byte	0x03, 0x1b
        /*001e*/ 	.short	0x00a8


	//----- nvinfo : EIATTR_NUM_BARRIERS
	.align		4
        /*0020*/ 	.byte	0x02, 0x4c
        /*0022*/ 	.byte	0x10
	.zero		1


	//----- nvinfo : EIATTR_EXTERNS
	.align		4
        /*0024*/ 	.byte	0x04, 0x0f
        /*0026*/ 	.short	(.L_514 - .L_513)


	//   ....[0]....
	.align		4
.L_513:
        /*0028*/ 	.word	index@(__assertfail)


	//----- nvinfo : EIATTR_ANNOTATIONS
	.align		4
.L_514:
        /*002c*/ 	.byte	0x04, 0x55
        /*002e*/ 	.short	(.L_516 - .L_515)


	//   ....[0]....
.L_515:
        /*0030*/ 	.word	0x00000001
        /*0034*/ 	.byte	0xa0, 0x09, 0x00, 0x00, 0x01, 0x00, 0x00, 0x00, 0xb0, 0x0a, 0x00, 0x00, 0x01, 0x00, 0x00, 0x00
        /*0044*/ 	.byte	0xb0, 0xb1, 0x00, 0x00, 0x01, 0x00, 0x00, 0x00, 0x60, 0xb2, 0x00, 0x00, 0x01, 0x00, 0x00, 0x00
        /*0054*/ 	.byte	0x70, 0xb2, 0x00, 0x00, 0x01, 0x00, 0x00, 0x00, 0x80, 0xb2, 0x00, 0x00, 0x01, 0x00, 0x00, 0x00
        /*0064*/ 	.byte	0xa0, 0xc0, 0x00, 0x00, 0x01, 0x00, 0x00, 0x00, 0x00, 0xc1, 0x00, 0x00, 0x01, 0x00, 0x00, 0x00
        /*0074*/ 	.byte	0xa0, 0xda, 0x00, 0x00, 0x01, 0x00, 0x00, 0x00, 0xd0, 0xdb, 0x00, 0x00, 0x01, 0x00, 0x00, 0x00
        /*0084*/ 	.byte	0xa0, 0xdc, 0x00, 0x00, 0x01, 0x00, 0x00, 0x00, 0x40, 0xdd, 0x00, 0x00, 0x01, 0x00, 0x00, 0x00
        /*0094*/ 	.byte	0x80, 0xde, 0x00, 0x00


	//----- nvinfo : EIATTR_MERCURY_ISA_VERSION
	.align		4
.L_516:
        /*0098*/ 	.byte	0x03, 0x5f
        /*009a*/ 	.short	0x0101


	//----- nvinfo : EIATTR_INT_WARP_WIDE_INSTR_OFFSETS
	.align		4
        /*009c*/ 	.byte	0x04, 0x31
        /*009e*/ 	.short	(.L_518 - .L_517)


	//   ....[0]....
.L_517:
        /*00a0*/ 	.word	0x000001b0


	//   ....[1]....
        /*00a4*/ 	.word	0x000001e0


	//   ....[2]....
        /*00a8*/ 	.word	0x00000250


	//   ....[3]....
        /*00ac*/ 	.word	0x00000290


	//   ....[4]....
        /*00b0*/ 	.word	0x0000b700


	//   ....[5]....
        /*00b4*/ 	.word	0x0000b790


	//   ....[6]....
        /*00b8*/ 	.word	0x0000bc80


	//   ....[7]....
        /*00bc*/ 	.word	0x0000db20


	//   ....[8]....
        /*00c0*/ 	.word	0x0000dbb0


	//----- nvinfo : EIATTR_COOP_GROUP_MASK_REGIDS
	.align		4
.L_518:
        /*00c4*/ 	.byte	0x04, 0x29
        /*00c6*/ 	.short	(.L_520 - .L_519)


	//   ....[0]....
.L_519:
        /*00c8*/ 	.word	0xffffffff


	//   ....[1]....
        /*00cc*/ 	.word	0xffffffff


	//   ....[2]....
        /*00d0*/ 	.word	0xffffffff


	//   ....[3]....
        /*00d4*/ 	.word	0xffffffff


	//   ....[4]....
        /*00d8*/ 	.word	0xffffffff


	//   ....[5]....
        /*00dc*/ 	.word	0xffffffff


	//   ....[6]....
        /*00e0*/ 	.word	0xffffffff


	//   ....[7]....
        /*00e4*/ 	.word	0xffffffff


	//   ....[8]....
        /*00e8*/ 	.word	0xffffffff


	//   ....[9]....
        /*00ec*/ 	.word	0xffffffff


	//   ....[10]....
        /*00f0*/ 	.word	0xffffffff


	//   ....[11]....
        /*00f4*/ 	.word	0xffffffff


	//   ....[12]....
        /*00f8*/ 	.word	0xffffffff


	//   ....[13]....
        /*00fc*/ 	.word	0xffffffff


	//   ....[14]....
        /*0100*/ 	.word	0xffffffff


	//   ....[15]....
        /*0104*/ 	.word	0xffffffff


	//   ....[16]....
        /*0108*/ 	.word	0xffffffff


	//   ....[17]....
        /*010c*/ 	.word	0xffffffff


	//   ....[18]....
        /*0110*/ 	.word	0xffffffff


	//   ....[19]....
        /*0114*/ 	.word	0xffffffff


	//   ....[20]....
        /*0118*/ 	.word	0xffffffff


	//   ....[21]....
        /*011c*/ 	.word	0xffffffff


	//   ....[22]....
        /*0120*/ 	.word	0xffffffff


	//   ....[23]....
        /*0124*/ 	.word	0xffffffff


	//   ....[24]....
        /*0128*/ 	.word	0xffffffff


	//   ....[25]....
        /*012c*/ 	.word	0xffffffff


	//   ....[26]....
        /*0130*/ 	.word	0xffffffff


	//   ....[27]....
        /*0134*/ 	.word	0xffffffff


	//   ....[28]....
        /*0138*/ 	.word	0x0500000f


	//   ....[29]....
        /*013c*/ 	.word	0x0500000f


	//----- nvinfo : EIATTR_COOP_GROUP_INSTR_OFFSETS
	.align		4
.L_520:
        /*0140*/ 	.byte	0x04, 0x28
        /*0142*/ 	.short	(.L_522 - .L_521)


	//   ....[0]....
.L_521:
        /*0144*/ 	.word	0x00000060


	//   ....[1]....
        /*0148*/ 	.word	0x000001c0


	//   ....[2]....
        /*014c*/ 	.word	0x00000270


	//   ....[3]....
        /*0150*/ 	.word	0x00000410


	//   ....[4]....
        /*0154*/ 	.word	0x00000570


	//   ....[5]....
        /*0158*/ 	.word	0x00000690


	//   ....[6]....
        /*015c*/ 	.word	0x000007f0


	//   ....[7]....
        /*0160*/ 	.word	0x000016f0


	//   ....[8]....
        /*0164*/ 	.word	0x000030d0


	//   ....[9]....
        /*0168*/ 	.word	0x000030f0


	//   ....[10]....
        /*016c*/ 	.word	0x00003110


	//   ....[11]....
        /*0170*/ 	.word	0x00003150


	//   ....[12]....
        /*0174*/ 	.word	0x000052b0


	//   ....[13]....
        /*0178*/ 	.word	0x000052c0


	//   ....[14]....
        /*017c*/ 	.word	0x000052f0


	//   ....[15]....
        /*0180*/ 	.word	0x00005300


	//   ....[16]....
        /*0184*/ 	.word	0x00007620


	//   ....[17]....
        /*0188*/ 	.word	0x00007690


	//   ....[18]....
        /*018c*/ 	.word	0x000076b0


	//   ....[19]....
        /*0190*/ 	.word	0x000076d0


	//   ....[20]....
        /*0194*/ 	.word	0x00008ca0


	//   ....[21]....
        /*0198*/ 	.word	0x00008d20


	//   ....[22]....
        /*019c*/ 	.word	0x00008d70


	//   ....[23]....
        /*01a0*/ 	.word	0x00008da0


	//   ....[24]....
        /*01a4*/ 	.word	0x0000a470


	//   ....[25]....
        /*01a8*/ 	.word	0x0000b170


	//   ....[26]....
        /*01ac*/ 	.word	0x0000dc40


	//   ....[27]....
        /*01b0*/ 	.word	0x0000de20


	//   ....[28]....
        /*01b4*/ 	.word	0x0000e400


	//   ....[29]....
        /*01b8*/ 	.word	0x0000e7d0


	//----- nvinfo : EIATTR_REG_RECONFIG
	.align		4
.L_522:
        /*01bc*/ 	.byte	0x01, 0x54
	.zero		2


	//----- nvinfo : EIATTR_SYSCALL_OFFSETS
	.align		4
        /*01c0*/ 	.byte	0x04, 0x46
        /*01c2*/ 	.short	(.L_524 - .L_523)


	//   ....[0]....
.L_523:
        /*01c4*/ 	.word	0x000018f0


	//   ....[1]....
        /*01c8*/ 	.word	0x0000b910


	//   ....[2]....
        /*01cc*/ 	.word	0x0000ba40


	//   ....[3]....
        /*01d0*/ 	.word	0x0000bb40


	//----- nvinfo : EIATTR_MBARRIER_INSTR_OFFSETS
	.align		4
.L_524:
        /*01d4*/ 	.byte	0x04, 0x39
        /*01d6*/ 	.short	(.L_526 - .L_525)


	//   ....[0]....
.L_525:
        /*01d8*/ 	.word	0x000002b0
        /*01dc*/ 	.word	0x000000ff
        /*01e0*/ 	.word	0x00032400
        /*01e4*/ 	.short	0x0100
        /*01e6*/ 	.byte	0x06
	.zero		1


	//   ....[1]....
        /*01e8*/ 	.word	0x000002c0
        /*01ec*/ 	.word	0x000000ff
        /*01f0*/ 	.word	0x00032410
        /*01f4*/ 	.short	0x0100
        /*01f6*/ 	.byte	0x06
	.zero		1


	//   ....[2]....
        /*01f8*/ 	.word	0x000002d0
        /*01fc*/ 	.word	0x000000ff
        /*0200*/ 	.word	0x00032420
        /*0204*/ 	.short	0x0100
        /*0206*/ 	.byte	0x06
	.zero		1


	//   ....[3]....
        /*0208*/ 	.word	0x000003c0
        /*020c*/ 	.word	0x000000ff
        /*0210*/ 	.word	0x00032430
        /*0214*/ 	.short	0x0100
        /*0216*/ 	.byte	0x08
	.zero		1


	//   ....[4]....
        /*0218*/ 	.word	0x000003d0
        /*021c*/ 	.word	0x000000ff
        /*0220*/ 	.word	0x00032440
        /*0224*/ 	.short	0x0100
        /*0226*/ 	.byte	0x08
	.zero		1


	//   ....[5]....
        /*0228*/ 	.word	0x000003e0
        /*022c*/ 	.word	0x000000ff
        /*0230*/ 	.word	0x00032438
        /*0234*/ 	.short	0x0100
        /*0236*/ 	.byte	0x08
	.zero		1


	//   ....[6]....
        /*0238*/ 	.word	0x000003f0
        /*023c*/ 	.word	0x000000ff
        /*0240*/ 	.word	0x00032448
        /*0244*/ 	.short	0x0100
        /*0246*/ 	.byte	0x08
	.zero		1


	//   ....[7]....
        /*0248*/ 	.word	0x00000520
        /*024c*/ 	.word	0x000000ff
        /*0250*/ 	.word	0x00032450
        /*0254*/ 	.short	0x0100
        /*0256*/ 	.byte	0x08
	.zero		1


	//   ....[8]....
        /*0258*/ 	.word	0x00000530
        /*025c*/ 	.word	0x000000ff
        /*0260*/ 	.word	0x00032460
        /*0264*/ 	.short	0x0100
        /*0266*/ 	.byte	0x08
	.zero		1


	//   ....[9]....
        /*0268*/ 	.word	0x00000540
        /*026c*/ 	.word	0x000000ff
        /*0270*/ 	.word	0x00032458
        /*0274*/ 	.short	0x0100
        /*0276*/ 	.byte	0x08
	.zero		1


	//   ....[10]....
        /*0278*/ 	.word	0x00000550
        /*027c*/ 	.word	0x000000ff
        /*0280*/ 	.word	0x00032468
        /*0284*/ 	.short	0x0100
        /*0286*/ 	.byte	0x08
	.zero		1


	//   ....[11]....
        /*0288*/ 	.word	0x00000640
        /*028c*/ 	.word	0x000000ff
        /*0290*/ 	.word	0x00032470
        /*0294*/ 	.short	0x0100
        /*0296*/ 	.byte	0x06
	.zero		1


	//   ....[12]....
        /*0298*/ 	.word	0x00000650
        /*029c*/ 	.word	0x000000ff
        /*02a0*/ 	.word	0x00032480
        /*02a4*/ 	.short	0x0100
        /*02a6*/ 	.byte	0x06
	.zero		1


	//   ....[13]....
        /*02a8*/ 	.word	0x00000660
        /*02ac*/ 	.word	0x000000ff
        /*02b0*/ 	.word	0x00032478
        /*02b4*/ 	.short	0x0100
        /*02b6*/ 	.byte	0x06
	.zero		1


	//   ....[14]....
        /*02b8*/ 	.word	0x00000670
        /*02bc*/ 	.word	0x000000ff
        /*02c0*/ 	.word	0x00032488
        /*02c4*/ 	.short	0x0100
        /*02c6*/ 	.byte	0x06
	.zero		1


	//   ....[15]....
        /*02c8*/ 	.word	0x000007a0
        /*02cc*/ 	.word	0x000000ff
        /*02d0*/ 	.word	0x00032490
        /*02d4*/ 	.short	0x0100
        /*02d6*/ 	.byte	0x08
	.zero		1


	//   ....[16]....
        /*02d8*/ 	.word	0x000007b0
        /*02dc*/ 	.word	0x000000ff
        /*02e0*/ 	.word	0x000324a0
        /*02e4*/ 	.short	0x0100
        /*02e6*/ 	.byte	0x08
	.zero		1


	//   ....[17]....
        /*02e8*/ 	.word	0x000007c0
        /*02ec*/ 	.word	0x000000ff
        /*02f0*/ 	.word	0x00032498
        /*02f4*/ 	.short	0x0100
        /*02f6*/ 	.byte	0x08
	.zero		1


	//   ....[18]....
        /*02f8*/ 	.word	0x000007d0
        /*02fc*/ 	.word	0x000000ff
        /*0300*/ 	.word	0x000324a8
        /*0304*/ 	.short	0x0100
        /*0306*/ 	.byte	0x08
	.zero		1


	//   ....[19]....
        /*0308*/ 	.word	0x00000900
        /*030c*/ 	.word	0x000000ff
        /*0310*/ 	.word	0x000324b0
        /*0314*/ 	.short	0x0100
        /*0316*/ 	.byte	0x08
	.zero		1


	//   ....[20]....
        /*0318*/ 	.word	0x00000910
        /*031c*/ 	.word	0x000000ff
        /*0320*/ 	.word	0x000324c0
        /*0324*/ 	.short	0x0100
        /*0326*/ 	.byte	0x08
	.zero		1


	//   ....[21]....
        /*0328*/ 	.word	0x00000920
        /*032c*/ 	.word	0x000000ff
        /*0330*/ 	.word	0x000324b8
        /*0334*/ 	.short	0x0100
        /*0336*/ 	.byte	0x08
	.zero		1


	//   ....[22]....
        /*0338*/ 	.word	0x00000930
        /*033c*/ 	.word	0x000000ff
        /*0340*/ 	.word	0x000324c8
        /*0344*/ 	.short	0x0100
        /*0346*/ 	.byte	0x08
	.zero		1


	//   ....[23]....
        /*0348*/ 	.word	0x00001950
        /*034c*/ 	.word	0x000000ff
        /*0350*/ 	.word	0x00032400
        /*0354*/ 	.short	0x010a
        /*0356*/ 	.byte	0x27
	.zero		1


	//   ....[24]....
        /*0358*/ 	.word	0x00001a10
        /*035c*/ 	.word	0x000000ff
        /*0360*/ 	.word	0x00032430
        /*0364*/ 	.short	0x010a
        /*0366*/ 	.byte	0x07
	.zero		1


	//   ....[25]....
        /*0368*/ 	.word	0x00001a50
        /*036c*/ 	.word	0x000000ff
        /*0370*/ 	.word	0x00032430
        /*0374*/ 	.short	0x010a
        /*0376*/ 	.byte	0x07
	.zero		1


	//   ....[26]....
        /*0378*/ 	.word	0x00001d40
        /*037c*/ 	.word	0x000000ff
        /*0380*/ 	.word	0x00032410
        /*0384*/ 	.short	0x010a
        /*0386*/ 	.byte	0x27
	.zero		1


	//   ....[27]....
        /*0388*/ 	.word	0x00001d80
        /*038c*/ 	.word	0x000000ff
        /*0390*/ 	.word	0x00032450
        /*0394*/ 	.short	0x010a
        /*0396*/ 	.byte	0x07
	.zero		1


	//   ....[28]....
        /*0398*/ 	.word	0x00001dc0
        /*039c*/ 	.word	0x000000ff
        /*03a0*/ 	.word	0x00032450
        /*03a4*/ 	.short	0x010a
        /*03a6*/ 	.byte	0x07
	.zero		1


	//   ....[29]....
        /*03a8*/ 	.word	0x00003370
        /*03ac*/ 	.word	0x00000018
        /*03b0*/ 	.word	0x00000000
        /*03b4*/ 	.short	0x0101
        /*03b6*/ 	.byte	0x3f
	.zero		1


	//   ....[30]....
        /*03b8*/ 	.word	0x00003ed0
        /*03bc*/ 	.word	0x000000bf
        /*03c0*/ 	.word	0x00000000
        /*03c4*/ 	.short	0x0101
        /*03c6*/ 	.byte	0x3f
	.zero		1


	//   ....[31]....
        /*03c8*/ 	.word	0x00003fe0
        /*03cc*/ 	.word	0x000000ff
        /*03d0*/ 	.word	0x00032430
        /*03d4*/ 	.short	0x010a
        /*03d6*/ 	.byte	0x04
	.zero		1


	//   ....[32]....
        /*03d8*/ 	.word	0x00004020
        /*03dc*/ 	.word	0x000000ff
        /*03e0*/ 	.word	0x00032430
        /*03e4*/ 	.short	0x010a
        /*03e6*/ 	.byte	0x04
	.zero		1


	//   ....[33]....
        /*03e8*/ 	.word	0x00004230
        /*03ec*/ 	.word	0x000000ff
        /*03f0*/ 	.word	0x00032450
        /*03f4*/ 	.short	0x010a
        /*03f6*/ 	.byte	0x04
	.zero		1


	//   ....[34]....
        /*03f8*/ 	.word	0x00004270
        /*03fc*/ 	.word	0x000000ff
        /*0400*/ 	.word	0x00032450
        /*0404*/ 	.short	0x010a
        /*0406*/ 	.byte	0x04
	.zero		1


	//   ....[35]....
        /*0408*/ 	.word	0x000054d0
        /*040c*/ 	.word	0x00000098
        /*0410*/ 	.word	0x00000000
        /*0414*/ 	.short	0x0101
        /*0416*/ 	.byte	0x3f
	.zero		1


	//   ....[36]....
        /*0418*/ 	.word	0x00006950
        /*041c*/ 	.word	0x000000d3
        /*0420*/ 	.word	0x00000000
        /*0424*/ 	.short	0x0101
        /*0426*/ 	.byte	0x3f
	.zero		1


	//   ....[37]....
        /*0428*/ 	.word	0x00006a50
        /*042c*/ 	.word	0x000000ff
        /*0430*/ 	.word	0x00032430
        /*0434*/ 	.short	0x010a
        /*0436*/ 	.byte	0x04
	.zero		1


	//   ....[38]....
        /*0438*/ 	.word	0x00006a90
        /*043c*/ 	.word	0x000000ff
        /*0440*/ 	.word	0x00032430
        /*0444*/ 	.short	0x010a
        /*0446*/ 	.byte	0x04
	.zero		1


	//   ....[39]....
        /*0448*/ 	.word	0x00006ca0
        /*044c*/ 	.word	0x000000ff
        /*0450*/ 	.word	0x00032450
        /*0454*/ 	.short	0x010a
        /*0456*/ 	.byte	0x04
	.zero		1


	//   ....[40]....
        /*0458*/ 	.word	0x00006ce0
        /*045c*/ 	.word	0x000000ff
        /*0460*/ 	.word	0x00032450
        /*0464*/ 	.short	0x010a
        /*0466*/ 	.byte	0x04
	.zero		1


	//   ....[41]....
        /*0468*/ 	.word	0x00007980
        /*046c*/ 	.word	0x00000098
        /*0470*/ 	.word	0x00000000
        /*0474*/ 	.short	0x0101
        /*0476*/ 	.byte	0x3f
	.zero		1


	//   ....[42]....
        /*0478*/ 	.word	0x00008c80
        /*047c*/ 	.word	0x000000d7
        /*0480*/ 	.word	0x00000000
        /*0484*/ 	.short	0x0101
        /*0486*/ 	.byte	0x3f
	.zero		1


	//   ....[43]....
        /*0488*/ 	.word	0x0000a6c0
        /*048c*/ 	.word	0x000000ff
        /*0490*/ 	.word	0x00000000
        /*0494*/ 	.short	0x0101
        /*0496*/ 	.byte	0x05
	.zero		1


	//   ....[44]....
        /*0498*/ 	.word	0x0000bed0
        /*049c*/ 	.word	0x0000000a
        /*04a0*/ 	.word	0x00032440
        /*04a4*/ 	.short	0x010a
        /*04a6*/ 	.byte	0x3f
	.zero		1


	//   ....[45]....
        /*04a8*/ 	.word	0x0000c430
        /*04ac*/ 	.word	0x00000012
        /*04b0*/ 	.word	0x00032420
        /*04b4*/ 	.short	0x010a
        /*04b6*/ 	.byte	0x3f
	.zero		1


	//   ....[46]....
        /*04b8*/ 	.word	0x0000c4b0
        /*04bc*/ 	.word	0x0000000a
        /*04c0*/ 	.word	0x00032460
        /*04c4*/ 	.short	0x010a
        /*04c6*/ 	.byte	0x3f
	.zero		1


	//   ....[47]....
        /*04c8*/ 	.word	0x0000c9d0
        /*04cc*/ 	.word	0x00000002
        /*04d0*/ 	.word	0x00032440
        /*04d4*/ 	.short	0x010a
        /*04d6*/ 	.byte	0x3f
	.zero		1


	//   ....[48]....
        /*04d8*/ 	.word	0x0000cb60
        /*04dc*/ 	.word	0x00000002
        /*04e0*/ 	.word	0x00032460
        /*04e4*/ 	.short	0x010a
        /*04e6*/ 	.byte	0x3f
	.zero		1


	//   ....[49]....
        /*04e8*/ 	.word	0x0000d030
        /*04ec*/ 	.word	0x00000003
        /*04f0*/ 	.word	0x00032440
        /*04f4*/ 	.short	0x010a
        /*04f6*/ 	.byte	0x3f
	.zero		1


	//   ....[50]....
        /*04f8*/ 	.word	0x0000d1c0
        /*04fc*/ 	.word	0x00000003
        /*0500*/ 	.word	0x00032460
        /*0504*/ 	.short	0x010a
        /*0506*/ 	.byte	0x3f
	.zero		1


	//   ....[51]....
        /*0508*/ 	.word	0x0000d640
        /*050c*/ 	.word	0x00000002
        /*0510*/ 	.word	0x00032440
        /*0514*/ 	.short	0x010a
        /*0516*/ 	.byte	0x3f
	.zero		1


	//   ....[52]....
        /*0518*/ 	.word	0x0000d7d0
        /*051c*/ 	.word	0x00000002
        /*0520*/ 	.word	0x00032460
        /*0524*/ 	.short	0x010a
        /*0526*/ 	.byte	0x3f
	.zero		1


	//   ....[53]....
        /*0528*/ 	.word	0x0000ddd0
        /*052c*/ 	.word	0x00000007
        /*0530*/ 	.word	0x00032420
        /*0534*/ 	.short	0x010a
        /*0536*/ 	.byte	0x3f
	.zero		1


	//   ....[54]....
        /*0538*/ 	.word	0x0000df20
        /*053c*/ 	.word	0x00000005
        /*0540*/ 	.word	0x00000000
        /*0544*/ 	.short	0x010a
        /*0546*/ 	.byte	0x3f
	.zero		1


	//   ....[55]....
        /*0548*/ 	.word	0x0000df90
        /*054c*/ 	.word	0x00000003
        /*0550*/ 	.word	0x00000000
        /*0554*/ 	.short	0x010a
        /*0556*/ 	.byte	0x3f
	.zero		1


	//   ....[56]....
        /*0558*/ 	.word	0x0000dff0
        /*055c*/ 	.word	0x00000005
        /*0560*/ 	.word	0x00000000
        /*0564*/ 	.short	0x010a
        /*0566*/ 	.byte	0x3f
	.zero		1


	//   ....[57]....
        /*0568*/ 	.word	0x0000e020
        /*056c*/ 	.word	0x00000003
        /*0570*/ 	.word	0x00000000
        /*0574*/ 	.short	0x010a
        /*0576*/ 	.byte	0x3f
	.zero		1


	//   ....[58]....
        /*0578*/ 	.word	0x0000e090
        /*057c*/ 	.word	0x00000003
        /*0580*/ 	.word	0x00032400
        /*0584*/ 	.short	0x010a
        /*0586*/ 	.byte	0x3f
	.zero		1


	//   ....[59]....
        /*0588*/ 	.word	0x0000e0f0
        /*058c*/ 	.word	0x00000003
        /*0590*/ 	.word	0x00032430
        /*0594*/ 	.short	0x010a
        /*0596*/ 	.byte	0x3f
	.zero		1


	//   ....[60]....
        /*0598*/ 	.word	0x0000e150
        /*059c*/ 	.word	0x00000003
        /*05a0*/ 	.word	0x00032410
        /*05a4*/ 	.short	0x010a
        /*05a6*/ 	.byte	0x3f
	.zero		1


	//   ....[61]....
        /*05a8*/ 	.word	0x0000e1b0
        /*05ac*/ 	.word	0x00000003
        /*05b0*/ 	.word	0x00032450
        /*05b4*/ 	.short	0x010a
        /*05b6*/ 	.byte	0x3f
	.zero		1


	//   ....[62]....
        /*05b8*/ 	.word	0x0000e210
        /*05bc*/ 	.word	0x00000098
        /*05c0*/ 	.word	0x00032430
        /*05c4*/ 	.short	0x010a
        /*05c6*/ 	.byte	0x3f
	.zero		1


	//   ....[63]....
        /*05c8*/ 	.word	0x0000e270
        /*05cc*/ 	.word	0x000000cc
        /*05d0*/ 	.word	0x00032450
        /*05d4*/ 	.short	0x010a
        /*05d6*/ 	.byte	0x3f
	.zero		1


	//   ....[64]....
        /*05d8*/ 	.word	0x0000e2d0
        /*05dc*/ 	.word	0x00000098
        /*05e0*/ 	.word	0x00032430
        /*05e4*/ 	.short	0x010a
        /*05e6*/ 	.byte	0x3f
	.zero		1


	//   ....[65]....
        /*05e8*/ 	.word	0x0000e330
        /*05ec*/ 	.word	0x000000cc
        /*05f0*/ 	.word	0x00032450
        /*05f4*/ 	.short	0x010a
        /*05f6*/ 	.byte	0x3f
	.zero		1


	//   ....[66]....
        /*05f8*/ 	.word	0x0000e4b0
        /*05fc*/ 	.word	0x0000000a
        /*0600*/ 	.word	0x00032440
        /*0604*/ 	.short	0x010a
        /*0606*/ 	.byte	0x3f
	.zero		1


	//   ....[67]....
        /*0608*/ 	.word	0x0000e500
        /*060c*/ 	.word	0x00000012
        /*0610*/ 	.word	0x00032420
        /*0614*/ 	.short	0x010a
        /*0616*/ 	.byte	0x3f
	.zero		1


	//   ....[68]....
        /*0618*/ 	.word	0x0000e550
        /*061c*/ 	.word	0x0000000a
        /*0620*/ 	.word	0x00032460
        /*0624*/ 	.short	0x010a
        /*0626*/ 	.byte	0x3f
	.zero		1


	//   ....[69]....
        /*0628*/ 	.word	0x0000e5a0
        /*062c*/ 	.word	0x00000002
        /*0630*/ 	.word	0x00032440
        /*0634*/ 	.short	0x010a
        /*0636*/ 	.byte	0x3f
	.zero		1


	//   ....[70]....
        /*0638*/ 	.word	0x0000e5f0
        /*063c*/ 	.word	0x00000002
        /*0640*/ 	.word	0x00032460
        /*0644*/ 	.short	0x010a
        /*0646*/ 	.byte	0x3f
	.zero		1


	//   ....[71]....
        /*0648*/ 	.word	0x0000e640
        /*064c*/ 	.word	0x00000003
        /*0650*/ 	.word	0x00032440
        /*0654*/ 	.short	0x010a
        /*0656*/ 	.byte	0x3f
	.zero		1


	//   ....[72]....
        /*0658*/ 	.word	0x0000e690
        /*065c*/ 	.word	0x00000003
        /*0660*/ 	.word	0x00032460
        /*0664*/ 	.short	0x010a
        /*0666*/ 	.byte	0x3f
	.zero		1


	//   ....[73]....
        /*0668*/ 	.word	0x0000e6e0
        /*066c*/ 	.word	0x00000002
        /*0670*/ 	.word	0x00032440
        /*0674*/ 	.short	0x010a
        /*0676*/ 	.byte	0x3f
	.zero		1


	//   ....[74]....
        /*0678*/ 	.word	0x0000e730
        /*067c*/ 	.word	0x00000002
        /*0680*/ 	.word	0x00032460
        /*0684*/ 	.short	0x010a
        /*0686*/ 	.byte	0x3f
	.zero		1


	//   ....[75]....
        /*0688*/ 	.word	0x0000e810
        /*068c*/ 	.word	0x00000007
        /*0690*/ 	.word	0x00032420
        /*0694*/ 	.short	0x010a
        /*0696*/ 	.byte	0x3f
	.zero		1


	//   ....[76]....
        /*0698*/ 	.word	0x0000e860
        /*069c*/ 	.word	0x00000005
        /*06a0*/ 	.word	0x00000000
        /*06a4*/ 	.short	0x010a
        /*06a6*/ 	.byte	0x3f
	.zero		1


	//   ....[77]....
        /*06a8*/ 	.word	0x0000e8b0
        /*06ac*/ 	.word	0x00000003
        /*06b0*/ 	.word	0x00000000
        /*06b4*/ 	.short	0x010a
        /*06b6*/ 	.byte	0x3f
	.zero		1


	//   ....[78]....
        /*06b8*/ 	.word	0x0000e900
        /*06bc*/ 	.word	0x00000005
        /*06c0*/ 	.word	0x00000000
        /*06c4*/ 	.short	0x010a
        /*06c6*/ 	.byte	0x3f
	.zero		1


	//----- nvinfo : EIATTR_NUM_MBARRIERS
	.align		4
.L_526:
        /*06c8*/ 	.byte	0x03, 0x38
        /*06ca*/ 	.short	0x0017


	//----- nvinfo : EIATTR_EXIT_INSTR_OFFSETS
	.align		4
        /*06cc*/ 	.byte	0x04, 0x1c
        /*06ce*/ 	.short	(.L_528 - .L_527)


	//   ....[0]....
.L_527:
        /*06d0*/ 	.word	0x00000aa0


	//   ....[1]....
        /*06d4*/ 	.word	0x0000b130


	//   ....[2]....
        /*06d8*/ 	.word	0x0000b190


	//   ....[3]....
        /*06dc*/ 	.word	0x0000de40


	//   ....[4]....
        /*06e0*/ 	.word	0x0000e070


	//----- nvinfo : EIATTR_MAX_THREADS
	.align		4
.L_528:
        /*06e4*/ 	.byte	0x04, 0x05
        /*06e6*/ 	.short	(.L_530 - .L_529)
.L_529:
        /*06e8*/ 	.word	0x00000180
        /*06ec*/ 	.word	0x00000001
        /*06f0*/ 	.word	0x00000001


	//----- nvinfo : EIATTR_CRS_STACK_SIZE
	.align		4
.L_530:
        /*06f4*/ 	.byte	0x04, 0x1e
        /*06f6*/ 	.short	(.L_532 - .L_531)
.L_531:
        /*06f8*/ 	.word	0x00000000


	//----- nvinfo : EIATTR_CBANK_PARAM_SIZE
	.align		4
.L_532:
        /*06fc*/ 	.byte	0x03, 0x19
        /*06fe*/ 	.short	0x0cf0


	//----- nvinfo : EIATTR_PARAM_CBANK
	.align		4
        /*0700*/ 	.byte	0x04, 0x0a
        /*0702*/ 	.short	(.L_534 - .L_533)
	.align		4
.L_533:
        /*0704*/ 	.word	index@(.nv.constant0._ZN7cutlass13device_kernelIN5flash11enable_sm90INS1_16FlashAttnFwdSm90INS1_25CollectiveMainloopFwdSm90ILi2EN4cute5tupleIJNS5_1CILi1EEES8_S8_EEENS6_IJNS7_ILi128EEENS7_ILi96EEENS7_ILi64EEEEEELi256ENS_10bfloat16_tEfNS_4arch4Sm90ELb1ELb0ELb0ELb0ELb0ELb0ELb1ELb1ELb0ELb0ELb0ELb0EEENS1_21CollectiveEpilogueFwdINS6_IJSA_NS7_ILi256EEESB_EEES9_SE_SG_Li256ELb0ELb0ELb0ELb0EEENS1_30DynamicPersistentTileSchedulerILi256ELi32ELb0ELb0ELb1EEEEEEEEEvNT_6ParamsE)
        /*0708*/ 	.short	0x0210
        /*070a*/ 	.short	0x0cf0


	//----- nvinfo : EIATTR_SW_WAR
	.align		4
.L_534:
        /*070c*/ 	.byte	0x04, 0x36
        /*070e*/ 	.short	(.L_536 - .L_535)
.L_535:
        /*0710*/ 	.word	0x00000008
.L_536:


//--------------------- .nv.info._ZN7cutlass13device_kernelIN5flash11enable_sm90INS1_16FlashAttnFwdSm90INS1_25CollectiveMainloopFwdSm90ILi2EN4cute5tupleIJNS5_1CILi1EEES8_S8_EEENS6_IJNS7_ILi128EEENS7_ILi96EEENS7_ILi64EEEEEELi256ENS_10bfloat16_tEfNS_4arch4Sm90ELb1ELb0ELb0ELb1ELb0ELb0ELb0ELb1ELb0ELb0ELb0ELb0EEENS1_21CollectiveEpilogueFwdINS6_IJSA_NS7_ILi256EEESB_EEES9_SE_SG_Li256ELb1ELb0ELb0ELb0EEENS1_36VarlenDynamicPersistentTileSchedulerILi128ELi96ELi256ELi32ELb0ELb0ELb1ELb1ELb1ELb1EEEEEEEEEvNT_6ParamsE --------------------------
	.section	.nv.info._ZN7cutlass13device_kernelIN5flash11enable_sm90INS1_16FlashAttnFwdSm90INS1_25CollectiveMainloopFwdSm90ILi2EN4cute5tupleIJNS5_1CILi1EEES8_S8_EEENS6_IJNS7_ILi128EEENS7_ILi96EEENS7_ILi64EEEEEELi256ENS_10bfloat16_tEfNS_4arch4Sm90ELb1ELb0ELb0ELb1ELb0ELb0ELb0ELb1ELb0ELb0ELb0ELb0EEENS1_21CollectiveEpilogueFwdINS6_IJSA_NS7_ILi256EEESB_EEES9_SE_SG_Li256ELb1ELb0ELb0ELb0EEENS1_36VarlenDynamicPersistentTileSchedulerILi128ELi96ELi256ELi32ELb0ELb0ELb1ELb1ELb1ELb1EEEEEEEEEvNT_6ParamsE,"",@"SHT_CUDA_INFO"
	.sectionflags	@""
	.align	4


	//----- nvinfo : EIATTR_CUDA_API_VERSION
	.align		4
        /*0000*/ 	.byte	0x04, 0x37
        /*0002*/ 	.short	(.L_538 - .L_537)
.L_537:
        /*0004*/ 	.word	0x00000082


	//----- nvinfo : EIATTR_KPARAM_INFO
	.align		4
.L_538:
        /*0008*/ 	.byte	0x04, 0x17
        /*000a*/ 	.short	(.L_540 - .L_539)
.L_539:
        /*000c*/ 	.word	0x00000000
        /*0010*/ 	.short	0x0000
        /*0012*/ 	.short	0x0070
        /*0014*/ 	.byte	0x00, 0xf0, 0x01, 0x28


	//----- nvinfo : EIATTR_SPARSE_MMA_MASK
	.align		4
.L_540:
        /*0018*/ 	.byte	0x03, 0x50
        /*001a*/ 	.short	0x0000


	//----- nvinfo : EIATTR_MAXREG_COUNT
	.align		4
        /*001c*/ 	.byte	0x03, 0x1b
        /*001e*/ 	.short	0x00a8


	//----- nvinfo : EIATTR_NUM_BARRIERS
	.align		4
        /*0020*/ 	.byte	0x02, 0x4c
        /*0022*/ 	.byte	0x10
	.zero		1


	//----- nvinfo : EIATTR_EXTERNS
	.align		4
        /*0024*/ 	.byte	0x04, 0x0f
        /*0026*/ 	.short	(.L_542 - .L_541)


	//   ....[0]....
	.align		4
.L_541:
        /*0028*/ 	.word	index@(__assertfail)


	//----- nvinfo : EIATTR_ANNOTATIONS
	.align		4
.L_542:
        /*002c*/ 	.byte	0x04, 0x55
        /*002e*/ 	.short	(.L_544 - .L_543)


	//   ....[0]....
.L_543:
        /* <DEDUP_REMOVED lines=28> */


	//----- nvinfo : EIATTR_MERCURY_ISA_VERSION
	.align		4
.L_544:
        /*01e0*/ 	.byte	0x03, 0x5f
        /*01e2*/ 	.short	0x0101


	//----- nvinfo : EIATTR_UNUSED_LOAD_BYTE_OFFSET
	.align		4
        /*01e4*/ 	.byte	0x04, 0x44
        /*01e6*/ 	.short	(.L_546 - .L_545)


	//   ....[0]....
.L_545:
        /*01e8*/ 	.word	0x00000a50
        /*01ec*/ 	.word	0x0000fff0


	//   ....[1]....
        /*01f0*/ 	.word	0x000081e0
        /*01f4*/ 	.word	0x0000fff0


	//----- nvinfo : EIATTR_INT_WARP_WIDE_INSTR_OFFSETS
	.align		4
.L_546:
        /*01f8*/ 	.byte	0x04, 0x31
        /*01fa*/ 	.short	(.L_548 - .L_547)


	//   ....[0]....
.L_547:
        /*01fc*/ 	.word	0x00000160


	//   ....[1]....
        /*0200*/ 	.word	0x000001a0


	//   ....[2]....
        /*0204*/ 	.word	0x00000210


	//   ....[3]....
        /*0208*/ 	.word	0x0000bf00


	//   ....[4]....
        /*020c*/ 	.word	0x0000bf90


	//   ....[5]....
        /*0210*/ 	.word	0x0000c420


	//   ....[6]....
        /*0214*/ 	.word	0x0000c450


	//   ....[7]....
        /*0218*/ 	.word	0x0000e7f0


	//   ....[8]....
        /*021c*/ 	.word	0x0000e880


	//----- nvinfo : EIATTR_COOP_GROUP_MASK_REGIDS
	.align		4
.L_548:
        /*0220*/ 	.byte	0x04, 0x29
        /*0222*/ 	.short	(.L_550 - .L_549)


	//   ....[0]....
.L_549:
        /*0224*/ 	.word	0xffffffff


	//   ....[1]....
        /*0228*/ 	.word	0xffffffff


	//   ....[2]....
        /*022c*/ 	.word	0xffffffff


	//   ....[3]....
        /*0230*/ 	.word	0xffffffff


	//   ....[4]....
        /*0234*/ 	.word	0xffffffff


	//   ....[5]....
        /*0238*/ 	.word	0xffffffff


	//   ....[6]....
        /*023c*/ 	.word	0xffffffff


	//   ....[7]....
        /*0240*/ 	.word	0xffffffff


	//   ....[8]....
        /*0244*/ 	.word	0xffffffff


	//   ....[9]....
        /*0248*/ 	.word	0xffffffff


	//   ....[10]....
        /*024c*/ 	.word	0xffffffff


	//   ....[11]....
        /*0250*/ 	.word	0xffffffff


	//   ....[12]....
        /*0254*/ 	.word	0xffffffff


	//   ....[13]....
        /*0258*/ 	.word	0xffffffff


	//   ....[14]....
        /*025c*/ 	.word	0xffffffff


	//   ....[15]....
        /*0260*/ 	.word	0xffffffff


	//   ....[16]....
        /*0264*/ 	.word	0xffffffff


	//   ....[17]....
        /*0268*/ 	.word	0xffffffff


	//   ....[18]....
        /*026c*/ 	.word	0xffffffff


	//   ....[19]....
        /*0270*/ 	.word	0xffffffff


	//   ....[20]....
        /*0274*/ 	.word	0xffffffff


	//   ....[21]....
        /*0278*/ 	.word	0xffffffff


	//   ....[22]....
        /*027c*/ 	.word	0xffffffff


	//   ....[23]....
        /*0280*/ 	.word	0xffffffff


	//   ....[24]....
        /*0284*/ 	.word	0xffffffff


	//   ....[25]....
        /*0288*/ 	.word	0xffffffff


	//   ....[26]....
        /*028c*/ 	.word	0xffffffff


	//   ....[27]....
        /*0290*/ 	.word	0xffffffff


	//   ....[28]....
        /*0294*/ 	.word	0xffffffff


	//   ....[29]....
        /*0298*/ 	.word	0xffffffff


	//   ....[30]....
        /*029c*/ 	.word	0xffffffff


	//   ....[31]....
        /*02a0*/ 	.word	0xffffffff


	//   ....[32]....
        /*02a4*/ 	.word	0xffffffff


	//   ....[33]....
        /*02a8*/ 	.word	0xffffffff


	//   ....[34]....
        /*02ac*/ 	.word	0xffffffff


	//   ....[35]....
        /*02b0*/ 	.word	0xffffffff


	//   ....[36]....
        /*02b4*/ 	.word	0xffffffff


	//   ....[37]....
        /*02b8*/ 	.word	0xffffffff


	//   ....[38]....
        /*02bc*/ 	.word	0xffffffff


	//   ....[39]....
        /*02c0*/ 	.word	0xffffffff


	//   ....[40]....
        /*02c4*/ 	.word	0xffffffff


	//   ....[41]....
        /*02c8*/ 	.word	0xffffffff


	//   ....[42]....
        /*02cc*/ 	.word	0xffffffff


	//   ....[43]....
        /*02d0*/ 	.word	0xffffffff


	//   ....[44]....
        /*02d4*/ 	.word	0xffffffff


	//   ....[45]....
        /*02d8*/ 	.word	0xffffffff


	//   ....[46]....
        /*02dc*/ 	.word	0xffffffff


	//   ....[47]....
        /*02e0*/ 	.word	0xffffffff


	//   ....[48]....
        /*02e4*/ 	.word	0xffffffff


	//   ....[49]....
        /*02e8*/ 	.word	0xffffffff


	//   ....[50]....
        /*02ec*/ 	.word	0xffffffff


	//   ....[51]....
        /*02f0*/ 	.word	0xffffffff


	//   ....[52]....
        /*02f4*/ 	.word	0xffffffff


	//   ....[53]....
        /*02f8*/ 	.word	0xffffffff


	//   ....[54]....
        /*02fc*/ 	.word	0xffffffff


	//   ....[55]....
        /*0300*/ 	.word	0xffffffff


	//   ....[56]....
        /*0304*/ 	.word	0xffffffff


	//   ....[57]....
        /*0308*/ 	.word	0xffffffff


	//   ....[58]....
        /*030c*/ 	.word	0x0500000f


	//   ....[59]....
        /*0310*/ 	.word	0x0500000f


	//   ....[60]....
        /*0314*/ 	.word	0x0500000f


	//   ....[61]....
        /*0318*/ 	.word	0x0500000f


	//   ....[62]....
        /*031c*/ 	.word	0x0500000f


	//   ....[63]....
        /*0320*/ 	.word	0x0500000f


	//   ....[64]....
        /*0324*/ 	.word	0x0500000f


	//   ....[65]....
        /*0328*/ 	.word	0x0500000f


	//   ....[66]....
        /*032c*/ 	.word	0x0500000f


	//   ....[67]....
        /*0330*/ 	.word	0x0500000f


	//   ....[68]....
        /*0334*/ 	.word	0x0500000f


	//   ....[69]....
        /*0338*/ 	.word	0x0500000f


	//   ....[70]....
        /*033c*/ 	.word	0x0500000f


	//   ....[71]....
        /*0340*/ 	.word	0x0500000f


	//   ....[72]....
        /*0344*/ 	.word	0x0500000f


	//   ....[73]....
        /*0348*/ 	.word	0x0500000f


	//   ....[74]....
        /*034c*/ 	.word	0x0500000f


	//   ....[75]....
        /*0350*/ 	.word	0x0500000f


	//   ....[76]....
        /*0354*/ 	.word	0x0500000f


	//----- nvinfo : EIATTR_COOP_GROUP_INSTR_OFFSETS
	.align		4
.L_550:
        /*0358*/ 	.byte	0x04, 0x28
        /*035a*/ 	.short	(.L_552 - .L_551)


	//   ....[0]....
.L_551:
        /*035c*/ 	.word	0x00000070


	//   ....[1]....
        /*0360*/ 	.word	0x00000170


	//   ....[2]....
        /*0364*/ 	.word	0x000001c0


	//   ....[3]....
        /*0368*/ 	.word	0x000003f0


	//   ....[4]....
        /*036c*/ 	.word	0x00000550


	//   ....[5]....
        /*0370*/ 	.word	0x00000670


	//   ....[6]....
        /*0374*/ 	.word	0x000007d0


	//   ....[7]....
        /*0378*/ 	.word	0x00001760


	//   ....[8]....
        /*037c*/ 	.word	0x000022a0


	//   ....[9]....
        /*0380*/ 	.word	0x00002380


	//   ....[10]....
        /*0384*/ 	.word	0x00002990


	//   ....[11]....
        /*0388*/ 	.word	0x00002a10


	//   ....[12]....
        /*038c*/ 	.word	0x00003e50


	//   ....[13]....
        /*0390*/ 	.word	0x00003f50


	//   ....[14]....
        /*0394*/ 	.word	0x00004500


	//   ....[15]....
        /*0398*/ 	.word	0x000045a0


	//   ....[16]....
        /*039c*/ 	.word	0x00005eb0


	//   ....[17]....
        /*03a0*/ 	.word	0x00005ee0


	//   ....[18]....
        /*03a4*/ 	.word	0x000062a0


	//   ....[19]....
        /*03a8*/ 	.word	0x00006470


	//   ....[20]....
        /*03ac*/ 	.word	0x00007760


	//   ....[21]....
        /*03b0*/ 	.word	0x000077a0


	//   ....[22]....
        /*03b4*/ 	.word	0x00007860


	//   ....[23]....
        /*03b8*/ 	.word	0x00007870


	//   ....[24]....
        /*03bc*/ 	.word	0x0000ad30


	//   ....[25]....
        /*03c0*/ 	.word	0x0000aeb0


	//   ....[26]....
        /*03c4*/ 	.word	0x0000aee0


	//   ....[27]....
        /*03c8*/ 	.word	0x0000af20


	//   ....[28]....
        /*03cc*/ 	.word	0x0000af90


	//   ....[29]....
        /*03d0*/ 	.word	0x0000aff0


	//   ....[30]....
        /*03d4*/ 	.word	0x0000b030


	//   ....[31]....
        /*03d8*/ 	.word	0x0000b1d0


	//   ....[32]....
        /*03dc*/ 	.word	0x0000b230


	//   ....[33]....
        /*03e0*/ 	.word	0x0000b270


	//   ....[34]....
        /*03e4*/ 	.word	0x0000b2b0


	//   ....[35]....
        /*03e8*/ 	.word	0x0000b2e0


	//   ....[36]....
        /*03ec*/ 	.word	0x0000b310


	//   ....[37]....
        /*03f0*/ 	.word	0x0000b3a0


	//   ....[38]....
        /*03f4*/ 	.word	0x0000b400


	//   ....[39]....
        /*03f8*/ 	.word	0x0000b490


	//   ....[40]....
        /*03fc*/ 	.word	0x0000e910


	//   ....[41]....
        /*0400*/ 	.word	0x0000e920


	//   ....[42]....
        /*0404*/ 	.word	0x0000ea30


	//   ....[43]....
        /*0408*/ 	.word	0x0000ea90


	//   ....[44]....
        /*040c*/ 	.word	0x0000ead0


	//   ....[45]....
        /*0410*/ 	.word	0x0000eb10


	//   ....[46]....
        /*0414*/ 	.word	0x0000eb40


	//   ....[47]....
        /*0418*/ 	.word	0x0000eb70


	//   ....[48]....
        /*041c*/ 	.word	0x0000ed00


	//   ....[49]....
        /*0420*/ 	.word	0x0000ed60


	//   ....[50]....
        /*0424*/ 	.word	0x0000eda0


	//   ....[51]....
        /*0428*/ 	.word	0x0000ede0


	//   ....[52]....
        /*042c*/ 	.word	0x0000ee10


	//   ....[53]....
        /*0430*/ 	.word	0x0000ee40


	//   ....[54]....
        /*0434*/ 	.word	0x0000ef00


	//   ....[55]....
        /*0438*/ 	.word	0x0000ef20


	//   ....[56]....
        /*043c*/ 	.word	0x0000ef90


	//   ....[57]....
        /*0440*/ 	.word	0x0000f620


	//   ....[58]....
        /*0444*/ 	.word	0x0000fbb0


	//   ....[59]....
        /*0448*/ 	.word	0x0000ffd0


	//   ....[60]....
        /*044c*/ 	.word	0x00010060


	//   ....[61]....
        /*0450*/ 	.word	0x00010100


	//   ....[62]....
        /*0454*/ 	.word	0x000101b0


	//   ....[63]....
        /*0458*/ 	.word	0x00010230


	//   ....[64]....
        /*045c*/ 	.word	0x000102b0


	//   ....[65]....
        /*0460*/ 	.word	0x00010330


	//   ....[66]....
        /*0464*/ 	.word	0x000103b0


	//   ....[67]....
        /*0468*/ 	.word	0x00010440


	//   ....[68]....
        /*046c*/ 	.word	0x000104f0


	//   ....[69]....
        /*0470*/ 	.word	0x00010570


	//   ....[70]....
        /*0474*/ 	.word	0x000105f0


	//   ....[71]....
        /*0478*/ 	.word	0x00010670


	//   ....[72]....
        /*047c*/ 	.word	0x000106f0


	//   ....[73]....
        /*0480*/ 	.word	0x00010760


	//   ....[74]....
        /*0484*/ 	.word	0x00010800


	//   ....[75]....
        /*0488*/ 	.word	0x00010890


	//   ....[76]....
        /*048c*/ 	.word	0x000109c0


	//----- nvinfo : EIATTR_REG_RECONFIG
	.align		4
.L_552:
        /*0490*/ 	.byte	0x01, 0x54
	.zero		2


	//----- nvinfo : EIATTR_SYSCALL_OFFSETS
	.align		4
        /*0494*/ 	.byte	0x04, 0x46
        /*0496*/ 	.short	(.L_554 - .L_553)


	//   ....[0]....
.L_553:
        /*0498*/ 	.word	0x00001940


	//   ....[1]....
        /*049c*/ 	.word	0x0000c120


	//   ....[2]....
        /*04a0*/ 	.word	0x0000c260


	//   ....[3]....
        /*04a4*/ 	.word	0x0000c360


	//----- nvinfo : EIATTR_MBARRIER_INSTR_OFFSETS
	.align		4
.L_554:
        /*04a8*/ 	.byte	0x04, 0x39
        /*04aa*/ 	.short	(.L_556 - .L_555)


	//   ....[0]....
.L_555:
        /*04ac*/ 	.word	0x000002a0
        /*04b0*/ 	.word	0x000000ff
        /*04b4*/ 	.word	0x00022800
        /*04b8*/ 	.short	0x0100
        /*04ba*/ 	.byte	0x08
	.zero		1


	//   ....[1]....
        /*04bc*/ 	.word	0x000002b0
        /*04c0*/ 	.word	0x000000ff
        /*04c4*/ 	.word	0x00022820
        /*04c8*/ 	.short	0x0100
        /*04ca*/ 	.byte	0x08
	.zero		1


	//   ....[2]....
        /*04cc*/ 	.word	0x000003a0
        /*04d0*/ 	.word	0x000000ff
        /*04d4*/ 	.word	0x00022830
        /*04d8*/ 	.short	0x0100
        /*04da*/ 	.byte	0x08
	.zero		1


	//   ....[3]....
        /*04dc*/ 	.word	0x000003b0
        /*04e0*/ 	.word	0x000000ff
        /*04e4*/ 	.word	0x00022840
        /*04e8*/ 	.short	0x0100
        /*04ea*/ 	.byte	0x08
	.zero		1


	//   ....[4]....
        /*04ec*/ 	.word	0x000003c0
        /*04f0*/ 	.word	0x000000ff
        /*04f4*/ 	.word	0x00022838
        /*04f8*/ 	.short	0x0100
        /*04fa*/ 	.byte	0x08
	.zero		1


	//   ....[5]....
        /*04fc*/ 	.word	0x000003d0
        /*0500*/ 	.word	0x000000ff
        /*0504*/ 	.word	0x00022848
        /*0508*/ 	.short	0x0100
        /*050a*/ 	.byte	0x08
	.zero		1


	//   ....[6]....
        /*050c*/ 	.word	0x00000500
        /*0510*/ 	.word	0x000000ff
        /*0514*/ 	.word	0x00022850
        /*0518*/ 	.short	0x0100
        /*051a*/ 	.byte	0x08
	.zero		1


	//   ....[7]....
        /*051c*/ 	.word	0x00000510
        /*0520*/ 	.word	0x000000ff
        /*0524*/ 	.word	0x00022860
        /*0528*/ 	.short	0x0100
        /*052a*/ 	.byte	0x08
	.zero		1


	//   ....[8]....
        /*052c*/ 	.word	0x00000520
        /*0530*/ 	.word	0x000000ff
        /*0534*/ 	.word	0x00022858
        /*0538*/ 	.short	0x0100
        /*053a*/ 	.byte	0x08
	.zero		1


	//   ....[9]....
        /*053c*/ 	.word	0x00000530
        /*0540*/ 	.word	0x000000ff
        /*0544*/ 	.word	0x00022868
        /*0548*/ 	.short	0x0100
        /*054a*/ 	.byte	0x08
	.zero		1


	//   ....[10]....
        /*054c*/ 	.word	0x00000620
        /*0550*/ 	.word	0x000000ff
        /*0554*/ 	.word	0x00022870
        /*0558*/ 	.short	0x0100
        /*055a*/ 	.byte	0x06
	.zero		1


	//   ....[11]....
        /*055c*/ 	.word	0x00000630
        /*0560*/ 	.word	0x000000ff
        /*0564*/ 	.word	0x00022880
        /*0568*/ 	.short	0x0100
        /*056a*/ 	.byte	0x06
	.zero		1


	//   ....[12]....
        /*056c*/ 	.word	0x00000640
        /*0570*/ 	.word	0x000000ff
        /*0574*/ 	.word	0x00022878
        /*0578*/ 	.short	0x0100
        /*057a*/ 	.byte	0x06
	.zero		1


	//   ....[13]....
        /*057c*/ 	.word	0x00000650
        /*0580*/ 	.word	0x000000ff
        /*0584*/ 	.word	0x00022888
        /*0588*/ 	.short	0x0100
        /*058a*/ 	.byte	0x06
	.zero		1


	//   ....[14]....
        /*058c*/ 	.word	0x00000780
        /*0590*/ 	.word	0x000000ff
        /*0594*/ 	.word	0x00022890
        /*0598*/ 	.short	0x0100
        /*059a*/ 	.byte	0x08
	.zero		1


	//   ....[15]....
        /*059c*/ 	.word	0x00000790
        /*05a0*/ 	.word	0x000000ff
        /*05a4*/ 	.word	0x000228a0
        /*05a8*/ 	.short	0x0100
        /*05aa*/ 	.byte	0x08
	.zero		1


	//   ....[16]....
        /*05ac*/ 	.word	0x000007a0
        /*05b0*/ 	.word	0x000000ff
        /*05b4*/ 	.word	0x00022898
        /*05b8*/ 	.short	0x0100
        /*05ba*/ 	.byte	0x08
	.zero		1


	//   ....[17]....
        /*05bc*/ 	.word	0x000007b0
        /*05c0*/ 	.word	0x000000ff
        /*05c4*/ 	.word	0x000228a8
        /*05c8*/ 	.short	0x0100
        /*05ca*/ 	.byte	0x08
	.zero		1


	//   ....[18]....
        /*05cc*/ 	.word	0x000008e0
        /*05d0*/ 	.word	0x000000ff
        /*05d4*/ 	.word	0x000228b0
        /*05d8*/ 	.short	0x0100
        /*05da*/ 	.byte	0x08
	.zero		1


	//   ....[19]....
        /*05dc*/ 	.word	0x000008f0
        /*05e0*/ 	.word	0x000000ff
        /*05e4*/ 	.word	0x000228c0
        /*05e8*/ 	.short	0x0100
        /*05ea*/ 	.byte	0x08
	.zero		1


	//   ....[20]....
        /*05ec*/ 	.word	0x00000900
        /*05f0*/ 	.word	0x000000ff
        /*05f4*/ 	.word	0x000228b8
        /*05f8*/ 	.short	0x0100
        /*05fa*/ 	.byte	0x08
	.zero		1


	//   ....[21]....
        /*05fc*/ 	.word	0x00000910
        /*0600*/ 	.word	0x000000ff
        /*0604*/ 	.word	0x000228c8
        /*0608*/ 	.short	0x0100
        /*060a*/ 	.byte	0x08
	.zero		1


	//   ....[22]....
        /*060c*/ 	.word	0x000019e0
        /*0610*/ 	.word	0x00000007
        /*0614*/ 	.word	0x00022800
        /*0618*/ 	.short	0x010a
        /*061a*/ 	.byte	0x3f
	.zero		1


	//   ....[23]....
        /*061c*/ 	.word	0x00001aa0
        /*0620*/ 	.word	0x00000006
        /*0624*/ 	.word	0x00022830
        /*0628*/ 	.short	0x010a
        /*062a*/ 	.byte	0x3f
	.zero		1


	//   ....[24]....
        /*062c*/ 	.word	0x00001ae0
        /*0630*/ 	.word	0x00000006
        /*0634*/ 	.word	0x00022830
        /*0638*/ 	.short	0x010a
        /*063a*/ 	.byte	0x3f
	.zero		1


	//   ....[25]....
        /*063c*/ 	.word	0x00002e40
        /*0640*/ 	.word	0x00000000
        /*0644*/ 	.word	0x00000000
        /*0648*/ 	.short	0x0101
        /*064a*/ 	.byte	0x3f
	.zero		1


	//   ....[26]....
        /*064c*/ 	.word	0x00003290
        /*0650*/ 	.word	0x00000006
        /*0654*/ 	.word	0x00022850
        /*0658*/ 	.short	0x010a
        /*065a*/ 	.byte	0x3f
	.zero		1


	//   ....[27]....
        /*065c*/ 	.word	0x000032d0
        /*0660*/ 	.word	0x00000006
        /*0664*/ 	.word	0x00022850
        /*0668*/ 	.short	0x010a
        /*066a*/ 	.byte	0x3f
	.zero		1


	//   ....[28]....
        /*066c*/ 	.word	0x00003650
        /*0670*/ 	.word	0x00000006
        /*0674*/ 	.word	0x00000000
        /*0678*/ 	.short	0x0101
        /*067a*/ 	.byte	0x3f
	.zero		1


	//   ....[29]....
        /*067c*/ 	.word	0x00003770
        /*0680*/ 	.word	0x000000ff
        /*0684*/ 	.word	0x00022830
        /*0688*/ 	.short	0x010a
        /*068a*/ 	.byte	0x19
	.zero		1


	//   ....[30]....
        /*068c*/ 	.word	0x000037b0
        /*0690*/ 	.word	0x000000ff
        /*0694*/ 	.word	0x00022830
        /*0698*/ 	.short	0x010a
        /*069a*/ 	.byte	0x19
	.zero		1


	//   ....[31]....
        /*069c*/ 	.word	0x00004c10
        /*06a0*/ 	.word	0x00000003
        /*06a4*/ 	.word	0x00000000
        /*06a8*/ 	.short	0x0101
        /*06aa*/ 	.byte	0x3f
	.zero		1


	//   ....[32]....
        /*06ac*/ 	.word	0x00005700
        /*06b0*/ 	.word	0x000000ff
        /*06b4*/ 	.word	0x00022850
        /*06b8*/ 	.short	0x010a
        /*06ba*/ 	.byte	0x19
	.zero		1


	//   ....[33]....
        /*06bc*/ 	.word	0x00005740
        /*06c0*/ 	.word	0x000000ff
        /*06c4*/ 	.word	0x00022850
        /*06c8*/ 	.short	0x010a
        /*06ca*/ 	.byte	0x19
	.zero		1


	//   ....[34]....
        /*06cc*/ 	.word	0x00005a30
        /*06d0*/ 	.word	0x000000bb
        /*06d4*/ 	.word	0x00000000
        /*06d8*/ 	.short	0x0101
        /*06da*/ 	.byte	0x3f
	.zero		1


	//   ....[35]....
        /*06dc*/ 	.word	0x00005b70
        /*06e0*/ 	.word	0x000000ff
        /*06e4*/ 	.word	0x00022830
        /*06e8*/ 	.short	0x010a
        /*06ea*/ 	.byte	0x18
	.zero		1


	//   ....[36]....
        /*06ec*/ 	.word	0x00005bb0
        /*06f0*/ 	.word	0x000000ff
        /*06f4*/ 	.word	0x00022830
        /*06f8*/ 	.short	0x010a
        /*06fa*/ 	.byte	0x18
	.zero		1


	//   ....[37]....
        /*06fc*/ 	.word	0x00006820
        /*0700*/ 	.word	0x0000009a
        /*0704*/ 	.word	0x00000000
        /*0708*/ 	.short	0x0101
        /*070a*/ 	.byte	0x3f
	.zero		1


	//   ....[38]....
        /*070c*/ 	.word	0x00007420
        /*0710*/ 	.word	0x000000ff
        /*0714*/ 	.word	0x00022850
        /*0718*/ 	.short	0x010a
        /*071a*/ 	.byte	0x18
	.zero		1


	//   ....[39]....
        /*071c*/ 	.word	0x00007460
        /*0720*/ 	.word	0x000000ff
        /*0724*/ 	.word	0x00022850
        /*0728*/ 	.short	0x010a
        /*072a*/ 	.byte	0x18
	.zero		1


	//   ....[40]....
        /*072c*/ 	.word	0x00007740
        /*0730*/ 	.word	0x000000b7
        /*0734*/ 	.word	0x00000000
        /*0738*/ 	.short	0x0101
        /*073a*/ 	.byte	0x3f
	.zero		1


	//   ....[41]....
        /*073c*/ 	.word	0x00009940
        /*0740*/ 	.word	0x00000066
        /*0744*/ 	.word	0x00000000
        /*0748*/ 	.short	0x0101
        /*074a*/ 	.byte	0x3f
	.zero		1


	//   ....[42]....
        /*074c*/ 	.word	0x0000c890
        /*0750*/ 	.word	0x00000008
        /*0754*/ 	.word	0x00022840
        /*0758*/ 	.short	0x010a
        /*075a*/ 	.byte	0x3f
	.zero		1


	//   ....[43]....
        /*075c*/ 	.word	0x0000cc80
        /*0760*/ 	.word	0x0000000a
        /*0764*/ 	.word	0x00022820
        /*0768*/ 	.short	0x010a
        /*076a*/ 	.byte	0x3f
	.zero		1


	//   ....[44]....
        /*076c*/ 	.word	0x0000cd40
        /*0770*/ 	.word	0x0000000b
        /*0774*/ 	.word	0x00022860
        /*0778*/ 	.short	0x010a
        /*077a*/ 	.byte	0x3f
	.zero		1


	//   ....[45]....
        /*077c*/ 	.word	0x0000d370
        /*0780*/ 	.word	0x00000002
        /*0784*/ 	.word	0x00022840
        /*0788*/ 	.short	0x010a
        /*078a*/ 	.byte	0x3f
	.zero		1


	//   ....[46]....
        /*078c*/ 	.word	0x0000d580
        /*0790*/ 	.word	0x00000002
        /*0794*/ 	.word	0x00022860
        /*0798*/ 	.short	0x010a
        /*079a*/ 	.byte	0x3f
	.zero		1


	//   ....[47]....
        /*079c*/ 	.word	0x0000db00
        /*07a0*/ 	.word	0x00000002
        /*07a4*/ 	.word	0x00022840
        /*07a8*/ 	.short	0x010a
        /*07aa*/ 	.byte	0x3f
	.zero		1


	//   ....[48]....
        /*07ac*/ 	.word	0x0000dd00
        /*07b0*/ 	.word	0x00000002
        /*07b4*/ 	.word	0x00022860
        /*07b8*/ 	.short	0x010a
        /*07ba*/ 	.byte	0x3f
	.zero		1


	//   ....[49]....
        /*07bc*/ 	.word	0x0000e200
        /*07c0*/ 	.word	0x00000002
        /*07c4*/ 	.word	0x00022840
        /*07c8*/ 	.short	0x010a
        /*07ca*/ 	.byte	0x3f
	.zero		1


	//   ....[50]....
        /*07cc*/ 	.word	0x0000e410
        /*07d0*/ 	.word	0x00000002
        /*07d4*/ 	.word	0x00022860
        /*07d8*/ 	.short	0x010a
        /*07da*/ 	.byte	0x3f
	.zero		1


	//   ....[51]....
        /*07dc*/ 	.word	0x0000f5a0
        /*07e0*/ 	.word	0x00000000
        /*07e4*/ 	.word	0x00022820
        /*07e8*/ 	.short	0x010a
        /*07ea*/ 	.byte	0x3f
	.zero		1


	//   ....[52]....
        /*07ec*/ 	.word	0x0000f760
        /*07f0*/ 	.word	0x00000006
        /*07f4*/ 	.word	0x00000000
        /*07f8*/ 	.short	0x010a
        /*07fa*/ 	.byte	0x3f
	.zero		1


	//   ....[53]....
        /*07fc*/ 	.word	0x0000f7d0
        /*0800*/ 	.word	0x00000007
        /*0804*/ 	.word	0x00000000
        /*0808*/ 	.short	0x010a
        /*080a*/ 	.byte	0x3f
	.zero		1


	//   ....[54]....
        /*080c*/ 	.word	0x0000f840
        /*0810*/ 	.word	0x00000004
        /*0814*/ 	.word	0x00000000
        /*0818*/ 	.short	0x010a
        /*081a*/ 	.byte	0x3f
	.zero		1


	//   ....[55]....
        /*081c*/ 	.word	0x0000f870
        /*0820*/ 	.word	0x00000003
        /*0824*/ 	.word	0x00000000
        /*0828*/ 	.short	0x010a
        /*082a*/ 	.byte	0x3f
	.zero		1


	//   ....[56]....
        /*082c*/ 	.word	0x0000f8d0
        /*0830*/ 	.word	0x00000007
        /*0834*/ 	.word	0x00022800
        /*0838*/ 	.short	0x010a
        /*083a*/ 	.byte	0x3f
	.zero		1


	//   ....[57]....
        /*083c*/ 	.word	0x0000f920
        /*0840*/ 	.word	0x00000006
        /*0844*/ 	.word	0x00022830
        /*0848*/ 	.short	0x010a
        /*084a*/ 	.byte	0x3f
	.zero		1


	//   ....[58]....
        /*084c*/ 	.word	0x0000f970
        /*0850*/ 	.word	0x00000006
        /*0854*/ 	.word	0x00022850
        /*0858*/ 	.short	0x010a
        /*085a*/ 	.byte	0x3f
	.zero		1


	//   ....[59]....
        /*085c*/ 	.word	0x0000f9d0
        /*0860*/ 	.word	0x00000005
        /*0864*/ 	.word	0x00022830
        /*0868*/ 	.short	0x010a
        /*086a*/ 	.byte	0x3f
	.zero		1


	//   ....[60]....
        /*086c*/ 	.word	0x0000fa20
        /*0870*/ 	.word	0x000000bb
        /*0874*/ 	.word	0x00022850
        /*0878*/ 	.short	0x010a
        /*087a*/ 	.byte	0x3f
	.zero		1


	//   ....[61]....
        /*087c*/ 	.word	0x0000fa80
        /*0880*/ 	.word	0x00000005
        /*0884*/ 	.word	0x00022830
        /*0888*/ 	.short	0x010a
        /*088a*/ 	.byte	0x3f
	.zero		1


	//   ....[62]....
        /*088c*/ 	.word	0x0000fad0
        /*0890*/ 	.word	0x000000b7
        /*0894*/ 	.word	0x00022850
        /*0898*/ 	.short	0x010a
        /*089a*/ 	.byte	0x3f
	.zero		1


	//   ....[63]....
        /*089c*/ 	.word	0x0000fc70
        /*08a0*/ 	.word	0x00000008
        /*08a4*/ 	.word	0x00022840
        /*08a8*/ 	.short	0x010a
        /*08aa*/ 	.byte	0x3f
	.zero		1


	//   ....[64]....
        /*08ac*/ 	.word	0x0000fcf0
        /*08b0*/ 	.word	0x00000008
        /*08b4*/ 	.word	0x00022820
        /*08b8*/ 	.short	0x010a
        /*08ba*/ 	.byte	0x3f
	.zero		1


	//   ....[65]....
        /*08bc*/ 	.word	0x0000fd40
        /*08c0*/ 	.word	0x0000000b
        /*08c4*/ 	.word	0x00022860
        /*08c8*/ 	.short	0x010a
        /*08ca*/ 	.byte	0x3f
	.zero		1


	//   ....[66]....
        /*08cc*/ 	.word	0x0000fd90
        /*08d0*/ 	.word	0x00000002
        /*08d4*/ 	.word	0x00022840
        /*08d8*/ 	.short	0x010a
        /*08da*/ 	.byte	0x3f
	.zero		1


	//   ....[67]....
        /*08dc*/ 	.word	0x0000fde0
        /*08e0*/ 	.word	0x00000002
        /*08e4*/ 	.word	0x00022860
        /*08e8*/ 	.short	0x010a
        /*08ea*/ 	.byte	0x3f
	.zero		1


	//   ....[68]....
        /*08ec*/ 	.word	0x0000fe30
        /*08f0*/ 	.word	0x00000002
        /*08f4*/ 	.word	0x00022840
        /*08f8*/ 	.short	0x010a
        /*08fa*/ 	.byte	0x3f
	.zero		1


	//   ....[69]....
        /*08fc*/ 	.word	0x0000fe80
        /*0900*/ 	.word	0x00000002
        /*0904*/ 	.word	0x00022860
        /*0908*/ 	.short	0x010a
        /*090a*/ 	.byte	0x3f
	.zero		1


	//   ....[70]....
        /*090c*/ 	.word	0x0000fed0
        /*0910*/ 	.word	0x00000002
        /*0914*/ 	.word	0x00022840
        /*0918*/ 	.short	0x010a
        /*091a*/ 	.byte	0x3f
	.zero		1


	//   ....[71]....
        /*091c*/ 	.word	0x0000ff20
        /*0920*/ 	.word	0x00000002
        /*0924*/ 	.word	0x00022860
        /*0928*/ 	.short	0x010a
        /*092a*/ 	.byte	0x3f
	.zero		1


	//   ....[72]....
        /*092c*/ 	.word	0x000108e0
        /*0930*/ 	.word	0x00000000
        /*0934*/ 	.word	0x00022820
        /*0938*/ 	.short	0x010a
        /*093a*/ 	.byte	0x3f
	.zero		1


	//   ....[73]....
        /*093c*/ 	.word	0x00010a80
        /*0940*/ 	.word	0x00000006
        /*0944*/ 	.word	0x00000000
        /*0948*/ 	.short	0x010a
        /*094a*/ 	.byte	0x3f
	.zero		1


	//   ....[74]....
        /*094c*/ 	.word	0x00010ad0
        /*0950*/ 	.word	0x00000007
        /*0954*/ 	.word	0x00000000
        /*0958*/ 	.short	0x010a
        /*095a*/ 	.byte	0x3f
	.zero		1


	//   ....[75]....
        /*095c*/ 	.word	0x00010b20
        /*0960*/ 	.word	0x00000004
        /*0964*/ 	.word	0x00000000
        /*0968*/ 	.short	0x010a
        /*096a*/ 	.byte	0x3f
	.zero		1


	//----- nvinfo : EIATTR_NUM_MBARRIERS
	.align		4
.L_556:
        /*096c*/ 	.byte	0x03, 0x38
        /*096e*/ 	.short	0x0016


	//----- nvinfo : EIATTR_EXIT_INSTR_OFFSETS
	.align		4
        /*0970*/ 	.byte	0x04, 0x1c
        /*0972*/ 	.short	(.L_558 - .L_557)


	//   ....[0]....
.L_557:
        /*0974*/ 	.word	0x00000a90


	//   ....[1]....
        /*0978*/ 	.word	0x0000acf0


	//   ....[2]....
        /*097c*/ 	.word	0x0000ad50


	//   ....[3]....
        /*0980*/ 	.word	0x0000f8c0


	//----- nvinfo : EIATTR_MAX_THREADS
	.align		4
.L_558:
        /*0984*/ 	.byte	0x04, 0x05
        /*0986*/ 	.short	(.L_560 - .L_559)
.L_559:
        /*0988*/ 	.word	0x00000180
        /*098c*/ 	.word	0x00000001
        /*0990*/ 	.word	0x00000001


	//----- nvinfo : EIATTR_CRS_STACK_SIZE
	.align		4
.L_560:
        /*0994*/ 	.byte	0x04, 0x1e
        /*0996*/ 	.short	(.L_562 - .L_561)
.L_561:
        /*0998*/ 	.word	0x00000000


	//----- nvinfo : EIATTR_CBANK_PARAM_SIZE
	.align		4
.L_562:
        /*099c*/ 	.byte	0x03, 0x19
        /*099e*/ 	.short	0x0a70


	//----- nvinfo : EIATTR_PARAM_CBANK
	.align		4
        /*09a0*/ 	.byte	0x04, 0x0a
        /*09a2*/ 	.short	(.L_564 - .L_563)
	.align		4
.L_563:
        /*09a4*/ 	.word	index@(.nv.constant0._ZN7cutlass13device_kernelIN5flash11enable_sm90INS1_16FlashAttnFwdSm90INS1_25CollectiveMainloopFwdSm90ILi2EN4cute5tupleIJNS5_1CILi1EEES8_S8_EEENS6_IJNS7_ILi128EEENS7_ILi96EEENS7_ILi64EEEEEELi256ENS_10bfloat16_tEfNS_4arch4Sm90ELb1ELb0ELb0ELb1ELb0ELb0ELb0ELb1ELb0ELb0ELb0ELb0EEENS1_21CollectiveEpilogueFwdINS6_IJSA_NS7_ILi256EEESB_EEES9_SE_SG_Li256ELb1ELb0ELb0ELb0EEENS1_36VarlenDynamicPersistentTileSchedulerILi128ELi96ELi256ELi32ELb0ELb0ELb1ELb1ELb1ELb1EEEEEEEEEvNT_6ParamsE)
        /*09a8*/ 	.short	0x0210
        /*09aa*/ 	.short	0x0a70


	//----- nvinfo : EIATTR_SW_WAR
	.align		4
.L_564:
        /*09ac*/ 	.byte	0x04, 0x36
        /*09ae*/ 	.short	(.L_566 - .L_565)
.L_565:
        /*09b0*/ 	.word	0x00000008
.L_566:


//--------------------- .nv.info._ZN7cutlass13device_kernelIN5flash11enable_sm90INS1_16FlashAttnFwdSm90INS1_25CollectiveMainloopFwdSm90ILi2EN4cute5tupleIJNS5_1CILi1EEES8_S8_EEENS6_IJNS7_ILi128EEENS7_ILi96EEENS7_ILi64EEEEEELi256ENS_10bfloat16_tEfNS_4arch4Sm90ELb1ELb0ELb0ELb1ELb0ELb1ELb0ELb1ELb0ELb0ELb0ELb0EEENS1_21CollectiveEpilogueFwdINS6_IJSA_NS7_ILi256EEESB_EEES9_SE_SG_Li256ELb1ELb0ELb0ELb0EEENS1_36VarlenDynamicPersistentTileSchedulerILi128ELi96ELi256ELi32ELb0ELb0ELb1ELb1ELb1ELb1EEEEEEEEEvNT_6ParamsE --------------------------
	.section	.nv.info._ZN7cutlass13device_kernelIN5flash11enable_sm90INS1_16FlashAttnFwdSm90INS1_25CollectiveMainloopFwdSm90ILi2EN4cute5tupleIJNS5_1CILi1EEES8_S8_EEENS6_IJNS7_ILi128EEENS7_ILi96EEENS7_ILi64EEEEEELi256ENS_10bfloat16_tEfNS_4arch4Sm90ELb1ELb0ELb0ELb1ELb0ELb1ELb0ELb1ELb0ELb0ELb0ELb0EEENS1_21CollectiveEpilogueFwdINS6_IJSA_NS7_ILi256EEESB_EEES9_SE_SG_Li256ELb1ELb0ELb0ELb0EEENS1_36VarlenDynamicPersistentTileSchedulerILi128ELi96ELi256ELi32ELb0ELb0ELb1ELb1ELb1ELb1EEEEEEEEEvNT_6ParamsE,"",@"SHT_CUDA_INFO"
	.sectionflags	@""
	.align	4


	//----- nvinfo : EIATTR_CUDA_API_VERSION
	.align		4
        /*0000*/ 	.byte	0x04, 0x37
        /*0002*/ 	.short	(.L_568 - .L_567)
.L_567:
        /*0004*/ 	.word	0x00000082


	//----- nvinfo : EIATTR_KPARAM_INFO
	.align		4
.L_568:
        /*0008*/ 	.byte	0x04, 0x17
        /*000a*/ 	.short	(.L_570 - .L_569)
.L_569:
        /*000c*/ 	.word	0x00000000
        /*0010*/ 	.short	0x0000
        /*0012*/ 	.short	0x0070
        /*0014*/ 	.byte	0x00, 0xf0, 0x01, 0x28


	//----- nvinfo : EIATTR_SPARSE_MMA_MASK
	.align		4
.L_570:
        /*0018*/ 	.byte	0x03, 0x50
        /*001a*/ 	.short	0x0000


	//----- nvinfo : EIATTR_MAXREG_COUNT
	.align		4
        /*001c*/ 	.byte	0x03, 0x1b
        /*001e*/ 	.short	0x00a8


	//----- nvinfo : EIATTR_NUM_BARRIERS
	.align		4
        /*0020*/ 	.byte	0x02, 0x4c
        /*0022*/ 	.byte	0x10
	.zero		1


	//----- nvinfo : EIATTR_EXTERNS
	.align		4
        /*0024*/ 	.byte	0x04, 0x0f
        /*0026*/ 	.short	(.L_572 - .L_571)


	//   ....[0]....
	.align		4
.L_571:
        /*0028*/ 	.word	index@(__assertfail)


	//----- nvinfo : EIATTR_ANNOTATIONS
	.align		4
.L_572:
        /*002c*/ 	.byte	0x04, 0x55
        /*002e*/ 	.short	(.L_574 - .L_573)


	//   ....[0]....
.L_573:
        /* <DEDUP_REMOVED lines=41> */


	//----- nvinfo : EIATTR_MERCURY_ISA_VERSION
	.align		4
.L_574:
        /*02b0*/ 	.byte	0x03, 0x5f
        /*02b2*/ 	.short	0x0101


	//----- nvinfo : EIATTR_UNUSED_LOAD_BYTE_OFFSET
	.align		4
        /*02b4*/ 	.byte	0x04, 0x44
        /*02b6*/ 	.short	(.L_576 - .L_575)


	//   ....[0]....
.L_575:
        /*02b8*/ 	.word	0x00000b10
        /*02bc*/ 	.word	0x0000fff0


	//   ....[1]....
        /*02c0*/ 	.word	0x0000fe80
        /*02c4*/ 	.word	0x0000fff0


	//----- nvinfo : EIATTR_INT_WARP_WIDE_INSTR_OFFSETS
	.align		4
.L_576:
        /*02c8*/ 	.byte	0x04, 0x31
        /*02ca*/ 	.short	(.L_578 - .L_577)


	//   ....[0]....
.L_577:
        /*02cc*/ 	.word	0x000001c0


	//   ....[1]....
        /*02d0*/ 	.word	0x00000200


	//   ....[2]....
        /*02d4*/ 	.word	0x00000270


	//   ....[3]....
        /*02d8*/ 	.word	0x00014920


	//   ....[4]....
        /*02dc*/ 	.word	0x000149b0


	//   ....[5]....
        /*02e0*/ 	.word	0x00014e30


	//   ....[6]....
        /*02e4*/ 	.word	0x00014e60


	//   ....[7]....
        /*02e8*/ 	.word	0x00017200


	//   ....[8]....
        /*02ec*/ 	.word	0x00017290


	//----- nvinfo : EIATTR_COOP_GROUP_MASK_REGIDS
	.align		4
.L_578:
        /*02f0*/ 	.byte	0x04, 0x29
        /*02f2*/ 	.short	(.L_580 - .L_579)


	//   ....[0]....
.L_579:
        /*02f4*/ 	.word	0xffffffff


	//   ....[1]....
        /*02f8*/ 	.word	0xffffffff


	//   ....[2]....
        /*02fc*/ 	.word	0xffffffff


	//   ....[3]....
        /*0300*/ 	.word	0xffffffff


	//   ....[4]....
        /*0304*/ 	.word	0xffffffff


	//   ....[5]....
        /*0308*/ 	.word	0xffffffff


	//   ....[6]....
        /*030c*/ 	.word	0xffffffff


	//   ....[7]....
        /*0310*/ 	.word	0xffffffff


	//   ....[8]....
        /*0314*/ 	.word	0xffffffff


	//   ....[9]....
        /*0318*/ 	.word	0xffffffff


	//   ....[10]....
        /*031c*/ 	.word	0xffffffff


	//   ....[11]....
        /*0320*/ 	.word	0xffffffff


	//   ....[12]....
        /*0324*/ 	.word	0xffffffff


	//   ....[13]....
        /*0328*/ 	.word	0xffffffff


	//   ....[14]....
        /*032c*/ 	.word	0xffffffff


	//   ....[15]....
        /*0330*/ 	.word	0xffffffff


	//   ....[16]....
        /*0334*/ 	.word	0xffffffff


	//   ....[17]....
        /*0338*/ 	.word	0xffffffff


	//   ....[18]....
        /*033c*/ 	.word	0xffffffff


	//   ....[19]....
        /*0340*/ 	.word	0xffffffff


	//   ....[20]....
        /*0344*/ 	.word	0xffffffff


	//   ....[21]....
        /*0348*/ 	.word	0xffffffff


	//   ....[22]....
        /*034c*/ 	.word	0xffffffff


	//   ....[23]....
        /*0350*/ 	.word	0xffffffff


	//   ....[24]....
        /*0354*/ 	.word	0xffffffff


	//   ....[25]....
        /*0358*/ 	.word	0xffffffff


	//   ....[26]....
        /*035c*/ 	.word	0xffffffff


	//   ....[27]....
        /*0360*/ 	.word	0xffffffff


	//   ....[28]....
        /*0364*/ 	.word	0xffffffff


	//   ....[29]....
        /*0368*/ 	.word	0xffffffff


	//   ....[30]....
        /*036c*/ 	.word	0xffffffff


	//   ....[31]....
        /*0370*/ 	.word	0xffffffff


	//   ....[32]....
        /*0374*/ 	.word	0xffffffff


	//   ....[33]....
        /*0378*/ 	.word	0xffffffff


	//   ....[34]....
        /*037c*/ 	.word	0xffffffff


	//   ....[35]....
        /*0380*/ 	.word	0xffffffff


	//   ....[36]....
        /*0384*/ 	.word	0xffffffff


	//   ....[37]....
        /*0388*/ 	.word	0xffffffff


	//   ....[38]....
        /*038c*/ 	.word	0xffffffff


	//   ....[39]....
        /*0390*/ 	.word	0xffffffff


	//   ....[40]....
        /*0394*/ 	.word	0xffffffff


	//   ....[41]....
        /*0398*/ 	.word	0xffffffff


	//   ....[42]....
        /*039c*/ 	.word	0xffffffff


	//   ....[43]....
        /*03a0*/ 	.word	0xffffffff


	//   ....[44]....
        /*03a4*/ 	.word	0xffffffff


	//   ....[45]....
        /*03a8*/ 	.word	0xffffffff


	//   ....[46]....
        /*03ac*/ 	.word	0xffffffff


	//   ....[47]....
        /*03b0*/ 	.word	0xffffffff


	//   ....[48]....
        /*03b4*/ 	.word	0xffffffff


	//   ....[49]....
        /*03b8*/ 	.word	0xffffffff


	//   ....[50]....
        /*03bc*/ 	.word	0xffffffff


	//   ....[51]....
        /*03c0*/ 	.word	0xffffffff


	//   ....[52]....
        /*03c4*/ 	.word	0xffffffff


	//   ....[53]....
        /*03c8*/ 	.word	0xffffffff


	//   ....[54]....
        /*03cc*/ 	.word	0xffffffff


	//   ....[55]....
        /*03d0*/ 	.word	0xffffffff


	//   ....[56]....
        /*03d4*/ 	.word	0xffffffff


	//   ....[57]....
        /*03d8*/ 	.word	0xffffffff


	//   ....[58]....
        /*03dc*/ 	.word	0x0500000f


	//   ....[59]....
        /*03e0*/ 	.word	0x0500000f


	//   ....[60]....
        /*03e4*/ 	.word	0x0500000f


	//   ....[61]....
        /*03e8*/ 	.word	0x0500000f


	//   ....[62]....
        /*03ec*/ 	.word	0x0500000f


	//   ....[63]....
        /*03f0*/ 	.word	0x0500000f


	//   ....[64]....
        /*03f4*/ 	.word	0x0500000f


	//   ....[65]....
        /*03f8*/ 	.word	0x0500000f


	//   ....[66]....
        /*03fc*/ 	.word	0x0500000f


	//   ....[67]....
        /*0400*/ 	.word	0x0500000f


	//   ....[68]....
        /*0404*/ 	.word	0x0500000f


	//   ....[69]....
        /*0408*/ 	.word	0x0500000f


	//   ....[70]....
        /*040c*/ 	.word	0x0500000f


	//   ....[71]....
        /*0410*/ 	.word	0x0500000f


	//   ....[72]....
        /*0414*/ 	.word	0x0500000f


	//   ....[73]....
        /*0418*/ 	.word	0x0500000f


	//   ....[74]....
        /*041c*/ 	.word	0x0500000f


	//   ....[75]....
        /*0420*/ 	.word	0x0500000f


	//   ....[76]....
        /*0424*/ 	.word	0x0500000f


	//   ....[77]....
        /*0428*/ 	.word	0x0500000f


	//   ....[78]....
        /*042c*/ 	.word	0x0500000f


	//   ....[79]....
        /*0430*/ 	.word	0x0500000f


	//   ....[80]....
        /*0434*/ 	.word	0x0500000f


	//   ....[81]....
        /*0438*/ 	.word	0x0500000f


	//   ....[82]....
        /*043c*/ 	.word	0x0500000f


	//   ....[83]....
        /*0440*/ 	.word	0x0500000f


	//   ....[84]....
        /*0444*/ 	.word	0x0500000f


	//   ....[85]....
        /*0448*/ 	.word	0x0500000f


	//   ....[86]....
        /*044c*/ 	.word	0x0500000f


	//   ....[87]....
        /*0450*/ 	.word	0x0500000f


	//   ....[88]....
        /*0454*/ 	.word	0x0500000f


	//   ....[89]....
        /*0458*/ 	.word	0x0500000f


	//   ....[90]....
        /*045c*/ 	.word	0x0500000f


	//   ....[91]....
        /*0460*/ 	.word	0x0500000f


	//   ....[92]....
        /*0464*/ 	.word	0x0500000f


	//   ....[93]....
        /*0468*/ 	.word	0x0500000f


	//   ....[94]....
        /*046c*/ 	.word	0x0500000f


	//----- nvinfo : EIATTR_COOP_GROUP_INSTR_OFFSETS
	.align		4
.L_580:
        /*0470*/ 	.byte	0x04, 0x28
        /*0472*/ 	.short	(.L_582 - .L_581)


	//   ....[0]....
.L_581:
        /*0474*/ 	.word	0x00000070


	//   ....[1]....
        /*0478*/ 	.word	0x000001d0


	//   ....[2]....
        /*047c*/ 	.word	0x00000220


	//   ....[3]....
        /*0480*/ 	.word	0x00000450


	//   ....[4]....
        /*0484*/ 	.word	0x000005b0


	//   ....[5]....
        /*0488*/ 	.word	0x000006d0


	//   ....[6]....
        /*048c*/ 	.word	0x00000830


	//   ....[7]....
        /*0490*/ 	.word	0x00005d80


	//   ....[8]....
        /*0494*/ 	.word	0x000099e0


	//   ....[9]....
        /*0498*/ 	.word	0x00009ac0


	//   ....[10]....
        /*049c*/ 	.word	0x0000a0d0


	//   ....[11]....
        /*04a0*/ 	.word	0x0000a150


	//   ....[12]....
        /*04a4*/ 	.word	0x0000b770


	//   ....[13]....
        /*04a8*/ 	.word	0x0000b790


	//   ....[14]....
        /*04ac*/ 	.word	0x0000c320


	//   ....[15]....
        /*04b0*/ 	.word	0x0000c430


	//   ....[16]....
        /*04b4*/ 	.word	0x0000da40


	//   ....[17]....
        /*04b8*/ 	.word	0x0000da70


	//   ....[18]....
        /*04bc*/ 	.word	0x0000df90


	//   ....[19]....
        /*04c0*/ 	.word	0x0000e160


	//   ....[20]....
        /*04c4*/ 	.word	0x0000f400


	//   ....[21]....
        /*04c8*/ 	.word	0x0000f460


	//   ....[22]....
        /*04cc*/ 	.word	0x0000f4c0


	//   ....[23]....
        /*04d0*/ 	.word	0x0000f4f0


	//   ....[24]....
        /*04d4*/ 	.word	0x000127f0


	//   ....[25]....
        /*04d8*/ 	.word	0x00012980


	//   ....[26]....
        /*04dc*/ 	.word	0x000129b0


	//   ....[27]....
        /*04e0*/ 	.word	0x000129e0


	//   ....[28]....
        /*04e4*/ 	.word	0x00012a20


	//   ....[29]....
        /*04e8*/ 	.word	0x00012a70


	//   ....[30]....
        /*04ec*/ 	.word	0x00012ad0


	//   ....[31]....
        /*04f0*/ 	.word	0x00012cb0


	//   ....[32]....
        /*04f4*/ 	.word	0x00012d10


	//   ....[33]....
        /*04f8*/ 	.word	0x00012d50


	//   ....[34]....
        /*04fc*/ 	.word	0x00012d90


	//   ....[35]....
        /*0500*/ 	.word	0x00012dc0


	//   ....[36]....
        /*0504*/ 	.word	0x00012df0


	//   ....[37]....
        /*0508*/ 	.word	0x00012e80


	//   ....[38]....
        /*050c*/ 	.word	0x00012ee0


	//   ....[39]....
        /*0510*/ 	.word	0x00012f70


	//   ....[40]....
        /*0514*/ 	.word	0x00017320


	//   ....[41]....
        /*0518*/ 	.word	0x00017330


	//   ....[42]....
        /*051c*/ 	.word	0x00017440


	//   ....[43]....
        /*0520*/ 	.word	0x000174a0


	//   ....[44]....
        /*0524*/ 	.word	0x000174e0


	//   ....[45]....
        /*0528*/ 	.word	0x00017520


	//   ....[46]....
        /*052c*/ 	.word	0x00017550


	//   ....[47]....
        /*0530*/ 	.word	0x00017580


	//   ....[48]....
        /*0534*/ 	.word	0x00017710


	//   ....[49]....
        /*0538*/ 	.word	0x00017770


	//   ....[50]....
        /*053c*/ 	.word	0x000177b0


	//   ....[51]....
        /*0540*/ 	.word	0x000177f0


	//   ....[52]....
        /*0544*/ 	.word	0x00017820


	//   ....[53]....
        /*0548*/ 	.word	0x00017850


	//   ....[54]....
        /*054c*/ 	.word	0x00017910


	//   ....[55]....
        /*0550*/ 	.word	0x00017930


	//   ....[56]....
        /*0554*/ 	.word	0x000179a0


	//   ....[57]....
        /*0558*/ 	.word	0x00018030


	//   ....[58]....
        /*055c*/ 	.word	0x00018470


	//   ....[59]....
        /*0560*/ 	.word	0x00018510


	//   ....[60]....
        /*0564*/ 	.word	0x000185b0


	//   ....[61]....
        /*0568*/ 	.word	0x00018650


	//   ....[62]....
        /*056c*/ 	.word	0x000186f0


	//   ....[63]....
        /*0570*/ 	.word	0x00018790


	//   ....[64]....
        /*0574*/ 	.word	0x00018830


	//   ....[65]....
        /*0578*/ 	.word	0x000188d0


	//   ....[66]....
        /*057c*/ 	.word	0x00018970


	//   ....[67]....
        /*0580*/ 	.word	0x00018a60


	//   ....[68]....
        /*0584*/ 	.word	0x00018b00


	//   ....[69]....
        /*0588*/ 	.word	0x00018ba0


	//   ....[70]....
        /*058c*/ 	.word	0x00018c40


	//   ....[71]....
        /*0590*/ 	.word	0x00018ce0


	//   ....[72]....
        /*0594*/ 	.word	0x00018d80


	//   ....[73]....
        /*0598*/ 	.word	0x00018e20


	//   ....[74]....
        /*059c*/ 	.word	0x00018ec0


	//   ....[75]....
        /*05a0*/ 	.word	0x000191c0


	//   ....[76]....
        /*05a4*/ 	.word	0x000194a0


	//   ....[77]....
        /*05a8*/ 	.word	0x000198c0


	//   ....[78]....
        /*05ac*/ 	.word	0x00019950


	//   ....[79]....
        /*05b0*/ 	.word	0x000199f0


	//   ....[80]....
        /*05b4*/ 	.word	0x00019aa0


	//   ....[81]....
        /*05b8*/ 	.word	0x00019b20


	//   ....[82]....
        /*05bc*/ 	.word	0x00019ba0


	//   ....[83]....
        /*05c0*/ 	.word	0x00019c20


	//   ....[84]....
        /*05c4*/ 	.word	0x00019ca0


	//   ....[85]....
        /*05c8*/ 	.word	0x00019d30


	//   ....[86]....
        /*05cc*/ 	.word	0x00019de0


	//   ....[87]....
        /*05d0*/ 	.word	0x00019e60


	//   ....[88]....
        /*05d4*/ 	.word	0x00019ee0


	//   ....[89]....
        /*05d8*/ 	.word	0x00019f60


	//   ....[90]....
        /*05dc*/ 	.word	0x00019fe0


	//   ....[91]....
        /*05e0*/ 	.word	0x0001a050


	//   ....[92]....
        /*05e4*/ 	.word	0x0001a0f0


	//   ....[93]....
        /*05e8*/ 	.word	0x0001a180


	//   ....[94]....
        /*05ec*/ 	.word	0x0001a2b0


	//----- nvinfo : EIATTR_REG_RECONFIG
	.align		4
.L_582:
        /*05f0*/ 	.byte	0x01, 0x54
	.zero		2


	//----- nvinfo : EIATTR_SYSCALL_OFFSETS
	.align		4
        /*05f4*/ 	.byte	0x04, 0x46
        /*05f6*/ 	.short	(.L_584 - .L_583)


	//   ....[0]....
.L_583:
        /*05f8*/ 	.word	0x00001790


	//   ....[1]....
        /*05fc*/ 	.word	0x000018e0


	//   ....[2]....
        /*0600*/ 	.word	0x00005f20


	//   ....[3]....
        /*0604*/ 	.word	0x000063b0


	//   ....[4]....
        /*0608*/ 	.word	0x00014b40


	//   ....[5]....
        /*060c*/ 	.word	0x00014c80


	//   ....[6]....
        /*0610*/ 	.word	0x00014d80


	//----- nvinfo : EIATTR_MBARRIER_INSTR_OFFSETS
	.align		4
.L_584:
        /*0614*/ 	.byte	0x04, 0x39
        /*0616*/ 	.short	(.L_586 - .L_585)


	//   ....[0]....
.L_585:
        /*0618*/ 	.word	0x00000300
        /*061c*/ 	.word	0x000000ff
        /*0620*/ 	.word	0x00022800
        /*0624*/ 	.short	0x0100
        /*0626*/ 	.byte	0x08
	.zero		1


	//   ....[1]....
        /*0628*/ 	.word	0x00000310
        /*062c*/ 	.word	0x000000ff
        /*0630*/ 	.word	0x00022820
        /*0634*/ 	.short	0x0100
        /*0636*/ 	.byte	0x08
	.zero		1


	//   ....[2]....
        /*0638*/ 	.word	0x00000400
        /*063c*/ 	.word	0x000000ff
        /*0640*/ 	.word	0x00022830
        /*0644*/ 	.short	0x0100
        /*0646*/ 	.byte	0x08
	.zero		1


	//   ....[3]....
        /*0648*/ 	.word	0x00000410
        /*064c*/ 	.word	0x000000ff
        /*0650*/ 	.word	0x00022840
        /*0654*/ 	.short	0x0100
        /*0656*/ 	.byte	0x08
	.zero		1


	//   ....[4]....
        /*0658*/ 	.word	0x00000420
        /*065c*/ 	.word	0x000000ff
        /*0660*/ 	.word	0x00022838
        /*0664*/ 	.short	0x0100
        /*0666*/ 	.byte	0x08
	.zero		1


	//   ....[5]....
        /*0668*/ 	.word	0x00000430
        /*066c*/ 	.word	0x000000ff
        /*0670*/ 	.word	0x00022848
        /*0674*/ 	.short	0x0100
        /*0676*/ 	.byte	0x08
	.zero		1


	//   ....[6]....
        /*0678*/ 	.word	0x00000560
        /*067c*/ 	.word	0x000000ff
        /*0680*/ 	.word	0x00022850
        /*0684*/ 	.short	0x0100
        /*0686*/ 	.byte	0x08
	.zero		1


	//   ....[7]....
        /*0688*/ 	.word	0x00000570
        /*068c*/ 	.word	0x000000ff
        /*0690*/ 	.word	0x00022860
        /*0694*/ 	.short	0x0100
        /*0696*/ 	.byte	0x08
	.zero		1


	//   ....[8]....
        /*0698*/ 	.word	0x00000580
        /*069c*/ 	.word	0x000000ff
        /*06a0*/ 	.word	0x00022858
        /*06a4*/ 	.short	0x0100
        /*06a6*/ 	.byte	0x08
	.zero		1


	//   ....[9]....
        /*06a8*/ 	.word	0x00000590
        /*06ac*/ 	.word	0x000000ff
        /*06b0*/ 	.word	0x00022868
        /*06b4*/ 	.short	0x0100
        /*06b6*/ 	.byte	0x08
	.zero		1


	//   ....[10]....
        /*06b8*/ 	.word	0x00000680
        /*06bc*/ 	.word	0x000000ff
        /*06c0*/ 	.word	0x00022870
        /*06c4*/ 	.short	0x0100
        /*06c6*/ 	.byte	0x06
	.zero		1


	//   ....[11]....
        /*06c8*/ 	.word	0x00000690
        /*06cc*/ 	.word	0x000000ff
        /*06d0*/ 	.word	0x00022880
        /*06d4*/ 	.short	0x0100
        /*06d6*/ 	.byte	0x06
	.zero		1


	//   ....[12]....
        /*06d8*/ 	.word	0x000006a0
        /*06dc*/ 	.word	0x000000ff
        /*06e0*/ 	.word	0x00022878
        /*06e4*/ 	.short	0x0100
        /*06e6*/ 	.byte	0x06
	.zero		1


	//   ....[13]....
        /*06e8*/ 	.word	0x000006b0
        /*06ec*/ 	.word	0x000000ff
        /*06f0*/ 	.word	0x00022888
        /*06f4*/ 	.short	0x0100
        /*06f6*/ 	.byte	0x06
	.zero		1


	//   ....[14]....
        /*06f8*/ 	.word	0x000007e0
        /*06fc*/ 	.word	0x000000ff
        /*0700*/ 	.word	0x00022890
        /*0704*/ 	.short	0x0100
        /*0706*/ 	.byte	0x08
	.zero		1


	//   ....[15]....
        /*0708*/ 	.word	0x000007f0
        /*070c*/ 	.word	0x000000ff
        /*0710*/ 	.word	0x000228a0
        /*0714*/ 	.short	0x0100
        /*0716*/ 	.byte	0x08
	.zero		1


	//   ....[16]....
        /*0718*/ 	.word	0x00000800
        /*071c*/ 	.word	0x000000ff
        /*0720*/ 	.word	0x00022898
        /*0724*/ 	.short	0x0100
        /*0726*/ 	.byte	0x08
	.zero		1


	//   ....[17]....
        /*0728*/ 	.word	0x00000810
        /*072c*/ 	.word	0x000000ff
        /*0730*/ 	.word	0x000228a8
        /*0734*/ 	.short	0x0100
        /*0736*/ 	.byte	0x08
	.zero		1


	//   ....[18]....
        /*0738*/ 	.word	0x00000940
        /*073c*/ 	.word	0x000000ff
        /*0740*/ 	.word	0x000228b0
        /*0744*/ 	.short	0x0100
        /*0746*/ 	.byte	0x08
	.zero		1


	//   ....[19]....
        /*0748*/ 	.word	0x00000950
        /*074c*/ 	.word	0x000000ff
        /*0750*/ 	.word	0x000228c0
        /*0754*/ 	.short	0x0100
        /*0756*/ 	.byte	0x08
	.zero		1


	//   ....[20]....
        /*0758*/ 	.word	0x00000960
        /*075c*/ 	.word	0x000000ff
        /*0760*/ 	.word	0x000228b8
        /*0764*/ 	.short	0x0100
        /*0766*/ 	.byte	0x08
	.zero		1


	//   ....[21]....
        /*0768*/ 	.word	0x00000970
        /*076c*/ 	.word	0x000000ff
        /*0770*/ 	.word	0x000228c8
        /*0774*/ 	.short	0x0100
        /*0776*/ 	.byte	0x08
	.zero		1


	//   ....[22]....
        /*0778*/ 	.word	0x00002bb0
        /*077c*/ 	.word	0x00000058
        /*0780*/ 	.word	0x00022890
        /*0784*/ 	.short	0x010a
        /*0786*/ 	.byte	0x3f
	.zero		1


	//   ....[23]....
        /*0788*/ 	.word	0x00003eb0
        /*078c*/ 	.word	0x00000058
        /*0790*/ 	.word	0x00022890
        /*0794*/ 	.short	0x010a
        /*0796*/ 	.byte	0x3f
	.zero		1


	//   ....[24]....
        /*0798*/ 	.word	0x00004fb0
        /*079c*/ 	.word	0x00000058
        /*07a0*/ 	.word	0x00022890
        /*07a4*/ 	.short	0x010a
        /*07a6*/ 	.byte	0x3f
	.zero		1


	//   ....[25]....
        /*07a8*/ 	.word	0x000051c0
        /*07ac*/ 	.word	0x00000004
        /*07b0*/ 	.word	0x00000000
        /*07b4*/ 	.short	0x0101
        /*07b6*/ 	.byte	0x3f
	.zero		1


	//   ....[26]....
        /*07b8*/ 	.word	0x00005200
        /*07bc*/ 	.word	0x00000058
        /*07c0*/ 	.word	0x000228b0
        /*07c4*/ 	.short	0x010a
        /*07c6*/ 	.byte	0x3f
	.zero		1


	//   ....[27]....
        /*07c8*/ 	.word	0x00005850
        /*07cc*/ 	.word	0x00000058
        /*07d0*/ 	.word	0x00000000
        /*07d4*/ 	.short	0x0101
        /*07d6*/ 	.byte	0x3f
	.zero		1


	//   ....[28]....
        /*07d8*/ 	.word	0x00005fb0
        /*07dc*/ 	.word	0x00000012
        /*07e0*/ 	.word	0x00022800
        /*07e4*/ 	.short	0x010a
        /*07e6*/ 	.byte	0x3f
	.zero		1


	//   ....[29]....
        /*07e8*/ 	.word	0x00006000
        /*07ec*/ 	.word	0x00000012
        /*07f0*/ 	.word	0x00022800
        /*07f4*/ 	.short	0x010a
        /*07f6*/ 	.byte	0x3f
	.zero		1


	//   ....[30]....
        /*07f8*/ 	.word	0x00006c20
        /*07fc*/ 	.word	0x00000012
        /*0800*/ 	.word	0x00022800
        /*0804*/ 	.short	0x010a
        /*0806*/ 	.byte	0x3f
	.zero		1


	//   ....[31]....
        /*0808*/ 	.word	0x000080b0
        /*080c*/ 	.word	0x00000012
        /*0810*/ 	.word	0x00022800
        /*0814*/ 	.short	0x010a
        /*0816*/ 	.byte	0x3f
	.zero		1


	//   ....[32]....
        /*0818*/ 	.word	0x00009100
        /*081c*/ 	.word	0x00000014
        /*0820*/ 	.word	0x00022830
        /*0824*/ 	.short	0x010a
        /*0826*/ 	.byte	0x3f
	.zero		1


	//   ....[33]....
        /*0828*/ 	.word	0x000091a0
        /*082c*/ 	.word	0x00000014
        /*0830*/ 	.word	0x00022830
        /*0834*/ 	.short	0x010a
        /*0836*/ 	.byte	0x3f
	.zero		1


	//   ....[34]....
        /*0838*/ 	.word	0x0000a5c0
        /*083c*/ 	.word	0x00000003
        /*0840*/ 	.word	0x00000000
        /*0844*/ 	.short	0x0101
        /*0846*/ 	.byte	0x3f
	.zero		1


	//   ....[35]....
        /*0848*/ 	.word	0x0000aa00
        /*084c*/ 	.word	0x00000014
        /*0850*/ 	.word	0x00022850
        /*0854*/ 	.short	0x010a
        /*0856*/ 	.byte	0x3f
	.zero		1


	//   ....[36]....
        /*0858*/ 	.word	0x0000aa50
        /*085c*/ 	.word	0x00000014
        /*0860*/ 	.word	0x00022850
        /*0864*/ 	.short	0x010a
        /*0866*/ 	.byte	0x3f
	.zero		1


	//   ....[37]....
        /*0868*/ 	.word	0x0000ae50
        /*086c*/ 	.word	0x00000014
        /*0870*/ 	.word	0x00000000
        /*0874*/ 	.short	0x0101
        /*0876*/ 	.byte	0x3f
	.zero		1


	//   ....[38]....
        /*0878*/ 	.word	0x0000af70
        /*087c*/ 	.word	0x000000ce
        /*0880*/ 	.word	0x00022830
        /*0884*/ 	.short	0x010a
        /*0886*/ 	.byte	0x3f
	.zero		1


	//   ....[39]....
        /*0888*/ 	.word	0x0000afd0
        /*088c*/ 	.word	0x000000ce
        /*0890*/ 	.word	0x00022830
        /*0894*/ 	.short	0x010a
        /*0896*/ 	.byte	0x3f
	.zero		1


	//   ....[40]....
        /*0898*/ 	.word	0x0000c770
        /*089c*/ 	.word	0x0000009d
        /*08a0*/ 	.word	0x00000000
        /*08a4*/ 	.short	0x0101
        /*08a6*/ 	.byte	0x3f
	.zero		1


	//   ....[41]....
        /*08a8*/ 	.word	0x0000d0c0
        /*08ac*/ 	.word	0x000000ce
        /*08b0*/ 	.word	0x00022850
        /*08b4*/ 	.short	0x010a
        /*08b6*/ 	.byte	0x3f
	.zero		1


	//   ....[42]....
        /*08b8*/ 	.word	0x0000d110
        /*08bc*/ 	.word	0x000000ce
        /*08c0*/ 	.word	0x00022850
        /*08c4*/ 	.short	0x010a
        /*08c6*/ 	.byte	0x3f
	.zero		1


	//   ....[43]....
        /*08c8*/ 	.word	0x0000d4e0
        /*08cc*/ 	.word	0x000000ce
        /*08d0*/ 	.word	0x00000000
        /*08d4*/ 	.short	0x0101
        /*08d6*/ 	.byte	0x3f
	.zero		1


	//   ....[44]....
        /*08d8*/ 	.word	0x0000d5e0
        /*08dc*/ 	.word	0x000000ca
        /*08e0*/ 	.word	0x00022830
        /*08e4*/ 	.short	0x010a
        /*08e6*/ 	.byte	0x3f
	.zero		1


	//   ....[45]....
        /*08e8*/ 	.word	0x0000d640
        /*08ec*/ 	.word	0x000000ca
        /*08f0*/ 	.word	0x00022830
        /*08f4*/ 	.short	0x010a
        /*08f6*/ 	.byte	0x3f
	.zero		1


	//   ....[46]....
        /*08f8*/ 	.word	0x0000e4d0
        /*08fc*/ 	.word	0x0000009a
        /*0900*/ 	.word	0x00000000
        /*0904*/ 	.short	0x0101
        /*0906*/ 	.byte	0x3f
	.zero		1


	//   ....[47]....
        /*0908*/ 	.word	0x0000efb0
        /*090c*/ 	.word	0x000000ca
        /*0910*/ 	.word	0x00022850
        /*0914*/ 	.short	0x010a
        /*0916*/ 	.byte	0x3f
	.zero		1


	//   ....[48]....
        /*0918*/ 	.word	0x0000f000
        /*091c*/ 	.word	0x000000ca
        /*0920*/ 	.word	0x00022850
        /*0924*/ 	.short	0x010a
        /*0926*/ 	.byte	0x3f
	.zero		1


	//   ....[49]....
        /*0928*/ 	.word	0x0000f3d0
        /*092c*/ 	.word	0x000000ca
        /*0930*/ 	.word	0x00000000
        /*0934*/ 	.short	0x0101
        /*0936*/ 	.byte	0x3f
	.zero		1


	//   ....[50]....
        /*0938*/ 	.word	0x000114f0
        /*093c*/ 	.word	0x00000000
        /*0940*/ 	.word	0x00000000
        /*0944*/ 	.short	0x0101
        /*0946*/ 	.byte	0x3f
	.zero		1


	//   ....[51]....
        /*0948*/ 	.word	0x00013cb0
        /*094c*/ 	.word	0x00000009
        /*0950*/ 	.word	0x00022820
        /*0954*/ 	.short	0x010a
        /*0956*/ 	.byte	0x3f
	.zero		1


	//   ....[52]....
        /*0958*/ 	.word	0x00013d40
        /*095c*/ 	.word	0x00000005
        /*0960*/ 	.word	0x000228a0
        /*0964*/ 	.short	0x010a
        /*0966*/ 	.byte	0x3f
	.zero		1


	//   ....[53]....
        /*0968*/ 	.word	0x00013f20
        /*096c*/ 	.word	0x00000005
        /*0970*/ 	.word	0x000228c0
        /*0974*/ 	.short	0x010a
        /*0976*/ 	.byte	0x3f
	.zero		1


	//   ....[54]....
        /*0978*/ 	.word	0x00014330
        /*097c*/ 	.word	0x00000006
        /*0980*/ 	.word	0x000228a0
        /*0984*/ 	.short	0x010a
        /*0986*/ 	.byte	0x3f
	.zero		1


	//   ....[55]....
        /*0988*/ 	.word	0x000144f0
        /*098c*/ 	.word	0x00000006
        /*0990*/ 	.word	0x000228c0
        /*0994*/ 	.short	0x010a
        /*0996*/ 	.byte	0x3f
	.zero		1


	//   ....[56]....
        /*0998*/ 	.word	0x000152c0
        /*099c*/ 	.word	0x00000005
        /*09a0*/ 	.word	0x00022840
        /*09a4*/ 	.short	0x010a
        /*09a6*/ 	.byte	0x3f
	.zero		1


	//   ....[57]....
        /*09a8*/ 	.word	0x000156b0
        /*09ac*/ 	.word	0x00000007
        /*09b0*/ 	.word	0x00022820
        /*09b4*/ 	.short	0x010a
        /*09b6*/ 	.byte	0x3f
	.zero		1


	//   ....[58]....
        /*09b8*/ 	.word	0x00015770
        /*09bc*/ 	.word	0x00000002
        /*09c0*/ 	.word	0x00022860
        /*09c4*/ 	.short	0x010a
        /*09c6*/ 	.byte	0x3f
	.zero		1


	//   ....[59]....
        /*09c8*/ 	.word	0x00015d90
        /*09cc*/ 	.word	0x00000003
        /*09d0*/ 	.word	0x00022840
        /*09d4*/ 	.short	0x010a
        /*09d6*/ 	.byte	0x3f
	.zero		1


	//   ....[60]....
        /*09d8*/ 	.word	0x00015fa0
        /*09dc*/ 	.word	0x00000003
        /*09e0*/ 	.word	0x00022860
        /*09e4*/ 	.short	0x010a
        /*09e6*/ 	.byte	0x3f
	.zero		1


	//   ....[61]....
        /*09e8*/ 	.word	0x00016510
        /*09ec*/ 	.word	0x00000002
        /*09f0*/ 	.word	0x00022840
        /*09f4*/ 	.short	0x010a
        /*09f6*/ 	.byte	0x3f
	.zero		1


	//   ....[62]....
        /*09f8*/ 	.word	0x00016710
        /*09fc*/ 	.word	0x00000002
        /*0a00*/ 	.word	0x00022860
        /*0a04*/ 	.short	0x010a
        /*0a06*/ 	.byte	0x3f
	.zero		1


	//   ....[63]....
        /*0a08*/ 	.word	0x00016c10
        /*0a0c*/ 	.word	0x00000002
        /*0a10*/ 	.word	0x00022840
        /*0a14*/ 	.short	0x010a
        /*0a16*/ 	.byte	0x3f
	.zero		1


	//   ....[64]....
        /*0a18*/ 	.word	0x00016e20
        /*0a1c*/ 	.word	0x00000002
        /*0a20*/ 	.word	0x00022860
        /*0a24*/ 	.short	0x010a
        /*0a26*/ 	.byte	0x3f
	.zero		1


	//   ....[65]....
        /*0a28*/ 	.word	0x00017fb0
        /*0a2c*/ 	.word	0x00000000
        /*0a30*/ 	.word	0x00022820
        /*0a34*/ 	.short	0x010a
        /*0a36*/ 	.byte	0x3f
	.zero		1


	//   ....[66]....
        /*0a38*/ 	.word	0x00018160
        /*0a3c*/ 	.word	0x00000006
        /*0a40*/ 	.word	0x00000000
        /*0a44*/ 	.short	0x010a
        /*0a46*/ 	.byte	0x3f
	.zero		1


	//   ....[67]....
        /*0a48*/ 	.word	0x000181d0
        /*0a4c*/ 	.word	0x00000007
        /*0a50*/ 	.word	0x00000000
        /*0a54*/ 	.short	0x010a
        /*0a56*/ 	.byte	0x3f
	.zero		1


	//   ....[68]....
        /*0a58*/ 	.word	0x00018240
        /*0a5c*/ 	.word	0x00000004
        /*0a60*/ 	.word	0x00000000
        /*0a64*/ 	.short	0x010a
        /*0a66*/ 	.byte	0x3f
	.zero		1


	//   ....[69]....
        /*0a68*/ 	.word	0x00018270
        /*0a6c*/ 	.word	0x00000003
        /*0a70*/ 	.word	0x00000000
        /*0a74*/ 	.short	0x010a
        /*0a76*/ 	.byte	0x3f
	.zero		1


	//   ....[70]....
        /*0a78*/ 	.word	0x000182d0
        /*0a7c*/ 	.word	0x00000058
        /*0a80*/ 	.word	0x00022890
        /*0a84*/ 	.short	0x010a
        /*0a86*/ 	.byte	0x3f
	.zero		1


	//   ....[71]....
        /*0a88*/ 	.word	0x00018320
        /*0a8c*/ 	.word	0x00000058
        /*0a90*/ 	.word	0x00022890
        /*0a94*/ 	.short	0x010a
        /*0a96*/ 	.byte	0x3f
	.zero		1


	//   ....[72]....
        /*0a98*/ 	.word	0x00018370
        /*0a9c*/ 	.word	0x00000058
        /*0aa0*/ 	.word	0x00022890
        /*0aa4*/ 	.short	0x010a
        /*0aa6*/ 	.byte	0x3f
	.zero		1


	//   ....[73]....
        /*0aa8*/ 	.word	0x000183c0
        /*0aac*/ 	.word	0x00000058
        /*0ab0*/ 	.word	0x000228b0
        /*0ab4*/ 	.short	0x010a
        /*0ab6*/ 	.byte	0x3f
	.zero		1


	//   ....[74]....
        /*0ab8*/ 	.word	0x000189b0
        /*0abc*/ 	.word	0x00000012
        /*0ac0*/ 	.word	0x00022800
        /*0ac4*/ 	.short	0x010a
        /*0ac6*/ 	.byte	0x3f
	.zero		1


	//   ....[75]....
        /*0ac8*/ 	.word	0x00018f00
        /*0acc*/ 	.word	0x00000012
        /*0ad0*/ 	.word	0x00022800
        /*0ad4*/ 	.short	0x010a
        /*0ad6*/ 	.byte	0x3f
	.zero		1


	//   ....[76]....
        /*0ad8*/ 	.word	0x00018f50
        /*0adc*/ 	.word	0x00000014
        /*0ae0*/ 	.word	0x00022830
        /*0ae4*/ 	.short	0x010a
        /*0ae6*/ 	.byte	0x3f
	.zero		1


	//   ....[77]....
        /*0ae8*/ 	.word	0x00018fa0
        /*0aec*/ 	.word	0x00000014
        /*0af0*/ 	.word	0x00022850
        /*0af4*/ 	.short	0x010a
        /*0af6*/ 	.byte	0x3f
	.zero		1


	//   ....[78]....
        /*0af8*/ 	.word	0x00018ff0
        /*0afc*/ 	.word	0x000000ce
        /*0b00*/ 	.word	0x00022830
        /*0b04*/ 	.short	0x010a
        /*0b06*/ 	.byte	0x3f
	.zero		1


	//   ....[79]....
        /*0b08*/ 	.word	0x00019040
        /*0b0c*/ 	.word	0x000000ce
        /*0b10*/ 	.word	0x00022850
        /*0b14*/ 	.short	0x010a
        /*0b16*/ 	.byte	0x3f
	.zero		1


	//   ....[80]....
        /*0b18*/ 	.word	0x00019090
        /*0b1c*/ 	.word	0x000000ca
        /*0b20*/ 	.word	0x00022830
        /*0b24*/ 	.short	0x010a
        /*0b26*/ 	.byte	0x3f
	.zero		1


	//   ....[81]....
        /*0b28*/ 	.word	0x000190e0
        /*0b2c*/ 	.word	0x000000ca
        /*0b30*/ 	.word	0x00022850
        /*0b34*/ 	.short	0x010a
        /*0b36*/ 	.byte	0x3f
	.zero		1


	//   ....[82]....
        /*0b38*/ 	.word	0x00019280
        /*0b3c*/ 	.word	0x00000009
        /*0b40*/ 	.word	0x00022820
        /*0b44*/ 	.short	0x010a
        /*0b46*/ 	.byte	0x3f
	.zero		1


	//   ....[83]....
        /*0b48*/ 	.word	0x000192d0
        /*0b4c*/ 	.word	0x00000005
        /*0b50*/ 	.word	0x000228a0
        /*0b54*/ 	.short	0x010a
        /*0b56*/ 	.byte	0x3f
	.zero		1


	//   ....[84]....
        /*0b58*/ 	.word	0x00019320
        /*0b5c*/ 	.word	0x00000005
        /*0b60*/ 	.word	0x000228c0
        /*0b64*/ 	.short	0x010a
        /*0b66*/ 	.byte	0x3f
	.zero		1


	//   ....[85]....
        /*0b68*/ 	.word	0x00019370
        /*0b6c*/ 	.word	0x00000006
        /*0b70*/ 	.word	0x000228a0
        /*0b74*/ 	.short	0x010a
        /*0b76*/ 	.byte	0x3f
	.zero		1


	//   ....[86]....
        /*0b78*/ 	.word	0x000193c0
        /*0b7c*/ 	.word	0x00000006
        /*0b80*/ 	.word	0x000228c0
        /*0b84*/ 	.short	0x010a
        /*0b86*/ 	.byte	0x3f
	.zero		1


	//   ....[87]....
        /*0b88*/ 	.word	0x00019560
        /*0b8c*/ 	.word	0x00000005
        /*0b90*/ 	.word	0x00022840
        /*0b94*/ 	.short	0x010a
        /*0b96*/ 	.byte	0x3f
	.zero		1


	//   ....[88]....
        /*0b98*/ 	.word	0x000195e0
        /*0b9c*/ 	.word	0x00000005
        /*0ba0*/ 	.word	0x00022820
        /*0ba4*/ 	.short	0x010a
        /*0ba6*/ 	.byte	0x3f
	.zero		1


	//   ....[89]....
        /*0ba8*/ 	.word	0x00019630
        /*0bac*/ 	.word	0x00000002
        /*0bb0*/ 	.word	0x00022860
        /*0bb4*/ 	.short	0x010a
        /*0bb6*/ 	.byte	0x3f
	.zero		1


	//   ....[90]....
        /*0bb8*/ 	.word	0x00019680
        /*0bbc*/ 	.word	0x00000003
        /*0bc0*/ 	.word	0x00022840
        /*0bc4*/ 	.short	0x010a
        /*0bc6*/ 	.byte	0x3f
	.zero		1


	//   ....[91]....
        /*0bc8*/ 	.word	0x000196d0
        /*0bcc*/ 	.word	0x00000003
        /*0bd0*/ 	.word	0x00022860
        /*0bd4*/ 	.short	0x010a
        /*0bd6*/ 	.byte	0x3f
	.zero		1


	//   ....[92]....
        /*0bd8*/ 	.word	0x00019720
        /*0bdc*/ 	.word	0x00000002
        /*0be0*/ 	.word	0x00022840
        /*0be4*/ 	.short	0x010a
        /*0be6*/ 	.byte	0x3f
	.zero		1


	//   ....[93]....
        /*0be8*/ 	.word	0x00019770
        /*0bec*/ 	.word	0x00000002
        /*0bf0*/ 	.word	0x00022860
        /*0bf4*/ 	.short	0x010a
        /*0bf6*/ 	.byte	0x3f
	.zero		1


	//   ....[94]....
        /*0bf8*/ 	.word	0x000197c0
        /*0bfc*/ 	.word	0x00000002
        /*0c00*/ 	.word	0x00022840
        /*0c04*/ 	.short	0x010a
        /*0c06*/ 	.byte	0x3f
	.zero		1


	//   ....[95]....
        /*0c08*/ 	.word	0x00019810
        /*0c0c*/ 	.word	0x00000002
        /*0c10*/ 	.word	0x00022860
        /*0c14*/ 	.short	0x010a
        /*0c16*/ 	.byte	0x3f
	.zero		1


	//   ....[96]....
        /*0c18*/ 	.word	0x0001a1d0
        /*0c1c*/ 	.word	0x00000000
        /*0c20*/ 	.word	0x00022820
        /*0c24*/ 	.short	0x010a
        /*0c26*/ 	.byte	0x3f
	.zero		1


	//   ....[97]....
        /*0c28*/ 	.word	0x0001a370
        /*0c2c*/ 	.word	0x00000006
        /*0c30*/ 	.word	0x00000000
        /*0c34*/ 	.short	0x010a
        /*0c36*/ 	.byte	0x3f
	.zero		1


	//   ....[98]....
        /*0c38*/ 	.word	0x0001a3c0
        /*0c3c*/ 	.word	0x00000007
        /*0c40*/ 	.word	0x00000000
        /*0c44*/ 	.short	0x010a
        /*0c46*/ 	.byte	0x3f
	.zero		1


	//   ....[99]....
        /*0c48*/ 	.word	0x0001a410
        /*0c4c*/ 	.word	0x00000004
        /*0c50*/ 	.word	0x00000000
        /*0c54*/ 	.short	0x010a
        /*0c56*/ 	.byte	0x3f
	.zero		1


	//----- nvinfo : EIATTR_NUM_MBARRIERS
	.align		4
.L_586:
        /*0c58*/ 	.byte	0x03, 0x38
        /*0c5a*/ 	.short	0x0016


	//----- nvinfo : EIATTR_EXIT_INSTR_OFFSETS
	.align		4
        /*0c5c*/ 	.byte	0x04, 0x1c
        /*0c5e*/ 	.short	(.L_588 - .L_587)


	//   ....[0]....
.L_587:
        /*0c60*/ 	.word	0x000182c0


	//----- nvinfo : EIATTR_MAX_THREADS
	.align		4
.L_588:
        /*0c64*/ 	.byte	0x04, 0x05
        /*0c66*/ 	.short	(.L_590 - .L_589)
.L_589:
        /*0c68*/ 	.word	0x00000180
        /*0c6c*/ 	.word	0x00000001
        /*0c70*/ 	.word	0x00000001


	//----- nvinfo : EIATTR_CRS_STACK_SIZE
	.align		4
.L_590:
        /*0c74*/ 	.byte	0x04, 0x1e
        /*0c76*/ 	.short	(.L_592 - .L_591)
.L_591:
        /*0c78*/ 	.word	0x00000000


	//----- nvinfo : EIATTR_CBANK_PARAM_SIZE
	.align		4
.L_592:
        /*0c7c*/ 	.byte	0x03, 0x19
        /*0c7e*/ 	.short	0x0a70


	//----- nvinfo : EIATTR_PARAM_CBANK
	.align		4
        /*0c80*/ 	.byte	0x04, 0x0a
        /*0c82*/ 	.short	(.L_594 - .L_593)
	.align		4
.L_593:
        /*0c84*/ 	.word	index@(.nv.constant0._ZN7cutlass13device_kernelIN5flash11enable_sm90INS1_16FlashAttnFwdSm90INS1_25CollectiveMainloopFwdSm90ILi2EN4cute5tupleIJNS5_1CILi1EEES8_S8_EEENS6_IJNS7_ILi128EEENS7_ILi96EEENS7_ILi64EEEEEELi256ENS_10bfloat16_tEfNS_4arch4Sm90ELb1ELb0ELb0ELb1ELb0ELb1ELb0ELb1ELb0ELb0ELb0ELb0EEENS1_21CollectiveEpilogueFwdINS6_IJSA_NS7_ILi256EEESB_EEES9_SE_SG_Li256ELb1ELb0ELb0ELb0EEENS1_36VarlenDynamicPersistentTileSchedulerILi128ELi96ELi256ELi32ELb0ELb0ELb1ELb1ELb1ELb1EEEEEEEEEvNT_6ParamsE)
        /*0c88*/ 	.short	0x0210
        /*0c8a*/ 	.short	0x0a70


	//----- nvinfo : EIATTR_SW_WAR
	.align		4
.L_594:
        /*0c8c*/ 	.byte	0x04, 0x36
        /*0c8e*/ 	.short	(.L_596 - .L_595)
.L_595:
        /*0c90*/ 	.word	0x00000008
.L_596:


//--------------------- .nv.info._ZN7cutlass13device_kernelIN5flash11enable_sm90INS1_16FlashAttnFwdSm90INS1_25CollectiveMainloopFwdSm90ILi2EN4cute5tupleIJNS5_1CILi1EEES8_S8_EEENS6_IJNS7_ILi128EEENS7_ILi96EEENS7_ILi64EEEEEELi256ENS_10bfloat16_tEfNS_4arch4Sm90ELb1ELb0ELb0ELb1ELb0ELb0ELb1ELb1ELb0ELb0ELb0ELb0EEENS1_21CollectiveEpilogueFwdINS6_IJSA_NS7_ILi256EEESB_EEES9_SE_SG_Li256ELb1ELb0ELb0ELb0EEENS1_36VarlenDynamicPersistentTileSchedulerILi128ELi96ELi256ELi32ELb0ELb0ELb1ELb1ELb1ELb1EEEEEEEEEvNT_6ParamsE --------------------------
	.section	.nv.info._ZN7cutlass13device_kernelIN5flash11enable_sm90INS1_16FlashAttnFwdSm90INS1_25CollectiveMainloopFwdSm90ILi2EN4cute5tupleIJNS5_1CILi1EEES8_S8_EEENS6_IJNS7_ILi128EEENS7_ILi96EEENS7_ILi64EEEEEELi256ENS_10bfloat16_tEfNS_4arch4Sm90ELb1ELb0ELb0ELb1ELb0ELb0ELb1ELb1ELb0ELb0ELb0ELb0EEENS1_21CollectiveEpilogueFwdINS6_IJSA_NS7_ILi256EEESB_EEES9_SE_SG_Li256ELb1ELb0ELb0ELb0EEENS1_36VarlenDynamicPersistentTileSchedulerILi128ELi96ELi256ELi32ELb0ELb0ELb1ELb1ELb1ELb1EEEEEEEEEvNT_6ParamsE,"",@"SHT_CUDA_INFO"
	.sectionflags	@""
	.align	4


	//----- nvinfo : EIATTR_CUDA_API_VERSION
	.align		4
        /*0000*/ 	.byte	0x04, 0x37
        /*0002*/ 	.short	(.L_598 - .L_597)
.L_597:
        /*0004*/ 	.word	0x00000082


	//----- nvinfo : EIATTR_KPARAM_INFO
	.align		4
.L_598:
        /*0008*/ 	.byte	0x04, 0x17
        /*000a*/ 	.short	(.L_600 - .L_599)
.L_599:
        /*000c*/ 	.word	0x00000000
        /*0010*/ 	.short	0x0000
        /*0012*/ 	.short	0x0070
        /*0014*/ 	.byte	0x00, 0xf0, 0x01, 0x2c


	//----- nvinfo : EIATTR_SPARSE_MMA_MASK
	.align		4
.L_600:
        /*0018*/ 	.byte	0x03, 0x50
        /*001a*/ 	.short	0x0000


	//----- nvinfo : EIATTR_MAXREG_COUNT
	.align		4
        /*001c*/ 	.byte	0x03, 0x1b
        /*001e*/ 	.short	0x00a8


	//----- nvinfo : EIATTR_NUM_BARRIERS
	.align		4
        /*0020*/ 	.byte	0x02, 0x4c
        /*0022*/ 	.byte	0x10
	.zero		1


	//----- nvinfo : EIATTR_EXTERNS
	.align		4
        /*0024*/ 	.byte	0x04, 0x0f
        /*0026*/ 	.short	(.L_602 - .L_601)


	//   ....[0]....
	.align		4
.L_601:
        /*0028*/ 	.word	index@(__assertfail)


	//----- nvinfo : EIATTR_ANNOTATIONS
	.align		4
.L_602:
        /*002c*/ 	.byte	0x04, 0x55
        /*002e*/ 	.short	(.L_604 - .L_603)


	//   ....[0]....
.L_603:
        /* <DEDUP_REMOVED lines=27> */


	//----- nvinfo : EIATTR_MERCURY_ISA_VERSION
	.align		4
.L_604:
        /*01d0*/ 	.byte	0x03, 0x5f
        /*01d2*/ 	.short	0x0101


	//----- nvinfo : EIATTR_UNUSED_LOAD_BYTE_OFFSET
	.align		4
        /*01d4*/ 	.byte	0x04, 0x44
        /*01d6*/ 	.short	(.L_606 - .L_605)


	//   ....[0]....
.L_605:
        /*01d8*/ 	.word	0x00000ad0
        /*01dc*/ 	.word	0x0000fff0


	//   ....[1]....
        /*01e0*/ 	.word	0x000097e0
        /*01e4*/ 	.word	0x0000fff0


	//----- nvinfo : EIATTR_INT_WARP_WIDE_INSTR_OFFSETS
	.align		4
.L_606:
        /*01e8*/ 	.byte	0x04, 0x31
        /*01ea*/ 	.short	(.L_608 - .L_607)


	//   ....[0]....
.L_607:
        /*01ec*/ 	.word	0x00000190


	//   ....[1]....
        /*01f0*/ 	.word	0x000001d0


	//   ....[2]....
        /*01f4*/ 	.word	0x00000240


	//   ....[3]....
        /*01f8*/ 	.word	0x00000250


	//   ....[4]....
        /*01fc*/ 	.word	0x0000d600


	//   ....[5]....
        /*0200*/ 	.word	0x0000d6a0


	//   ....[6]....
        /*0204*/ 	.word	0x0000db40


	//   ....[7]....
        /*0208*/ 	.word	0x0000db70


	//   ....[8]....
        /*020c*/ 	.word	0x00010150


	//   ....[9]....
        /*0210*/ 	.word	0x000101f0


	//----- nvinfo : EIATTR_COOP_GROUP_MASK_REGIDS
	.align		4
.L_608:
        /*0214*/ 	.byte	0x04, 0x29
        /*0216*/ 	.short	(.L_610 - .L_609)


	//   ....[0]....
.L_609:
        /*0218*/ 	.word	0xffffffff


	//   ....[1]....
        /*021c*/ 	.word	0xffffffff


	//   ....[2]....
        /*0220*/ 	.word	0xffffffff


	//   ....[3]....
        /*0224*/ 	.word	0xffffffff


	//   ....[4]....
        /*0228*/ 	.word	0xffffffff


	//   ....[5]....
        /*022c*/ 	.word	0xffffffff


	//   ....[6]....
        /*0230*/ 	.word	0xffffffff


	//   ....[7]....
        /*0234*/ 	.word	0xffffffff


	//   ....[8]....
        /*0238*/ 	.word	0xffffffff


	//   ....[9]....
        /*023c*/ 	.word	0xffffffff


	//   ....[10]....
        /*0240*/ 	.word	0xffffffff


	//   ....[11]....
        /*0244*/ 	.word	0xffffffff


	//   ....[12]....
        /*0248*/ 	.word	0xffffffff


	//   ....[13]....
        /*024c*/ 	.word	0xffffffff


	//   ....[14]....
        /*0250*/ 	.word	0xffffffff


	//   ....[15]....
        /*0254*/ 	.word	0xffffffff


	//   ....[16]....
        /*0258*/ 	.word	0xffffffff


	//   ....[17]....
        /*025c*/ 	.word	0xffffffff


	//   ....[18]....
        /*0260*/ 	.word	0xffffffff


	//   ....[19]....
        /*0264*/ 	.word	0xffffffff


	//   ....[20]....
        /*0268*/ 	.word	0xffffffff


	//   ....[21]....
        /*026c*/ 	.word	0xffffffff


	//   ....[22]....
        /*0270*/ 	.word	0xffffffff


	//   ....[23]....
        /*0274*/ 	.word	0xffffffff


	//   ....[24]....
        /*0278*/ 	.word	0xffffffff


	//   ....[25]....
        /*027c*/ 	.word	0xffffffff


	//   ....[26]....
        /*0280*/ 	.word	0xffffffff


	//   ....[27]....
        /*0284*/ 	.word	0xffffffff


	//   ....[28]....
        /*0288*/ 	.word	0xffffffff


	//   ....[29]....
        /*028c*/ 	.word	0xffffffff


	//   ....[30]....
        /*0290*/ 	.word	0xffffffff


	//   ....[31]....
        /*0294*/ 	.word	0xffffffff


	//   ....[32]....
        /*0298*/ 	.word	0xffffffff


	//   ....[33]....
        /*029c*/ 	.word	0xffffffff


	//   ....[34]....
        /*02a0*/ 	.word	0xffffffff


	//   ....[35]....
        /*02a4*/ 	.word	0xffffffff


	//   ....[36]....
        /*02a8*/ 	.word	0xffffffff


	//   ....[37]....
        /*02ac*/ 	.word	0xffffffff


	//   ....[38]....
        /*02b0*/ 	.word	0xffffffff


	//   ....[39]....
        /*02b4*/ 	.word	0xffffffff


	//   ....[40]....
        /*02b8*/ 	.word	0xffffffff


	//   ....[41]....
        /*02bc*/ 	.word	0xffffffff


	//   ....[42]....
        /*02c0*/ 	.word	0xffffffff


	//   ....[43]....
        /*02c4*/ 	.word	0xffffffff


	//   ....[44]....
        /*02c8*/ 	.word	0xffffffff


	//   ....[45]....
        /*02cc*/ 	.word	0xffffffff


	//   ....[46]....
        /*02d0*/ 	.word	0xffffffff


	//   ....[47]....
        /*02d4*/ 	.word	0xffffffff


	//   ....[48]....
        /*02d8*/ 	.word	0xffffffff


	//   ....[49]....
        /*02dc*/ 	.word	0xffffffff


	//   ....[50]....
        /*02e0*/ 	.word	0xffffffff


	//   ....[51]....
        /*02e4*/ 	.word	0xffffffff


	//   ....[52]....
        /*02e8*/ 	.word	0xffffffff


	//   ....[53]....
        /*02ec*/ 	.word	0xffffffff


	//   ....[54]....
        /*02f0*/ 	.word	0xffffffff


	//   ....[55]....
        /*02f4*/ 	.word	0xffffffff


	//   ....[56]....
        /*02f8*/ 	.word	0xffffffff


	//   ....[57]....
        /*02fc*/ 	.word	0xffffffff


	//   ....[58]....
        /*0300*/ 	.word	0x0500000f


	//   ....[59]....
        /*0304*/ 	.word	0x0500000f


	//   ....[60]....
        /*0308*/ 	.word	0x0500000f


	//   ....[61]....
        /*030c*/ 	.word	0x0500000f


	//   ....[62]....
        /*0310*/ 	.word	0x0500000f


	//   ....[63]....
        /*0314*/ 	.word	0x0500000f


	//   ....[64]....
        /*0318*/ 	.word	0x0500000f


	//   ....[65]....
        /*031c*/ 	.word	0x0500000f


	//   ....[66]....
        /*0320*/ 	.word	0x0500000f


	//   ....[67]....
        /*0324*/ 	.word	0x0500000f


	//   ....[68]....
        /*0328*/ 	.word	0x0500000f


	//   ....[69]....
        /*032c*/ 	.word	0x0500000f


	//   ....[70]....
        /*0330*/ 	.word	0x0500000f


	//   ....[71]....
        /*0334*/ 	.word	0x0500000f


	//   ....[72]....
        /*0338*/ 	.word	0x0500000f


	//   ....[73]....
        /*033c*/ 	.word	0x0500000f


	//   ....[74]....
        /*0340*/ 	.word	0x0500000f


	//   ....[75]....
        /*0344*/ 	.word	0x0500000f


	//   ....[76]....
        /*0348*/ 	.word	0x0500000f


	//----- nvinfo : EIATTR_COOP_GROUP_INSTR_OFFSETS
	.align		4
.L_610:
        /*034c*/ 	.byte	0x04, 0x28
        /*034e*/ 	.short	(.L_612 - .L_611)


	//   ....[0]....
.L_611:
        /*0350*/ 	.word	0x00000070


	//   ....[1]....
        /*0354*/ 	.word	0x000001a0


	//   ....[2]....
        /*0358*/ 	.word	0x000001f0


	//   ....[3]....
        /*035c*/ 	.word	0x00000440


	//   ....[4]....
        /*0360*/ 	.word	0x000005a0


	//   ....[5]....
        /*0364*/ 	.word	0x000006c0


	//   ....[6]....
        /*0368*/ 	.word	0x00000820


	//   ....[7]....
        /*036c*/ 	.word	0x00001790


	//   ....[8]....
        /*0370*/ 	.word	0x00003130


	//   ....[9]....
        /*0374*/ 	.word	0x000031f0


	//   ....[10]....
        /*0378*/ 	.word	0x00003200


	//   ....[11]....
        /*037c*/ 	.word	0x00003250


	//   ....[12]....
        /*0380*/ 	.word	0x00005390


	//   ....[13]....
        /*0384*/ 	.word	0x000053a0


	//   ....[14]....
        /*0388*/ 	.word	0x000053d0


	//   ....[15]....
        /*038c*/ 	.word	0x000053e0


	//   ....[16]....
        /*0390*/ 	.word	0x00007700


	//   ....[17]....
        /*0394*/ 	.word	0x00007770


	//   ....[18]....
        /*0398*/ 	.word	0x00007790


	//   ....[19]....
        /*039c*/ 	.word	0x000077b0


	//   ....[20]....
        /*03a0*/ 	.word	0x00008d80


	//   ....[21]....
        /*03a4*/ 	.word	0x00008df0


	//   ....[22]....
        /*03a8*/ 	.word	0x00008e40


	//   ....[23]....
        /*03ac*/ 	.word	0x00008e70


	//   ....[24]....
        /*03b0*/ 	.word	0x0000c3a0


	//   ....[25]....
        /*03b4*/ 	.word	0x0000c530


	//   ....[26]....
        /*03b8*/ 	.word	0x0000c560


	//   ....[27]....
        /*03bc*/ 	.word	0x0000c5a0


	//   ....[28]....
        /*03c0*/ 	.word	0x0000c610


	//   ....[29]....
        /*03c4*/ 	.word	0x0000c670


	//   ....[30]....
        /*03c8*/ 	.word	0x0000c6b0


	//   ....[31]....
        /*03cc*/ 	.word	0x0000c860


	//   ....[32]....
        /*03d0*/ 	.word	0x0000c8c0


	//   ....[33]....
        /*03d4*/ 	.word	0x0000c900


	//   ....[34]....
        /*03d8*/ 	.word	0x0000c940


	//   ....[35]....
        /*03dc*/ 	.word	0x0000c970


	//   ....[36]....
        /*03e0*/ 	.word	0x0000c9a0


	//   ....[37]....
        /*03e4*/ 	.word	0x0000ca40


	//   ....[38]....
        /*03e8*/ 	.word	0x0000caa0


	//   ....[39]....
        /*03ec*/ 	.word	0x0000cb30


	//   ....[40]....
        /*03f0*/ 	.word	0x00010280


	//   ....[41]....
        /*03f4*/ 	.word	0x00010290


	//   ....[42]....
        /*03f8*/ 	.word	0x000103b0


	//   ....[43]....
        /*03fc*/ 	.word	0x00010410


	//   ....[44]....
        /*0400*/ 	.word	0x00010450


	//   ....[45]....
        /*0404*/ 	.word	0x00010490


	//   ....[46]....
        /*0408*/ 	.word	0x000104c0


	//   ....[47]....
        /*040c*/ 	.word	0x000104f0


	//   ....[48]....
        /*0410*/ 	.word	0x00010690


	//   ....[49]....
        /*0414*/ 	.word	0x000106f0


	//   ....[50]....
        /*0418*/ 	.word	0x00010730


	//   ....[51]....
        /*041c*/ 	.word	0x00010770


	//   ....[52]....
        /*0420*/ 	.word	0x000107a0


	//   ....[53]....
        /*0424*/ 	.word	0x000107d0


	//   ....[54]....
        /*0428*/ 	.word	0x00010890


	//   ....[55]....
        /*042c*/ 	.word	0x000108b0


	//   ....[56]....
        /*0430*/ 	.word	0x00010920


	//   ....[57]....
        /*0434*/ 	.word	0x00010fa0


	//   ....[58]....
        /*0438*/ 	.word	0x000115c0


	//   ....[59]....
        /*043c*/ 	.word	0x000119e0


	//   ....[60]....
        /*0440*/ 	.word	0x00011a70


	//   ....[61]....
        /*0444*/ 	.word	0x00011b10


	//   ....[62]....
        /*0448*/ 	.word	0x00011bc0


	//   ....[63]....
        /*044c*/ 	.word	0x00011c40


	//   ....[64]....
        /*0450*/ 	.word	0x00011cc0


	//   ....[65]....
        /*0454*/ 	.word	0x00011d40


	//   ....[66]....
        /*0458*/ 	.word	0x00011dc0


	//   ....[67]....
        /*045c*/ 	.word	0x00011e50


	//   ....[68]....
        /*0460*/ 	.word	0x00011f00


	//   ....[69]....
        /*0464*/ 	.word	0x00011f80


	//   ....[70]....
        /*0468*/ 	.word	0x00012000


	//   ....[71]....
        /*046c*/ 	.word	0x00012080


	//   ....[72]....
        /*0470*/ 	.word	0x00012100


	//   ....[73]....
        /*0474*/ 	.word	0x00012170


	//   ....[74]....
        /*0478*/ 	.word	0x00012210


	//   ....[75]....
        /*047c*/ 	.word	0x000122a0


	//   ....[76]....
        /*0480*/ 	.word	0x000123d0


	//----- nvinfo : EIATTR_REG_RECONFIG
	.align		4
.L_612:
        /*0484*/ 	.byte	0x01, 0x54
	.zero		2


	//----- nvinfo : EIATTR_SYSCALL_OFFSETS
	.align		4
        /*0488*/ 	.byte	0x04, 0x46
        /*048a*/ 	.short	(.L_614 - .L_613)


	//   ....[0]....
.L_613:
        /*048c*/ 	.word	0x000019f0


	//   ....[1]....
        /*0490*/ 	.word	0x0000d830


	//   ....[2]....
        /*0494*/ 	.word	0x0000d970


	//   ....[3]....
        /*0498*/ 	.word	0x0000da70


	//----- nvinfo : EIATTR_MBARRIER_INSTR_OFFSETS
	.align		4
.L_614:
        /*049c*/ 	.byte	0x04, 0x39
        /*049e*/ 	.short	(.L_616 - .L_615)


	//   ....[0]....
.L_615:
        /*04a0*/ 	.word	0x000002e0
        /*04a4*/ 	.word	0x000000ff
        /*04a8*/ 	.word	0x00032400
        /*04ac*/ 	.short	0x0100
        /*04ae*/ 	.byte	0x08
	.zero		1


	//   ....[1]....
        /*04b0*/ 	.word	0x000002f0
        /*04b4*/ 	.word	0x000000ff
        /*04b8*/ 	.word	0x00032410
        /*04bc*/ 	.short	0x0100
        /*04be*/ 	.byte	0x08
	.zero		1


	//   ....[2]....
        /*04c0*/ 	.word	0x00000300
        /*04c4*/ 	.word	0x000000ff
        /*04c8*/ 	.word	0x00032420
        /*04cc*/ 	.short	0x0100
        /*04ce*/ 	.byte	0x08
	.zero		1


	//   ....[3]....
        /*04d0*/ 	.word	0x000003f0
        /*04d4*/ 	.word	0x000000ff
        /*04d8*/ 	.word	0x00032430
        /*04dc*/ 	.short	0x0100
        /*04de*/ 	.byte	0x08
	.zero		1


	//   ....[4]....
        /*04e0*/ 	.word	0x00000400
        /*04e4*/ 	.word	0x000000ff
        /*04e8*/ 	.word	0x00032440
        /*04ec*/ 	.short	0x0100
        /*04ee*/ 	.byte	0x08
	.zero		1


	//   ....[5]....
        /*04f0*/ 	.word	0x00000410
        /*04f4*/ 	.word	0x000000ff
        /*04f8*/ 	.word	0x00032438
        /*04fc*/ 	.short	0x0100
        /*04fe*/ 	.byte	0x08
	.zero		1


	//   ....[6]....
        /*0500*/ 	.word	0x00000420
        /*0504*/ 	.word	0x000000ff
        /*0508*/ 	.word	0x00032448
        /*050c*/ 	.short	0x0100
        /*050e*/ 	.byte	0x08
	.zero		1


	//   ....[7]....
        /*0510*/ 	.word	0x00000550
        /*0514*/ 	.word	0x000000ff
        /*0518*/ 	.word	0x00032450
        /*051c*/ 	.short	0x0100
        /*051e*/ 	.byte	0x08
	.zero		1


	//   ....[8]....
        /*0520*/ 	.word	0x00000560
        /*0524*/ 	.word	0x000000ff
        /*0528*/ 	.word	0x00032460
        /*052c*/ 	.short	0x0100
        /*052e*/ 	.byte	0x08
	.zero		1


	//   ....[9]....
        /*0530*/ 	.word	0x00000570
        /*0534*/ 	.word	0x000000ff
        /*0538*/ 	.word	0x00032458
        /*053c*/ 	.short	0x0100
        /*053e*/ 	.byte	0x08
	.zero		1


	//   ....[10]....
        /*0540*/ 	.word	0x00000580
        /*0544*/ 	.word	0x000000ff
        /*0548*/ 	.word	0x00032468
        /*054c*/ 	.short	0x0100
        /*054e*/ 	.byte	0x08
	.zero		1


	//   ....[11]....
        /*0550*/ 	.word	0x00000670
        /*0554*/ 	.word	0x000000ff
        /*0558*/ 	.word	0x00032470
        /*055c*/ 	.short	0x0100
        /*055e*/ 	.byte	0x06
	.zero		1


	//   ....[12]....
        /*0560*/ 	.word	0x00000680
        /*0564*/ 	.word	0x000000ff
        /*0568*/ 	.word	0x00032480
        /*056c*/ 	.short	0x0100
        /*056e*/ 	.byte	0x06
	.zero		1


	//   ....[13]....
        /*0570*/ 	.word	0x00000690
        /*0574*/ 	.word	0x000000ff
        /*0578*/ 	.word	0x00032478
        /*057c*/ 	.short	0x0100
        /*057e*/ 	.byte	0x06
	.zero		1


	//   ....[14]....
        /*0580*/ 	.word	0x000006a0
        /*0584*/ 	.word	0x000000ff
        /*0588*/ 	.word	0x00032488
        /*058c*/ 	.short	0x0100
        /*058e*/ 	.byte	0x06
	.zero		1


	//   ....[15]....
        /*0590*/ 	.word	0x000007d0
        /*0594*/ 	.word	0x000000ff
        /*0598*/ 	.word	0x00032490
        /*059c*/ 	.short	0x0100
        /*059e*/ 	.byte	0x08
	.zero		1


	//   ....[16]....
        /*05a0*/ 	.word	0x000007e0
        /*05a4*/ 	.word	0x000000ff
        /*05a8*/ 	.word	0x000324a0
        /*05ac*/ 	.short	0x0100
        /*05ae*/ 	.byte	0x08
	.zero		1


	//   ....[17]....
        /*05b0*/ 	.word	0x000007f0
        /*05b4*/ 	.word	0x000000ff
        /*05b8*/ 	.word	0x00032498
        /*05bc*/ 	.short	0x0100
        /*05be*/ 	.byte	0x08
	.zero		1


	//   ....[18]....
        /*05c0*/ 	.word	0x00000800
        /*05c4*/ 	.word	0x000000ff
        /*05c8*/ 	.word	0x000324a8
        /*05cc*/ 	.short	0x0100
        /*05ce*/ 	.byte	0x08
	.zero		1


	//   ....[19]....
        /*05d0*/ 	.word	0x00000930
        /*05d4*/ 	.word	0x000000ff
        /*05d8*/ 	.word	0x000324b0
        /*05dc*/ 	.short	0x0100
        /*05de*/ 	.byte	0x08
	.zero		1


	//   ....[20]....
        /*05e0*/ 	.word	0x00000940
        /*05e4*/ 	.word	0x000000ff
        /*05e8*/ 	.word	0x000324c0
        /*05ec*/ 	.short	0x0100
        /*05ee*/ 	.byte	0x08
	.zero		1


	//   ....[21]....
        /*05f0*/ 	.word	0x00000950
        /*05f4*/ 	.word	0x000000ff
        /*05f8*/ 	.word	0x000324b8
        /*05fc*/ 	.short	0x0100
        /*05fe*/ 	.byte	0x08
	.zero		1


	//   ....[22]....
        /*0600*/ 	.word	0x00000960
        /*0604*/ 	.word	0x000000ff
        /*0608*/ 	.word	0x000324c8
        /*060c*/ 	.short	0x0100
        /*060e*/ 	.byte	0x08
	.zero		1


	//   ....[23]....
        /*0610*/ 	.word	0x00001a90
        /*0614*/ 	.word	0x00000005
        /*0618*/ 	.word	0x00032400
        /*061c*/ 	.short	0x010a
        /*061e*/ 	.byte	0x3f
	.zero		1


	//   ....[24]....
        /*0620*/ 	.word	0x00001b70
        /*0624*/ 	.word	0x00000000
        /*0628*/ 	.word	0x00032430
        /*062c*/ 	.short	0x010a
        /*062e*/ 	.byte	0x3f
	.zero		1


	//   ....[25]....
        /*0630*/ 	.word	0x00001bb0
        /*0634*/ 	.word	0x00000000
        /*0638*/ 	.word	0x00032430
        /*063c*/ 	.short	0x010a
        /*063e*/ 	.byte	0x3f
	.zero		1


	//   ....[26]....
        /*0640*/ 	.word	0x00001eb0
        /*0644*/ 	.word	0x00000005
        /*0648*/ 	.word	0x00032410
        /*064c*/ 	.short	0x010a
        /*064e*/ 	.byte	0x3f
	.zero		1


	//   ....[27]....
        /*0650*/ 	.word	0x00001ef0
        /*0654*/ 	.word	0x00000000
        /*0658*/ 	.word	0x00032450
        /*065c*/ 	.short	0x010a
        /*065e*/ 	.byte	0x3f
	.zero		1


	//   ....[28]....
        /*0660*/ 	.word	0x00001f30
        /*0664*/ 	.word	0x00000000
        /*0668*/ 	.word	0x00032450
        /*066c*/ 	.short	0x010a
        /*066e*/ 	.byte	0x3f
	.zero		1


	//   ....[29]....
        /*0670*/ 	.word	0x00003540
        /*0674*/ 	.word	0x00000018
        /*0678*/ 	.word	0x00000000
        /*067c*/ 	.short	0x0101
        /*067e*/ 	.byte	0x3f
	.zero		1


	//   ....[30]....
        /*0680*/ 	.word	0x00004000
        /*0684*/ 	.word	0x00000000
        /*0688*/ 	.word	0x00000000
        /*068c*/ 	.short	0x0101
        /*068e*/ 	.byte	0x3f
	.zero		1


	//   ....[31]....
        /*0690*/ 	.word	0x00004130
        /*0694*/ 	.word	0x000000ff
        /*0698*/ 	.word	0x00032430
        /*069c*/ 	.short	0x010a
        /*069e*/ 	.byte	0x05
	.zero		1


	//   ....[32]....
        /*06a0*/ 	.word	0x00004170
        /*06a4*/ 	.word	0x000000ff
        /*06a8*/ 	.word	0x00032430
        /*06ac*/ 	.short	0x010a
        /*06ae*/ 	.byte	0x05
	.zero		1


	//   ....[33]....
        /*06b0*/ 	.word	0x00004380
        /*06b4*/ 	.word	0x000000ff
        /*06b8*/ 	.word	0x00032450
        /*06bc*/ 	.short	0x010a
        /*06be*/ 	.byte	0x05
	.zero		1


	//   ....[34]....
        /*06c0*/ 	.word	0x000043c0
        /*06c4*/ 	.word	0x000000ff
        /*06c8*/ 	.word	0x00032450
        /*06cc*/ 	.short	0x010a
        /*06ce*/ 	.byte	0x05
	.zero		1


	//   ....[35]....
        /*06d0*/ 	.word	0x000055b0
        /*06d4*/ 	.word	0x00000098
        /*06d8*/ 	.word	0x00000000
        /*06dc*/ 	.short	0x0101
        /*06de*/ 	.byte	0x3f
	.zero		1


	//   ....[36]....
        /*06e0*/ 	.word	0x00006a20
        /*06e4*/ 	.word	0x000000d4
        /*06e8*/ 	.word	0x00000000
        /*06ec*/ 	.short	0x0101
        /*06ee*/ 	.byte	0x3f
	.zero		1


	//   ....[37]....
        /*06f0*/ 	.word	0x00006b50
        /*06f4*/ 	.word	0x000000ff
        /*06f8*/ 	.word	0x00032430
        /*06fc*/ 	.short	0x010a
        /*06fe*/ 	.byte	0x05
	.zero		1


	//   ....[38]....
        /*0700*/ 	.word	0x00006b90
        /*0704*/ 	.word	0x000000ff
        /*0708*/ 	.word	0x00032430
        /*070c*/ 	.short	0x010a
        /*070e*/ 	.byte	0x05
	.zero		1


	//   ....[39]....
        /*0710*/ 	.word	0x00006da0
        /*0714*/ 	.word	0x000000ff
        /*0718*/ 	.word	0x00032450
        /*071c*/ 	.short	0x010a
        /*071e*/ 	.byte	0x05
	.zero		1


	//   ....[40]....
        /*0720*/ 	.word	0x00006de0
        /*0724*/ 	.word	0x000000ff
        /*0728*/ 	.word	0x00032450
        /*072c*/ 	.short	0x010a
        /*072e*/ 	.byte	0x05
	.zero		1


	//   ....[41]....
        /*0730*/ 	.word	0x000079f0
        /*0734*/ 	.word	0x00000098
        /*0738*/ 	.word	0x00000000
        /*073c*/ 	.short	0x0101
        /*073e*/ 	.byte	0x3f
	.zero		1


	//   ....[42]....
        /*0740*/ 	.word	0x00008d60
        /*0744*/ 	.word	0x000000d5
        /*0748*/ 	.word	0x00000000
        /*074c*/ 	.short	0x0101
        /*074e*/ 	.byte	0x3f
	.zero		1


	//   ....[43]....
        /*0750*/ 	.word	0x0000af40
        /*0754*/ 	.word	0x00000097
        /*0758*/ 	.word	0x00000000
        /*075c*/ 	.short	0x0101
        /*075e*/ 	.byte	0x3f
	.zero		1


	//   ....[44]....
        /*0760*/ 	.word	0x0000dfc0
        /*0764*/ 	.word	0x00000008
        /*0768*/ 	.word	0x00032440
        /*076c*/ 	.short	0x010a
        /*076e*/ 	.byte	0x3f
	.zero		1


	//   ....[45]....
        /*0770*/ 	.word	0x0000e5d0
        /*0774*/ 	.word	0x00000008
        /*0778*/ 	.word	0x00032420
        /*077c*/ 	.short	0x010a
        /*077e*/ 	.byte	0x3f
	.zero		1


	//   ....[46]....
        /*0780*/ 	.word	0x0000e6a0
        /*0784*/ 	.word	0x0000000b
        /*0788*/ 	.word	0x00032460
        /*078c*/ 	.short	0x010a
        /*078e*/ 	.byte	0x3f
	.zero		1


	//   ....[47]....
        /*0790*/ 	.word	0x0000ece0
        /*0794*/ 	.word	0x00000002
        /*0798*/ 	.word	0x00032440
        /*079c*/ 	.short	0x010a
        /*079e*/ 	.byte	0x3f
	.zero		1


	//   ....[48]....
        /*07a0*/ 	.word	0x0000eef0
        /*07a4*/ 	.word	0x00000002
        /*07a8*/ 	.word	0x00032460
        /*07ac*/ 	.short	0x010a
        /*07ae*/ 	.byte	0x3f
	.zero		1


	//   ....[49]....
        /*07b0*/ 	.word	0x0000f460
        /*07b4*/ 	.word	0x00000002
        /*07b8*/ 	.word	0x00032440
        /*07bc*/ 	.short	0x010a
        /*07be*/ 	.byte	0x3f
	.zero		1


	//   ....[50]....
        /*07c0*/ 	.word	0x0000f660
        /*07c4*/ 	.word	0x00000002
        /*07c8*/ 	.word	0x00032460
        /*07cc*/ 	.short	0x010a
        /*07ce*/ 	.byte	0x3f
	.zero		1


	//   ....[51]....
        /*07d0*/ 	.word	0x0000fb60
        /*07d4*/ 	.word	0x00000002
        /*07d8*/ 	.word	0x00032440
        /*07dc*/ 	.short	0x010a
        /*07de*/ 	.byte	0x3f
	.zero		1


	//   ....[52]....
        /*07e0*/ 	.word	0x0000fd70
        /*07e4*/ 	.word	0x00000002
        /*07e8*/ 	.word	0x00032460
        /*07ec*/ 	.short	0x010a
        /*07ee*/ 	.byte	0x3f
	.zero		1


	//   ....[53]....
        /*07f0*/ 	.word	0x00010f30
        /*07f4*/ 	.word	0x00000000
        /*07f8*/ 	.word	0x00032420
        /*07fc*/ 	.short	0x010a
        /*07fe*/ 	.byte	0x3f
	.zero		1


	//   ....[54]....
        /*0800*/ 	.word	0x00011100
        /*0804*/ 	.word	0x00000006
        /*0808*/ 	.word	0x00000000
        /*080c*/ 	.short	0x010a
        /*080e*/ 	.byte	0x3f
	.zero		1


	//   ....[55]....
        /*0810*/ 	.word	0x00011170
        /*0814*/ 	.word	0x00000007
        /*0818*/ 	.word	0x00000000
        /*081c*/ 	.short	0x010a
        /*081e*/ 	.byte	0x3f
	.zero		1


	//   ....[56]....
        /*0820*/ 	.word	0x000111e0
        /*0824*/ 	.word	0x00000004
        /*0828*/ 	.word	0x00000000
        /*082c*/ 	.short	0x010a
        /*082e*/ 	.byte	0x3f
	.zero		1


	//   ....[57]....
        /*0830*/ 	.word	0x00011210
        /*0834*/ 	.word	0x00000003
        /*0838*/ 	.word	0x00000000
        /*083c*/ 	.short	0x010a
        /*083e*/ 	.byte	0x3f
	.zero		1


	//   ....[58]....
        /*0840*/ 	.word	0x00011270
        /*0844*/ 	.word	0x00000005
        /*0848*/ 	.word	0x00032400
        /*084c*/ 	.short	0x010a
        /*084e*/ 	.byte	0x3f
	.zero		1


	//   ....[59]....
        /*0850*/ 	.word	0x000112c0
        /*0854*/ 	.word	0x00000000
        /*0858*/ 	.word	0x00032430
        /*085c*/ 	.short	0x010a
        /*085e*/ 	.byte	0x3f
	.zero		1


	//   ....[60]....
        /*0860*/ 	.word	0x00011310
        /*0864*/ 	.word	0x00000005
        /*0868*/ 	.word	0x00032410
        /*086c*/ 	.short	0x010a
        /*086e*/ 	.byte	0x3f
	.zero		1


	//   ....[61]....
        /*0870*/ 	.word	0x00011360
        /*0874*/ 	.word	0x00000000
        /*0878*/ 	.word	0x00032450
        /*087c*/ 	.short	0x010a
        /*087e*/ 	.byte	0x3f
	.zero		1


	//   ....[62]....
        /*0880*/ 	.word	0x000113c0
        /*0884*/ 	.word	0x00000014
        /*0888*/ 	.word	0x00032430
        /*088c*/ 	.short	0x010a
        /*088e*/ 	.byte	0x3f
	.zero		1


	//   ....[63]....
        /*0890*/ 	.word	0x00011420
        /*0894*/ 	.word	0x00000014
        /*0898*/ 	.word	0x00032450
        /*089c*/ 	.short	0x010a
        /*089e*/ 	.byte	0x3f
	.zero		1


	//   ....[64]....
        /*08a0*/ 	.word	0x00011480
        /*08a4*/ 	.word	0x00000014
        /*08a8*/ 	.word	0x00032430
        /*08ac*/ 	.short	0x010a
        /*08ae*/ 	.byte	0x3f
	.zero		1


	//   ....[65]....
        /*08b0*/ 	.word	0x000114e0
        /*08b4*/ 	.word	0x00000014
        /*08b8*/ 	.word	0x00032450
        /*08bc*/ 	.short	0x010a
        /*08be*/ 	.byte	0x3f
	.zero		1


	//   ....[66]....
        /*08c0*/ 	.word	0x00011680
        /*08c4*/ 	.word	0x00000008
        /*08c8*/ 	.word	0x00032440
        /*08cc*/ 	.short	0x010a
        /*08ce*/ 	.byte	0x3f
	.zero		1


	//   ....[67]....
        /*08d0*/ 	.word	0x00011700
        /*08d4*/ 	.word	0x00000008
        /*08d8*/ 	.word	0x00032420
        /*08dc*/ 	.short	0x010a
        /*08de*/ 	.byte	0x3f
	.zero		1


	//   ....[68]....
        /*08e0*/ 	.word	0x00011750
        /*08e4*/ 	.word	0x0000000b
        /*08e8*/ 	.word	0x00032460
        /*08ec*/ 	.short	0x010a
        /*08ee*/ 	.byte	0x3f
	.zero		1


	//   ....[69]....
        /*08f0*/ 	.word	0x000117a0
        /*08f4*/ 	.word	0x00000002
        /*08f8*/ 	.word	0x00032440
        /*08fc*/ 	.short	0x010a
        /*08fe*/ 	.byte	0x3f
	.zero		1


	//   ....[70]....
        /*0900*/ 	.word	0x000117f0
        /*0904*/ 	.word	0x00000002
        /*0908*/ 	.word	0x00032460
        /*090c*/ 	.short	0x010a
        /*090e*/ 	.byte	0x3f
	.zero		1


	//   ....[71]....
        /*0910*/ 	.word	0x00011840
        /*0914*/ 	.word	0x00000002
        /*0918*/ 	.word	0x00032440
        /*091c*/ 	.short	0x010a
        /*091e*/ 	.byte	0x3f
	.zero		1


	//   ....[72]....
        /*0920*/ 	.word	0x00011890
        /*0924*/ 	.word	0x00000002
        /*0928*/ 	.word	0x00032460
        /*092c*/ 	.short	0x010a
        /*092e*/ 	.byte	0x3f
	.zero		1


	//   ....[73]....
        /*0930*/ 	.word	0x000118e0
        /*0934*/ 	.word	0x00000002
        /*0938*/ 	.word	0x00032440
        /*093c*/ 	.short	0x010a
        /*093e*/ 	.byte	0x3f
	.zero		1


	//   ....[74]....
        /*0940*/ 	.word	0x00011930
        /*0944*/ 	.word	0x00000002
        /*0948*/ 	.word	0x00032460
        /*094c*/ 	.short	0x010a
        /*094e*/ 	.byte	0x3f
	.zero		1


	//   ....[75]....
        /*0950*/ 	.word	0x000122f0
        /*0954*/ 	.word	0x00000000
        /*0958*/ 	.word	0x00032420
        /*095c*/ 	.short	0x010a
        /*095e*/ 	.byte	0x3f
	.zero		1


	//   ....[76]....
        /*0960*/ 	.word	0x00012490
        /*0964*/ 	.word	0x00000006
        /*0968*/ 	.word	0x00000000
        /*096c*/ 	.short	0x010a
        /*096e*/ 	.byte	0x3f
	.zero		1


	//   ....[77]....
        /*0970*/ 	.word	0x000124e0
        /*0974*/ 	.word	0x00000007
        /*0978*/ 	.word	0x00000000
        /*097c*/ 	.short	0x010a
        /*097e*/ 	.byte	0x3f
	.zero		1


	//   ....[78]....
        /*0980*/ 	.word	0x00012530
        /*0984*/ 	.word	0x00000004
        /*0988*/ 	.word	0x00000000
        /*098c*/ 	.short	0x010a
        /*098e*/ 	.byte	0x3f
	.zero		1


	//----- nvinfo : EIATTR_NUM_MBARRIERS
	.align		4
.L_616:
        /*0990*/ 	.byte	0x03, 0x38
        /*0992*/ 	.short	0x0017


	//----- nvinfo : EIATTR_EXIT_INSTR_OFFSETS
	.align		4
        /*0994*/ 	.byte	0x04, 0x1c
        /*0996*/ 	.short	(.L_618 - .L_617)


	//   ....[0]....
.L_617:
        /*0998*/ 	.word	0x00000b10


	//   ....[1]....
        /*099c*/ 	.word	0x0000c360


	//   ....[2]....
        /*09a0*/ 	.word	0x0000c3c0


	//   ....[3]....
        /*09a4*/ 	.word	0x00011260


	//----- nvinfo : EIATTR_MAX_THREADS
	.align		4
.L_618:
        /*09a8*/ 	.byte	0x04, 0x05
        /*09aa*/ 	.short	(.L_620 - .L_619)
.L_619:
        /*09ac*/ 	.word	0x00000180
        /*09b0*/ 	.word	0x00000001
        /*09b4*/ 	.word	0x00000001


	//----- nvinfo : EIATTR_CRS_STACK_SIZE
	.align		4
.L_620:
        /*09b8*/ 	.byte	0x04, 0x1e
        /*09ba*/ 	.short	(.L_622 - .L_621)
.L_621:
        /*09bc*/ 	.word	0x00000000


	//----- nvinfo : EIATTR_CBANK_PARAM_SIZE
	.align		4
.L_622:
        /*09c0*/ 	.byte	0x03, 0x19
        /*09c2*/ 	.short	0x0b70


	//----- nvinfo : EIATTR_PARAM_CBANK
	.align		4
        /*09c4*/ 	.byte	0x04, 0x0a
        /*09c6*/ 	.short	(.L_624 - .L_623)
	.align		4
.L_623:
        /*09c8*/ 	.word	index@(.nv.constant0._ZN7cutlass13device_kernelIN5flash11enable_sm90INS1_16FlashAttnFwdSm90INS1_25CollectiveMainloopFwdSm90ILi2EN4cute5tupleIJNS5_1CILi1EEES8_S8_EEENS6_IJNS7_ILi128EEENS7_ILi96EEENS7_ILi64EEEEEELi256ENS_10bfloat16_tEfNS_4arch4Sm90ELb1ELb0ELb0ELb1ELb0ELb0ELb1ELb1ELb0ELb0ELb0ELb0EEENS1_21CollectiveEpilogueFwdINS6_IJSA_NS7_ILi256EEESB_EEES9_SE_SG_Li256ELb1ELb0ELb0ELb0EEENS1_36VarlenDynamicPersistentTileSchedulerILi128ELi96ELi256ELi32ELb0ELb0ELb1ELb1ELb1ELb1EEEEEEEEEvNT_6ParamsE)
        /*09cc*/ 	.short	0x0210
        /*09ce*/ 	.short	0x0b70


	//----- nvinfo : EIATTR_SW_WAR
	.align		4
.L_624:
        /*09d0*/ 	.byte	0x04, 0x36
        /*09d2*/ 	.short	(.L_626 - .L_625)
.L_625:
        /*09d4*/ 	.word	0x00000008
.L_626:


//--------------------- .nv.info._ZN7cutlass13device_kernelIN5flash11enable_sm90INS1_16FlashAttnFwdSm90INS1_25CollectiveMainloopFwdSm90ILi2EN4cute5tupleIJNS5_1CILi1EEES8_S8_EEENS6_IJNS7_ILi128EEENS7_ILi96EEENS7_ILi64EEEEEELi256ENS_10bfloat16_tEfNS_4arch4Sm90ELb1ELb0ELb0ELb1ELb0ELb1ELb1ELb1ELb0ELb0ELb0ELb0EEENS1_21CollectiveEpilogueFwdINS6_IJSA_NS7_ILi256EEESB_EEES9_SE_SG_Li256ELb1ELb0ELb0ELb0EEENS1_36VarlenDynamicPersistentTileSchedulerILi128ELi96ELi256ELi32ELb0ELb0ELb1ELb1ELb1ELb1EEEEEEEEEvNT_6ParamsE --------------------------
	.section	.nv.info._ZN7cutlass13device_kernelIN5flash11enable_sm90INS1_16FlashAttnFwdSm90INS1_25CollectiveMainloopFwdSm90ILi2EN4cute5tupleIJNS5_1CILi1EEES8_S8_EEENS6_IJNS7_ILi128EEENS7_ILi96EEENS7_ILi64EEEEEELi256ENS_10bfloat16_tEfNS_4arch4Sm90ELb1ELb0ELb0ELb1ELb0ELb1ELb1ELb1ELb0ELb0ELb0ELb0EEENS1_21CollectiveEpilogueFwdINS6_IJSA_NS7_ILi256EEESB_EEES9_SE_SG_Li256ELb1ELb0ELb0ELb0EEENS1_36VarlenDynamicPersistentTileSchedulerILi128ELi96ELi256ELi32ELb0ELb0ELb1ELb1ELb1ELb1EEEEEEEEEvNT_6ParamsE,"",@"SHT_CUDA_INFO"
	.sectionflags	@""
	.align	4


	//----- nvinfo : EIATTR_CUDA_API_VERSION
	.align		4
        /*0000*/ 	.byte	0x04, 0x37
        /*0002*/ 	.short	(.L_628 - .L_627)
.L_627:
        /*0004*/ 	.word	0x00000082


	//----- nvinfo : EIATTR_KPARAM_INFO
	.align		4
.L_628:
        /*0008*/ 	.byte	0x04, 0x17
        /*000a*/ 	.short	(.L_630 - .L_629)
.L_629:
        /*000c*/ 	.word	0x00000000
        /*0010*/ 	.short	0x0000
        /*0012*/ 	.short	0x0070
        /*0014*/ 	.byte	0x00, 0xf0, 0x01, 0x2c


	//----- nvinfo : EIATTR_SPARSE_MMA_MASK
	.align		4
.L_630:
        /*0018*/ 	.byte	0x03, 0x50
        /*001a*/ 	.short	0x0000


	//----- nvinfo : EIATTR_MAXREG_COUNT
	.align		4
        /*001c*/ 	.byte	0x03, 0x1b
        /*001e*/ 	.short	0x00a8


	//----- nvinfo : EIATTR_NUM_BARRIERS
	.align		4
        /*0020*/ 	.byte	0x02, 0x4c
        /*0022*/ 	.byte	0x10
	.zero		1


	//----- nvinfo : EIATTR_EXTERNS
	.align		4
        /*0024*/ 	.byte	0x04, 0x0f
        /*0026*/ 	.short	(.L_632 - .L_631)


	//   ....[0]....
	.align		4
.L_631:
        /*0028*/ 	.word	index@(__assertfail)


	//----- nvinfo : EIATTR_ANNOTATIONS
	.align		4
.L_632:
        /*002c*/ 	.byte	0x04, 0x55
        /*002e*/ 	.short	(.L_634 - .L_633)


	//   ....[0]....
.L_633:
        /* <DEDUP_REMOVED lines=75> */


	//----- nvinfo : EIATTR_MERCURY_ISA_VERSION
	.align		4
.L_634:
        /*04d0*/ 	.byte	0x03, 0x5f
        /*04d2*/ 	.short	0x0101


	//----- nvinfo : EIATTR_UNUSED_LOAD_BYTE_OFFSET
	.align		4
        /*04d4*/ 	.byte	0x04, 0x44
        /*04d6*/ 	.short	(.L_636 - .L_635)


	//   ....[0]....
.L_635:
        /*04d8*/ 	.word	0x00000b50
        /*04dc*/ 	.word	0x0000fff0


	//   ....[1]....
        /*04e0*/ 	.word	0x00012190
        /*04e4*/ 	.word	0x0000fff0


	//----- nvinfo : EIATTR_INT_WARP_WIDE_INSTR_OFFSETS
	.align		4
.L_636:
        /*04e8*/ 	.byte	0x04, 0x31
        /*04ea*/ 	.short	(.L_638 - .L_637)


	//   ....[0]....
.L_637:
        /*04ec*/ 	.word	0x000001e0


	//   ....[1]....
        /*04f0*/ 	.word	0x00000220


	//   ....[2]....
        /*04f4*/ 	.word	0x00000290


	//   ....[3]....
        /*04f8*/ 	.word	0x00000300


	//   ....[4]....
        /*04fc*/ 	.word	0x00016da0


	//   ....[5]....
        /*0500*/ 	.word	0x00016e30


	//   ....[6]....
        /*0504*/ 	.word	0x000172b0


	//   ....[7]....
        /*0508*/ 	.word	0x000172e0


	//   ....[8]....
        /*050c*/ 	.word	0x00019880


	//   ....[9]....
        /*0510*/ 	.word	0x00019910


	//----- nvinfo : EIATTR_COOP_GROUP_MASK_REGIDS
	.align		4
.L_638:
        /*0514*/ 	.byte	0x04, 0x29
        /*0516*/ 	.short	(.L_640 - .L_639)


	//   ....[0]....
.L_639:
        /*0518*/ 	.word	0xffffffff


	//   ....[1]....
        /*051c*/ 	.word	0xffffffff


	//   ....[2]....
        /*0520*/ 	.word	0xffffffff


	//   ....[3]....
        /*0524*/ 	.word	0xffffffff


	//   ....[4]....
        /*0528*/ 	.word	0xffffffff


	//   ....[5]....
        /*052c*/ 	.word	0xffffffff


	//   ....[6]....
        /*0530*/ 	.word	0xffffffff


	//   ....[7]....
        /*0534*/ 	.word	0xffffffff


	//   ....[8]....
        /*0538*/ 	.word	0xffffffff


	//   ....[9]....
        /*053c*/ 	.word	0xffffffff


	//   ....[10]....
        /*0540*/ 	.word	0xffffffff


	//   ....[11]....
        /*0544*/ 	.word	0xffffffff


	//   ....[12]....
        /*0548*/ 	.word	0xffffffff


	//   ....[13]....
        /*054c*/ 	.word	0xffffffff


	//   ....[14]....
        /*0550*/ 	.word	0xffffffff


	//   ....[15]....
        /*0554*/ 	.word	0xffffffff


	//   ....[16]....
        /*0558*/ 	.word	0xffffffff


	//   ....[17]....
        /*055c*/ 	.word	0xffffffff


	//   ....[18]....
        /*0560*/ 	.word	0xffffffff


	//   ....[19]....
        /*0564*/ 	.word	0xffffffff


	//   ....[20]....
        /*0568*/ 	.word	0xffffffff


	//   ....[21]....
        /*056c*/ 	.word	0xffffffff


	//   ....[22]....
        /*0570*/ 	.word	0xffffffff


	//   ....[23]....
        /*0574*/ 	.word	0xffffffff


	//   ....[24]....
        /*0578*/ 	.word	0xffffffff


	//   ....[25]....
        /*057c*/ 	.word	0xffffffff


	//   ....[26]....
        /*0580*/ 	.word	0xffffffff


	//   ....[27]....
        /*0584*/ 	.word	0xffffffff


	//   ....[28]....
        /*0588*/ 	.word	0xffffffff


	//   ....[29]....
        /*058c*/ 	.word	0xffffffff


	//   ....[30]....
        /*0590*/ 	.word	0xffffffff


	//   ....[31]....
        /*0594*/ 	.word	0xffffffff


	//   ....[32]....
        /*0598*/ 	.word	0xffffffff


	//   ....[33]....
        /*059c*/ 	.word	0xffffffff


	//   ....[34]....
        /*05a0*/ 	.word	0xffffffff


	//   ....[35]....
        /*05a4*/ 	.word	0xffffffff


	//   ....[36]....
        /*05a8*/ 	.word	0xffffffff


	//   ....[37]....
        /*05ac*/ 	.word	0xffffffff


	//   ....[38]....
        /*05b0*/ 	.word	0xffffffff


	//   ....[39]....
        /*05b4*/ 	.word	0xffffffff


	//   ....[40]....
        /*05b8*/ 	.word	0xffffffff


	//   ....[41]....
        /*05bc*/ 	.word	0xffffffff


	//   ....[42]....
        /*05c0*/ 	.word	0xffffffff


	//   ....[43]....
        /*05c4*/ 	.word	0xffffffff


	//   ....[44]....
        /*05c8*/ 	.word	0xffffffff


	//   ....[45]....
        /*05cc*/ 	.word	0xffffffff


	//   ....[46]....
        /*05d0*/ 	.word	0xffffffff


	//   ....[47]....
        /*05d4*/ 	.word	0xffffffff


	//   ....[48]....
        /*05d8*/ 	.word	0xffffffff


	//   ....[49]....
        /*05dc*/ 	.word	0xffffffff


	//   ....[50]....
        /*05e0*/ 	.word	0xffffffff


	//   ....[51]....
        /*05e4*/ 	.word	0xffffffff


	//   ....[52]....
        /*05e8*/ 	.word	0xffffffff


	//   ....[53]....
        /*05ec*/ 	.word	0xffffffff


	//   ....[54]....
        /*05f0*/ 	.word	0xffffffff


	//   ....[55]....
        /*05f4*/ 	.word	0xffffffff


	//   ....[56]....
        /*05f8*/ 	.word	0xffffffff


	//   ....[57]....
        /*05fc*/ 	.word	0xffffffff


	//   ....[58]....
        /*0600*/ 	.word	0x0500000f


	//   ....[59]....
        /*0604*/ 	.word	0x0500000f


	//   ....[60]....
        /*0608*/ 	.word	0x0500000f


	//   ....[61]....
        /*060c*/ 	.word	0x0500000f


	//   ....[62]....
        /*0610*/ 	.word	0x0500000f


	//   ....[63]....
        /*0614*/ 	.word	0x0500000f


	//   ....[64]....
        /*0618*/ 	.word	0x0500000f


	//   ....[65]....
        /*061c*/ 	.word	0x0500000f


	//   ....[66]....
        /*0620*/ 	.word	0x0500000f


	//   ....[67]....
        /*0624*/ 	.word	0x0500000f


	//   ....[68]....
        /*0628*/ 	.word	0x0500000f


	//   ....[69]....
        /*062c*/ 	.word	0x0500000f


	//   ....[70]....
        /*0630*/ 	.word	0x0500000f


	//   ....[71]....
        /*0634*/ 	.word	0x0500000f


	//   ....[72]....
        /*0638*/ 	.word	0x0500000f


	//   ....[73]....
        /*063c*/ 	.word	0x0500000f


	//   ....[74]....
        /*0640*/ 	.word	0x0500000f


	//   ....[75]....
        /*0644*/ 	.word	0x0500000f


	//   ....[76]....
        /*0648*/ 	.word	0x0500000f


	//   ....[77]....
        /*064c*/ 	.word	0x0500000f


	//   ....[78]....
        /*0650*/ 	.word	0x0500000f


	//   ....[79]....
        /*0654*/ 	.word	0x0500000f


	//   ....[80]....
        /*0658*/ 	.word	0x0500000f


	//   ....[81]....
        /*065c*/ 	.word	0x0500000f


	//   ....[82]....
        /*0660*/ 	.word	0x0500000f


	//   ....[83]....
        /*0664*/ 	.word	0x0500000f


	//   ....[84]....
        /*0668*/ 	.word	0x0500000f


	//   ....[85]....
        /*066c*/ 	.word	0x0500000f


	//   ....[86]....
        /*0670*/ 	.word	0x0500000f


	//   ....[87]....
        /*0674*/ 	.word	0x0500000f


	//   ....[88]....
        /*0678*/ 	.word	0x0500000f


	//   ....[89]....
        /*067c*/ 	.word	0x0500000f


	//   ....[90]....
        /*0680*/ 	.word	0x0500000f


	//   ....[91]....
        /*0684*/ 	.word	0x0500000f


	//   ....[92]....
        /*0688*/ 	.word	0x0500000f


	//   ....[93]....
        /*068c*/ 	.word	0x0500000f


	//   ....[94]....
        /*0690*/ 	.word	0x0500000f


	//----- nvinfo : EIATTR_COOP_GROUP_INSTR_OFFSETS
	.align		4
.L_640:
        /*0694*/ 	.byte	0x04, 0x28
        /*0696*/ 	.short	(.L_642 - .L_641)


	//   ....[0]....
.L_641:
        /*0698*/ 	.word	0x00000060


	//   ....[1]....
        /*069c*/ 	.word	0x000001f0


	//   ....[2]....
        /*06a0*/ 	.word	0x000002b0


	//   ....[3]....
        /*06a4*/ 	.word	0x00000480


	//   ....[4]....
        /*06a8*/ 	.word	0x000005e0


	//   ....[5]....
        /*06ac*/ 	.word	0x00000700


	//   ....[6]....
        /*06b0*/ 	.word	0x00000860


	//   ....[7]....
        /*06b4*/ 	.word	0x000060d0


	//   ....[8]....
        /*06b8*/ 	.word	0x0000ab70


	//   ....[9]....
        /*06bc*/ 	.word	0x0000aba0


	//   ....[10]....
        /*06c0*/ 	.word	0x0000b140


	//   ....[11]....
        /*06c4*/ 	.word	0x0000b160


	//   ....[12]....
        /*06c8*/ 	.word	0x0000d260


	//   ....[13]....
        /*06cc*/ 	.word	0x0000d280


	//   ....[14]....
        /*06d0*/ 	.word	0x0000da50


	//   ....[15]....
        /*06d4*/ 	.word	0x0000da70


	//   ....[16]....
        /*06d8*/ 	.word	0x0000fe20


	//   ....[17]....
        /*06dc*/ 	.word	0x0000fe40


	//   ....[18]....
        /*06e0*/ 	.word	0x00010240


	//   ....[19]....
        /*06e4*/ 	.word	0x00010260


	//   ....[20]....
        /*06e8*/ 	.word	0x00011700


	//   ....[21]....
        /*06ec*/ 	.word	0x00011760


	//   ....[22]....
        /*06f0*/ 	.word	0x000117b0


	//   ....[23]....
        /*06f4*/ 	.word	0x000117e0


	//   ....[24]....
        /*06f8*/ 	.word	0x00014c90


	//   ....[25]....
        /*06fc*/ 	.word	0x00014e20


	//   ....[26]....
        /*0700*/ 	.word	0x00014e50


	//   ....[27]....
        /*0704*/ 	.word	0x00014e80


	//   ....[28]....
        /*0708*/ 	.word	0x00014ec0


	//   ....[29]....
        /*070c*/ 	.word	0x00014f10


	//   ....[30]....
        /*0710*/ 	.word	0x00014f70


	//   ....[31]....
        /*0714*/ 	.word	0x00015150


	//   ....[32]....
        /*0718*/ 	.word	0x000151b0


	//   ....[33]....
        /*071c*/ 	.word	0x000151f0


	//   ....[34]....
        /*0720*/ 	.word	0x00015230


	//   ....[35]....
        /*0724*/ 	.word	0x00015260


	//   ....[36]....
        /*0728*/ 	.word	0x00015290


	//   ....[37]....
        /*072c*/ 	.word	0x00015320


	//   ....[38]....
        /*0730*/ 	.word	0x00015380


	//   ....[39]....
        /*0734*/ 	.word	0x00015410


	//   ....[40]....
        /*0738*/ 	.word	0x000199a0


	//   ....[41]....
        /*073c*/ 	.word	0x000199b0


	//   ....[42]....
        /*0740*/ 	.word	0x00019ac0


	//   ....[43]....
        /*0744*/ 	.word	0x00019b20


	//   ....[44]....
        /*0748*/ 	.word	0x00019b60


	//   ....[45]....
        /*074c*/ 	.word	0x00019ba0


	//   ....[46]....
        /*0750*/ 	.word	0x00019bd0


	//   ....[47]....
        /*0754*/ 	.word	0x00019c00


	//   ....[48]....
        /*0758*/ 	.word	0x00019d90


	//   ....[49]....
        /*075c*/ 	.word	0x00019df0


	//   ....[50]....
        /*0760*/ 	.word	0x00019e30


	//   ....[51]....
        /*0764*/ 	.word	0x00019e70


	//   ....[52]....
        /*0768*/ 	.word	0x00019ea0


	//   ....[53]....
        /*076c*/ 	.word	0x00019ed0


	//   ....[54]....
        /*0770*/ 	.word	0x00019f90


	//   ....[55]....
        /*0774*/ 	.word	0x00019fb0


	//   ....[56]....
        /*0778*/ 	.word	0x0001a020


	//   ....[57]....
        /*077c*/ 	.word	0x0001a690


	//   ....[58]....
        /*0780*/ 	.word	0x0001ab20


	//   ....[59]....
        /*0784*/ 	.word	0x0001abc0


	//   ....[60]....
        /*0788*/ 	.word	0x0001ac60


	//   ....[61]....
        /*078c*/ 	.word	0x0001ad00


	//   ....[62]....
        /*0790*/ 	.word	0x0001ada0


	//   ....[63]....
        /*0794*/ 	.word	0x0001ae40


	//   ....[64]....
        /*0798*/ 	.word	0x0001aee0


	//   ....[65]....
        /*079c*/ 	.word	0x0001af80


	//   ....[66]....
        /*07a0*/ 	.word	0x0001b020


	//   ....[67]....
        /*07a4*/ 	.word	0x0001b110


	//   ....[68]....
        /*07a8*/ 	.word	0x0001b1b0


	//   ....[69]....
        /*07ac*/ 	.word	0x0001b250


	//   ....[70]....
        /*07b0*/ 	.word	0x0001b2f0


	//   ....[71]....
        /*07b4*/ 	.word	0x0001b390


	//   ....[72]....
        /*07b8*/ 	.word	0x0001b430


	//   ....[73]....
        /*07bc*/ 	.word	0x0001b4d0


	//   ....[74]....
        /*07c0*/ 	.word	0x0001b570


	//   ....[75]....
        /*07c4*/ 	.word	0x0001b8c0


	//   ....[76]....
        /*07c8*/ 	.word	0x0001bba0


	//   ....[77]....
        /*07cc*/ 	.word	0x0001bfc0


	//   ....[78]....
        /*07d0*/ 	.word	0x0001c050


	//   ....[79]....
        /*07d4*/ 	.word	0x0001c0f0


	//   ....[80]....
        /*07d8*/ 	.word	0x0001c1a0


	//   ....[81]....
        /*07dc*/ 	.word	0x0001c220


	//   ....[82]....
        /*07e0*/ 	.word	0x0001c2a0


	//   ....[83]....
        /*07e4*/ 	.word	0x0001c320


	//   ....[84]....
        /*07e8*/ 	.word	0x0001c3a0


	//   ....[85]....
        /*07ec*/ 	.word	0x0001c430


	//   ....[86]....
        /*07f0*/ 	.word	0x0001c4e0


	//   ....[87]....
        /*07f4*/ 	.word	0x0001c560


	//   ....[88]....
        /*07f8*/ 	.word	0x0001c5e0


	//   ....[89]....
        /*07fc*/ 	.word	0x0001c660


	//   ....[90]....
        /*0800*/ 	.word	0x0001c6e0


	//   ....[91]....
        /*0804*/ 	.word	0x0001c750


	//   ....[92]....
        /*0808*/ 	.word	0x0001c7f0


	//   ....[93]....
        /*080c*/ 	.word	0x0001c880


	//   ....[94]....
        /*0810*/ 	.word	0x0001c9b0


	//----- nvinfo : EIATTR_REG_RECONFIG
	.align		4
.L_642:
        /*0814*/ 	.byte	0x01, 0x54
	.zero		2


	//----- nvinfo : EIATTR_SYSCALL_OFFSETS
	.align		4
        /*0818*/ 	.byte	0x04, 0x46
        /*081a*/ 	.short	(.L_644 - .L_643)


	//   ....[0]....
.L_643:
        /*081c*/ 	.word	0x00001890


	//   ....[1]....
        /*0820*/ 	.word	0x000019e0


	//   ....[2]....
        /*0824*/ 	.word	0x000062c0


	//   ....[3]....
        /*0828*/ 	.word	0x000067d0


	//   ....[4]....
        /*082c*/ 	.word	0x00016fc0


	//   ....[5]....
        /*0830*/ 	.word	0x00017100


	//   ....[6]....
        /*0834*/ 	.word	0x00017200


	//----- nvinfo : EIATTR_MBARRIER_INSTR_OFFSETS
	.align		4
.L_644:
        /*0838*/ 	.byte	0x04, 0x39
        /*083a*/ 	.short	(.L_646 - .L_645)


	//   ....[0]....
.L_645:
        /*083c*/ 	.word	0x00000320
        /*0840*/ 	.word	0x000000ff
        /*0844*/ 	.word	0x00032400
        /*0848*/ 	.short	0x0100
        /*084a*/ 	.byte	0x08
	.zero		1


	//   ....[1]....
        /*084c*/ 	.word	0x00000330
        /*0850*/ 	.word	0x000000ff
        /*0854*/ 	.word	0x00032410
        /*0858*/ 	.short	0x0100
        /*085a*/ 	.byte	0x08
	.zero		1


	//   ....[2]....
        /*085c*/ 	.word	0x00000340
        /*0860*/ 	.word	0x000000ff
        /*0864*/ 	.word	0x00032420
        /*0868*/ 	.short	0x0100
        /*086a*/ 	.byte	0x08
	.zero		1


	//   ....[3]....
        /*086c*/ 	.word	0x00000430
        /*0870*/ 	.word	0x000000ff
        /*0874*/ 	.word	0x00032430
        /*0878*/ 	.short	0x0100
        /*087a*/ 	.byte	0x08
	.zero		1


	//   ....[4]....
        /*087c*/ 	.word	0x00000440
        /*0880*/ 	.word	0x000000ff
        /*0884*/ 	.word	0x00032440
        /*0888*/ 	.short	0x0100
        /*088a*/ 	.byte	0x08
	.zero		1


	//   ....[5]....
        /*088c*/ 	.word	0x00000450
        /*0890*/ 	.word	0x000000ff
        /*0894*/ 	.word	0x00032438
        /*0898*/ 	.short	0x0100
        /*089a*/ 	.byte	0x08
	.zero		1


	//   ....[6]....
        /*089c*/ 	.word	0x00000460
        /*08a0*/ 	.word	0x000000ff
        /*08a4*/ 	.word	0x00032448
        /*08a8*/ 	.short	0x0100
        /*08aa*/ 	.byte	0x08
	.zero		1


	//   ....[7]....
        /*08ac*/ 	.word	0x00000590
        /*08b0*/ 	.word	0x000000ff
        /*08b4*/ 	.word	0x00032450
        /*08b8*/ 	.short	0x0100
        /*08ba*/ 	.byte	0x08
	.zero		1


	//   ....[8]....
        /*08bc*/ 	.word	0x000005a0
        /*08c0*/ 	.word	0x000000ff
        /*08c4*/ 	.word	0x00032460
        /*08c8*/ 	.short	0x0100
        /*08ca*/ 	.byte	0x08
	.zero		1


	//   ....[9]....
        /*08cc*/ 	.word	0x000005b0
        /*08d0*/ 	.word	0x000000ff
        /*08d4*/ 	.word	0x00032458
        /*08d8*/ 	.short	0x0100
        /*08da*/ 	.byte	0x08
	.zero		1


	//   ....[10]....
        /*08dc*/ 	.word	0x000005c0
        /*08e0*/ 	.word	0x000000ff
        /*08e4*/ 	.word	0x00032468
        /*08e8*/ 	.short	0x0100
        /*08ea*/ 	.byte	0x08
	.zero		1


	//   ....[11]....
        /*08ec*/ 	.word	0x000006b0
        /*08f0*/ 	.word	0x000000ff
        /*08f4*/ 	.word	0x00032470
        /*08f8*/ 	.short	0x0100
        /*08fa*/ 	.byte	0x06
	.zero		1


	//   ....[12]....
        /*08fc*/ 	.word	0x000006c0
        /*0900*/ 	.word	0x000000ff
        /*0904*/ 	.word	0x00032480
        /*0908*/ 	.short	0x0100
        /*090a*/ 	.byte	0x06
	.zero		1


	//   ....[13]....
        /*090c*/ 	.word	0x000006d0
        /*0910*/ 	.word	0x000000ff
        /*0914*/ 	.word	0x00032478
        /*0918*/ 	.short	0x0100
        /*091a*/ 	.byte	0x06
	.zero		1


	//   ....[14]....
        /*091c*/ 	.word	0x000006e0
        /*0920*/ 	.word	0x000000ff
        /*0924*/ 	.word	0x00032488
        /*0928*/ 	.short	0x0100
        /*092a*/ 	.byte	0x06
	.zero		1


	//   ....[15]....
        /*092c*/ 	.word	0x00000810
        /*0930*/ 	.word	0x000000ff
        /*0934*/ 	.word	0x00032490
        /*0938*/ 	.short	0x0100
        /*093a*/ 	.byte	0x08
	.zero		1


	//   ....[16]....
        /*093c*/ 	.word	0x00000820
        /*0940*/ 	.word	0x000000ff
        /*0944*/ 	.word	0x000324a0
        /*0948*/ 	.short	0x0100
        /*094a*/ 	.byte	0x08
	.zero		1


	//   ....[17]....
        /*094c*/ 	.word	0x00000830
        /*0950*/ 	.word	0x000000ff
        /*0954*/ 	.word	0x00032498
        /*0958*/ 	.short	0x0100
        /*095a*/ 	.byte	0x08
	.zero		1


	//   ....[18]....
        /*095c*/ 	.word	0x00000840
        /*0960*/ 	.word	0x000000ff
        /*0964*/ 	.word	0x000324a8
        /*0968*/ 	.short	0x0100
        /*096a*/ 	.byte	0x08
	.zero		1


	//   ....[19]....
        /*096c*/ 	.word	0x00000970
        /*0970*/ 	.word	0x000000ff
        /*0974*/ 	.word	0x000324b0
        /*0978*/ 	.short	0x0100
        /*097a*/ 	.byte	0x08
	.zero		1


	//   ....[20]....
        /*097c*/ 	.word	0x00000980
        /*0980*/ 	.word	0x000000ff
        /*0984*/ 	.word	0x000324c0
        /*0988*/ 	.short	0x0100
        /*098a*/ 	.byte	0x08
	.zero		1


	//   ....[21]....
        /*098c*/ 	.word	0x00000990
        /*0990*/ 	.word	0x000000ff
        /*0994*/ 	.word	0x000324b8
        /*0998*/ 	.short	0x0100
        /*099a*/ 	.byte	0x08
	.zero		1


	//   ....[22]....
        /*099c*/ 	.word	0x000009a0
        /*09a0*/ 	.word	0x000000ff
        /*09a4*/ 	.word	0x000324c8
        /*09a8*/ 	.short	0x0100
        /*09aa*/ 	.byte	0x08
	.zero		1


	//   ....[23]....
        /*09ac*/ 	.word	0x00002df0
        /*09b0*/ 	.word	0x0000005a
        /*09b4*/ 	.word	0x00032490
        /*09b8*/ 	.short	0x010a
        /*09ba*/ 	.byte	0x3f
	.zero		1


	//   ....[24]....
        /*09bc*/ 	.word	0x000040f0
        /*09c0*/ 	.word	0x0000005a
        /*09c4*/ 	.word	0x00032490
        /*09c8*/ 	.short	0x010a
        /*09ca*/ 	.byte	0x3f
	.zero		1


	//   ....[25]....
        /*09cc*/ 	.word	0x00005290
        /*09d0*/ 	.word	0x0000005a
        /*09d4*/ 	.word	0x00032490
        /*09d8*/ 	.short	0x010a
        /*09da*/ 	.byte	0x3f
	.zero		1


	//   ....[26]....
        /*09dc*/ 	.word	0x000054b0
        /*09e0*/ 	.word	0x00000004
        /*09e4*/ 	.word	0x00000000
        /*09e8*/ 	.short	0x0101
        /*09ea*/ 	.byte	0x3f
	.zero		1


	//   ....[27]....
        /*09ec*/ 	.word	0x000054f0
        /*09f0*/ 	.word	0x0000005a
        /*09f4*/ 	.word	0x000324b0
        /*09f8*/ 	.short	0x010a
        /*09fa*/ 	.byte	0x3f
	.zero		1


	//   ....[28]....
        /*09fc*/ 	.word	0x00005b50
        /*0a00*/ 	.word	0x0000005a
        /*0a04*/ 	.word	0x00000000
        /*0a08*/ 	.short	0x0101
        /*0a0a*/ 	.byte	0x3f
	.zero		1


	//   ....[29]....
        /*0a0c*/ 	.word	0x00006360
        /*0a10*/ 	.word	0x00000011
        /*0a14*/ 	.word	0x00032400
        /*0a18*/ 	.short	0x010a
        /*0a1a*/ 	.byte	0x3f
	.zero		1


	//   ....[30]....
        /*0a1c*/ 	.word	0x000063b0
        /*0a20*/ 	.word	0x00000011
        /*0a24*/ 	.word	0x00032400
        /*0a28*/ 	.short	0x010a
        /*0a2a*/ 	.byte	0x3f
	.zero		1


	//   ....[31]....
        /*0a2c*/ 	.word	0x00007080
        /*0a30*/ 	.word	0x00000011
        /*0a34*/ 	.word	0x00032400
        /*0a38*/ 	.short	0x010a
        /*0a3a*/ 	.byte	0x3f
	.zero		1


	//   ....[32]....
        /*0a3c*/ 	.word	0x00008560
        /*0a40*/ 	.word	0x00000011
        /*0a44*/ 	.word	0x00032400
        /*0a48*/ 	.short	0x010a
        /*0a4a*/ 	.byte	0x3f
	.zero		1


	//   ....[33]....
        /*0a4c*/ 	.word	0x00009660
        /*0a50*/ 	.word	0x000000ad
        /*0a54*/ 	.word	0x00032430
        /*0a58*/ 	.short	0x010a
        /*0a5a*/ 	.byte	0x3f
	.zero		1


	//   ....[34]....
        /*0a5c*/ 	.word	0x000096f0
        /*0a60*/ 	.word	0x000000ad
        /*0a64*/ 	.word	0x00032430
        /*0a68*/ 	.short	0x010a
        /*0a6a*/ 	.byte	0x3f
	.zero		1


	//   ....[35]....
        /*0a6c*/ 	.word	0x000099f0
        /*0a70*/ 	.word	0x00000011
        /*0a74*/ 	.word	0x00032410
        /*0a78*/ 	.short	0x010a
        /*0a7a*/ 	.byte	0x3f
	.zero		1


	//   ....[36]....
        /*0a7c*/ 	.word	0x00009a40
        /*0a80*/ 	.word	0x000000ad
        /*0a84*/ 	.word	0x00032450
        /*0a88*/ 	.short	0x010a
        /*0a8a*/ 	.byte	0x3f
	.zero		1


	//   ....[37]....
        /*0a8c*/ 	.word	0x00009ac0
        /*0a90*/ 	.word	0x000000ad
        /*0a94*/ 	.word	0x00032450
        /*0a98*/ 	.short	0x010a
        /*0a9a*/ 	.byte	0x3f
	.zero		1


	//   ....[38]....
        /*0a9c*/ 	.word	0x0000b380
        /*0aa0*/ 	.word	0x00000018
        /*0aa4*/ 	.word	0x00000000
        /*0aa8*/ 	.short	0x0101
        /*0aaa*/ 	.byte	0x3f
	.zero		1


	//   ....[39]....
        /*0aac*/ 	.word	0x0000bf80
        /*0ab0*/ 	.word	0x000000ad
        /*0ab4*/ 	.word	0x00000000
        /*0ab8*/ 	.short	0x0101
        /*0aba*/ 	.byte	0x3f
	.zero		1


	//   ....[40]....
        /*0abc*/ 	.word	0x0000c070
        /*0ac0*/ 	.word	0x000000c9
        /*0ac4*/ 	.word	0x00032430
        /*0ac8*/ 	.short	0x010a
        /*0aca*/ 	.byte	0x3f
	.zero		1


	//   ....[41]....
        /*0acc*/ 	.word	0x0000c0e0
        /*0ad0*/ 	.word	0x000000c9
        /*0ad4*/ 	.word	0x00032430
        /*0ad8*/ 	.short	0x010a
        /*0ada*/ 	.byte	0x3f
	.zero		1


	//   ....[42]....
        /*0adc*/ 	.word	0x0000c350
        /*0ae0*/ 	.word	0x000000c9
        /*0ae4*/ 	.word	0x00032450
        /*0ae8*/ 	.short	0x010a
        /*0aea*/ 	.byte	0x3f
	.zero		1


	//   ....[43]....
        /*0aec*/ 	.word	0x0000c3a0
        /*0af0*/ 	.word	0x000000c9
        /*0af4*/ 	.word	0x00032450
        /*0af8*/ 	.short	0x010a
        /*0afa*/ 	.byte	0x3f
	.zero		1


	//   ....[44]....
        /*0afc*/ 	.word	0x0000e530
        /*0b00*/ 	.word	0x0000009f
        /*0b04*/ 	.word	0x00000000
        /*0b08*/ 	.short	0x0101
        /*0b0a*/ 	.byte	0x3f
	.zero		1


	//   ....[45]....
        /*0b0c*/ 	.word	0x0000ef00
        /*0b10*/ 	.word	0x000000c9
        /*0b14*/ 	.word	0x00000000
        /*0b18*/ 	.short	0x0101
        /*0b1a*/ 	.byte	0x3f
	.zero		1


	//   ....[46]....
        /*0b1c*/ 	.word	0x0000f010
        /*0b20*/ 	.word	0x000000d7
        /*0b24*/ 	.word	0x00032430
        /*0b28*/ 	.short	0x010a
        /*0b2a*/ 	.byte	0x3f
	.zero		1


	//   ....[47]....
        /*0b2c*/ 	.word	0x0000f080
        /*0b30*/ 	.word	0x000000d7
        /*0b34*/ 	.word	0x00032430
        /*0b38*/ 	.short	0x010a
        /*0b3a*/ 	.byte	0x3f
	.zero		1


	//   ....[48]....
        /*0b3c*/ 	.word	0x0000f2f0
        /*0b40*/ 	.word	0x000000d7
        /*0b44*/ 	.word	0x00032450
        /*0b48*/ 	.short	0x010a
        /*0b4a*/ 	.byte	0x3f
	.zero		1


	//   ....[49]....
        /*0b4c*/ 	.word	0x0000f340
        /*0b50*/ 	.word	0x000000d7
        /*0b54*/ 	.word	0x00032450
        /*0b58*/ 	.short	0x010a
        /*0b5a*/ 	.byte	0x3f
	.zero		1


	//   ....[50]....
        /*0b5c*/ 	.word	0x00010900
        /*0b60*/ 	.word	0x00000098
        /*0b64*/ 	.word	0x00000000
        /*0b68*/ 	.short	0x0101
        /*0b6a*/ 	.byte	0x3f
	.zero		1


	//   ....[51]....
        /*0b6c*/ 	.word	0x000116c0
        /*0b70*/ 	.word	0x000000d7
        /*0b74*/ 	.word	0x00000000
        /*0b78*/ 	.short	0x0101
        /*0b7a*/ 	.byte	0x3f
	.zero		1


	//   ....[52]....
        /*0b7c*/ 	.word	0x00013940
        /*0b80*/ 	.word	0x00000000
        /*0b84*/ 	.word	0x00000000
        /*0b88*/ 	.short	0x0101
        /*0b8a*/ 	.byte	0x3f
	.zero		1


	//   ....[53]....
        /*0b8c*/ 	.word	0x00016140
        /*0b90*/ 	.word	0x00000009
        /*0b94*/ 	.word	0x00032420
        /*0b98*/ 	.short	0x010a
        /*0b9a*/ 	.byte	0x3f
	.zero		1


	//   ....[54]....
        /*0b9c*/ 	.word	0x000161c0
        /*0ba0*/ 	.word	0x00000005
        /*0ba4*/ 	.word	0x000324a0
        /*0ba8*/ 	.short	0x010a
        /*0baa*/ 	.byte	0x3f
	.zero		1


	//   ....[55]....
        /*0bac*/ 	.word	0x000163a0
        /*0bb0*/ 	.word	0x00000005
        /*0bb4*/ 	.word	0x000324c0
        /*0bb8*/ 	.short	0x010a
        /*0bba*/ 	.byte	0x3f
	.zero		1


	//   ....[56]....
        /*0bbc*/ 	.word	0x000167b0
        /*0bc0*/ 	.word	0x00000006
        /*0bc4*/ 	.word	0x000324a0
        /*0bc8*/ 	.short	0x010a
        /*0bca*/ 	.byte	0x3f
	.zero		1


	//   ....[57]....
        /*0bcc*/ 	.word	0x00016970
        /*0bd0*/ 	.word	0x00000006
        /*0bd4*/ 	.word	0x000324c0
        /*0bd8*/ 	.short	0x010a
        /*0bda*/ 	.byte	0x3f
	.zero		1


	//   ....[58]....
        /*0bdc*/ 	.word	0x00017740
        /*0be0*/ 	.word	0x00000009
        /*0be4*/ 	.word	0x00032440
        /*0be8*/ 	.short	0x010a
        /*0bea*/ 	.byte	0x3f
	.zero		1


	//   ....[59]....
        /*0bec*/ 	.word	0x00017d60
        /*0bf0*/ 	.word	0x00000009
        /*0bf4*/ 	.word	0x00032420
        /*0bf8*/ 	.short	0x010a
        /*0bfa*/ 	.byte	0x3f
	.zero		1


	//   ....[60]....
        /*0bfc*/ 	.word	0x00017e30
        /*0c00*/ 	.word	0x00000005
        /*0c04*/ 	.word	0x00032460
        /*0c08*/ 	.short	0x010a
        /*0c0a*/ 	.byte	0x3f
	.zero		1


	//   ....[61]....
        /*0c0c*/ 	.word	0x00018460
        /*0c10*/ 	.word	0x00000002
        /*0c14*/ 	.word	0x00032440
        /*0c18*/ 	.short	0x010a
        /*0c1a*/ 	.byte	0x3f
	.zero		1


	//   ....[62]....
        /*0c1c*/ 	.word	0x00018670
        /*0c20*/ 	.word	0x00000002
        /*0c24*/ 	.word	0x00032460
        /*0c28*/ 	.short	0x010a
        /*0c2a*/ 	.byte	0x3f
	.zero		1


	//   ....[63]....
        /*0c2c*/ 	.word	0x00018bc0
        /*0c30*/ 	.word	0x00000002
        /*0c34*/ 	.word	0x00032440
        /*0c38*/ 	.short	0x010a
        /*0c3a*/ 	.byte	0x3f
	.zero		1


	//   ....[64]....
        /*0c3c*/ 	.word	0x00018dc0
        /*0c40*/ 	.word	0x00000002
        /*0c44*/ 	.word	0x00032460
        /*0c48*/ 	.short	0x010a
        /*0c4a*/ 	.byte	0x3f
	.zero		1


	//   ....[65]....
        /*0c4c*/ 	.word	0x000192a0
        /*0c50*/ 	.word	0x00000002
        /*0c54*/ 	.word	0x00032440
        /*0c58*/ 	.short	0x010a
        /*0c5a*/ 	.byte	0x3f
	.zero		1


	//   ....[66]....
        /*0c5c*/ 	.word	0x000194b0
        /*0c60*/ 	.word	0x00000002
        /*0c64*/ 	.word	0x00032460
        /*0c68*/ 	.short	0x010a
        /*0c6a*/ 	.byte	0x3f
	.zero		1


	//   ....[67]....
        /*0c6c*/ 	.word	0x0001a620
        /*0c70*/ 	.word	0x00000000
        /*0c74*/ 	.word	0x00032420
        /*0c78*/ 	.short	0x010a
        /*0c7a*/ 	.byte	0x3f
	.zero		1


	//   ....[68]....
        /*0c7c*/ 	.word	0x0001a7c0
        /*0c80*/ 	.word	0x00000006
        /*0c84*/ 	.word	0x00000000
        /*0c88*/ 	.short	0x010a
        /*0c8a*/ 	.byte	0x3f
	.zero		1


	//   ....[69]....
        /*0c8c*/ 	.word	0x0001a830
        /*0c90*/ 	.word	0x00000007
        /*0c94*/ 	.word	0x00000000
        /*0c98*/ 	.short	0x010a
        /*0c9a*/ 	.byte	0x3f
	.zero		1


	//   ....[70]....
        /*0c9c*/ 	.word	0x0001a8a0
        /*0ca0*/ 	.word	0x00000004
        /*0ca4*/ 	.word	0x00000000
        /*0ca8*/ 	.short	0x010a
        /*0caa*/ 	.byte	0x3f
	.zero		1


	//   ....[71]....
        /*0cac*/ 	.word	0x0001a8d0
        /*0cb0*/ 	.word	0x00000003
        /*0cb4*/ 	.word	0x00000000
        /*0cb8*/ 	.short	0x010a
        /*0cba*/ 	.byte	0x3f
	.zero		1


	//   ....[72]....
        /*0cbc*/ 	.word	0x0001a930
        /*0cc0*/ 	.word	0x0000005a
        /*0cc4*/ 	.word	0x00032490
        /*0cc8*/ 	.short	0x010a
        /*0cca*/ 	.byte	0x3f
	.zero		1


	//   ....[73]....
        /*0ccc*/ 	.word	0x0001a980
        /*0cd0*/ 	.word	0x0000005a
        /*0cd4*/ 	.word	0x00032490
        /*0cd8*/ 	.short	0x010a
        /*0cda*/ 	.byte	0x3f
	.zero		1


	//   ....[74]....
        /*0cdc*/ 	.word	0x0001a9d0
        /*0ce0*/ 	.word	0x0000005a
        /*0ce4*/ 	.word	0x00032490
        /*0ce8*/ 	.short	0x010a
        /*0cea*/ 	.byte	0x3f
	.zero		1


	//   ....[75]....
        /*0cec*/ 	.word	0x0001aa20
        /*0cf0*/ 	.word	0x0000005a
        /*0cf4*/ 	.word	0x000324b0
        /*0cf8*/ 	.short	0x010a
        /*0cfa*/ 	.byte	0x3f
	.zero		1


	//   ....[76]....
        /*0cfc*/ 	.word	0x0001b060
        /*0d00*/ 	.word	0x00000011
        /*0d04*/ 	.word	0x00032400
        /*0d08*/ 	.short	0x010a
        /*0d0a*/ 	.byte	0x3f
	.zero		1


	//   ....[77]....
        /*0d0c*/ 	.word	0x0001b5b0
        /*0d10*/ 	.word	0x00000011
        /*0d14*/ 	.word	0x00032400
        /*0d18*/ 	.short	0x010a
        /*0d1a*/ 	.byte	0x3f
	.zero		1


	//   ....[78]....
        /*0d1c*/ 	.word	0x0001b600
        /*0d20*/ 	.word	0x000000ad
        /*0d24*/ 	.word	0x00032430
        /*0d28*/ 	.short	0x010a
        /*0d2a*/ 	.byte	0x3f
	.zero		1


	//   ....[79]....
        /*0d2c*/ 	.word	0x0001b650
        /*0d30*/ 	.word	0x00000011
        /*0d34*/ 	.word	0x00032410
        /*0d38*/ 	.short	0x010a
        /*0d3a*/ 	.byte	0x3f
	.zero		1


	//   ....[80]....
        /*0d3c*/ 	.word	0x0001b6a0
        /*0d40*/ 	.word	0x000000ad
        /*0d44*/ 	.word	0x00032450
        /*0d48*/ 	.short	0x010a
        /*0d4a*/ 	.byte	0x3f
	.zero		1


	//   ....[81]....
        /*0d4c*/ 	.word	0x0001b6f0
        /*0d50*/ 	.word	0x000000c9
        /*0d54*/ 	.word	0x00032430
        /*0d58*/ 	.short	0x010a
        /*0d5a*/ 	.byte	0x3f
	.zero		1


	//   ....[82]....
        /*0d5c*/ 	.word	0x0001b740
        /*0d60*/ 	.word	0x000000c9
        /*0d64*/ 	.word	0x00032450
        /*0d68*/ 	.short	0x010a
        /*0d6a*/ 	.byte	0x3f
	.zero		1


	//   ....[83]....
        /*0d6c*/ 	.word	0x0001b790
        /*0d70*/ 	.word	0x000000d7
        /*0d74*/ 	.word	0x00032430
        /*0d78*/ 	.short	0x010a
        /*0d7a*/ 	.byte	0x3f
	.zero		1


	//   ....[84]....
        /*0d7c*/ 	.word	0x0001b7e0
        /*0d80*/ 	.word	0x000000d7
        /*0d84*/ 	.word	0x00032450
        /*0d88*/ 	.short	0x010a
        /*0d8a*/ 	.byte	0x3f
	.zero		1


	//   ....[85]....
        /*0d8c*/ 	.word	0x0001b980
        /*0d90*/ 	.word	0x00000009
        /*0d94*/ 	.word	0x00032420
        /*0d98*/ 	.short	0x010a
        /*0d9a*/ 	.byte	0x3f
	.zero		1


	//   ....[86]....
        /*0d9c*/ 	.word	0x0001b9d0
        /*0da0*/ 	.word	0x00000005
        /*0da4*/ 	.word	0x000324a0
        /*0da8*/ 	.short	0x010a
        /*0daa*/ 	.byte	0x3f
	.zero		1


	//   ....[87]....
        /*0dac*/ 	.word	0x0001ba20
        /*0db0*/ 	.word	0x00000005
        /*0db4*/ 	.word	0x000324c0
        /*0db8*/ 	.short	0x010a
        /*0dba*/ 	.byte	0x3f
	.zero		1


	//   ....[88]....
        /*0dbc*/ 	.word	0x0001ba70
        /*0dc0*/ 	.word	0x00000006
        /*0dc4*/ 	.word	0x000324a0
        /*0dc8*/ 	.short	0x010a
        /*0dca*/ 	.byte	0x3f
	.zero		1


	//   ....[89]....
        /*0dcc*/ 	.word	0x0001bac0
        /*0dd0*/ 	.word	0x00000006
        /*0dd4*/ 	.word	0x000324c0
        /*0dd8*/ 	.short	0x010a
        /*0dda*/ 	.byte	0x3f
	.zero		1


	//   ....[90]....
        /*0ddc*/ 	.word	0x0001bc60
        /*0de0*/ 	.word	0x00000009
        /*0de4*/ 	.word	0x00032440
        /*0de8*/ 	.short	0x010a
        /*0dea*/ 	.byte	0x3f
	.zero		1


	//   ....[91]....
        /*0dec*/ 	.word	0x0001bce0
        /*0df0*/ 	.word	0x00000009
        /*0df4*/ 	.word	0x00032420
        /*0df8*/ 	.short	0x010a
        /*0dfa*/ 	.byte	0x3f
	.zero		1


	//   ....[92]....
        /*0dfc*/ 	.word	0x0001bd30
        /*0e00*/ 	.word	0x00000005
        /*0e04*/ 	.word	0x00032460
        /*0e08*/ 	.short	0x010a
        /*0e0a*/ 	.byte	0x3f
	.zero		1


	//   ....[93]....
        /*0e0c*/ 	.word	0x0001bd80
        /*0e10*/ 	.word	0x00000002
        /*0e14*/ 	.word	0x00032440
        /*0e18*/ 	.short	0x010a
        /*0e1a*/ 	.byte	0x3f
	.zero		1


	//   ....[94]....
        /*0e1c*/ 	.word	0x0001bdd0
        /*0e20*/ 	.word	0x00000002
        /*0e24*/ 	.word	0x00032460
        /*0e28*/ 	.short	0x010a
        /*0e2a*/ 	.byte	0x3f
	.zero		1


	//   ....[95]....
        /*0e2c*/ 	.word	0x0001be20
        /*0e30*/ 	.word	0x00000002
        /*0e34*/ 	.word	0x00032440
        /*0e38*/ 	.short	0x010a
        /*0e3a*/ 	.byte	0x3f
	.zero		1


	//   ....[96]....
        /*0e3c*/ 	.word	0x0001be70
        /*0e40*/ 	.word	0x00000002
        /*0e44*/ 	.word	0x00032460
        /*0e48*/ 	.short	0x010a
        /*0e4a*/ 	.byte	0x3f
	.zero		1


	//   ....[97]....
        /*0e4c*/ 	.word	0x0001bec0
        /*0e50*/ 	.word	0x00000002
        /*0e54*/ 	.word	0x00032440
        /*0e58*/ 	.short	0x010a
        /*0e5a*/ 	.byte	0x3f
	.zero		1


	//   ....[98]....
        /*0e5c*/ 	.word	0x0001bf10
        /*0e60*/ 	.word	0x00000002
        /*0e64*/ 	.word	0x00032460
        /*0e68*/ 	.short	0x010a
        /*0e6a*/ 	.byte	0x3f
	.zero		1


	//   ....[99]....
        /*0e6c*/ 	.word	0x0001c8d0
        /*0e70*/ 	.word	0x00000000
        /*0e74*/ 	.word	0x00032420
        /*0e78*/ 	.short	0x010a
        /*0e7a*/ 	.byte	0x3f
	.zero		1


	//   ....[100]....
        /*0e7c*/ 	.word	0x0001ca70
        /*0e80*/ 	.word	0x00000006
        /*0e84*/ 	.word	0x00000000
        /*0e88*/ 	.short	0x010a
        /*0e8a*/ 	.byte	0x3f
	.zero		1


	//   ....[101]....
        /*0e8c*/ 	.word	0x0001cac0
        /*0e90*/ 	.word	0x00000007
        /*0e94*/ 	.word	0x00000000
        /*0e98*/ 	.short	0x010a
        /*0e9a*/ 	.byte	0x3f
	.zero		1


	//   ....[102]....
        /*0e9c*/ 	.word	0x0001cb10
        /*0ea0*/ 	.word	0x00000004
        /*0ea4*/ 	.word	0x00000000
        /*0ea8*/ 	.short	0x010a
        /*0eaa*/ 	.byte	0x3f
	.zero		1


	//----- nvinfo : EIATTR_NUM_MBARRIERS
	.align		4
.L_646:
        /*0eac*/ 	.byte	0x03, 0x38
        /*0eae*/ 	.short	0x0017


	//----- nvinfo : EIATTR_EXIT_INSTR_OFFSETS
	.align		4
        /*0eb0*/ 	.byte	0x04, 0x1c
        /*0eb2*/ 	.short	(.L_648 - .L_647)


	//   ....[0]....
.L_647:
        /*0eb4*/ 	.word	0x0001a920


	//----- nvinfo : EIATTR_MAX_THREADS
	.align		4
.L_648:
        /*0eb8*/ 	.byte	0x04, 0x05
        /*0eba*/ 	.short	(.L_650 - .L_649)
.L_649:
        /*0ebc*/ 	.word	0x00000180
        /*0ec0*/ 	.word	0x00000001
        /*0ec4*/ 	.word	0x00000001


	//----- nvinfo : EIATTR_CRS_STACK_SIZE
	.align		4
.L_650:
        /*0ec8*/ 	.byte	0x04, 0x1e
        /*0eca*/ 	.short	(.L_652 - .L_651)
.L_651:
        /*0ecc*/ 	.word	0x00000000


	//----- nvinfo : EIATTR_CBANK_PARAM_SIZE
	.align		4
.L_652:
        /*0ed0*/ 	.byte	0x03, 0x19
        /*0ed2*/ 	.short	0x0b70


	//----- nvinfo : EIATTR_PARAM_CBANK
	.align		4
        /*0ed4*/ 	.byte	0x04, 0x0a
        /*0ed6*/ 	.short	(.L_654 - .L_653)
	.align		4
.L_653:
        /*0ed8*/ 	.word	index@(.nv.constant0._ZN7cutlass13device_kernelIN5flash11enable_sm90INS1_16FlashAttnFwdSm90INS1_25CollectiveMainloopFwdSm90ILi2EN4cute5tupleIJNS5_1CILi1EEES8_S8_EEENS6_IJNS7_ILi128EEENS7_ILi96EEENS7_ILi64EEEEEELi256ENS_10bfloat16_tEfNS_4arch4Sm90ELb1ELb0ELb0ELb1ELb0ELb1ELb1ELb1ELb0ELb0ELb0ELb0EEENS1_21CollectiveEpilogueFwdINS6_IJSA_NS7_ILi256EEESB_EEES9_SE_SG_Li256ELb1ELb0ELb0ELb0EEENS1_36VarlenDynamicPersistentTileSchedulerILi128ELi96ELi256ELi32ELb0ELb0ELb1ELb1ELb1ELb1EEEEEEEEEvNT_6ParamsE)
        /*0edc*/ 	.short	0x0210
        /*0ede*/ 	.short	0x0b70


	//----- nvinfo : EIATTR_SW_WAR
	.align		4
.L_654:
        /*0ee0*/ 	.byte	0x04, 0x36
        /*0ee2*/ 	.short	(.L_656 - .L_655)
.L_655:
        /*0ee4*/ 	.word	0x00000008
.L_656:


//--------------------- .nv.callgraph             --------------------------
	.section	.nv.callgraph,"",@"SHT_CUDA_CALLGRAPH"
	.align	4
	.sectionentsize	8
	.align		4
        /*0000*/ 	.word	0x00000000
	.align		4
        /*0004*/ 	.word	0xffffffff
	.align		4
        /*0008*/ 	.word	index@(_ZN7cutlass13device_kernelIN5flash11enable_sm90INS1_16FlashAttnFwdSm90INS1_25CollectiveMainloopFwdSm90ILi2EN4cute5tupleIJNS5_1CILi1EEES8_S8_EEENS6_IJNS7_ILi128EEENS7_ILi96EEENS7_ILi64EEEEEELi256ENS_10bfloat16_tEfNS_4arch4Sm90ELb0ELb0ELb0ELb0ELb0ELb0ELb0ELb1ELb0ELb0ELb0ELb0EEENS1_21CollectiveEpilogueFwdINS6_IJSA_NS7_ILi256EEESB_EEES9_SE_SG_Li256ELb0ELb0ELb0ELb0EEENS1_29StaticPersistentTileSchedulerILb0EEEEEEEEEvNT_6ParamsE)
	.align		4
        /*000c*/ 	.word	index@(__assertfail)
	.align		4
        /*0010*/ 	.word	index@(_ZN7cutlass13device_kernelIN5flash11enable_sm90INS1_16FlashAttnFwdSm90INS1_25CollectiveMainloopFwdSm90ILi2EN4cute5tupleIJNS5_1CILi1EEES8_S8_EEENS6_IJNS7_ILi128EEENS7_ILi96EEENS7_ILi64EEEEEELi256ENS_10bfloat16_tEfNS_4arch4Sm90ELb0ELb0ELb0ELb0ELb0ELb0ELb1ELb1ELb0ELb0ELb0ELb0EEENS1_21CollectiveEpilogueFwdINS6_IJSA_NS7_ILi256EEESB_EEES9_SE_SG_Li256ELb0ELb0ELb0ELb0EEENS1_29StaticPersistentTileSchedulerILb0EEEEEEEEEvNT_6ParamsE)
	.align		4
        /*0014*/ 	.word	index@(__assertfail)
	.align		4
        /*0018*/ 	.word	index@(_ZN7cutlass13device_kernelIN5flash11enable_sm90INS1_16FlashAttnFwdSm90INS1_25CollectiveMainloopFwdSm90ILi2EN4cute5tupleIJNS5_1CILi1EEES8_S8_EEENS6_IJNS7_ILi128EEENS7_ILi96EEENS7_ILi64EEEEEELi256ENS_10bfloat16_tEfNS_4arch4Sm90ELb0ELb0ELb0ELb1ELb0ELb0ELb0ELb1ELb0ELb0ELb0ELb0EEENS1_21CollectiveEpilogueFwdINS6_IJSA_NS7_ILi256EEESB_EEES9_SE_SG_Li256ELb1ELb0ELb0ELb0EEENS1_36VarlenDynamicPersistentTileSchedulerILi128ELi96ELi256ELi32ELb0ELb0ELb1ELb0ELb1ELb1EEEEEEEEEvNT_6ParamsE)
	.align		4
        /*001c*/ 	.word	index@(__assertfail)
	.align		4
        /*0020*/ 	.word	index@(_ZN7cutlass13device_kernelIN5flash11enable_sm90INS1_16FlashAttnFwdSm90INS1_25CollectiveMainloopFwdSm90ILi2EN4cute5tupleIJNS5_1CILi1EEES8_S8_EEENS6_IJNS7_ILi128EEENS7_ILi96EEENS7_ILi64EEEEEELi256ENS_10bfloat16_tEfNS_4arch4Sm90ELb0ELb0ELb0ELb1ELb0ELb1ELb0ELb1ELb0ELb0ELb0ELb0EEENS1_21CollectiveEpilogueFwdINS6_IJSA_NS7_ILi256EEESB_EEES9_SE_SG_Li256ELb1ELb0ELb0ELb0EEENS1_36VarlenDynamicPersistentTileSchedulerILi128ELi96ELi256ELi32ELb0ELb0ELb1ELb0ELb1ELb1EEEEEEEEEvNT_6ParamsE)
	.align		4
        /*0024*/ 	.word	index@(__assertfail)
	.align		4
        /*0028*/ 	.word	index@(_ZN7cutlass13device_kernelIN5flash11enable_sm90INS1_16FlashAttnFwdSm90INS1_25CollectiveMainloopFwdSm90ILi2EN4cute5tupleIJNS5_1CILi1EEES8_S8_EEENS6_IJNS7_ILi128EEENS7_ILi96EEENS7_ILi64EEEEEELi256ENS_10bfloat16_tEfNS_4arch4Sm90ELb0ELb0ELb0ELb1ELb0ELb0ELb1ELb1ELb0ELb0ELb0ELb0EEENS1_21CollectiveEpilogueFwdINS6_IJSA_NS7_ILi256EEESB_EEES9_SE_SG_Li256ELb1ELb0ELb0ELb0EEENS1_36VarlenDynamicPersistentTileSchedulerILi128ELi96ELi256ELi32ELb0ELb0ELb1ELb0ELb1ELb1EEEEEEEEEvNT_6ParamsE)
	.align		4
        /*002c*/ 	.word	index@(__assertfail)
	.align		4
        /*0030*/ 	.word	index@(_ZN7cutlass13device_kernelIN5flash11enable_sm90INS1_16FlashAttnFwdSm90INS1_25CollectiveMainloopFwdSm90ILi2EN4cute5tupleIJNS5_1CILi1EEES8_S8_EEENS6_IJNS7_ILi128EEENS7_ILi96EEENS7_ILi64EEEEEELi256ENS_10bfloat16_tEfNS_4arch4Sm90ELb0ELb0ELb0ELb1ELb0ELb1ELb1ELb1ELb0ELb0ELb0ELb0EEENS1_21CollectiveEpilogueFwdINS6_IJSA_NS7_ILi256EEESB_EEES9_SE_SG_Li256ELb1ELb0ELb0ELb0EEENS1_36VarlenDynamicPersistentTileSchedulerILi128ELi96ELi256ELi32ELb0ELb0ELb1ELb0ELb1ELb1EEEEEEEEEvNT_6ParamsE)
	.align		4
        /*0034*/ 	.word	index@(__assertfail)
	.align		4
        /*0038*/ 	.word	index@(_ZN7cutlass13device_kernelIN5flash11enable_sm90INS1_16FlashAttnFwdSm90INS1_25CollectiveMainloopFwdSm90ILi2EN4cute5tupleIJNS5_1CILi1EEES8_S8_EEENS6_IJNS7_ILi128EEENS7_ILi96EEENS7_ILi64EEEEEELi256ENS_10bfloat16_tEfNS_4arch4Sm90ELb0ELb1ELb0ELb0ELb0ELb0ELb0ELb1ELb0ELb0ELb0ELb0EEENS1_21CollectiveEpilogueFwdINS6_IJSA_NS7_ILi256EEESB_EEES9_SE_SG_Li256ELb0ELb0ELb0ELb0EEENS1_30DynamicPersistentTileSchedulerILi256ELi32ELb0ELb0ELb1EEEEEEEEEvNT_6ParamsE)
	.align		4
        /*003c*/ 	.word	index@(__assertfail)
	.align		4
        /*0040*/ 	.word	index@(_ZN7cutlass13device_kernelIN5flash11enable_sm90INS1_16FlashAttnFwdSm90INS1_25CollectiveMainloopFwdSm90ILi2EN4cute5tupleIJNS5_1CILi1EEES8_S8_EEENS6_IJNS7_ILi128EEENS7_ILi96EEENS7_ILi64EEEEEELi256ENS_10bfloat16_tEfNS_4arch4Sm90ELb0ELb1ELb0ELb0ELb0ELb0ELb1ELb1ELb0ELb0ELb0ELb0EEENS1_21CollectiveEpilogueFwdINS6_IJSA_NS7_ILi256EEESB_EEES9_SE_SG_Li256ELb0ELb0ELb0ELb0EEENS1_30DynamicPersistentTileSchedulerILi256ELi32ELb0ELb0ELb1EEEEEEEEEvNT_6ParamsE)
	.align		4
        /*0044*/ 	.word	index@(__assertfail)
	.align		4
        /*0048*/ 	.word	index@(_ZN7cutlass13device_kernelIN5flash11enable_sm90INS1_16FlashAttnFwdSm90INS1_25CollectiveMainloopFwdSm90ILi2EN4cute5tupleIJNS5_1CILi1EEES8_S8_EEENS6_IJNS7_ILi128EEENS7_ILi96EEENS7_ILi64EEEEEELi256ENS_10bfloat16_tEfNS_4arch4Sm90ELb0ELb1ELb0ELb1ELb0ELb0ELb0ELb1ELb0ELb0ELb0ELb0EEENS1_21CollectiveEpilogueFwdINS6_IJSA_NS7_ILi256EEESB_EEES9_SE_SG_Li256ELb1ELb0ELb0ELb0EEENS1_36VarlenDynamicPersistentTileSchedulerILi128ELi96ELi256ELi32ELb0ELb0ELb1ELb1ELb0ELb1EEEEEEEEEvNT_6ParamsE)
	.align		4
        /*004c*/ 	.word	index@(__assertfail)
	.align		4
        /*0050*/ 	.word	index@(_ZN7cutlass13device_kernelIN5flash11enable_sm90INS1_16FlashAttnFwdSm90INS1_25CollectiveMainloopFwdSm90ILi2EN4cute5tupleIJNS5_1CILi1EEES8_S8_EEENS6_IJNS7_ILi128EEENS7_ILi96EEENS7_ILi64EEEEEELi256ENS_10bfloat16_tEfNS_4arch4Sm90ELb0ELb1ELb0ELb1ELb0ELb1ELb0ELb1ELb0ELb0ELb0ELb0EEENS1_21CollectiveEpilogueFwdINS6_IJSA_NS7_ILi256EEESB_EEES9_SE_SG_Li256ELb1ELb0ELb0ELb0EEENS1_36VarlenDynamicPersistentTileSchedulerILi128ELi96ELi256ELi32ELb0ELb0ELb1ELb1ELb0ELb1EEEEEEEEEvNT_6ParamsE)
	.align		4
        /*0054*/ 	.word	index@(__assertfail)
	.align		4
        /*0058*/ 	.word	index@(_ZN7cutlass13device_kernelIN5flash11enable_sm90INS1_16FlashAttnFwdSm90INS1_25CollectiveMainloopFwdSm90ILi2EN4cute5tupleIJNS5_1CILi1EEES8_S8_EEENS6_IJNS7_ILi128EEENS7_ILi96EEENS7_ILi64EEEEEELi256ENS_10bfloat16_tEfNS_4arch4Sm90ELb0ELb1ELb0ELb1ELb0ELb0ELb1ELb1ELb0ELb0ELb0ELb0EEENS1_21CollectiveEpilogueFwdINS6_IJSA_NS7_ILi256EEESB_EEES9_SE_SG_Li256ELb1ELb0ELb0ELb0EEENS1_36VarlenDynamicPersistentTileSchedulerILi128ELi96ELi256ELi32ELb0ELb0ELb1ELb1ELb0ELb1EEEEEEEEEvNT_6ParamsE)
	.align		4
        /*005c*/ 	.word	index@(__assertfail)
	.align		4
        /*0060*/ 	.word	index@(_ZN7cutlass13device_kernelIN5flash11enable_sm90INS1_16FlashAttnFwdSm90INS1_25CollectiveMainloopFwdSm90ILi2EN4cute5tupleIJNS5_1CILi1EEES8_S8_EEENS6_IJNS7_ILi128EEENS7_ILi96EEENS7_ILi64EEEEEELi256ENS_10bfloat16_tEfNS_4arch4Sm90ELb0ELb1ELb0ELb1ELb0ELb1ELb1ELb1ELb0ELb0ELb0ELb0EEENS1_21CollectiveEpilogueFwdINS6_IJSA_NS7_ILi256EEESB_EEES9_SE_SG_Li256ELb1ELb0ELb0ELb0EEENS1_36VarlenDynamicPersistentTileSchedulerILi128ELi96ELi256ELi32ELb0ELb0ELb1ELb1ELb0ELb1EEEEEEEEEvNT_6ParamsE)
	.align		4
        /*0064*/ 	.word	index@(__assertfail)
	.align		4
        /*0068*/ 	.word	index@(_ZN7cutlass13device_kernelIN5flash11enable_sm90INS1_16FlashAttnFwdSm90INS1_25CollectiveMainloopFwdSm90ILi2EN4cute5tupleIJNS5_1CILi1EEES8_S8_EEENS6_IJNS7_ILi128EEENS7_ILi96EEENS7_ILi64EEEEEELi256ENS_10bfloat16_tEfNS_4arch4Sm90ELb1ELb0ELb0ELb0ELb0ELb0ELb0ELb1ELb0ELb0ELb0ELb0EEENS1_21CollectiveEpilogueFwdINS6_IJSA_NS7_ILi256EEESB_EEES9_SE_SG_Li256ELb0ELb0ELb0ELb0EEENS1_30DynamicPersistentTileSchedulerILi256ELi32ELb0ELb0ELb1EEEEEEEEEvNT_6ParamsE)
	.align		4
        /*006c*/ 	.word	index@(__assertfail)
	.align		4
        /*0070*/ 	.word	index@(_ZN7cutlass13device_kernelIN5flash11enable_sm90INS1_16FlashAttnFwdSm90INS1_25CollectiveMainloopFwdSm90ILi2EN4cute5tupleIJNS5_1CILi1EEES8_S8_EEENS6_IJNS7_ILi128EEENS7_ILi96EEENS7_ILi64EEEEEELi256ENS_10bfloat16_tEfNS_4arch4Sm90ELb1ELb0ELb0ELb0ELb0ELb0ELb1ELb1ELb0ELb0ELb0ELb0EEENS1_21CollectiveEpilogueFwdINS6_IJSA_NS7_ILi256EEESB_EEES9_SE_SG_Li256ELb0ELb0ELb0ELb0EEENS1_30DynamicPersistentTileSchedulerILi256ELi32ELb0ELb0ELb1EEEEEEEEEvNT_6ParamsE)
	.align		4
        /*0074*/ 	.word	index@(__assertfail)
	.align		4
        /*0078*/ 	.word	index@(_ZN7cutlass13device_kernelIN5flash11enable_sm90INS1_16FlashAttnFwdSm90INS1_25CollectiveMainloopFwdSm90ILi2EN4cute5tupleIJNS5_1CILi1EEES8_S8_EEENS6_IJNS7_ILi128EEENS7_ILi96EEENS7_ILi64EEEEEELi256ENS_10bfloat16_tEfNS_4arch4Sm90ELb1ELb0ELb0ELb1ELb0ELb0ELb0ELb1ELb0ELb0ELb0ELb0EEENS1_21CollectiveEpilogueFwdINS6_IJSA_NS7_ILi256EEESB_EEES9_SE_SG_Li256ELb1ELb0ELb0ELb0EEENS1_36VarlenDynamicPersistentTileSchedulerILi128ELi96ELi256ELi32ELb0ELb0ELb1ELb1ELb1ELb1EEEEEEEEEvNT_6ParamsE)
	.align		4
        /*007c*/ 	.word	index@(__assertfail)
	.align		4
        /*0080*/ 	.word	index@(_ZN7cutlass13device_kernelIN5flash11enable_sm90INS1_16FlashAttnFwdSm90INS1_25CollectiveMainloopFwdSm90ILi2EN4cute5tupleIJNS5_1CILi1EEES8_S8_EEENS6_IJNS7_ILi128EEENS7_ILi96EEENS7_ILi64EEEEEELi256ENS_10bfloat16_tEfNS_4arch4Sm90ELb1ELb0ELb0ELb1ELb0ELb1ELb0ELb1ELb0ELb0ELb0ELb0EEENS1_21CollectiveEpilogueFwdINS6_IJSA_NS7_ILi256EEESB_EEES9_SE_SG_Li256ELb1ELb0ELb0ELb0EEENS1_36VarlenDynamicPersistentTileSchedulerILi128ELi96ELi256ELi32ELb0ELb0ELb1ELb1ELb1ELb1EEEEEEEEEvNT_6ParamsE)
	.align		4
        /*0084*/ 	.word	index@(__assertfail)
	.align		4
        /*0088*/ 	.word	index@(_ZN7cutlass13device_kernelIN5flash11enable_sm90INS1_16FlashAttnFwdSm90INS1_25CollectiveMainloopFwdSm90ILi2EN4cute5tupleIJNS5_1CILi1EEES8_S8_EEENS6_IJNS7_ILi128EEENS7_ILi96EEENS7_ILi64EEEEEELi256ENS_10bfloat16_tEfNS_4arch4Sm90ELb1ELb0ELb0ELb1ELb0ELb0ELb1ELb1ELb0ELb0ELb0ELb0EEENS1_21CollectiveEpilogueFwdINS6_IJSA_NS7_ILi256EEESB_EEES9_SE_SG_Li256ELb1ELb0ELb0ELb0EEENS1_36VarlenDynamicPersistentTileSchedulerILi128ELi96ELi256ELi32ELb0ELb0ELb1ELb1ELb1ELb1EEEEEEEEEvNT_6ParamsE)
	.align		4
        /*008c*/ 	.word	index@(__assertfail)
	.align		4
        /*0090*/ 	.word	index@(_ZN7cutlass13device_kernelIN5flash11enable_sm90INS1_16FlashAttnFwdSm90INS1_25CollectiveMainloopFwdSm90ILi2EN4cute5tupleIJNS5_1CILi1EEES8_S8_EEENS6_IJNS7_ILi128EEENS7_ILi96EEENS7_ILi64EEEEEELi256ENS_10bfloat16_tEfNS_4arch4Sm90ELb1ELb0ELb0ELb1ELb0ELb1ELb1ELb1ELb0ELb0ELb0ELb0EEENS1_21CollectiveEpilogueFwdINS6_IJSA_NS7_ILi256EEESB_EEES9_SE_SG_Li256ELb1ELb0ELb0ELb0EEENS1_36VarlenDynamicPersistentTileSchedulerILi128ELi96ELi256ELi32ELb0ELb0ELb1ELb1ELb1ELb1EEEEEEEEEvNT_6ParamsE)
	.align		4
        /*0094*/ 	.word	index@(__assertfail)
	.align		4
        /*0098*/ 	.word	0x00000000
	.align		4
        /*009c*/ 	.word	0xfffffffe
	.align		4
        /*00a0*/ 	.word	0x00000000
	.align		4
        /*00a4*/ 	.word	0xfffffffd
	.align		4
        /*00a8*/ 	.word	0x00000000
	.align		4
        /*00ac*/ 	.word	0xfffffffc


//--------------------- .nv.constant4             --------------------------
	.section	.nv.constant4,"a",@progbits
	.align	8
	.align		8
.nv.constant4:
        /*0000*/ 	.dword	__assertfail
	.align		8
        /*0008*/ 	.dword	__unnamed_1
	.align		8
        /*0010*/ 	.dword	__unnamed_2
	.align		8
        /*0018*/ 	.dword	__unnamed_3
	.align		8
        /*0020*/ 	.dword	__unnamed_4
	.align		8
        /*0028*/ 	.dword	__unnamed_5
	.align		8
        /*0030*/ 	.dword	__unnamed_6
	.align		8
        /*0038*/ 	.dword	_ZN69_INTERNAL_76323324_33_flash_fwd_hdim64_256_bf16_sm90_cu_a6473388_33214cuda3std3__45__cpo5beginE
	.align		8
        /*0040*/ 	.dword	_ZN69_INTERNAL_76323324_33_flash_fwd_hdim64_256_bf16_sm90_cu_a6473388_33214cuda3std3__45__cpo3endE
	.align		8
        /*0048*/ 	.dword	_ZN69_INTERNAL_76323324_33_flash_fwd_hdim64_256_bf16_sm90_cu_a6473388_33214cuda3std3__45__cpo6cbeginE
	.align		8
        /*0050*/ 	.dword	_ZN69_INTERNAL_76323324_33_flash_fwd_hdim64_256_bf16_sm90_cu_a6473388_33214cuda3std3__45__cpo4cendE
	.align		8
        /*0058*/ 	.dword	_ZN69_INTERNAL_76323324_33_flash_fwd_hdim64_256_bf16_sm90_cu_a6473388_33214cuda3std3__471_GLOBAL__N__76323324_33_flash_fwd_hdim64_256_bf16_sm90_cu_a6473388_33216ignoreE
	.align		8
        /*0060*/ 	.dword	_ZN69_INTERNAL_76323324_33_flash_fwd_hdim64_256_bf16_sm90_cu_a6473388_33214cuda3std3__419piecewise_constructE
	.align		8
        /*0068*/ 	.dword	_ZN69_INTERNAL_76323324_33_flash_fwd_hdim64_256_bf16_sm90_cu_a6473388_33214cuda3std3__48in_placeE
	.align		8
        /*0070*/ 	.dword	_ZN69_INTERNAL_76323324_33_flash_fwd_hdim64_256_bf16_sm90_cu_a6473388_33214cuda3std6ranges3__45__cpo4swapE
	.align		8
        /*0078*/ 	.dword	_ZN69_INTERNAL_76323324_33_flash_fwd_hdim64_256_bf16_sm90_cu_a6473388_33214cuda3std6ranges3__45__cpo9iter_moveE
	.align		8
        /*0080*/ 	.dword	_ZN69_INTERNAL_76323324_33_flash_fwd_hdim64_256_bf16_sm90_cu_a6473388_33214cute7productE
	.align		8
        /*0088*/ 	.dword	_ZN69_INTERNAL_76323324_33_flash_fwd_hdim64_256_bf16_sm90_cu_a6473388_33214cute1_E
	.align		8
        /*0090*/ 	.dword	$str$20
	.align		8
        /*0098*/ 	.dword	$str$21


//--------------------- .text._ZN7cutlass13device_kernelIN5flash11enable_sm90INS1_16FlashAttnFwdSm90INS1_25CollectiveMainloopFwdSm90ILi2EN4cute5tupleIJNS5_1CILi1EEES8_S8_EEENS6_IJNS7_ILi128EEENS7_ILi96EEENS7_ILi64EEEEEELi256ENS_10bfloat16_tEfNS_4arch4Sm90ELb0ELb0ELb0ELb0ELb0ELb0ELb0ELb1ELb0ELb0ELb0ELb0EEENS1_21CollectiveEpilogueFwdINS6_IJSA_NS7_ILi256EEESB_EEES9_SE_SG_Li256ELb0ELb0ELb0ELb0EEENS1_29StaticPersistentTileSchedulerILb0EEEEEEEEEvNT_6ParamsE --------------------------
	.section	.text._ZN7cutlass13device_kernelIN5flash11enable_sm90INS1_16FlashAttnFwdSm90INS1_25CollectiveMainloopFwdSm90ILi2EN4cute5tupleIJNS5_1CILi1EEES8_S8_EEENS6_IJNS7_ILi128EEENS7_ILi96EEENS7_ILi64EEEEEELi256ENS_10bfloat16_tEfNS_4arch4Sm90ELb0ELb0ELb0ELb0ELb0ELb0ELb0ELb1ELb0ELb0ELb0ELb0EEENS1_21CollectiveEpilogueFwdINS6_IJSA_NS7_ILi256EEESB_EEES9_SE_SG_Li256ELb0ELb0ELb0ELb0EEENS1_29StaticPersistentTileSchedulerILb0EEEEEEEEEvNT_6ParamsE,"ax",@progbits
	.align	128
.text._ZN7cutlass13device_kernelIN5flash11enable_sm90INS1_16FlashAttnFwdSm90INS1_25CollectiveMainloopFwdSm90ILi2EN4cute5tupleIJNS5_1CILi1EEES8_S8_EEENS6_IJNS7_ILi128EEENS7_ILi96EEENS7_ILi64EEEEEELi256ENS_10bfloat16_tEfNS_4arch4Sm90ELb0ELb0ELb0ELb0ELb0ELb0ELb0ELb1ELb0ELb0ELb0ELb0EEENS1_21CollectiveEpilogueFwdINS6_IJSA_NS7_ILi256EEESB_EEES9_SE_SG_Li256ELb0ELb0ELb0ELb0EEENS1_29StaticPersistentTileSchedulerILb0EEEEEEEEEvNT_6ParamsE:
        .type           _ZN7cutlass13device_kernelIN5flash11enable_sm90INS1_16FlashAttnFwdSm90INS1_25CollectiveMainloopFwdSm90ILi2EN4cute5tupleIJNS5_1CILi1EEES8_S8_EEENS6_IJNS7_ILi128EEENS7_ILi96EEENS7_ILi64EEEEEELi256ENS_10bfloat16_tEfNS_4arch4Sm90ELb0ELb0ELb0ELb0ELb0ELb0ELb0ELb1ELb0ELb0ELb0ELb0EEENS1_21CollectiveEpilogueFwdINS6_IJSA_NS7_ILi256EEESB_EEES9_SE_SG_Li256ELb0ELb0ELb0ELb0EEENS1_29StaticPersistentTileSchedulerILb0EEEEEEEEEvNT_6ParamsE,@function
        .size           _ZN7cutlass13device_kernelIN5flash11enable_sm90INS1_16FlashAttnFwdSm90INS1_25CollectiveMainloopFwdSm90ILi2EN4cute5tupleIJNS5_1CILi1EEES8_S8_EEENS6_IJNS7_ILi128EEENS7_ILi96EEENS7_ILi64EEEEEELi256ENS_10bfloat16_tEfNS_4arch4Sm90ELb0ELb0ELb0ELb0ELb0ELb0ELb0ELb1ELb0ELb0ELb0ELb0EEENS1_21CollectiveEpilogueFwdINS6_IJSA_NS7_ILi256EEESB_EEES9_SE_SG_Li256ELb0ELb0ELb0ELb0EEENS1_29StaticPersistentTileSchedulerILb0EEEEEEEEEvNT_6ParamsE,(.L_x_4714 - _ZN7cutlass13device_kernelIN5flash11enable_sm90INS1_16FlashAttnFwdSm90INS1_25CollectiveMainloopFwdSm90ILi2EN4cute5tupleIJNS5_1CILi1EEES8_S8_EEENS6_IJNS7_ILi128EEENS7_ILi96EEENS7_ILi64EEEEEELi256ENS_10bfloat16_tEfNS_4arch4Sm90ELb0ELb0ELb0ELb0ELb0ELb0ELb0ELb1ELb0ELb0ELb0ELb0EEENS1_21CollectiveEpilogueFwdINS6_IJSA_NS7_ILi256EEESB_EEES9_SE_SG_Li256ELb0ELb0ELb0ELb0EEENS1_29StaticPersistentTileSchedulerILb0EEEEEEEEEvNT_6ParamsE)
        .other          _ZN7cutlass13device_kernelIN5flash11enable_sm90INS1_16FlashAttnFwdSm90INS1_25CollectiveMainloopFwdSm90ILi2EN4cute5tupleIJNS5_1CILi1EEES8_S8_EEENS6_IJNS7_ILi128EEENS7_ILi96EEENS7_ILi64EEEEEELi256ENS_10bfloat16_tEfNS_4arch4Sm90ELb0ELb0ELb0ELb0ELb0ELb0ELb0ELb1ELb0ELb0ELb0ELb0EEENS1_21CollectiveEpilogueFwdINS6_IJSA_NS7_ILi256EEESB_EEES9_SE_SG_Li256ELb0ELb0ELb0ELb0EEENS1_29StaticPersistentTileSchedulerILb0EEEEEEEEEvNT_6ParamsE,@"STO_CUDA_ENTRY STV_DEFAULT"
_ZN7cutlass13device_kernelIN5flash11enable_sm90INS1_16FlashAttnFwdSm90INS1_25CollectiveMainloopFwdSm90ILi2EN4cute5tupleIJNS5_1CILi1EEES8_S8_EEENS6_IJNS7_ILi128EEENS7_ILi96EEENS7_ILi64EEEEEELi256ENS_10bfloat16_tEfNS_4arch4Sm90ELb0ELb0ELb0ELb0ELb0ELb0ELb0ELb1ELb0ELb0ELb0ELb0EEENS1_21CollectiveEpilogueFwdINS6_IJSA_NS7_ILi256EEESB_EEES9_SE_SG_Li256ELb0ELb0ELb0ELb0EEENS1_29StaticPersistentTileSchedulerILb0EEEEEEEEEvNT_6ParamsE:
[----:B------:R-:W1:Y:S02]  /*0000*/  LDC R1, c[0x0][0x28] ;  /* 0x00000a00ff017b82 */ /* 0x000e640000000800 */
[----:B-1----:R-:W-:Y:S01]  /*0010*/  VIADD R1, R1, 0xffffffe0 ;  /* 0xffffffe001017836 */ /* 0x002fe20000000000 */
[----:B------:R-:W1:Y:S01]  /*0020*/  S2R R3, SR_TID.X ;  /* 0x0000000000037919 */ /* 0x000e620000002100 */
[----:B------:R-:W-:Y:S01]  /*0030*/  ELECT P0, URZ, PT ;  /* 0x00000000003f782f */ /* 0x000fe20003800000 */
[----:B------:R-:W-:Y:S01]  /*0040*/  BSSY B0, `(.L_x_0) ;  /* 0x0000014000007945 */ /* 0x000fe20003800000 */
[--C-:B-1----:R-:W-:Y:S02]  /*0050*/  SHF.R.U32.HI R0, RZ, 0x5, R3.reuse ;  /* 0x00000005ff007819 */ /* 0x102fe40000011603 */
[----:B------:R-:W-:-:S03]  /*0060*/  SHF.R.U32.HI R18, RZ, 0x7, R3 ;  /* 0x00000007ff127819 */ /* 0x000fc60000011603 */
[----:B------:R-:W1:Y:S02]  /*0070*/  SHFL.IDX PT, R2, R0, RZ, 0x1f ;  /* 0x00001fff00027589 */ /* 0x000e6400000e0000 */
[----:B-1----:R-:W-:-:S13]  /*0080*/  ISETP.EQ.AND P0, PT, R2, RZ, P0 ;  /* 0x000000ff0200720c */ /* 0x002fda0000702270 */
[----:B------:R-:W-:Y:S05]  /*0090*/  @!P0 BRA `(.L_x_1) ;  /* 0x0000000000388947 */ /* 0x000fea0003800000 */
[----:B------:R-:W-:Y:S02]  /*00a0*/  ULDC.64 UR4, c[0x0][0x198] ;  /* 0x0000660000047ab9 */ /* 0x000fe40000000a00 */
[----:B------:R-:W-:Y:S02]  /*00b0*/  UIADD3 UR6, UP0, UR4, 0x270, URZ ;  /* 0x0000027004067890 */ /* 0x000fe4000ff1e03f */
[----:B------:R-:W-:Y:S02]  /*00c0*/  UIADD3 UR8, UP1, UR4, 0x370, URZ ;  /* 0x0000037004087890 */ /* 0x000fe4000ff3e03f */
[----:B------:R-:W-:Y:S02]  /*00d0*/  UIADD3 UR10, UP2, UR4, 0x470, URZ ;  /* 0x00000470040a7890 */ /* 0x000fe4000ff5e03f */
[----:B------:R-:W-:Y:S02]  /*00e0*/  UIADD3 UR4, UP3, UR4, 0x9f0, URZ ;  /* 0x000009f004047890 */ /* 0x000fe4000ff7e03f */
[----:B------:R-:W-:-:S02]  /*00f0*/  UIADD3.X UR7, URZ, UR5, URZ, UP0, !UPT ;  /* 0x000000053f077290 */ /* 0x000fc400087fe43f */
[----:B------:R-:W-:Y:S02]  /*0100*/  UIADD3.X UR9, URZ, UR5, URZ, UP1, !UPT ;  /* 0x000000053f097290 */ /* 0x000fe40008ffe43f */
[----:B------:R-:W-:Y:S02]  /*0110*/  UIADD3.X UR11, URZ, UR5, URZ, UP2, !UPT ;  /* 0x000000053f0b7290 */ /* 0x000fe400097fe43f */
[----:B------:R-:W-:-:S03]  /*0120*/  UIADD3.X UR5, URZ, UR5, URZ, UP3, !UPT ;  /* 0x000000053f057290 */ /* 0x000fc60009ffe43f */
[----:B------:R1:W-:Y:S02]  /*0130*/  UTMACCTL.PF [UR6] ;  /* 0x00000000060079b9 */ /* 0x0003e40008040000 */
[----:B------:R1:W-:Y:S02]  /*0140*/  UTMACCTL.PF [UR8] ;  /* 0x00000000080079b9 */ /* 0x0003e40008040000 */
[----:B------:R1:W-:Y:S02]  /*0150*/  UTMACCTL.PF [UR10] ;  /* 0x000000000a0079b9 */ /* 0x0003e40008040000 */
[----:B------:R1:W-:Y:S02]  /*0160*/  UTMACCTL.PF [UR4] ;  /* 0x00000000040079b9 */ /* 0x0003e40008040000 */
[----:B-1----:R-:W-:Y:S01]  /*0170*/  NOP ;  /* 0x0000000000007918 */ /* 0x002fe20000000000 */
.L_x_1:
[----:B------:R-:W-:Y:S05]  /*0180*/  BSYNC B0 ;  /* 0x0000000000007941 */ /* 0x000fea0003800000 */
.L_x_0:
[----:B------:R-:W-:Y:S01]  /*0190*/  VOTEU.ANY UP0, P0 ;  /* 0x00000000003f7886 */ /* 0x000fe20000000100 */
[----:B------:R-:W1:Y:S01]  /*01a0*/  SHFL.IDX PT, R4, R18, RZ, 0x1f ;  /* 0x00001fff12047589 */ /* 0x000e6200000e0000 */
[----:B------:R-:W-:Y:S01]  /*01b0*/  UMOV UR4, 0x1 ;  /* 0x0000000100047882 */ /* 0x000fe20000000000 */
[----:B------:R-:W-:Y:S01]  /*01c0*/  VOTEU.ANY UP1, P0 ;  /* 0x00000000003f7886 */ /* 0x000fe20000020100 */
[----:B------:R-:W-:Y:S01]  /*01d0*/  VOTEU.ANY UP2, P0 ;  /* 0x00000000003f7886 */ /* 0x000fe20000040100 */
[----:B------:R-:W2:Y:S01]  /*01e0*/  @UP0 S2UR UR7, SR_CgaCtaId ;  /* 0x00000000000709c3 */ /* 0x000ea20000008800 */
[----:B------:R-:W3:Y:S01]  /*01f0*/  SHFL.IDX PT, R2, R0, RZ, 0x1f ;  /* 0x00001fff00027589 */ /* 0x000ee200000e0000 */
[----:B------:R-:W-:Y:S01]  /*0200*/  @UP0 UMOV UR6, 0x400 ;  /* 0x0000040000060882 */ /* 0x000fe20000000000 */
[----:B------:R-:W-:-:S04]  /*0210*/  @UP0 UIADD3 UR4, -UR4, 0x100000, URZ ;  /* 0x0010000004040890 */ /* 0x000fc8000fffe13f */
[----:B------:R-:W-:Y:S02]  /*0220*/  @UP0 USHF.L.U32 UR5, UR4, 0xb, URZ ;  /* 0x0000000b04050899 */ /* 0x000fe4000800063f */
[----:B------:R-:W-:Y:S01]  /*0230*/  @UP0 USHF.L.U32 UR4, UR4, 0x1, URZ ;  /* 0x0000000104040899 */ /* 0x000fe2000800063f */
[----:B-1----:R-:W-:Y:S01]  /*0240*/  R2UR UR8, R4 ;  /* 0x00000000040872ca */ /* 0x002fe200000e0000 */
[----:B--2---:R-:W-:Y:S01]  /*0250*/  @UP0 ULEA UR6, UR7, UR6, 0x18 ;  /* 0x0000000607060291 */ /* 0x004fe2000f8ec03f */
[----:B---3--:R-:W-:-:S11]  /*0260*/  ISETP.NE.AND P1, PT, R2, RZ, PT ;  /* 0x000000ff0200720c */ /* 0x008fd60003f25270 */
[----:B------:R-:W-:Y:S01]  /*0270*/  UISETP.NE.AND UP0, UPT, UR8, URZ, UPT ;  /* 0x0000003f0800728c */ /* 0x000fe2000bf05270 */
[----:B------:R-:W1:Y:S02]  /*0280*/  FENCE.VIEW.ASYNC.S ;  /* 0x00000000000073c6 */ /* 0x000e640000000000 */
[----:B-1----:R1:W2:Y:S01]  /*0290*/  @UP1 SYNCS.EXCH.64 URZ, [UR6+0x22800], UR4 ;  /* 0x02280004063f15b2 */ /* 0x0022a20008000100 */
[----:B------:R1:W3:Y:S01]  /*02a0*/  @UP2 SYNCS.EXCH.64 URZ, [UR6+0x22820], UR4 ;  /* 0x02282004063f25b2 */ /* 0x0002e20008000100 */
[----:B------:R-:W-:Y:S06]  /*02b0*/  @P1 BRA `(.L_x_2) ;  /* 0x0000000000481947 */ /* 0x000fec0003800000 */
[----:B-1----:R-:W1:Y:S01]  /*02c0*/  S2UR UR5, SR_CgaCtaId ;  /* 0x00000000000579c3 */ /* 0x002e620000008800 */
[----:B------:R-:W-:Y:S01]  /*02d0*/  UMOV UR4, 0x400 ;  /* 0x0000040000047882 */ /* 0x000fe20000000000 */
[----:B------:R-:W-:Y:S01]  /*02e0*/  UMOV UR6, 0x1 ;  /* 0x0000000100067882 */ /* 0x000fe20000000000 */
[----:B------:R-:W-:Y:S01]  /*02f0*/  UMOV UR9, 0x2 ;  /* 0x0000000200097882 */ /* 0x000fe20000000000 */
[----:B------:R-:W-:-:S04]  /*0300*/  UIADD3 UR6, -UR6, 0x100000, URZ ;  /* 0x0010000006067890 */ /* 0x000fc8000fffe13f */
[----:B------:R-:W-:Y:S02]  /*0310*/  USHF.L.U32 UR7, UR6, 0xb, URZ ;  /* 0x0000000b06077899 */ /* 0x000fe4000800063f */
[----:B------:R-:W-:Y:S01]  /*0320*/  USHF.L.U32 UR6, UR6, 0x1, URZ ;  /* 0x0000000106067899 */ /* 0x000fe2000800063f */
[----:B------:R-:W-:Y:S01]  /*0330*/  ELECT P0, URZ, PT ;  /* 0x00000000003f782f */ /* 0x000fe20003800000 */
[----:B-1----:R-:W-:Y:S02]  /*0340*/  ULEA UR8, UR5, UR4, 0x18 ;  /* 0x0000000405087291 */ /* 0x002fe4000f8ec03f */
[----:B------:R-:W-:-:S04]  /*0350*/  UIADD3 UR4, -UR9, 0x100000, URZ ;  /* 0x0010000009047890 */ /* 0x000fc8000fffe13f */
[----:B------:R-:W-:Y:S02]  /*0360*/  USHF.L.U32 UR5, UR4, 0xb, URZ ;  /* 0x0000000b04057899 */ /* 0x000fe4000800063f */
[----:B------:R-:W-:Y:S01]  /*0370*/  USHF.L.U32 UR4, UR4, 0x1, URZ ;  /* 0x0000000104047899 */ /* 0x000fe2000800063f */
[----:B------:R-:W1:Y:S03]  /*0380*/  FENCE.VIEW.ASYNC.S ;  /* 0x00000000000073c6 */ /* 0x000e660000000000 */
[----:B-1----:R4:W1:Y:S08]  /*0390*/  SYNCS.EXCH.64 URZ, [UR8+0x22830], UR6 ;  /* 0x02283006083f75b2 */ /* 0x0028700008000100 */
[----:B------:R4:W1:Y:S01]  /*03a0*/  SYNCS.EXCH.64 URZ, [UR8+0x22840], UR4 ;  /* 0x02284004083f75b2 */ /* 0x0008620008000100 */
[----:B------:R4:W1:Y:S01]  /*03b0*/  SYNCS.EXCH.64 URZ, [UR8+0x22838], UR6 ;  /* 0x02283806083f75b2 */ /* 0x0008620008000100 */
[----:B------:R4:W1:Y:S02]  /*03c0*/  SYNCS.EXCH.64 URZ, [UR8+0x22848], UR4 ;  /* 0x02284804083f75b2 */ /* 0x0008640008000100 */
[----:B----4-:R-:W-:Y:S01]  /*03d0*/  NOP ;  /* 0x0000000000007918 */ /* 0x010fe20000000000 */
.L_x_2:
[----:B------:R-:W4:Y:S01]  /*03e0*/  SHFL.IDX PT, R2, R0, RZ, 0x1f ;  /* 0x00001fff00027589 */ /* 0x000f2200000e0000 */
[----:B------:R-:W-:Y:S01]  /*03f0*/  NOP ;  /* 0x0000000000007918 */ /* 0x000fe20000000000 */
[----:B----4-:R-:W-:-:S13]  /*0400*/  ISETP.NE.AND P0, PT, R2, RZ, PT ;  /* 0x000000ff0200720c */ /* 0x010fda0003f05270 */
[----:B------:R-:W-:Y:S05]  /*0410*/  @P0 BRA `(.L_x_3) ;  /* 0x0000000000480947 */ /* 0x000fea0003800000 */
[----:B-1----:R-:W1:Y:S01]  /*0420*/  S2UR UR5, SR_CgaCtaId ;  /* 0x00000000000579c3 */ /* 0x002e620000008800 */
[----:B------:R-:W-:Y:S01]  /*0430*/  UMOV UR4, 0x400 ;  /* 0x0000040000047882 */ /* 0x000fe20000000000 */
[----:B------:R-:W-:Y:S01]  /*0440*/  UMOV UR6, 0x1 ;  /* 0x0000000100067882 */ /* 0x000fe20000000000 */
[----:B------:R-:W-:Y:S01]  /*0450*/  UMOV UR7, 0x2 ;  /* 0x0000000200077882 */ /* 0x000fe20000000000 */
[----:B------:R-:W-:Y:S01]  /*0460*/  ELECT P0, URZ, PT ;  /* 0x00000000003f782f */ /* 0x000fe20003800000 */
[----:B-1----:R-:W-:Y:S02]  /*0470*/  ULEA UR8, UR5, UR4, 0x18 ;  /* 0x0000000405087291 */ /* 0x002fe4000f8ec03f */
[----:B------:R-:W-:-:S04]  /*0480*/  UIADD3 UR4, -UR6, 0x100000, URZ ;  /* 0x0010000006047890 */ /* 0x000fc8000fffe13f */
[----:B------:R-:W-:Y:S02]  /*0490*/  USHF.L.U32 UR5, UR4, 0xb, URZ ;  /* 0x0000000b04057899 */ /* 0x000fe4000800063f */
[----:B------:R-:W-:Y:S02]  /*04a0*/  USHF.L.U32 UR4, UR4, 0x1, URZ ;  /* 0x0000000104047899 */ /* 0x000fe4000800063f */
        /* <DEDUP_REMOVED lines=9> */
.L_x_3:
[----:B------:R-:W4:Y:S01]  /*0540*/  SHFL.IDX PT, R2, R0, RZ, 0x1f ;  /* 0x00001fff00027589 */ /* 0x000f2200000e0000 */
[----:B------:R-:W-:Y:S01]  /*0550*/  NOP ;  /* 0x0000000000007918 */ /* 0x000fe20000000000 */
[----:B----4-:R-:W-:-:S13]  /*0560*/  ISETP.NE.AND P0, PT, R2, RZ, PT ;  /* 0x000000ff0200720c */ /* 0x010fda0003f05270 */
[----:B------:R-:W-:Y:S05]  /*0570*/  @P0 BRA `(.L_x_4) ;  /* 0x0000000000380947 */ /* 0x000fea0003800000 */
[----:B-1----:R-:W1:Y:S01]  /*0580*/  S2UR UR5, SR_CgaCtaId ;  /* 0x00000000000579c3 */ /* 0x002e620000008800 */
[----:B------:R-:W-:Y:S01]  /*0590*/  UMOV UR4, 0x400 ;  /* 0x0000040000047882 */ /* 0x000fe20000000000 */
[----:B------:R-:W-:Y:S01]  /*05a0*/  UMOV UR7, 0x1 ;  /* 0x0000000100077882 */ /* 0x000fe20000000000 */
[----:B------:R-:W-:Y:S01]  /*05b0*/  ELECT P0, URZ, PT ;  /* 0x00000000003f782f */ /* 0x000fe20003800000 */
[----:B-1----:R-:W-:Y:S02]  /*05c0*/  ULEA UR6, UR5, UR4, 0x18 ;  /* 0x0000000405067291 */ /* 0x002fe4000f8ec03f */
[----:B------:R-:W-:-:S04]  /*05d0*/  UIADD3 UR4, -UR7, 0x100000, URZ ;  /* 0x0010000007047890 */ /* 0x000fc8000fffe13f */
[----:B------:R-:W-:Y:S02]  /*05e0*/  USHF.L.U32 UR5, UR4, 0xb, URZ ;  /* 0x0000000b04057899 */ /* 0x000fe4000800063f */
[----:B------:R-:W-:Y:S01]  /*05f0*/  USHF.L.U32 UR4, UR4, 0x1, URZ ;  /* 0x0000000104047899 */ /* 0x000fe2000800063f */
[----:B------:R-:W1:Y:S11]  /*0600*/  FENCE.VIEW.ASYNC.S ;  /* 0x00000000000073c6 */ /* 0x000e760000000000 */
[----:B-1----:R4:W1:Y:S01]  /*0610*/  SYNCS.EXCH.64 URZ, [UR6+0x22870], UR4 ;  /* 0x02287004063f75b2 */ /* 0x0028620008000100 */
[----:B------:R4:W1:Y:S01]  /*0620*/  SYNCS.EXCH.64 URZ, [UR6+0x22880], UR4 ;  /* 0x02288004063f75b2 */ /* 0x0008620008000100 */
[----:B------:R4:W1:Y:S01]  /*0630*/  SYNCS.EXCH.64 URZ, [UR6+0x22878], UR4 ;  /* 0x02287804063f75b2 */ /* 0x0008620008000100 */
[----:B------:R4:W1:Y:S02]  /*0640*/  SYNCS.EXCH.64 URZ, [UR6+0x22888], UR4 ;  /* 0x02288804063f75b2 */ /* 0x0008640008000100 */
[----:B----4-:R-:W-:Y:S01]  /*0650*/  NOP ;  /* 0x0000000000007918 */ /* 0x010fe20000000000 */
.L_x_4:
        /* <DEDUP_REMOVED lines=22> */
.L_x_5:
        /* <DEDUP_REMOVED lines=22> */
.L_x_6:
[----:B------:R-:W-:Y:S01]  /*0920*/  PLOP3.LUT P0, PT, PT, PT, UP0, 0x80, 0x0 ;  /* 0x000000000000781c */ /* 0x000fe20003f0f008 */
[----:B------:R-:W-:Y:S01]  /*0930*/  UMOV UR38, 0x1 ;  /* 0x0000000100267882 */ /* 0x000fe20000000000 */
[----:B------:R-:W-:Y:S01]  /*0940*/  NOP ;  /* 0x0000000000007918 */ /* 0x000fe20000000000 */
[----:B------:R-:W-:Y:S01]  /*0950*/  USEL UR38, UR38, 0x2, !UP0 ;  /* 0x0000000226267887 */ /* 0x000fe2000c000000 */
[----:B------:R-:W-:Y:S01]  /*0960*/  ULDC.64 UR40, c[0x0][0x208] ;  /* 0x0000820000287ab9 */ /* 0x000fe20000000a00 */
[----:B-123--:R-:W-:Y:S08]  /*0970*/  BAR.SYNC.DEFER_BLOCKING 0x0 ;  /* 0x0000000000007b1d */ /* 0x00eff00000010000 */
[----:B------:R-:W-:Y:S05]  /*0980*/  @!P0 BRA `(.L_x_7) ;  /* 0x0000005800348947 */ /* 0x000fea0003800000 */
.L_x_8:
[----:B------:R-:W-:-:S08]  /*0990*/  NOP ;  /* 0x0000000000007918 */ /* 0x000fd00000000000 */
[----:B------:R-:W1:Y:S02]  /*09a0*/  USETMAXREG.TRY_ALLOC.CTAPOOL UP0, 0xf0 ;  /* 0x000000f0000079c8 */ /* 0x000e640008000600 */
[----:B-1----:R-:W-:-:S13]  /*09b0*/  PLOP3.LUT P0, PT, PT, PT, UP0, 0x80, 0x0 ;  /* 0x000000000000781c */ /* 0x002fda0003f0f008 */
[----:B------:R-:W-:Y:S05]  /*09c0*/  @!P0 BRA `(.L_x_8) ;  /* 0xfffffffc00f08947 */ /* 0x000fea000383ffff */
[----:B------:R-:W1:Y:S08]  /*09d0*/  S2UR UR44, SR_CTAID.X ;  /* 0x00000000002c79c3 */ /* 0x000e700000002500 */
[----:B------:R-:W-:Y:S06]  /*09e0*/  BAR.ARV 0x8, 0x120 ;  /* 0x0204800000007b1d */ /* 0x000fec0000002000 */
[----:B------:R-:W-:-:S02]  /*09f0*/  ISETP.NE.AND P0, PT, R18, 0x1, PT ;  /* 0x000000011200780c */ /* 0x000fc40003f05270 */
[----:B------:R-:W1:Y:S11]  /*0a00*/  LDC R0, c[0x0][0xda4] ;  /* 0x00036900ff007b82 */ /* 0x000e760000000800 */
[----:B------:R-:W-:Y:S06]  /*0a10*/  @!P0 BAR.ARV 0x9, 0x100 ;  /* 0x0244000000008b1d */ /* 0x000fec0000002000 */
[----:B-1----:R-:W-:-:S13]  /*0a20*/  ISETP.LE.AND P0, PT, R0, UR44, PT ;  /* 0x0000002c00007c0c */ /* 0x002fda000bf03270 */
[----:B------:R-:W-:Y:S05]  /*0a30*/  @P0 EXIT ;  /* 0x000000000000094d */ /* 0x000fea0003800000 */
[----:B------:R-:W-:Y:S01]  /*0a40*/  VIADD R0, R3, 0xffffff80 ;  /* 0xffffff8003007836 */ /* 0x000fe20000000000 */
[----:B------:R-:W1:Y:S01]  /*0a50*/  S2UR UR4, SR_CgaCtaId ;  /* 0x00000000000479c3 */ /* 0x000e620000008800 */
[----:B------:R-:W-:Y:S01]  /*0a60*/  UMOV UR46, 0x400 ;  /* 0x00000400002e7882 */ /* 0x000fe20000000000 */
[----:B------:R-:W-:Y:S02]  /*0a70*/  ULOP3.LUT UR45, UR38, 0x1, URZ, 0xfc, !UPT ;  /* 0x00000001262d7892 */ /* 0x000fe4000f8efc3f */
[----:B------:R-:W-:Y:S01]  /*0a80*/  SHF.R.S32.HI R3, RZ, 0x1f, R0 ;  /* 0x0000001fff037819 */ /* 0x000fe20000011400 */
[----:B------:R-:W-:Y:S01]  /*0a90*/  ULDC.64 UR48, c[0x0][0x198] ;  /* 0x0000660000307ab9 */ /* 0x000fe20000000a00 */
[----:B------:R-:W-:Y:S01]  /*0aa0*/  UMOV UR43, URZ ;  /* 0x0000003f002b7c82 */ /* 0x000fe20008000000 */
[----:B------:R-:W-:Y:S01]  /*0ab0*/  UMOV UR42, URZ ;  /* 0x0000003f002a7c82 */ /* 0x000fe20008000000 */
[CC--:B------:R-:W-:Y:S01]  /*0ac0*/  LEA.HI R4, R3.reuse, R0.reuse, RZ, 0x7 ;  /* 0x0000000003047211 */ /* 0x0c0fe200078f38ff */
[----:B------:R-:W2:Y:S01]  /*0ad0*/  S2UR UR6, SR_SWINHI ;  /* 0x00000000000679c3 */ /* 0x000ea20000002f00 */
[----:B------:R-:W-:Y:S01]  /*0ae0*/  LEA.HI R6, R3, R0, RZ, 0x4 ;  /* 0x0000000003067211 */ /* 0x000fe200078f20ff */
[----:B------:R-:W-:Y:S01]  /*0af0*/  UMOV UR39, URZ ;  /* 0x0000003f00277c82 */ /* 0x000fe20008000000 */
[----:B------:R-:W-:-:S02]  /*0b00*/  LOP3.LUT R5, R4, 0xffffff80, RZ, 0xc0, !PT ;  /* 0xffffff8004057812 */ /* 0x000fc400078ec0ff */
[----:B------:R-:W-:Y:S02]  /*0b10*/  SHF.R.S32.HI R7, RZ, 0x4, R6 ;  /* 0x00000004ff077819 */ /* 0x000fe40000011406 */
[----:B------:R-:W-:Y:S01]  /*0b20*/  LEA.HI R22, R3, R0, RZ, 0x5 ;  /* 0x0000000003167211 */ /* 0x000fe200078f28ff */
[----:B------:R-:W-:Y:S01]  /*0b30*/  IMAD.IADD R2, R0, 0x1, -R5 ;  /* 0x0000000100027824 */ /* 0x000fe200078e0a05 */
[C---:B------:R-:W-:Y:S02]  /*0b40*/  LOP3.LUT R5, R6.reuse, 0x3fffff0, RZ, 0xc0, !PT ;  /* 0x03fffff006057812 */ /* 0x040fe400078ec0ff */
[----:B------:R-:W-:Y:S02]  /*0b50*/  LEA.HI R8, R6, R7, RZ, 0x1 ;  /* 0x0000000706087211 */ /* 0x000fe400078f08ff */
[----:B------:R-:W-:Y:S01]  /*0b60*/  SHF.R.S32.HI R9, RZ, 0x1f, R2 ;  /* 0x0000001fff097819 */ /* 0x000fe20000011402 */
[----:B------:R-:W-:Y:S01]  /*0b70*/  IMAD.IADD R5, R0, 0x1, -R5 ;  /* 0x0000000100057824 */ /* 0x000fe200078e0a05 */
[----:B------:R-:W-:Y:S01]  /*0b80*/  LOP3.LUT R8, R8, 0x1ffffffe, RZ, 0xc0, !PT ;  /* 0x1ffffffe08087812 */ /* 0x000fe200078ec0ff */
[----:B-1----:R-:W-:Y:S01]  /*0b90*/  ULEA UR46, UR4, UR46, 0x18 ;  /* 0x0000002e042e7291 */ /* 0x002fe2000f8ec03f */
[----:B------:R-:W-:-:S02]  /*0ba0*/  LEA.HI R0, R9, R2, RZ, 0x2 ;  /* 0x0000000209007211 */ /* 0x000fc400078f10ff */
[----:B------:R-:W-:Y:S01]  /*0bb0*/  SHF.R.S32.HI R22, RZ, 0x5, R22 ;  /* 0x00000005ff167819 */ /* 0x000fe20000011416 */
[----:B------:R-:W-:Y:S01]  /*0bc0*/  IMAD.IADD R8, R7, 0x1, -R8 ;  /* 0x0000000107087824 */ /* 0x000fe200078e0a08 */
[--C-:B------:R-:W-:Y:S02]  /*0bd0*/  SHF.R.S32.HI R3, RZ, 0x2, R0.reuse ;  /* 0x00000002ff037819 */ /* 0x100fe40000011400 */
[----:B------:R-:W-:Y:S01]  /*0be0*/  SHF.R.S32.HI R6, RZ, 0x1f, R0 ;  /* 0x0000001fff067819 */ /* 0x000fe20000011400 */
[----:B------:R-:W-:Y:S01]  /*0bf0*/  IMAD R5, R22, 0x10, R5 ;  /* 0x0000001016057824 */ /* 0x000fe200078e0205 */
[----:B------:R-:W-:Y:S01]  /*0c00*/  SHF.R.S32.HI R19, RZ, 0x7, R4 ;  /* 0x00000007ff137819 */ /* 0x000fe20000011404 */
[----:B------:R-:W-:Y:S01]  /*0c10*/  UMOV UR4, UR46 ;  /* 0x0000002e00047c82 */ /* 0x000fe20008000000 */
[----:B--2---:R-:W-:Y:S01]  /*0c20*/  UMOV UR5, UR6 ;  /* 0x0000000600057c82 */ /* 0x004fe20008000000 */
[----:B------:R-:W-:Y:S01]  /*0c30*/  LEA.HI R6, R6, R3, RZ, 0x3 ;  /* 0x0000000306067211 */ /* 0x000fe200078f18ff */
[----:B------:R-:W-:Y:S01]  /*0c40*/  IMAD R5, R5, 0x8, R8 ;  /* 0x0000000805057824 */ /* 0x000fe200078e0208 */
[----:B------:R-:W-:Y:S01]  /*0c50*/  LEA.HI R9, R9, R2, RZ, 0x5 ;  /* 0x0000000209097211 */ /* 0x000fe200078f28ff */
[----:B------:R-:W-:Y:S01]  /*0c60*/  IMAD.U32 R17, RZ, RZ, UR5 ;  /* 0x00000005ff117e24 */ /* 0x000fe2000f8e00ff */
[----:B------:R-:W-:-:S02]  /*0c70*/  LOP3.LUT R6, R6, 0xfffffff8, RZ, 0xc0, !PT ;  /* 0xfffffff806067812 */ /* 0x000fc400078ec0ff */
[----:B------:R-:W-:Y:S02]  /*0c80*/  LEA.HI R4, R4, R19, RZ, 0x1 ;  /* 0x0000001304047211 */ /* 0x000fe400078f08ff */
[----:B------:R-:W-:Y:S01]  /*0c90*/  SHF.R.S32.HI R9, RZ, 0x5, R9 ;  /* 0x00000005ff097819 */ /* 0x000fe20000011409 */
[----:B------:R-:W-:Y:S01]  /*0ca0*/  IMAD.IADD R6, R3, 0x1, -R6 ;  /* 0x0000000103067824 */ /* 0x000fe200078e0a06 */
[----:B------:R-:W-:Y:S01]  /*0cb0*/  LOP3.LUT R4, R4, 0x3fffffe, RZ, 0xc0, !PT ;  /* 0x03fffffe04047812 */ /* 0x000fe200078ec0ff */
[----:B------:R-:W-:Y:S01]  /*0cc0*/  IMAD.SHL.U32 R3, R5, 0x8, RZ ;  /* 0x0000000805037824 */ /* 0x000fe200078e00ff */
[----:B------:R-:W-:Y:S01]  /*0cd0*/  MOV R16, UR4 ;  /* 0x0000000400107c02 */ /* 0x000fe20008000f00 */
[----:B------:R-:W-:Y:S01]  /*0ce0*/  IMAD R9, R9, 0x10, R6 ;  /* 0x0000001009097824 */ /* 0x000fe200078e0206 */
[----:B------:R-:W-:Y:S01]  /*0cf0*/  LOP3.LUT R23, R0, 0x7ffffffc, RZ, 0xc0, !PT ;  /* 0x7ffffffc00177812 */ /* 0x000fe200078ec0ff */
[----:B------:R-:W-:Y:S02]  /*0d00*/  IMAD.IADD R4, R19, 0x1, -R4 ;  /* 0x0000000113047824 */ /* 0x000fe400078e0a04 */
[----:B------:R-:W-:-:S04]  /*0d10*/  IMAD.WIDE R16, R3, 0x2, R16 ;  /* 0x0000000203107825 */ /* 0x000fc800078e0210 */
[----:B------:R-:W-:Y:S02]  /*0d20*/  IMAD R200, R4, 0x40, R9 ;  /* 0x0000004004c87824 */ /* 0x000fe400078e0209 */
[----:B------:R-:W-:-:S07]  /*0d30*/  IMAD.IADD R23, R2, 0x1, -R23 ;  /* 0x0000000102177824 */ /* 0x000fce00078e0a17 */
.L_x_31:
[----:B------:R-:W1:Y:S01]  /*0d40*/  SHFL.IDX PT, R0, R19, RZ, 0x1f ;  /* 0x00001fff13007589 */ /* 0x000e6200000e0000 */
[----:B------:R-:W-:Y:S01]  /*0d50*/  ULDC.64 UR6, c[0x0][0x3f8] ;  /* 0x0000fe0000067ab9 */ /* 0x000fe20000000a00 */
[----:B------:R-:W-:Y:S01]  /*0d60*/  ULDC UR4, c[0x0][0xda8] ;  /* 0x00036a0000047ab9 */ /* 0x000fe20000000800 */
[----:B------:R-:W-:Y:S02]  /*0d70*/  UISETP.NE.U32.AND UP0, UPT, UR6, URZ, UPT ;  /* 0x0000003f0600728c */ /* 0x000fe4000bf05070 */
[----:B------:R-:W-:Y:S02]  /*0d80*/  UISETP.NE.AND UP1, UPT, UR4, 0x1, UPT ;  /* 0x000000010400788c */ /* 0x000fe4000bf25270 */
[----:B------:R-:W-:Y:S01]  /*0d90*/  UISETP.NE.AND.EX UP0, UPT, UR7, URZ, UPT, UP0 ;  /* 0x0000003f0700728c */ /* 0x000fe2000bf05300 */
[----:B------:R-:W-:Y:S01]  /*0da0*/  ULDC UR4, c[0x0][0xdb4] ;  /* 0x00036d0000047ab9 */ /* 0x000fe20000000800 */
[----:B------:R-:W-:Y:S01]  /*0db0*/  ULDC UR50, c[0x0][0x404] ;  /* 0x0001010000327ab9 */ /* 0x000fe20000000800 */
[----:B------:R-:W-:-:S02]  /*0dc0*/  UISETP.NE.AND UP2, UPT, UR4, 0x1, UPT ;  /* 0x000000010400788c */ /* 0x000fc4000bf45270 */
[----:B------:R-:W-:Y:S02]  /*0dd0*/  UIADD3 UR11, UR46, 0x18400, URZ ;  /* 0x000184002e0b7890 */ /* 0x000fe4000fffe03f */
[----:B------:R-:W-:Y:S01]  /*0de0*/  USEL UR50, UR50, 0x1, UP0 ;  /* 0x0000000132327887 */ /* 0x000fe20008000000 */
[----:B------:R-:W-:Y:S01]  /*0df0*/  ULDC UR10, c[0x0][0x2e0] ;  /* 0x0000b800000a7ab9 */ /* 0x000fe20000000800 */
[----:B------:R-:W-:Y:S02]  /*0e00*/  ULOP3.LUT UP0, URZ, UR11, 0x1bf, URZ, 0xc0, !UPT ;  /* 0x000001bf0b3f7892 */ /* 0x000fe4000f80c03f */
[----:B------:R-:W-:Y:S01]  /*0e10*/  UIMAD UR50, UR50, UR10, URZ ;  /* 0x0000000a323272a4 */ /* 0x000fe2000f8e023f */
[----:B------:R-:W-:Y:S01]  /*0e20*/  @UP1 ULDC UR6, c[0x0][0xdac] ;  /* 0x00036b0000061ab9 */ /* 0x000fe20000000800 */
[----:B------:R-:W-:Y:S01]  /*0e30*/  @UP1 ULDC UR12, c[0x0][0xdb0] ;  /* 0x00036c00000c1ab9 */ /* 0x000fe20000000800 */
[----:B-1----:R-:W-:Y:S01]  /*0e40*/  R2UR UR8, R0 ;  /* 0x00000000000872ca */ /* 0x002fe200000e0000 */
[----:B------:R-:W-:Y:S01]  /*0e50*/  UIMAD.WIDE.U32 UR6, UR44, UR6, URZ ;  /* 0x000000062c0672a5 */ /* 0x000fe2000f8e003f */
[----:B------:R-:W-:Y:S01]  /*0e60*/  PLOP3.LUT P0, PT, PT, PT, UP0, 0x80, 0x0 ;  /* 0x000000000000781c */ /* 0x000fe20003f0f008 */
[----:B------:R-:W-:-:S02]  /*0e70*/  UMOV UR37, UR44 ;  /* 0x0000002c00257c82 */ /* 0x000fc40008000000 */
[----:B------:R-:W-:-:S07]  /*0e80*/  @UP1 USHF.R.U32.HI UR37, URZ, UR12, UR7 ;  /* 0x0000000c3f251299 */ /* 0x000fce0008011607 */
[----:B------:R-:W-:Y:S01]  /*0e90*/  UMOV UR36, UR37 ;  /* 0x0000002500247c82 */ /* 0x000fe20008000000 */
[----:B------:R-:W-:-:S04]  /*0ea0*/  ULEA.HI UR4, UR8, UR8, URZ, 0x1 ;  /* 0x0000000808047291 */ /* 0x000fc8000f8f083f */
[----:B------:R-:W-:-:S03]  /*0eb0*/  ULOP3.LUT UR9, UR4, 0x1e, URZ, 0xc0, !UPT ;  /* 0x0000001e04097892 */ /* 0x000fc6000f8ec03f */
[----:B------:R-:W-:Y:S01]  /*0ec0*/  @UP2 ULDC.64 UR4, c[0x0][0xdb8] ;  /* 0x00036e0000042ab9 */ /* 0x000fe20000000a00 */
[----:B------:R-:W-:Y:S02]  /*0ed0*/  UIADD3 UR9, UR8, -UR9, URZ ;  /* 0x8000000908097290 */ /* 0x000fe4000fffe03f */
[----:B------:R-:W-:Y:S02]  /*0ee0*/  UIADD3 UR8, UR50, 0x5f, URZ ;  /* 0x0000005f32087890 */ /* 0x000fe4000fffe03f */
[----:B------:R-:W-:Y:S02]  /*0ef0*/  ULEA UR10, UR9, UR11, 0xd ;  /* 0x0000000b090a7291 */ /* 0x000fe4000f8e683f */
[----:B------:R-:W-:Y:S02]  /*0f00*/  UIMAD.WIDE UR8, UR8, 0x2aaaaaab, URZ ;  /* 0x2aaaaaab080878a5 */ /* 0x000fe4000f8e023f */
[----:B------:R-:W-:Y:S02]  /*0f10*/  UIMAD.WIDE.U32 UR6, UR37, UR4, URZ ;  /* 0x00000004250672a5 */ /* 0x000fe4000f8e003f */
[----:B------:R-:W-:-:S02]  /*0f20*/  USHF.R.U32.HI UR10, URZ, 0x4, UR10 ;  /* 0x000000043f0a7899 */ /* 0x000fc4000801160a */
[----:B------:R-:W-:Y:S02]  /*0f30*/  USHF.R.U32.HI UR47, URZ, 0x1f, UR9 ;  /* 0x0000001f3f2f7899 */ /* 0x000fe40008011609 */
[----:B------:R-:W-:Y:S02]  /*0f40*/  ULOP3.LUT UR51, UR10, 0x3fff, URZ, 0xc0, !UPT ;  /* 0x00003fff0a337892 */ /* 0x000fe4000f8ec03f */
[----:B------:R-:W-:Y:S02]  /*0f50*/  @UP2 USHF.R.U32.HI UR36, URZ, UR5, UR7 ;  /* 0x000000053f242299 */ /* 0x000fe40008011607 */
[----:B------:R-:W-:Y:S01]  /*0f60*/  ULEA.HI.SX32 UR47, UR9, UR47, 0x1c ;  /* 0x0000002f092f7291 */ /* 0x000fe2000f8fe23f */
[----:B------:R-:W-:Y:S11]  /*0f70*/  @!P0 BRA `(.L_x_9) ;  /* 0x0000000000408947 */ /* 0x000ff60003800000 */
[----:B------:R-:W-:Y:S01]  /*0f80*/  MOV R0, 0x0 ;  /* 0x0000000000007802 */ /* 0x000fe20000000f00 */
[----:B------:R-:W-:Y:S01]  /*0f90*/  ULDC.64 UR4, c[0x4][0x90] ;  /* 0x0100240000047ab9 */ /* 0x000fe20000000a00 */
[----:B------:R-:W-:Y:S01]  /*0fa0*/  ULDC.64 UR6, c[0x4][0x28] ;  /* 0x01000a0000067ab9 */ /* 0x000fe20000000a00 */
[----:B------:R-:W-:Y:S01]  /*0fb0*/  IMAD.U32 R4, RZ, RZ, UR4 ;  /* 0x00000004ff047e24 */ /* 0x000fe2000f8e00ff */
[----:B------:R1:W2:Y:S01]  /*0fc0*/  LDC.64 R14, c[0x4][R0] ;  /* 0x01000000000e7b82 */ /* 0x0002a20000000a00 */
[----:B------:R-:W-:Y:S01]  /*0fd0*/  IMAD.U32 R5, RZ, RZ, UR5 ;  /* 0x00000005ff057e24 */ /* 0x000fe2000f8e00ff */
[----:B------:R-:W-:Y:S01]  /*0fe0*/  ULDC.64 UR4, c[0x4][0x98] ;  /* 0x0100260000047ab9 */ /* 0x000fe20000000a00 */
[----:B------:R-:W-:Y:S01]  /*0ff0*/  IMAD.U32 R10, RZ, RZ, UR6 ;  /* 0x00000006ff0a7e24 */ /* 0x000fe2000f8e00ff */
[----:B------:R-:W-:Y:S01]  /*1000*/  MOV R6, UR4 ;  /* 0x0000000400067c02 */ /* 0x000fe20008000f00 */
[----:B------:R-:W-:Y:S02]  /*1010*/  IMAD.U32 R7, RZ, RZ, UR5 ;  /* 0x00000005ff077e24 */ /* 0x000fe4000f8e00ff */
[----:B------:R-:W-:-:S02]  /*1020*/  IMAD.U32 R11, RZ, RZ, UR7 ;  /* 0x00000007ff0b7e24 */ /* 0x000fc4000f8e00ff */
[----:B------:R-:W-:Y:S02]  /*1030*/  IMAD.MOV.U32 R8, RZ, RZ, 0x70 ;  /* 0x00000070ff087424 */ /* 0x000fe400078e00ff */
[----:B------:R-:W-:Y:S02]  /*1040*/  IMAD.MOV.U32 R12, RZ, RZ, 0x1 ;  /* 0x00000001ff0c7424 */ /* 0x000fe400078e00ff */
[----:B-1----:R-:W-:-:S07]  /*1050*/  IMAD.MOV.U32 R13, RZ, RZ, RZ ;  /* 0x000000ffff0d7224 */ /* 0x002fce00078e00ff */
[----:B------:R-:W-:-:S07]  /*1060*/  LEPC R20, `(.L_x_9) ;  /* 0x000000001014794e */ /* 0x000fce0000000000 */
[----:B--2---:R-:W-:Y:S05]  /*1070*/  CALL.ABS.NOINC R14 ;  /* 0x000000000e007343 */ /* 0x004fea0003c00000 */
.L_x_9:
[----:B------:R-:W-:Y:S01]  /*1080*/  ULOP3.LUT UR4, UR43, 0x1, URZ, 0xc0, !UPT ;  /* 0x000000012b047892 */ /* 0x000fe2000f8ec03f */
[----:B------:R-:W-:-:S05]  /*1090*/  VIADD R6, R18, 0x8 ;  /* 0x0000000812067836 */ /* 0x000fca0000000000 */
[----:B------:R-:W-:-:S05]  /*10a0*/  IMAD.U32 R0, RZ, RZ, UR4 ;  /* 0x00000004ff007e24 */ /* 0x000fca000f8e00ff */
[----:B------:R-:W-:-:S04]  /*10b0*/  SHF.L.U32 R0, R0, 0x1f, RZ ;  /* 0x0000001f00007819 */ /* 0x000fc800000006ff */
[----:B------:R-:W1:Y:S02]  /*10c0*/  SYNCS.PHASECHK.TRANS64.TRYWAIT P0, [UR46+0x22800], R0 ;  /* 0x02280000ff0075a7 */ /* 0x000e64000800016e */
[----:B-1----:R-:W-:Y:S05]  /*10d0*/  @!P0 BRA `(.L_x_10) ;  /* 0x0000007c00808947 */ /* 0x002fea0003800000 */
.L_x_87:
[----:B-1----:R-:W-:Y:S01]  /*10e0*/  MOV R0, UR45 ;  /* 0x0000002d00007c02 */ /* 0x002fe20008000f00 */
[----:B------:R-:W-:Y:S05]  /*10f0*/  WARPSYNC.ALL ;  /* 0x0000000000007948 */ /* 0x000fea0003800000 */
[----:B------:R1:W-:Y:S01]  /*1100*/  BAR.SYNC.DEFER_BLOCKING R6, 0x100 ;  /* 0x000400060000751d */ /* 0x0003e20000010000 */
[----:B------:R-:W-:-:S13]  /*1110*/  ISETP.NE.AND P0, PT, R0, 0x3, PT ;  /* 0x000000030000780c */ /* 0x000fda0003f05270 */
[----:B-1----:R-:W-:Y:S05]  /*1120*/  @!P0 BRA `(.L_x_11) ;  /* 0x0000000000048947 */ /* 0x002fea0003800000 */
[----:B------:R-:W-:Y:S01]  /*1130*/  BPT.TRAP 0x1 ;  /* 0x000000040000795c */ /* 0x000fe20000300000 */
.L_x_11:
[----:B------:R-:W-:Y:S01]  /*1140*/  ULEA UR21, UR39, UR46, 0x3 ;  /* 0x0000002e27157291 */ /* 0x000fe2000f8e183f */
[----:B------:R-:W-:-:S05]  /*1150*/  IMAD.U32 R7, RZ, RZ, UR42 ;  /* 0x0000002aff077e24 */ /* 0x000fca000f8e00ff */
[----:B------:R-:W-:-:S04]  /*1160*/  SHF.L.U32 R7, R7, 0x1f, RZ ;  /* 0x0000001f07077819 */ /* 0x000fc800000006ff */
[----:B------:R1:W2:Y:S01]  /*1170*/  SYNCS.PHASECHK.TRANS64.TRYWAIT P1, [UR21+0x22830], R7 ;  /* 0x02283007ff0075a7 */ /* 0x0002a20008020155 */
[----:B------:R-:W-:Y:S05]  /*1180*/  @!P0 BRA `(.L_x_12) ;  /* 0x0000000000048947 */ /* 0x000fea0003800000 */
[----:B------:R-:W-:Y:S01]  /*1190*/  BPT.TRAP 0x1 ;  /* 0x000000040000795c */ /* 0x000fe20000300000 */
.L_x_12:
[----:B--2---:R-:W-:Y:S05]  /*11a0*/  @P1 BRA `(.L_x_13) ;  /* 0x0000000000081947 */ /* 0x004fea0003800000 */
[----:B------:R-:W2:Y:S02]  /*11b0*/  SYNCS.PHASECHK.TRANS64.TRYWAIT P1, [UR21+0x22830], R7 ;  /* 0x02283007ff0075a7 */ /* 0x000ea40008020155 */
[----:B--2---:R-:W-:Y:S05]  /*11c0*/  @!P1 BRA `(.L_x_14) ;  /* 0x0000007c005c9947 */ /* 0x004fea0003800000 */
.L_x_13:
[----:B------:R-:W-:Y:S01]  /*11d0*/  UIADD3 UR4, UR46, 0x1c400, URZ ;  /* 0x0001c4002e047890 */ /* 0x000fe2000fffe03f */
[----:B------:R-:W-:Y:S01]  /*11e0*/  WARPGROUP.ARRIVE ;  /* 0x00000000000079c5 */ /* 0x000fe20000000000 */
[----:B------:R-:W-:Y:S01]  /*11f0*/  ULOP3.LUT UR16, UR51, 0x10000, URZ, 0xfc, !UPT ;  /* 0x0001000033107892 */ /* 0x000fe2000f8efc3f */
[----:B------:R-:W-:Y:S01]  /*1200*/  P2R R10, PR, RZ, 0x1 ;  /* 0x00000001ff0a7803 */ /* 0x000fe20000000000 */
[----:B------:R-:W-:-:S03]  /*1210*/  USHF.R.U32.HI UR4, URZ, 0x4, UR4 ;  /* 0x000000043f047899 */ /* 0x000fc60008011604 */
[----:B------:R-:W3:Y:S01]  /*1220*/  S2R R12, SR_TID.X ;  /* 0x00000000000c7919 */ /* 0x000ee20000002100 */
[----:B------:R-:W-:Y:S01]  /*1230*/  UMOV UR17, 0x40000040 ;  /* 0x4000004000117882 */ /* 0x000fe20000000000 */
[----:B------:R-:W-:Y:S01]  /*1240*/  UMOV UR19, 0x40000040 ;  /* 0x4000004000137882 */ /* 0x000fe20000000000 */
[----:B------:R-:W-:Y:S01]  /*1250*/  ULOP3.LUT UR4, UR4, 0x3fff, URZ, 0xc0, !UPT ;  /* 0x00003fff04047892 */ /* 0x000fe2000f8ec03f */
[----:B------:R-:W-:Y:S01]  /*1260*/  UMOV UR5, 0x40000040 ;  /* 0x4000004000057882 */ /* 0x000fe20000000000 */
[----:B------:R-:W-:Y:S02]  /*1270*/  UMOV UR7, 0x40000040 ;  /* 0x4000004000077882 */ /* 0x000fe40000000000 */
[----:B------:R-:W-:Y:S02]  /*1280*/  ULOP3.LUT UR20, UR4, 0x10000, URZ, 0xfc, !UPT ;  /* 0x0001000004147892 */ /* 0x000fe4000f8efc3f */
[----:B------:R-:W-:Y:S02]  /*1290*/  UIADD3 UR4, UR16, 0x2, URZ ;  /* 0x0000000210047890 */ /* 0x000fe4000fffe03f */
[----:B------:R-:W-:-:S02]  /*12a0*/  UIMAD UR18, UR39, 0x300, UR20 ;  /* 0x00000300271278a4 */ /* 0x000fc4000f8e0214 */
[----:B------:R-:W-:Y:S02]  /*12b0*/  UIADD3 UR8, UR16, 0x4, URZ ;  /* 0x0000000410087890 */ /* 0x000fe4000fffe03f */
[----:B------:R-:W-:Y:S02]  /*12c0*/  UIADD3 UR6, UR18, 0x2, URZ ;  /* 0x0000000212067890 */ /* 0x000fe4000fffe03f */
[----:B------:R-:W-:Y:S01]  /*12d0*/  UIADD3 UR10, UR18, 0x4, URZ ;  /* 0x00000004120a7890 */ /* 0x000fe2000fffe03f */
[----:B------:R-:W-:Y:S02]  /*12e0*/  UMOV UR9, 0x40000040 ;  /* 0x4000004000097882 */ /* 0x000fe40000000000 */
[----:B------:R-:W-:Y:S01]  /*12f0*/  HGMMA.64x96x16.F32.BF16 R24, gdesc[UR16], RZ, !UPT, gsb0 ;  /* 0x01600000101879f0 */ /* 0x000fe2000c0018ff */
[----:B------:R-:W-:Y:S01]  /*1300*/  UMOV UR11, 0x40000040 ;  /* 0x40000040000b7882 */ /* 0x000fe20000000000 */
[----:B------:R-:W-:Y:S02]  /*1310*/  UIADD3 UR12, UR16, 0x6, URZ ;  /* 0x00000006100c7890 */ /* 0x000fe4000fffe03f */
[----:B------:R-:W-:Y:S01]  /*1320*/  UIADD3 UR14, UR18, 0x6, URZ ;  /* 0x00000006120e7890 */ /* 0x000fe2000fffe03f */
[----:B------:R-:W-:Y:S01]  /*1330*/  UMOV UR13, 0x40000040 ;  /* 0x40000040000d7882 */ /* 0x000fe20000000000 */
[----:B------:R-:W-:Y:S01]  /*1340*/  UMOV UR15, 0x40000040 ;  /* 0x40000040000f7882 */ /* 0x000fe20000000000 */
[----:B---3--:R-:W-:Y:S01]  /*1350*/  LOP3.LUT R12, R12, 0x7f, RZ, 0xc0, !PT ;  /* 0x0000007f0c0c7812 */ /* 0x008fe200078ec0ff */
[----:B------:R-:W-:-:S02]  /*1360*/  WARPGROUP.DEPBAR.LE gsb0, 0x0 ;  /* 0x00008000000079c5 */ /* 0x000fc40000010000 */
[----:B------:R-:W-:-:S06]  /*1370*/  WARPGROUP.ARRIVE ;  /* 0x00000000000079c5 */ /* 0x000fcc0000000000 */
[----:B------:R-:W-:Y:S01]  /*1380*/  HGMMA.64x96x16.F32.BF16 R24, gdesc[UR4], R24, gsb0 ;  /* 0x01600000041879f0 */ /* 0x000fe20008001818 */
[----:B------:R-:W-:-:S04]  /*1390*/  UIMAD UR6, UR47, -0x60, UR50 ;  /* 0xffffffa02f0678a4 */ /* 0x000fc8000f8e0232 */
[----:B------:R-:W-:-:S06]  /*13a0*/  UIADD3 UR6, UR6, 0x60, URZ ;  /* 0x0000006006067890 */ /* 0x000fcc000fffe03f */
[----:B--2---:R-:W-:-:S04]  /*13b0*/  IMAD.U32 R0, RZ, RZ, UR6 ;  /* 0x00000006ff007e24 */ /* 0x004fc8000f8e00ff */
[----:B------:R-:W-:-:S05]  /*13c0*/  IMAD R0, R23, -0x2, R0 ;  /* 0xfffffffe17007824 */ /* 0x000fca00078e0200 */
[C---:B------:R-:W-:Y:S02]  /*13d0*/  ISETP.GT.AND P6, PT, R0.reuse, RZ, PT ;  /* 0x000000ff0000720c */ /* 0x040fe40003fc4270 */
[C---:B------:R-:W-:Y:S02]  /*13e0*/  ISETP.GT.AND P5, PT, R0.reuse, 0x1, PT ;  /* 0x000000010000780c */ /* 0x040fe40003fa4270 */
[C---:B------:R-:W-:Y:S02]  /*13f0*/  ISETP.GT.AND P4, PT, R0.reuse, 0x8, PT ;  /* 0x000000080000780c */ /* 0x040fe40003f84270 */
[C---:B------:R-:W-:Y:S02]  /*1400*/  ISETP.GT.AND P3, PT, R0.reuse, 0x9, PT ;  /* 0x000000090000780c */ /* 0x040fe40003f64270 */
[C---:B------:R-:W-:Y:S02]  /*1410*/  ISETP.GT.AND P2, PT, R0.reuse, 0x10, PT ;  /* 0x000000100000780c */ /* 0x040fe40003f44270 */
[----:B------:R-:W-:Y:S01]  /*1420*/  ISETP.GT.AND P1, PT, R0, 0x11, PT ;  /* 0x000000110000780c */ /* 0x000fe20003f24270 */
[----:B------:R-:W-:-:S02]  /*1430*/  WARPGROUP.DEPBAR.LE gsb0, 0x0 ;  /* 0x00008000000079c5 */ /* 0x000fc40000010000 */
[----:B------:R-:W-:-:S06]  /*1440*/  WARPGROUP.ARRIVE ;  /* 0x00000000000079c5 */ /* 0x000fcc0000000000 */
[----:B------:R-:W-:Y:S01]  /*1450*/  HGMMA.64x96x16.F32.BF16 R24, gdesc[UR8], R24, gsb0 ;  /* 0x01600000081879f0 */ /* 0x000fe20008001818 */
[----:B------:R-:W-:Y:S02]  /*1460*/  ULDC UR10, c[0x0][0x988] ;  /* 0x00026200000a7ab9 */ /* 0x000fe40000000800 */
[----:B------:R-:W-:Y:S02]  /*1470*/  WARPGROUP.DEPBAR.LE gsb0, 0x0 ;  /* 0x00008000000079c5 */ /* 0x000fe40000010000 */
[----:B------:R-:W-:-:S06]  /*1480*/  WARPGROUP.ARRIVE ;  /* 0x00000000000079c5 */ /* 0x000fcc0000000000 */
[----:B------:R-:W-:Y:S03]  /*1490*/  HGMMA.64x96x16.F32.BF16 R24, gdesc[UR12], R24, gsb0 ;  /* 0x016000000c1879f0 */ /* 0x000fe60008001818 */
[----:B------:R-:W-:Y:S02]  /*14a0*/  WARPGROUP.DEPBAR.LE gsb0, 0x0 ;  /* 0x00008000000079c5 */ /* 0x000fe40000010000 */
[----:B------:R-:W-:Y:S02]  /*14b0*/  FSEL R24, R24, -INF , P6 ;  /* 0xff80000018187808 */ /* 0x000fe40003000000 */
[----:B------:R-:W-:Y:S02]  /*14c0*/  FSEL R25, R25, -INF , P5 ;  /* 0xff80000019197808 */ /* 0x000fe40002800000 */
[----:B------:R-:W-:Y:S02]  /*14d0*/  FSEL R28, R28, -INF , P4 ;  /* 0xff8000001c1c7808 */ /* 0x000fe40002000000 */
[----:B------:R-:W-:-:S02]  /*14e0*/  FMNMX.FTZ R3, R24, R25, !PT ;  /* 0x0000001918037209 */ /* 0x000fc40007810000 */
[----:B------:R-:W-:Y:S02]  /*14f0*/  FSEL R29, R29, -INF , P3 ;  /* 0xff8000001d1d7808 */ /* 0x000fe40001800000 */
[----:B------:R-:W-:Y:S02]  /*1500*/  FMNMX.FTZ R4, R28, R3, !PT ;  /* 0x000000031c047209 */ /* 0x000fe40007810000 */
[----:B------:R-:W-:Y:S02]  /*1510*/  FSEL R32, R32, -INF , P2 ;  /* 0xff80000020207808 */ /* 0x000fe40001000000 */
[----:B------:R-:W-:Y:S02]  /*1520*/  FMNMX.FTZ R3, R29, R4, !PT ;  /* 0x000000041d037209 */ /* 0x000fe40007810000 */
[----:B------:R-:W-:Y:S02]  /*1530*/  FSEL R26, R26, -INF , P6 ;  /* 0xff8000001a1a7808 */ /* 0x000fe40003000000 */
[----:B------:R-:W-:-:S02]  /*1540*/  ISETP.GT.AND P6, PT, R0, 0x18, PT ;  /* 0x000000180000780c */ /* 0x000fc40003fc4270 */
[----:B------:R-:W-:Y:S02]  /*1550*/  FSEL R33, R33, -INF , P1 ;  /* 0xff80000021217808 */ /* 0x000fe40000800000 */
[----:B------:R-:W-:Y:S02]  /*1560*/  FMNMX.FTZ R4, R32, R3, !PT ;  /* 0x0000000320047209 */ /* 0x000fe40007810000 */
[----:B------:R-:W-:Y:S02]  /*1570*/  FSEL R27, R27, -INF , P5 ;  /* 0xff8000001b1b7808 */ /* 0x000fe40002800000 */
[----:B------:R-:W-:Y:S02]  /*1580*/  ISETP.GT.AND P5, PT, R0, 0x19, PT ;  /* 0x000000190000780c */ /* 0x000fe40003fa4270 */
[----:B------:R-:W-:Y:S02]  /*1590*/  FSEL R36, R36, -INF , P6 ;  /* 0xff80000024247808 */ /* 0x000fe40003000000 */
[----:B------:R-:W-:-:S02]  /*15a0*/  FMNMX.FTZ R3, R33, R4, !PT ;  /* 0x0000000421037209 */ /* 0x000fc40007810000 */
[----:B------:R-:W-:Y:S02]  /*15b0*/  FSEL R30, R30, -INF , P4 ;  /* 0xff8000001e1e7808 */ /* 0x000fe40002000000 */
[----:B------:R-:W-:Y:S02]  /*15c0*/  ISETP.GT.AND P4, PT, R0, 0x20, PT ;  /* 0x000000200000780c */ /* 0x000fe40003f84270 */
        /* <DEDUP_REMOVED lines=63> */
[----:B------:R-:W-:-:S02]  /*19c0*/  FMNMX.FTZ R0, R68, R3, !PT ;  /* 0x0000000344007209 */ /* 0x000fc40007810000 */
[----:B------:R-:W-:Y:S02]  /*19d0*/  FSEL R62, R62, -INF , P6 ;  /* 0xff8000003e3e7808 */ /* 0x000fe40003000000 */
[----:B------:R-:W-:Y:S02]  /*19e0*/  FMNMX.FTZ R5, R69, R0, !PT ;  /* 0x0000000045057209 */ /* 0x000fe40007810000 */
[----:B------:R-:W-:Y:S02]  /*19f0*/  FSEL R63, R63, -INF , P5 ;  /* 0xff8000003f3f7808 */ /* 0x000fe40002800000 */
[----:B------:R-:W-:Y:S01]  /*1a00*/  FSEL R66, R66, -INF , P4 ;  /* 0xff80000042427808 */ /* 0x000fe20002000000 */
[----:B------:R-:W2:Y:S01]  /*1a10*/  SHFL.BFLY PT, R0, R5, 0x2, 0x1f ;  /* 0x0c401f0005007f89 */ /* 0x000ea200000e0000 */
[----:B------:R-:W-:Y:S02]  /*1a20*/  FSEL R67, R67, -INF , P3 ;  /* 0xff80000043437808 */ /* 0x000fe40001800000 */
[----:B------:R-:W-:-:S02]  /*1a30*/  FSEL R70, R70, -INF , P2 ;  /* 0xff80000046467808 */ /* 0x000fc40001000000 */
[----:B------:R-:W-:Y:S02]  /*1a40*/  FSEL R71, R71, -INF , P1 ;  /* 0xff80000047477808 */ /* 0x000fe40000800000 */
[----:B--2---:R-:W-:-:S05]  /*1a50*/  FMNMX.FTZ R8, R5, R0, !PT ;  /* 0x0000000005087209 */ /* 0x004fca0007810000 */
[----:B------:R-:W2:Y:S02]  /*1a60*/  SHFL.BFLY PT, R3, R8, 0x1, 0x1f ;  /* 0x0c201f0008037f89 */ /* 0x000ea400000e0000 */
[----:B--2---:R-:W-:Y:S01]  /*1a70*/  FMNMX.FTZ R0, R8, R3, !PT ;  /* 0x0000000308007209 */ /* 0x004fe20007810000 */
[----:B------:R-:W-:-:S03]  /*1a80*/  IMAD.U32 R8, RZ, RZ, UR21 ;  /* 0x00000015ff087e24 */ /* 0x000fc6000f8e00ff */
[C---:B------:R-:W-:Y:S01]  /*1a90*/  FSETP.NEU.FTZ.AND P0, PT, R0.reuse, -INF , PT ;  /* 0xff8000000000780b */ /* 0x040fe20003f1d000 */
[----:B------:R-:W-:-:S05]  /*1aa0*/  FMUL.FTZ R3, R0, UR10 ;  /* 0x0000000a00037c20 */ /* 0x000fca0008410000 */
[----:B------:R-:W-:Y:S02]  /*1ab0*/  FSEL R9, R3, RZ, P0 ;  /* 0x000000ff03097208 */ /* 0x000fe40000000000 */
[----:B------:R-:W-:Y:S02]  /*1ac0*/  FMNMX.FTZ R3, R26, R27, !PT ;  /* 0x0000001b1a037209 */ /* 0x000fe40007810000 */
[----:B------:R-:W-:Y:S01]  /*1ad0*/  ISETP.NE.AND P0, PT, R10, RZ, PT ;  /* 0x000000ff0a00720c */ /* 0x000fe20003f05270 */
[--C-:B------:R-:W-:Y:S01]  /*1ae0*/  FFMA.FTZ R24, R24, UR10, -R9.reuse ;  /* 0x0000000a18187c23 */ /* 0x100fe20008010809 */
[----:B------:R-:W-:Y:S01]  /*1af0*/  FMNMX.FTZ R4, R30, R3, !PT ;  /* 0x000000031e047209 */ /* 0x000fe20007810000 */
[--C-:B------:R-:W-:Y:S01]  /*1b00*/  FFMA.FTZ R25, R25, UR10, -R9.reuse ;  /* 0x0000000a19197c23 */ /* 0x100fe20008010809 */
[--C-:B------:R-:W-:Y:S01]  /*1b10*/  FFMA.FTZ R28, R28, UR10, -R9.reuse ;  /* 0x0000000a1c1c7c23 */ /* 0x100fe20008010809 */
[--C-:B------:R-:W-:Y:S01]  /*1b20*/  FFMA.FTZ R29, R29, UR10, -R9.reuse ;  /* 0x0000000a1d1d7c23 */ /* 0x100fe20008010809 */
[----:B------:R-:W-:Y:S01]  /*1b30*/  FMNMX.FTZ R3, R31, R4, !PT ;  /* 0x000000041f037209 */ /* 0x000fe20007810000 */
[----:B------:R-:W-:Y:S01]  /*1b40*/  MUFU.EX2 R24, R24 ;  /* 0x0000001800187308 */ /* 0x000fe20000000800 */
[--C-:B------:R-:W-:Y:S01]  /*1b50*/  FFMA.FTZ R32, R32, UR10, -R9.reuse ;  /* 0x0000000a20207c23 */ /* 0x100fe20008010809 */
[--C-:B------:R-:W-:Y:S01]  /*1b60*/  FFMA.FTZ R33, R33, UR10, -R9.reuse ;  /* 0x0000000a21217c23 */ /* 0x100fe20008010809 */
[----:B------:R-:W-:Y:S01]  /*1b70*/  FMNMX.FTZ R4, R34, R3, !PT ;  /* 0x0000000322047209 */ /* 0x000fe20007810000 */
[--C-:B------:R-:W-:Y:S01]  /*1b80*/  FFMA.FTZ R36, R36, UR10, -R9.reuse ;  /* 0x0000000a24247c23 */ /* 0x100fe20008010809 */
[--C-:B------:R-:W-:Y:S01]  /*1b90*/  FFMA.FTZ R37, R37, UR10, -R9.reuse ;  /* 0x0000000a25257c23 */ /* 0x100fe20008010809 */
[--C-:B------:R-:W-:Y:S01]  /*1ba0*/  FFMA.FTZ R40, R40, UR10, -R9.reuse ;  /* 0x0000000a28287c23 */ /* 0x100fe20008010809 */
[----:B------:R-:W-:Y:S01]  /*1bb0*/  FMNMX.FTZ R3, R35, R4, !PT ;  /* 0x0000000423037209 */ /* 0x000fe20007810000 */
[----:B------:R-:W2:Y:S01]  /*1bc0*/  MUFU.EX2 R25, R25 ;  /* 0x0000001900197308 */ /* 0x000ea20000000800 */
[--C-:B------:R-:W-:Y:S01]  /*1bd0*/  FFMA.FTZ R41, R41, UR10, -R9.reuse ;  /* 0x0000000a29297c23 */ /* 0x100fe20008010809 */
        /* <DEDUP_REMOVED lines=12> */
[----:B------:R-:W-:Y:S01]  /*1ca0*/  FFMA.FTZ R60, R60, UR10, -R9 ;  /* 0x0000000a3c3c7c23 */ /* 0x000fe20008010809 */
[----:B------:R-:W-:Y:S01]  /*1cb0*/  FMNMX.FTZ R3, R43, R4, !PT ;  /* 0x000000042b037209 */ /* 0x000fe20007810000 */
[----:B------:R-:W3:Y:S01]  /*1cc0*/  MUFU.EX2 R29, R29 ;  /* 0x0000001d001d7308 */ /* 0x000ee20000000800 */
[----:B--2---:R-:W-:Y:S01]  /*1cd0*/  FADD.FTZ R11, R24, R25 ;  /* 0x00000019180b7221 */ /* 0x004fe20000010000 */
[--C-:B------:R-:W-:Y:S01]  /*1ce0*/  FFMA.FTZ R61, R61, UR10, -R9.reuse ;  /* 0x0000000a3d3d7c23 */ /* 0x100fe20008010809 */
[----:B------:R-:W-:Y:S01]  /*1cf0*/  FMNMX.FTZ R4, R46, R3, !PT ;  /* 0x000000032e047209 */ /* 0x000fe20007810000 */
[--C-:B------:R-:W-:Y:S01]  /*1d00*/  FFMA.FTZ R64, R64, UR10, -R9.reuse ;  /* 0x0000000a40407c23 */ /* 0x100fe20008010809 */
[--C-:B------:R-:W-:Y:S01]  /*1d10*/  FFMA.FTZ R65, R65, UR10, -R9.reuse ;  /* 0x0000000a41417c23 */ /* 0x100fe20008010809 */
[--C-:B------:R-:W-:Y:S01]  /*1d20*/  FFMA.FTZ R68, R68, UR10, -R9.reuse ;  /* 0x0000000a44447c23 */ /* 0x100fe20008010809 */
[----:B------:R-:W-:Y:S01]  /*1d30*/  FMNMX.FTZ R3, R47, R4, !PT ;  /* 0x000000042f037209 */ /* 0x000fe20007810000 */
[----:B------:R-:W-:Y:S01]  /*1d40*/  MUFU.EX2 R32, R32 ;  /* 0x0000002000207308 */ /* 0x000fe20000000800 */
[----:B------:R-:W-:Y:S01]  /*1d50*/  FFMA.FTZ R9, R69, UR10, -R9 ;  /* 0x0000000a45097c23 */ /* 0x000fe20008010809 */
[----:B------:R-:W-:-:S02]  /*1d60*/  F2FP.BF16.F32.PACK_AB R152, R25, R24 ;  /* 0x000000181998723e */ /* 0x000fc400000010ff */
[----:B------:R-:W-:-:S04]  /*1d70*/  FMNMX.FTZ R4, R50, R3, !PT ;  /* 0x0000000332047209 */ /* 0x000fc80007810000 */
[----:B------:R-:W-:Y:S01]  /*1d80*/  FMNMX.FTZ R3, R51, R4, !PT ;  /* 0x0000000433037209 */ /* 0x000fe20007810000 */
[----:B------:R-:W2:Y:S01]  /*1d90*/  MUFU.EX2 R33, R33 ;  /* 0x0000002100217308 */ /* 0x000ea20000000800 */
[----:B---3--:R-:W-:Y:S02]  /*1da0*/  F2FP.BF16.F32.PACK_AB R154, R29, R28 ;  /* 0x0000001c1d9a723e */ /* 0x008fe400000010ff */
[----:B------:R-:W-:-:S04]  /*1db0*/  FMNMX.FTZ R4, R54, R3, !PT ;  /* 0x0000000336047209 */ /* 0x000fc80007810000 */
[----:B------:R-:W-:Y:S01]  /*1dc0*/  FMNMX.FTZ R3, R55, R4, !PT ;  /* 0x0000000437037209 */ /* 0x000fe20007810000 */
[----:B------:R-:W-:Y:S03]  /*1dd0*/  MUFU.EX2 R36, R36 ;  /* 0x0000002400247308 */ /* 0x000fe60000000800 */
[----:B------:R-:W-:-:S04]  /*1de0*/  FMNMX.FTZ R4, R58, R3, !PT ;  /* 0x000000033a047209 */ /* 0x000fc80007810000 */
[----:B------:R-:W-:Y:S01]  /*1df0*/  FMNMX.FTZ R3, R59, R4, !PT ;  /* 0x000000043b037209 */ /* 0x000fe20007810000 */
[----:B------:R-:W3:Y:S01]  /*1e00*/  MUFU.EX2 R37, R37 ;  /* 0x0000002500257308 */ /* 0x000ee20000000800 */
[----:B--2---:R-:W-:Y:S02]  /*1e10*/  F2FP.BF16.F32.PACK_AB R156, R33, R32 ;  /* 0x00000020219c723e */ /* 0x004fe400000010ff */
[----:B------:R-:W-:-:S04]  /*1e20*/  FMNMX.FTZ R4, R62, R3, !PT ;  /* 0x000000033e047209 */ /* 0x000fc80007810000 */
[----:B------:R-:W-:Y:S01]  /*1e30*/  FMNMX.FTZ R3, R63, R4, !PT ;  /* 0x000000043f037209 */ /* 0x000fe20007810000 */
[----:B------:R-:W-:Y:S03]  /*1e40*/  MUFU.EX2 R40, R40 ;  /* 0x0000002800287308 */ /* 0x000fe60000000800 */
[----:B------:R-:W-:-:S04]  /*1e50*/  FMNMX.FTZ R4, R66, R3, !PT ;  /* 0x0000000342047209 */ /* 0x000fc80007810000 */
[----:B------:R-:W-:Y:S01]  /*1e60*/  FMNMX.FTZ R3, R67, R4, !PT ;  /* 0x0000000443037209 */ /* 0x000fe20007810000 */
[----:B------:R-:W2:Y:S01]  /*1e70*/  MUFU.EX2 R41, R41 ;  /* 0x0000002900297308 */ /* 0x000ea20000000800 */
[----:B---3--:R-:W-:Y:S02]  /*1e80*/  F2FP.BF16.F32.PACK_AB R158, R37, R36 ;  /* 0x00000024259e723e */ /* 0x008fe400000010ff */
[----:B------:R-:W-:-:S04]  /*1e90*/  FMNMX.FTZ R4, R70, R3, !PT ;  /* 0x0000000346047209 */ /* 0x000fc80007810000 */
[----:B------:R-:W-:Y:S01]  /*1ea0*/  FMNMX.FTZ R4, R71, R4, !PT ;  /* 0x0000000447047209 */ /* 0x000fe20007810000 */
[----:B------:R-:W-:Y:S04]  /*1eb0*/  MUFU.EX2 R44, R44 ;  /* 0x0000002c002c7308 */ /* 0x000fe80000000800 */
[----:B------:R-:W3:Y:S04]  /*1ec0*/  SHFL.BFLY PT, R3, R4, 0x2, 0x1f ;  /* 0x0c401f0004037f89 */ /* 0x000ee800000e0000 */
[----:B------:R-:W4:Y:S01]  /*1ed0*/  MUFU.EX2 R45, R45 ;  /* 0x0000002d002d7308 */ /* 0x000f220000000800 */
[----:B--2---:R-:W-:-:S07]  /*1ee0*/  F2FP.BF16.F32.PACK_AB R160, R41, R40 ;  /* 0x0000002829a0723e */ /* 0x004fce00000010ff */
[----:B------:R-:W-:Y:S08]  /*1ef0*/  MUFU.EX2 R48, R48 ;  /* 0x0000003000307308 */ /* 0x000ff00000000800 */
[----:B------:R-:W2:Y:S01]  /*1f00*/  MUFU.EX2 R49, R49 ;  /* 0x0000003100317308 */ /* 0x000ea20000000800 */
[----:B----4-:R-:W-:Y:S02]  /*1f10*/  F2FP.BF16.F32.PACK_AB R162, R45, R44 ;  /* 0x0000002c2da2723e */ /* 0x010fe400000010ff */
[----:B---3--:R-:W-:-:S05]  /*1f20*/  FMNMX.FTZ R5, R4, R3, !PT ;  /* 0x0000000304057209 */ /* 0x008fca0007810000 */
[----:B------:R-:W-:Y:S01]  /*1f30*/  MUFU.EX2 R52, R52 ;  /* 0x0000003400347308 */ /* 0x000fe20000000800 */
[----:B------:R-:W3:Y:S07]  /*1f40*/  SHFL.BFLY PT, R4, R5, 0x1, 0x1f ;  /* 0x0c201f0005047f89 */ /* 0x000eee00000e0000 */
[----:B------:R-:W4:Y:S01]  /*1f50*/  MUFU.EX2 R53, R53 ;  /* 0x0000003500357308 */ /* 0x000f220000000800 */
[----:B--2---:R-:W-:-:S07]  /*1f60*/  F2FP.BF16.F32.PACK_AB R164, R49, R48 ;  /* 0x0000003031a4723e */ /* 0x004fce00000010ff */
[----:B------:R-:W-:Y:S08]  /*1f70*/  MUFU.EX2 R56, R56 ;  /* 0x0000003800387308 */ /* 0x000ff00000000800 */
[----:B------:R-:W-:Y:S01]  /*1f80*/  MUFU.EX2 R57, R57 ;  /* 0x0000003900397308 */ /* 0x000fe20000000800 */
[----:B---3--:R-:W-:Y:S02]  /*1f90*/  FMNMX.FTZ R3, R5, R4, !PT ;  /* 0x0000000405037209 */ /* 0x008fe40007810000 */
[----:B----4-:R-:W-:-:S02]  /*1fa0*/  F2FP.BF16.F32.PACK_AB R166, R53, R52 ;  /* 0x0000003435a6723e */ /* 0x010fc400000010ff */
[C---:B------:R-:W-:Y:S01]  /*1fb0*/  FSETP.NEU.FTZ.AND P1, PT, R3.reuse, -INF , PT ;  /* 0xff8000000300780b */ /* 0x040fe20003f3d000 */
[----:B------:R-:W-:Y:S02]  /*1fc0*/  FMUL.FTZ R4, R3, UR10 ;  /* 0x0000000a03047c20 */ /* 0x000fe40008410000 */
[----:B------:R-:W-:Y:S03]  /*1fd0*/  MUFU.EX2 R60, R60 ;  /* 0x0000003c003c7308 */ /* 0x000fe60000000800 */
[----:B------:R-:W-:Y:S01]  /*1fe0*/  FSEL R5, R4, RZ, P1 ;  /* 0x000000ff04057208 */ /* 0x000fe20000800000 */
[----:B------:R-:W-:Y:S01]  /*1ff0*/  FADD.FTZ R4, R28, R11 ;  /* 0x0000000b1c047221 */ /* 0x000fe20000010000 */
[----:B------:R-:W-:Y:S02]  /*2000*/  ISETP.NE.AND P1, PT, R12, RZ, PT ;  /* 0x000000ff0c00720c */ /* 0x000fe40003f25270 */
[----:B------:R-:W-:Y:S01]  /*2010*/  IADD3 R12, -R18, 0xb, RZ ;  /* 0x0000000b120c7810 */ /* 0x000fe20007ffe1ff */
[--C-:B------:R-:W-:Y:S01]  /*2020*/  FFMA.FTZ R26, R26, UR10, -R5.reuse ;  /* 0x0000000a1a1a7c23 */ /* 0x100fe20008010805 */
[--C-:B------:R-:W-:Y:S01]  /*2030*/  FFMA.FTZ R27, R27, UR10, -R5.reuse ;  /* 0x0000000a1b1b7c23 */ /* 0x100fe20008010805 */
[--C-:B------:R-:W-:Y:S01]  /*2040*/  FFMA.FTZ R30, R30, UR10, -R5.reuse ;  /* 0x0000000a1e1e7c23 */ /* 0x100fe20008010805 */
[--C-:B------:R-:W-:Y:S01]  /*2050*/  FFMA.FTZ R31, R31, UR10, -R5.reuse ;  /* 0x0000000a1f1f7c23 */ /* 0x100fe20008010805 */
[--C-:B------:R-:W-:Y:S01]  /*2060*/  FFMA.FTZ R34, R34, UR10, -R5.reuse ;  /* 0x0000000a22227c23 */ /* 0x100fe20008010805 */
[--C-:B------:R-:W-:Y:S01]  /*2070*/  FFMA.FTZ R35, R35, UR10, -R5.reuse ;  /* 0x0000000a23237c23 */ /* 0x100fe20008010805 */
[----:B------:R-:W-:Y:S01]  /*2080*/  MUFU.EX2 R26, R26 ;  /* 0x0000001a001a7308 */ /* 0x000fe20000000800 */
[----:B------:R-:W-:Y:S01]  /*2090*/  FADD.FTZ R11, R29, R4 ;  /* 0x000000041d0b7221 */ /* 0x000fe20000010000 */
[--C-:B------:R-:W-:Y:S01]  /*20a0*/  FFMA.FTZ R38, R38, UR10, -R5.reuse ;  /* 0x0000000a26267c23 */ /* 0x100fe20008010805 */
[--C-:B------:R-:W-:Y:S01]  /*20b0*/  FFMA.FTZ R39, R39, UR10, -R5.reuse ;  /* 0x0000000a27277c23 */ /* 0x100fe20008010805 */
[----:B------:R-:W-:Y:S01]  /*20c0*/  FFMA.FTZ R42, R42, UR10, -R5 ;  /* 0x0000000a2a2a7c23 */ /* 0x000fe20008010805 */
[----:B------:R-:W-:Y:S01]  /*20d0*/  FADD.FTZ R4, R32, R11 ;  /* 0x0000000b20047221 */ /* 0x000fe20000010000 */
[--C-:B------:R-:W-:Y:S01]  /*20e0*/  FFMA.FTZ R43, R43, UR10, -R5.reuse ;  /* 0x0000000a2b2b7c23 */ /* 0x100fe20008010805 */
[--C-:B------:R-:W-:Y:S01]  /*20f0*/  FFMA.FTZ R46, R46, UR10, -R5.reuse ;  /* 0x0000000a2e2e7c23 */ /* 0x100fe20008010805 */
[----:B------:R-:W2:Y:S01]  /*2100*/  MUFU.EX2 R27, R27 ;  /* 0x0000001b001b7308 */ /* 0x000ea20000000800 */
[----:B------:R-:W-:Y:S01]  /*2110*/  FADD.FTZ R13, R33, R4 ;  /* 0x00000004210d7221 */ /* 0x000fe20000010000 */
[--C-:B------:R-:W-:Y:S01]  /*2120*/  FFMA.FTZ R47, R47, UR10, -R5.reuse ;  /* 0x0000000a2f2f7c23 */ /* 0x100fe20008010805 */
[--C-:B------:R-:W-:Y:S01]  /*2130*/  FFMA.FTZ R50, R50, UR10, -R5.reuse ;  /* 0x0000000a32327c23 */ /* 0x100fe20008010805 */
[----:B------:R-:W-:Y:S01]  /*2140*/  FFMA.FTZ R51, R51, UR10, -R5 ;  /* 0x0000000a33337c23 */ /* 0x000fe20008010805 */
[----:B------:R-:W-:Y:S01]  /*2150*/  FADD.FTZ R10, R36, R13 ;  /* 0x0000000d240a7221 */ /* 0x000fe20000010000 */
[--C-:B------:R-:W-:Y:S01]  /*2160*/  FFMA.FTZ R54, R54, UR10, -R5.reuse ;  /* 0x0000000a36367c23 */ /* 0x100fe20008010805 */
[--C-:B------:R-:W-:Y:S01]  /*2170*/  FFMA.FTZ R55, R55, UR10, -R5.reuse ;  /* 0x0000000a37377c23 */ /* 0x100fe20008010805 */
[----:B------:R-:W3:Y:S01]  /*2180*/  MUFU.EX2 R30, R30 ;  /* 0x0000001e001e7308 */ /* 0x000ee20000000800 */
[----:B------:R-:W-:Y:S01]  /*2190*/  FADD.FTZ R13, R37, R10 ;  /* 0x0000000a250d7221 */ /* 0x000fe20000010000 */
[--C-:B------:R-:W-:Y:S01]  /*21a0*/  FFMA.FTZ R58, R58, UR10, -R5.reuse ;  /* 0x0000000a3a3a7c23 */ /* 0x100fe20008010805 */
[--C-:B------:R-:W-:Y:S01]  /*21b0*/  FFMA.FTZ R59, R59, UR10, -R5.reuse ;  /* 0x0000000a3b3b7c23 */ /* 0x100fe20008010805 */
[----:B------:R-:W-:Y:S01]  /*21c0*/  FFMA.FTZ R62, R62, UR10, -R5 ;  /* 0x0000000a3e3e7c23 */ /* 0x000fe20008010805 */
[----:B------:R-:W-:Y:S01]  /*21d0*/  FADD.FTZ R14, R40, R13 ;  /* 0x0000000d280e7221 */ /* 0x000fe20000010000 */
[--C-:B------:R-:W-:Y:S01]  /*21e0*/  FFMA.FTZ R63, R63, UR10, -R5.reuse ;  /* 0x0000000a3f3f7c23 */ /* 0x100fe20008010805 */
[----:B------:R-:W-:Y:S01]  /*21f0*/  FFMA.FTZ R66, R66, UR10, -R5 ;  /* 0x0000000a42427c23 */ /* 0x000fe20008010805 */
[----:B------:R-:W4:Y:S01]  /*2200*/  MUFU.EX2 R31, R31 ;  /* 0x0000001f001f7308 */ /* 0x000f220000000800 */
[----:B--2---:R-:W-:Y:S01]  /*2210*/  FADD.FTZ R11, R26, R27 ;  /* 0x0000001b1a0b7221 */ /* 0x004fe20000010000 */
[----:B------:R-:W-:Y:S01]  /*2220*/  FADD.FTZ R13, R41, R14 ;  /* 0x0000000e290d7221 */ /* 0x000fe20000010000 */
[--C-:B------:R-:W-:Y:S01]  /*2230*/  FFMA.FTZ R67, R67, UR10, -R5.reuse ;  /* 0x0000000a43437c23 */ /* 0x100fe20008010805 */
[--C-:B------:R-:W-:Y:S01]  /*2240*/  FFMA.FTZ R70, R70, UR10, -R5.reuse ;  /* 0x0000000a46467c23 */ /* 0x100fe20008010805 */
[----:B------:R-:W-:Y:S01]  /*2250*/  FFMA.FTZ R71, R71, UR10, -R5 ;  /* 0x0000000a47477c23 */ /* 0x000fe20008010805 */
[----:B------:R-:W-:Y:S01]  /*2260*/  FADD.FTZ R14, R44, R13 ;  /* 0x0000000d2c0e7221 */ /* 0x000fe20000010000 */
[----:B------:R-:W-:Y:S01]  /*2270*/  F2FP.BF16.F32.PACK_AB R168, R57, R56 ;  /* 0x0000003839a8723e */ /* 0x000fe200000010ff */
[----:B------:R-:W2:Y:S01]  /*2280*/  MUFU.EX2 R34, R34 ;  /* 0x0000002200227308 */ /* 0x000ea20000000800 */
[----:B---3--:R-:W-:Y:S01]  /*2290*/  FADD.FTZ R4, R30, R11 ;  /* 0x0000000b1e047221 */ /* 0x008fe20000010000 */
[----:B------:R-:W-:Y:S01]  /*22a0*/  FADD.FTZ R13, R45, R14 ;  /* 0x0000000e2d0d7221 */ /* 0x000fe20000010000 */
[----:B------:R-:W-:-:S05]  /*22b0*/  F2FP.BF16.F32.PACK_AB R153, R27, R26 ;  /* 0x0000001a1b99723e */ /* 0x000fca00000010ff */
[----:B------:R-:W3:Y:S01]  /*22c0*/  MUFU.EX2 R35, R35 ;  /* 0x0000002300237308 */ /* 0x000ee20000000800 */
[C---:B----4-:R-:W-:Y:S01]  /*22d0*/  FADD.FTZ R11, R31.reuse, R4 ;  /* 0x000000041f0b7221 */ /* 0x050fe20000010000 */
[----:B------:R-:W-:Y:S01]  /*22e0*/  @!P1 VIADD R4, R8, 0x22840 ;  /* 0x0002284008049836 */ /* 0x000fe20000000000 */
[----:B------:R-:W-:-:S04]  /*22f0*/  F2FP.BF16.F32.PACK_AB R155, R31, R30 ;  /* 0x0000001e1f9b723e */ /* 0x000fc800000010ff */
[----:B------:R-:W-:Y:S01]  /*2300*/  @!P1 PRMT R4, RZ, 0x654, R4 ;  /* 0x00000654ff049816 */ /* 0x000fe20000000004 */
[----:B------:R-:W4:Y:S01]  /*2310*/  MUFU.EX2 R38, R38 ;  /* 0x0000002600267308 */ /* 0x000f220000000800 */
[----:B--2---:R-:W-:Y:S01]  /*2320*/  FADD.FTZ R10, R34, R11 ;  /* 0x0000000b220a7221 */ /* 0x004fe20000010000 */
[----:B------:R2:W-:Y:S06]  /*2330*/  BAR.ARV R12, 0x100 ;  /* 0x0004000c0000751d */ /* 0x0005ec0000002000 */
[----:B------:R-:W5:Y:S01]  /*2340*/  MUFU.EX2 R39, R39 ;  /* 0x0000002700277308 */ /* 0x000f620000000800 */
[C---:B---3--:R-:W-:Y:S01]  /*2350*/  FADD.FTZ R11, R35.reuse, R10 ;  /* 0x0000000a230b7221 */ /* 0x048fe20000010000 */
[----:B------:R3:W-:Y:S01]  /*2360*/  @!P1 SYNCS.ARRIVE.TRANS64.RED.A1T0 RZ, [R4+URZ], RZ ;  /* 0x000000ff04ff99a7 */ /* 0x0007e2000810043f */
[----:B------:R-:W-:-:S05]  /*2370*/  F2FP.BF16.F32.PACK_AB R157, R35, R34 ;  /* 0x00000022239d723e */ /* 0x000fca00000010ff */
[----:B------:R-:W3:Y:S01]  /*2380*/  MUFU.EX2 R42, R42 ;  /* 0x0000002a002a7308 */ /* 0x000ee20000000800 */
[----:B----4-:R-:W-:-:S07]  /*2390*/  FADD.FTZ R10, R38, R11 ;  /* 0x0000000b260a7221 */ /* 0x010fce0000010000 */
[----:B------:R-:W4:Y:S01]  /*23a0*/  MUFU.EX2 R43, R43 ;  /* 0x0000002b002b7308 */ /* 0x000f220000000800 */
[C---:B-----5:R-:W-:Y:S01]  /*23b0*/  FADD.FTZ R11, R39.reuse, R10 ;  /* 0x0000000a270b7221 */ /* 0x060fe20000010000 */
[----:B------:R-:W-:Y:S01]  /*23c0*/  FADD.FTZ R10, R48, R13 ;  /* 0x0000000d300a7221 */ /* 0x000fe20000010000 */
[----:B------:R-:W-:-:S03]  /*23d0*/  F2FP.BF16.F32.PACK_AB R159, R39, R38 ;  /* 0x00000026279f723e */ /* 0x000fc600000010ff */
[----:B------:R-:W-:Y:S02]  /*23e0*/  FADD.FTZ R13, R49, R10 ;  /* 0x0000000a310d7221 */ /* 0x000fe40000010000 */
[----:B------:R-:W5:Y:S01]  /*23f0*/  MUFU.EX2 R46, R46 ;  /* 0x0000002e002e7308 */ /* 0x000f620000000800 */
[----:B---3--:R-:W-:Y:S01]  /*2400*/  FADD.FTZ R4, R42, R11 ;  /* 0x0000000b2a047221 */ /* 0x008fe20000010000 */
[----:B------:R-:W-:-:S04]  /*2410*/  FADD.FTZ R10, R52, R13 ;  /* 0x0000000d340a7221 */ /* 0x000fc80000010000 */
[----:B------:R-:W-:Y:S02]  /*2420*/  FADD.FTZ R13, R53, R10 ;  /* 0x0000000a350d7221 */ /* 0x000fe40000010000 */
[----:B------:R-:W3:Y:S01]  /*2430*/  MUFU.EX2 R47, R47 ;  /* 0x0000002f002f7308 */ /* 0x000ee20000000800 */
[C---:B----4-:R-:W-:Y:S01]  /*2440*/  FADD.FTZ R11, R43.reuse, R4 ;  /* 0x000000042b0b7221 */ /* 0x050fe20000010000 */
[----:B------:R-:W-:Y:S01]  /*2450*/  FADD.FTZ R10, R56, R13 ;  /* 0x0000000d380a7221 */ /* 0x000fe20000010000 */
[----:B------:R-:W-:-:S05]  /*2460*/  F2FP.BF16.F32.PACK_AB R161, R43, R42 ;  /* 0x0000002a2ba1723e */ /* 0x000fca00000010ff */
[----:B------:R-:W4:Y:S01]  /*2470*/  MUFU.EX2 R50, R50 ;  /* 0x0000003200327308 */ /* 0x000f220000000800 */
[----:B-----5:R-:W-:-:S07]  /*2480*/  FADD.FTZ R4, R46, R11 ;  /* 0x0000000b2e047221 */ /* 0x020fce0000010000 */
[----:B------:R-:W5:Y:S01]  /*2490*/  MUFU.EX2 R51, R51 ;  /* 0x0000003300337308 */ /* 0x000f620000000800 */
[C---:B---3--:R-:W-:Y:S01]  /*24a0*/  FADD.FTZ R11, R47.reuse, R4 ;  /* 0x000000042f0b7221 */ /* 0x048fe20000010000 */
[----:B------:R-:W-:-:S06]  /*24b0*/  F2FP.BF16.F32.PACK_AB R163, R47, R46 ;  /* 0x0000002e2fa3723e */ /* 0x000fcc00000010ff */
[----:B------:R-:W3:Y:S01]  /*24c0*/  MUFU.EX2 R54, R54 ;  /* 0x0000003600367308 */ /* 0x000ee20000000800 */
[----:B----4-:R-:W-:Y:S01]  /*24d0*/  FADD.FTZ R4, R50, R11 ;  /* 0x0000000b32047221 */ /* 0x010fe20000010000 */
[----:B------:R-:W-:-:S04]  /*24e0*/  FADD.FTZ R11, R57, R10 ;  /* 0x0000000a390b7221 */ /* 0x000fc80000010000 */
[----:B------:R-:W-:Y:S02]  /*24f0*/  FADD.FTZ R10, R60, R11 ;  /* 0x0000000b3c0a7221 */ /* 0x000fe40000010000 */
[----:B------:R-:W4:Y:S01]  /*2500*/  MUFU.EX2 R55, R55 ;  /* 0x0000003700377308 */ /* 0x000f220000000800 */
[C---:B-----5:R-:W-:Y:S01]  /*2510*/  FADD.FTZ R5, R51.reuse, R4 ;  /* 0x0000000433057221 */ /* 0x060fe20000010000 */
[----:B------:R-:W-:-:S06]  /*2520*/  F2FP.BF16.F32.PACK_AB R165, R51, R50 ;  /* 0x0000003233a5723e */ /* 0x000fcc00000010ff */
[----:B------:R-:W5:Y:S01]  /*2530*/  MUFU.EX2 R61, R61 ;  /* 0x0000003d003d7308 */ /* 0x000f620000000800 */
[----:B---3--:R-:W-:-:S07]  /*2540*/  FADD.FTZ R4, R54, R5 ;  /* 0x0000000536047221 */ /* 0x008fce0000010000 */
[----:B------:R-:W3:Y:S01]  /*2550*/  MUFU.EX2 R58, R58 ;  /* 0x0000003a003a7308 */ /* 0x000ee20000000800 */
[C---:B----4-:R-:W-:Y:S01]  /*2560*/  FADD.FTZ R5, R55.reuse, R4 ;  /* 0x0000000437057221 */ /* 0x050fe20000010000 */
[----:B------:R-:W-:-:S06]  /*2570*/  F2FP.BF16.F32.PACK_AB R167, R55, R54 ;  /* 0x0000003637a7723e */ /* 0x000fcc00000010ff */
[----:B------:R-:W4:Y:S01]  /*2580*/  MUFU.EX2 R64, R64 ;  /* 0x0000004000407308 */ /* 0x000f220000000800 */
[C---:B-----5:R-:W-:Y:S01]  /*2590*/  FADD.FTZ R11, R61.reuse, R10 ;  /* 0x0000000a3d0b7221 */ /* 0x060fe20000010000 */
[----:B------:R-:W-:-:S06]  /*25a0*/  F2FP.BF16.F32.PACK_AB R170, R61, R60 ;  /* 0x0000003c3daa723e */ /* 0x000fcc00000010ff */
[----:B------:R-:W5:Y:S01]  /*25b0*/  MUFU.EX2 R59, R59 ;  /* 0x0000003b003b7308 */ /* 0x000f620000000800 */
[----:B---3--:R-:W-:-:S07]  /*25c0*/  FADD.FTZ R4, R58, R5 ;  /* 0x000000053a047221 */ /* 0x008fce0000010000 */
[----:B------:R-:W3:Y:S01]  /*25d0*/  MUFU.EX2 R65, R65 ;  /* 0x0000004100417308 */ /* 0x000ee20000000800 */
[----:B----4-:R-:W-:-:S07]  /*25e0*/  FADD.FTZ R10, R64, R11 ;  /* 0x0000000b400a7221 */ /* 0x010fce0000010000 */
[----:B------:R-:W4:Y:S01]  /*25f0*/  MUFU.EX2 R62, R62 ;  /* 0x0000003e003e7308 */ /* 0x000f220000000800 */
[C---:B-----5:R-:W-:Y:S01]  /*2600*/  FADD.FTZ R5, R59.reuse, R4 ;  /* 0x000000043b057221 */ /* 0x060fe20000010000 */
[----:B------:R-:W-:-:S06]  /*2610*/  F2FP.BF16.F32.PACK_AB R169, R59, R58 ;  /* 0x0000003a3ba9723e */ /* 0x000fcc00000010ff */
[----:B------:R-:W5:Y:S01]  /*2620*/  MUFU.EX2 R68, R68 ;  /* 0x0000004400447308 */ /* 0x000f620000000800 */
[C---:B---3--:R-:W-:Y:S01]  /*2630*/  FADD.FTZ R11, R65.reuse, R10 ;  /* 0x0000000a410b7221 */ /* 0x048fe20000010000 */
[----:B------:R-:W-:-:S06]  /*2640*/  F2FP.BF16.F32.PACK_AB R172, R65, R64 ;  /* 0x0000004041ac723e */ /* 0x000fcc00000010ff */
[----:B------:R-:W3:Y:S01]  /*2650*/  MUFU.EX2 R63, R63 ;  /* 0x0000003f003f7308 */ /* 0x000ee20000000800 */
[----:B----4-:R-:W-:-:S07]  /*2660*/  FADD.FTZ R4, R62, R5 ;  /* 0x000000053e047221 */ /* 0x010fce0000010000 */
[----:B------:R-:W4:Y:S01]  /*2670*/  MUFU.EX2 R66, R66 ;  /* 0x0000004200427308 */ /* 0x000f220000000800 */
[----:B-----5:R-:W-:-:S07]  /*2680*/  FADD.FTZ R10, R68, R11 ;  /* 0x0000000b440a7221 */ /* 0x020fce0000010000 */
[----:B------:R-:W5:Y:S01]  /*2690*/  MUFU.EX2 R9, R9 ;  /* 0x0000000900097308 */ /* 0x000f620000000800 */
[C---:B---3--:R-:W-:Y:S01]  /*26a0*/  FADD.FTZ R11, R63.reuse, R4 ;  /* 0x000000043f0b7221 */ /* 0x048fe20000010000 */
[----:B------:R-:W-:-:S06]  /*26b0*/  F2FP.BF16.F32.PACK_AB R171, R63, R62 ;  /* 0x0000003e3fab723e */ /* 0x000fcc00000010ff */
[----:B------:R-:W3:Y:S01]  /*26c0*/  MUFU.EX2 R67, R67 ;  /* 0x0000004300437308 */ /* 0x000ee20000000800 */
[----:B----4-:R-:W-:-:S07]  /*26d0*/  FADD.FTZ R4, R66, R11 ;  /* 0x0000000b42047221 */ /* 0x010fce0000010000 */
[----:B------:R-:W4:Y:S01]  /*26e0*/  MUFU.EX2 R70, R70 ;  /* 0x0000004600467308 */ /* 0x000f220000000800 */
[C---:B-----5:R-:W-:Y:S01]  /*26f0*/  FADD.FTZ R5, R9.reuse, R10 ;  /* 0x0000000a09057221 */ /* 0x060fe20000010000 */
[----:B------:R-:W-:-:S06]  /*2700*/  F2FP.BF16.F32.PACK_AB R174, R9, R68 ;  /* 0x0000004409ae723e */ /* 0x000fcc00000010ff */
[----:B------:R-:W5:Y:S01]  /*2710*/  MUFU.EX2 R71, R71 ;  /* 0x0000004700477308 */ /* 0x000f620000000800 */
[C---:B---3--:R-:W-:Y:S01]  /*2720*/  FADD.FTZ R9, R67.reuse, R4 ;  /* 0x0000000443097221 */ /* 0x048fe20000010000 */
[----:B------:R-:W-:-:S03]  /*2730*/  F2FP.BF16.F32.PACK_AB R173, R67, R66 ;  /* 0x0000004243ad723e */ /* 0x000fc600000010ff */
[----:B----4-:R-:W-:-:S04]  /*2740*/  FADD.FTZ R4, R70, R9 ;  /* 0x0000000946047221 */ /* 0x010fc80000010000 */
[C---:B-----5:R-:W-:Y:S01]  /*2750*/  FADD.FTZ R4, R71.reuse, R4 ;  /* 0x0000000447047221 */ /* 0x060fe20000010000 */
[----:B------:R-:W-:Y:S01]  /*2760*/  F2FP.BF16.F32.PACK_AB R175, R71, R70 ;  /* 0x0000004647af723e */ /* 0x000fe200000010ff */
[----:B--2---:R-:W-:Y:S06]  /*2770*/  @!P0 BRA `(.L_x_15) ;  /* 0x0000000000048947 */ /* 0x004fec0003800000 */
[----:B------:R-:W-:Y:S01]  /*2780*/  BPT.TRAP 0x1 ;  /* 0x000000040000795c */ /* 0x000fe20000300000 */
.L_x_15:
[----:B------:R2:W3:Y:S01]  /*2790*/  SYNCS.PHASECHK.TRANS64.TRYWAIT P2, [UR21+0x22850], R7 ;  /* 0x02285007ff0075a7 */ /* 0x0004e20008040155 */
[----:B------:R-:W-:Y:S05]  /*27a0*/  @!P0 BRA `(.L_x_16) ;  /* 0x0000000000048947 */ /* 0x000fea0003800000 */
[----:B------:R-:W-:Y:S01]  /*27b0*/  BPT.TRAP 0x1 ;  /* 0x000000040000795c */ /* 0x000fe20000300000 */
.L_x_16:
[----:B---3--:R-:W-:Y:S05]  /*27c0*/  @P2 BRA `(.L_x_17) ;  /* 0x0000000000082947 */ /* 0x008fea0003800000 */
[----:B------:R-:W3:Y:S02]  /*27d0*/  SYNCS.PHASECHK.TRANS64.TRYWAIT P2, [UR21+0x22850], R7 ;  /* 0x02285007ff0075a7 */ /* 0x000ee40008040155 */
[----:B---3--:R-:W-:Y:S05]  /*27e0*/  @!P2 BRA `(.L_x_18) ;  /* 0x0000006400eca947 */ /* 0x008fea0003800000 */
.L_x_17:
[----:B------:R4:W-:Y:S01]  /*27f0*/  BAR.SYNC.DEFER_BLOCKING R6, 0x100 ;  /* 0x000400060000751d */ /* 0x0009e20000010000 */
[----:B------:R-:W-:Y:S01]  /*2800*/  UIADD3 UR6, UR46, 0x400, URZ ;  /* 0x000004002e067890 */ /* 0x000fe2000fffe03f */
[----:B---3--:R-:W-:Y:S01]  /*2810*/  @!P1 VIADD R8, R8, 0x22860 ;  /* 0x0002286008089836 */ /* 0x008fe20000000000 */
[----:B------:R-:W-:Y:S02]  /*2820*/  UISETP.GE.AND UP0, UPT, UR50, 0x61, UPT ;  /* 0x000000613200788c */ /* 0x000fe4000bf06270 */
[----:B------:R-:W-:Y:S01]  /*2830*/  USHF.R.U32.HI UR6, URZ, 0x4, UR6 ;  /* 0x000000043f067899 */ /* 0x000fe20008011606 */
[----:B------:R-:W-:Y:S01]  /*2840*/  UMOV UR7, 0x40000040 ;  /* 0x4000004000077882 */ /* 0x000fe20000000000 */
[----:B------:R-:W-:Y:S02]  /*2850*/  @!P1 PRMT R8, RZ, 0x654, R8 ;  /* 0x00000654ff089816 */ /* 0x000fe40000000008 */
[----:B------:R-:W-:Y:S01]  /*2860*/  ULOP3.LUT UR6, UR6, 0x3fff, URZ, 0xc0, !UPT ;  /* 0x00003fff06067892 */ /* 0x000fe2000f8ec03f */
[----:B------:R-:W-:-:S03]  /*2870*/  PLOP3.LUT P2, PT, PT, PT, UP0, 0x80, 0x0 ;  /* 0x000000000000781c */ /* 0x000fc60003f4f008 */
[----:B------:R-:W-:-:S04]  /*2880*/  ULOP3.LUT UR21, UR6, 0x3000000, URZ, 0xfc, !UPT ;  /* 0x0300000006157892 */ /* 0x000fc8000f8efc3f */
[----:B------:R-:W-:Y:S01]  /*2890*/  UIMAD UR11, UR39, 0xc00, UR21 ;  /* 0x00000c00270b78a4 */ /* 0x000fe2000f8e0215 */
[----:B------:R-:W-:-:S06]  /*28a0*/  WARPGROUP.ARRIVE ;  /* 0x00000000000079c5 */ /* 0x000fcc0000000000 */
[----:B------:R-:W-:Y:S02]  /*28b0*/  UMOV UR6, UR11 ;  /* 0x0000000b00067c82 */ /* 0x000fe40008000000 */
[----:B------:R-:W-:Y:S01]  /*28c0*/  HGMMA.64x256x16.F32.BF16 R24, R152, gdesc[UR4].tnspB, RZ, !UPT, gsb0 ;  /* 0x43e0000498187df0 */ /* 0x000fe2000c0018ff */
[----:B------:R-:W-:Y:S01]  /*28d0*/  UIADD3 UR6, UR11, 0x80, URZ ;  /* 0x000000800b067890 */ /* 0x000fe2000fffe03f */
[----:B------:R-:W-:Y:S01]  /*28e0*/  UMOV UR7, 0x40000040 ;  /* 0x4000004000077882 */ /* 0x000fe20000000000 */
[----:B------:R-:W-:Y:S02]  /*28f0*/  WARPGROUP.DEPBAR.LE gsb0, 0x0 ;  /* 0x00008000000079c5 */ /* 0x000fe40000010000 */
[----:B------:R-:W-:-:S15]  /*2900*/  WARPGROUP.ARRIVE ;  /* 0x00000000000079c5 */ /* 0x000fde0000000000 */
[----:B------:R-:W-:-:S08]  /*2910*/  NOP ;  /* 0x0000000000007918 */ /* 0x000fd00000000000 */
[----:B------:R-:W-:Y:S01]  /*2920*/  HGMMA.64x256x16.F32.BF16 R24, R156, gdesc[UR4].tnspB, R24, gsb0 ;  /* 0x43e000049c187df0 */ /* 0x000fe20008001818 */
        /* <DEDUP_REMOVED lines=23> */
[----:B------:R-:W-:Y:S03]  /*2aa0*/  HGMMA.64x256x16.F32.BF16 R24, R172, gdesc[UR4].tnspB, R24, gsb0 ;  /* 0x43e00004ac187df0 */ /* 0x000fe60008001818 */
[----:B------:R-:W-:Y:S02]  /*2ab0*/  WARPGROUP.DEPBAR.LE gsb0, 0x0 ;  /* 0x00008000000079c5 */ /* 0x000fe40000010000 */
[----:B------:R4:W-:Y:S01]  /*2ac0*/  @!P1 SYNCS.ARRIVE.TRANS64.RED.A1T0 RZ, [R8+URZ], RZ ;  /* 0x000000ff08ff99a7 */ /* 0x0009e2000810043f */
[----:B------:R-:W-:Y:S05]  /*2ad0*/  @!P2 BRA `(.L_x_19) ;  /* 0x0000001c004ca947 */ /* 0x000fea0003800000 */
[----:B------:R-:W-:Y:S01]  /*2ae0*/  IMAD.MOV.U32 R20, RZ, RZ, R3 ;  /* 0x000000ffff147224 */ /* 0x000fe200078e0003 */
[----:B------:R-:W-:Y:S01]  /*2af0*/  UIADD3 UR47, UR47, -0x2, URZ ;  /* 0xfffffffe2f2f7890 */ /* 0x000fe2000fffe03f */
[----:B-12---:R-:W-:Y:S01]  /*2b00*/  IMAD.MOV.U32 R7, RZ, RZ, R0 ;  /* 0x000000ffff077224 */ /* 0x006fe200078e0000 */
[----:B------:R-:W-:-:S10]  /*2b10*/  ULDC UR22, c[0x0][0x988] ;  /* 0x0002620000167ab9 */ /* 0x000fd40000000800 */
.L_x_28:
[----:B------:R-:W-:Y:S01]  /*2b20*/  UIADD3 UR39, UR39, 0x1, URZ ;  /* 0x0000000127277890 */ /* 0x000fe2000fffe03f */
[----:B------:R-:W-:Y:S01]  /*2b30*/  IMAD.U32 R0, RZ, RZ, UR47 ;  /* 0x0000002fff007e24 */ /* 0x000fe2000f8e00ff */
[----:B------:R-:W-:Y:S02]  /*2b40*/  UIADD3 UR47, UR47, -0x1, URZ ;  /* 0xffffffff2f2f7890 */ /* 0x000fe4000fffe03f */
[----:B------:R-:W-:Y:S02]  /*2b50*/  UISETP.NE.AND UP0, UPT, UR39, 0x2, UPT ;  /* 0x000000022700788c */ /* 0x000fe4000bf05270 */
[----:B------:R-:W-:Y:S02]  /*2b60*/  ISETP.GT.AND P2, PT, R0, RZ, PT ;  /* 0x000000ff0000720c */ /* 0x000fe40003f44270 */
[----:B------:R-:W-:Y:S02]  /*2b70*/  USEL UR6, URZ, 0x1, UP0 ;  /* 0x000000013f067887 */ /* 0x000fe40008000000 */
[----:B------:R-:W-:-:S02]  /*2b80*/  USEL UR39, UR39, URZ, UP0 ;  /* 0x0000003f27277287 */ /* 0x000fc40008000000 */
[----:B------:R-:W-:Y:S01]  /*2b90*/  ULOP3.LUT UR42, UR42, UR6, URZ, 0x3c, !UPT ;  /* 0x000000062a2a7292 */ /* 0x000fe2000f8e3c3f */
[----:B---3--:R-:W-:Y:S11]  /*2ba0*/  @!P0 BRA `(.L_x_20) ;  /* 0x0000000000048947 */ /* 0x008ff60003800000 */
[----:B------:R-:W-:Y:S01]  /*2bb0*/  BPT.TRAP 0x1 ;  /* 0x000000040000795c */ /* 0x000fe20000300000 */
.L_x_20:
[----:B------:R-:W-:Y:S01]  /*2bc0*/  MOV R0, UR42 ;  /* 0x0000002a00007c02 */ /* 0x000fe20008000f00 */
[----:B------:R-:W-:-:S03]  /*2bd0*/  ULEA UR23, UR39, UR46, 0x3 ;  /* 0x0000002e27177291 */ /* 0x000fc6000f8e183f */
[----:B------:R-:W-:-:S04]  /*2be0*/  SHF.L.U32 R0, R0, 0x1f, RZ ;  /* 0x0000001f00007819 */ /* 0x000fc800000006ff */
[----:B------:R-:W-:-:S13]  /*2bf0*/  R2UR UR24, R0 ;  /* 0x00000000001872ca */ /* 0x000fda00000e0000 */
[----:B------:R-:W-:-:S04]  /*2c00*/  IMAD.U32 R0, RZ, RZ, UR24 ;  /* 0x00000018ff007e24 */ /* 0x000fc8000f8e00ff */
[----:B------:R1:W2:Y:S01]  /*2c10*/  SYNCS.PHASECHK.TRANS64.TRYWAIT P3, [UR23+0x22830], R0 ;  /* 0x02283000ff0075a7 */ /* 0x0002a20008060157 */
[----:B------:R-:W-:Y:S05]  /*2c20*/  @!P0 BRA `(.L_x_21) ;  /* 0x0000000000048947 */ /* 0x000fea0003800000 */
[----:B------:R-:W-:Y:S01]  /*2c30*/  BPT.TRAP 0x1 ;  /* 0x000000040000795c */ /* 0x000fe20000300000 */
.L_x_21:
[----:B--2---:R-:W-:Y:S05]  /*2c40*/  @P3 BRA `(.L_x_22) ;  /* 0x00000000000c3947 */ /* 0x004fea0003800000 */
[----:B-1----:R-:W-:-:S04]  /*2c50*/  IMAD.U32 R0, RZ, RZ, UR24 ;  /* 0x00000018ff007e24 */ /* 0x002fc8000f8e00ff */
[----:B------:R-:W1:Y:S02]  /*2c60*/  SYNCS.PHASECHK.TRANS64.TRYWAIT P3, [UR23+0x22830], R0 ;  /* 0x02283000ff0075a7 */ /* 0x000e640008060157 */
[----:B-1----:R-:W-:Y:S05]  /*2c70*/  @!P3 BRA `(.L_x_23) ;  /* 0x0000006000dcb947 */ /* 0x002fea0003800000 */
.L_x_22:
[----:B------:R-:W-:Y:S01]  /*2c80*/  UIMAD UR18, UR39, 0x300, UR20 ;  /* 0x00000300271278a4 */ /* 0x000fe2000f8e0214 */
[----:B------:R-:W-:Y:S01]  /*2c90*/  WARPGROUP.ARRIVE ;  /* 0x00000000000079c5 */ /* 0x000fe20000000000 */
[----:B------:R-:W-:Y:S01]  /*2ca0*/  UMOV UR19, 0x40000040 ;  /* 0x4000004000137882 */ /* 0x000fe20000000000 */
[----:B------:R-:W-:Y:S01]  /*2cb0*/  UMOV UR7, 0x40000040 ;  /* 0x4000004000077882 */ /* 0x000fe20000000000 */
[----:B------:R-:W-:Y:S02]  /*2cc0*/  UIADD3 UR6, UR18, 0x2, URZ ;  /* 0x0000000212067890 */ /* 0x000fe4000fffe03f */
[----:B------:R-:W-:Y:S01]  /*2cd0*/  UIADD3 UR10, UR18, 0x4, URZ ;  /* 0x00000004120a7890 */ /* 0x000fe2000fffe03f */
[----:B------:R-:W-:Y:S02]  /*2ce0*/  UMOV UR11, 0x40000040 ;  /* 0x40000040000b7882 */ /* 0x000fe40000000000 */
[----:B------:R-:W-:Y:S01]  /*2cf0*/  HGMMA.64x96x16.F32.BF16 R152, gdesc[UR16], RZ, !UPT, gsb0 ;  /* 0x01600000109879f0 */ /* 0x000fe2000c0018ff */
[----:B------:R-:W-:Y:S01]  /*2d00*/  UIADD3 UR14, UR18, 0x6, URZ ;  /* 0x00000006120e7890 */ /* 0x000fe2000fffe03f */
[----:B------:R-:W-:Y:S01]  /*2d10*/  UMOV UR15, 0x40000040 ;  /* 0x40000040000f7882 */ /* 0x000fe20000000000 */
[----:B------:R-:W-:-:S02]  /*2d20*/  WARPGROUP.DEPBAR.LE gsb0, 0x0 ;  /* 0x00008000000079c5 */ /* 0x000fc40000010000 */
[----:B------:R-:W-:-:S06]  /*2d30*/  WARPGROUP.ARRIVE ;  /* 0x00000000000079c5 */ /* 0x000fcc0000000000 */
[----:B------:R-:W-:Y:S03]  /*2d40*/  HGMMA.64x96x16.F32.BF16 R152, gdesc[UR4], R152, gsb0 ;  /* 0x01600000049879f0 */ /* 0x000fe60008001898 */
[----:B------:R-:W-:Y:S02]  /*2d50*/  WARPGROUP.DEPBAR.LE gsb0, 0x0 ;  /* 0x00008000000079c5 */ /* 0x000fe40000010000 */
[----:B------:R-:W-:-:S06]  /*2d60*/  WARPGROUP.ARRIVE ;  /* 0x00000000000079c5 */ /* 0x000fcc0000000000 */
[----:B------:R-:W-:Y:S01]  /*2d70*/  HGMMA.64x96x16.F32.BF16 R152, gdesc[UR8], R152, gsb0 ;  /* 0x01600000089879f0 */ /* 0x000fe20008001898 */
[----:B------:R-:W-:Y:S02]  /*2d80*/  UMOV UR10, UR22 ;  /* 0x00000016000a7c82 */ /* 0x000fe40008000000 */
[----:B------:R-:W-:Y:S02]  /*2d90*/  WARPGROUP.DEPBAR.LE gsb0, 0x0 ;  /* 0x00008000000079c5 */ /* 0x000fe40000010000 */
[----:B------:R-:W-:-:S06]  /*2da0*/  WARPGROUP.ARRIVE ;  /* 0x00000000000079c5 */ /* 0x000fcc0000000000 */
[----:B------:R-:W-:Y:S03]  /*2db0*/  HGMMA.64x96x16.F32.BF16 R152, gdesc[UR12], R152, gsb0 ;  /* 0x016000000c9879f0 */ /* 0x000fe60008001898 */
[----:B------:R-:W-:Y:S02]  /*2dc0*/  WARPGROUP.DEPBAR.LE gsb0, 0x0 ;  /* 0x00008000000079c5 */ /* 0x000fe40000010000 */
[----:B-1----:R-:W-:Y:S02]  /*2dd0*/  FMNMX.FTZ R0, R152, R7, !PT ;  /* 0x0000000798007209 */ /* 0x002fe40007810000 */
[----:B----4-:R-:W-:Y:S02]  /*2de0*/  FMNMX.FTZ R8, R154, R20, !PT ;  /* 0x000000149a087209 */ /* 0x010fe40007810000 */
[----:B------:R-:W-:-:S04]  /*2df0*/  FMNMX.FTZ R3, R153, R0, !PT ;  /* 0x0000000099037209 */ /* 0x000fc80007810000 */
        /* <DEDUP_REMOVED lines=21> */
[----:B------:R-:W-:-:S05]  /*2f50*/  FMNMX.FTZ R3, R197, R0, !PT ;  /* 0x00000000c5037209 */ /* 0x000fca0007810000 */
[----:B------:R-:W1:Y:S02]  /*2f60*/  SHFL.BFLY PT, R0, R3, 0x2, 0x1f ;  /* 0x0c401f0003007f89 */ /* 0x000e6400000e0000 */
[----:B-1----:R-:W-:Y:S02]  /*2f70*/  FMNMX.FTZ R9, R3, R0, !PT ;  /* 0x0000000003097209 */ /* 0x002fe40007810000 */
[----:B------:R-:W-:-:S03]  /*2f80*/  FMNMX.FTZ R3, R155, R8, !PT ;  /* 0x000000089b037209 */ /* 0x000fc60007810000 */
[----:B------:R-:W1:Y:S01]  /*2f90*/  SHFL.BFLY PT, R0, R9, 0x1, 0x1f ;  /* 0x0c201f0009007f89 */ /* 0x000e6200000e0000 */
[----:B------:R-:W-:-:S04]  /*2fa0*/  FMNMX.FTZ R8, R158, R3, !PT ;  /* 0x000000039e087209 */ /* 0x000fc80007810000 */
[----:B------:R-:W-:-:S04]  /*2fb0*/  FMNMX.FTZ R3, R159, R8, !PT ;  /* 0x000000089f037209 */ /* 0x000fc80007810000 */
[----:B------:R-:W-:-:S04]  /*2fc0*/  FMNMX.FTZ R8, R162, R3, !PT ;  /* 0x00000003a2087209 */ /* 0x000fc80007810000 */
[----:B------:R-:W-:-:S04]  /*2fd0*/  FMNMX.FTZ R3, R163, R8, !PT ;  /* 0x00000008a3037209 */ /* 0x000fc80007810000 */
[----:B------:R-:W-:-:S04]  /*2fe0*/  FMNMX.FTZ R10, R166, R3, !PT ;  /* 0x00000003a60a7209 */ /* 0x000fc80007810000 */
[----:B------:R-:W-:Y:S02]  /*2ff0*/  FMNMX.FTZ R3, R167, R10, !PT ;  /* 0x0000000aa7037209 */ /* 0x000fe40007810000 */
[----:B-1----:R-:W-:Y:S02]  /*3000*/  FMNMX.FTZ R0, R9, R0, !PT ;  /* 0x0000000009007209 */ /* 0x002fe40007810000 */
[----:B------:R-:W-:-:S03]  /*3010*/  FMNMX.FTZ R10, R170, R3, !PT ;  /* 0x00000003aa0a7209 */ /* 0x000fc60007810000 */
[C---:B------:R-:W-:Y:S01]  /*3020*/  FMUL.FTZ R12, R0.reuse, UR10 ;  /* 0x0000000a000c7c20 */ /* 0x040fe20008410000 */
[----:B------:R-:W-:Y:S01]  /*3030*/  FMNMX.FTZ R3, R171, R10, !PT ;  /* 0x0000000aab037209 */ /* 0x000fe20007810000 */
[----:B------:R-:W-:Y:S02]  /*3040*/  FADD.FTZ R6, -R0, R7 ;  /* 0x0000000700067221 */ /* 0x000fe40000010100 */
[--C-:B------:R-:W-:Y:S01]  /*3050*/  FFMA.FTZ R164, R164, UR10, -R12.reuse ;  /* 0x0000000aa4a47c23 */ /* 0x100fe2000801080c */
[----:B------:R-:W-:Y:S01]  /*3060*/  FMNMX.FTZ R10, R174, R3, !PT ;  /* 0x00000003ae0a7209 */ /* 0x000fe20007810000 */
[--C-:B------:R-:W-:Y:S01]  /*3070*/  FFMA.FTZ R9, R157, UR10, -R12.reuse ;  /* 0x0000000a9d097c23 */ /* 0x100fe2000801080c */
[--C-:B------:R-:W-:Y:S01]  /*3080*/  FFMA.FTZ R157, R172, UR10, -R12.reuse ;  /* 0x0000000aac9d7c23 */ /* 0x100fe2000801080c */
[--C-:B------:R-:W-:Y:S01]  /*3090*/  FFMA.FTZ R11, R156, UR10, -R12.reuse ;  /* 0x0000000a9c0b7c23 */ /* 0x100fe2000801080c */
[----:B------:R-:W-:Y:S01]  /*30a0*/  FMNMX.FTZ R3, R175, R10, !PT ;  /* 0x0000000aaf037209 */ /* 0x000fe20007810000 */
[--C-:B------:R-:W-:Y:S01]  /*30b0*/  FFMA.FTZ R161, R161, UR10, -R12.reuse ;  /* 0x0000000aa1a17c23 */ /* 0x100fe2000801080c */
[--C-:B------:R-:W-:Y:S01]  /*30c0*/  FFMA.FTZ R21, R173, UR10, -R12.reuse ;  /* 0x0000000aad157c23 */ /* 0x100fe2000801080c */
[----:B------:R-:W-:Y:S01]  /*30d0*/  MUFU.EX2 R8, R11 ;  /* 0x0000000b00087308 */ /* 0x000fe20000000800 */
        /* <DEDUP_REMOVED lines=15> */
[----:B------:R1:W-:Y:S01]  /*31d0*/  MUFU.EX2 R11, R161 ;  /* 0x000000a1000b7308 */ /* 0x0003e20000000800 */
[----:B------:R-:W-:Y:S01]  /*31e0*/  FMNMX.FTZ R14, R186, R3, !PT ;  /* 0x00000003ba0e7209 */ /* 0x000fe20007810000 */
[--C-:B------:R-:W-:Y:S01]  /*31f0*/  FFMA.FTZ R169, R192, UR10, -R12.reuse ;  /* 0x0000000ac0a97c23 */ /* 0x100fe2000801080c */
[--C-:B------:R-:W-:Y:S01]  /*3200*/  FFMA.FTZ R196, R196, UR10, -R12.reuse ;  /* 0x0000000ac4c47c23 */ /* 0x100fe2000801080c */
[----:B------:R-:W-:Y:S01]  /*3210*/  FFMA.FTZ R197, R197, UR10, -R12 ;  /* 0x0000000ac5c57c23 */ /* 0x000fe2000801080c */
[----:B------:R-:W-:Y:S01]  /*3220*/  FMNMX.FTZ R3, R187, R14, !PT ;  /* 0x0000000ebb037209 */ /* 0x000fe20007810000 */
[----:B------:R-:W-:-:S02]  /*3230*/  FMUL.FTZ R6, R6, UR10 ;  /* 0x0000000a06067c20 */ /* 0x000fc40008410000 */
[----:B------:R-:W-:Y:S01]  /*3240*/  MUFU.EX2 R7, R7 ;  /* 0x0000000700077308 */ /* 0x000fe20000000800 */
[----:B------:R-:W-:Y:S01]  /*3250*/  FMNMX.FTZ R14, R190, R3, !PT ;  /* 0x00000003be0e7209 */ /* 0x000fe20007810000 */
[----:B-1----:R-:W-:-:S03]  /*3260*/  FFMA.FTZ R161, R184, UR10, -R12 ;  /* 0x0000000ab8a17c23 */ /* 0x002fc6000801080c */
[----:B------:R-:W-:-:S03]  /*3270*/  FMNMX.FTZ R3, R191, R14, !PT ;  /* 0x0000000ebf037209 */ /* 0x000fc60007810000 */
[----:B------:R-:W1:Y:S01]  /*3280*/  MUFU.EX2 R6, R6 ;  /* 0x0000000600067308 */ /* 0x000e620000000800 */
[----:B------:R-:W-:-:S04]  /*3290*/  FMNMX.FTZ R14, R194, R3, !PT ;  /* 0x00000003c20e7209 */ /* 0x000fc80007810000 */
[----:B------:R-:W-:-:S03]  /*32a0*/  FMNMX.FTZ R3, R195, R14, !PT ;  /* 0x0000000ec3037209 */ /* 0x000fc60007810000 */
[----:B------:R-:W-:Y:S01]  /*32b0*/  MUFU.EX2 R14, R157 ;  /* 0x0000009d000e7308 */ /* 0x000fe20000000800 */
[----:B------:R-:W-:-:S04]  /*32c0*/  FMNMX.FTZ R164, R198, R3, !PT ;  /* 0x00000003c6a47209 */ /* 0x000fc80007810000 */
[----:B------:R-:W-:Y:S01]  /*32d0*/  FMNMX.FTZ R3, R199, R164, !PT ;  /* 0x000000a4c7037209 */ /* 0x000fe20007810000 */
[--C-:B------:R-:W-:Y:S01]  /*32e0*/  FFMA.FTZ R164, R176, UR10, -R12.reuse ;  /* 0x0000000ab0a47c23 */ /* 0x100fe2000801080c */
[--C-:B------:R-:W-:Y:S01]  /*32f0*/  FFMA.FTZ R176, R189, UR10, -R12.reuse ;  /* 0x0000000abdb07c23 */ /* 0x100fe2000801080c */
[----:B------:R2:W-:Y:S01]  /*3300*/  MUFU.EX2 R157, R180 ;  /* 0x000000b4009d7308 */ /* 0x0005e20000000800 */
[----:B-1----:R-:W-:Y:S01]  /*3310*/  FFMA.FTZ R5, R6, R5, R7 ;  /* 0x0000000506057223 */ /* 0x002fe20000010007 */
[----:B------:R-:W1:Y:S01]  /*3320*/  SHFL.BFLY PT, R172, R3, 0x2, 0x1f ;  /* 0x0c401f0003ac7f89 */ /* 0x000e6200000e0000 */
[-C--:B------:R-:W-:Y:S01]  /*3330*/  FMUL.FTZ R24, R24, R6.reuse ;  /* 0x0000000618187220 */ /* 0x080fe20000410000 */
[-C--:B------:R-:W-:Y:S01]  /*3340*/  FMUL.FTZ R25, R25, R6.reuse ;  /* 0x0000000619197220 */ /* 0x080fe20000410000 */
[-C--:B------:R-:W-:Y:S01]  /*3350*/  FMUL.FTZ R28, R28, R6.reuse ;  /* 0x000000061c1c7220 */ /* 0x080fe20000410000 */
[-C--:B------:R-:W-:Y:S01]  /*3360*/  FMUL.FTZ R29, R29, R6.reuse ;  /* 0x000000061d1d7220 */ /* 0x080fe20000410000 */
[-C--:B------:R-:W-:Y:S01]  /*3370*/  FMUL.FTZ R32, R32, R6.reuse ;  /* 0x0000000620207220 */ /* 0x080fe20000410000 */
[----:B------:R-:W3:Y:S01]  /*3380*/  MUFU.EX2 R152, R152 ;  /* 0x0000009800987308 */ /* 0x000ee20000000800 */
[--C-:B--2---:R-:W-:Y:S01]  /*3390*/  FFMA.FTZ R180, R193, UR10, -R12.reuse ;  /* 0x0000000ac1b47c23 */ /* 0x104fe2000801080c */
[-C--:B------:R-:W-:Y:S01]  /*33a0*/  FMUL.FTZ R33, R33, R6.reuse ;  /* 0x0000000621217220 */ /* 0x080fe20000410000 */
[-C--:B------:R-:W-:Y:S01]  /*33b0*/  FMUL.FTZ R36, R36, R6.reuse ;  /* 0x0000000624247220 */ /* 0x080fe20000410000 */
[-C--:B------:R-:W-:Y:S01]  /*33c0*/  FMUL.FTZ R37, R37, R6.reuse ;  /* 0x0000000625257220 */ /* 0x080fe20000410000 */
[-C--:B------:R-:W-:Y:S01]  /*33d0*/  FMUL.FTZ R40, R40, R6.reuse ;  /* 0x0000000628287220 */ /* 0x080fe20000410000 */
[-C--:B------:R-:W-:Y:S01]  /*33e0*/  FMUL.FTZ R41, R41, R6.reuse ;  /* 0x0000000629297220 */ /* 0x080fe20000410000 */
[-C--:B------:R-:W-:Y:S01]  /*33f0*/  FMUL.FTZ R44, R44, R6.reuse ;  /* 0x000000062c2c7220 */ /* 0x080fe20000410000 */
[----:B------:R-:W-:Y:S01]  /*3400*/  MUFU.EX2 R9, R9 ;  /* 0x0000000900097308 */ /* 0x000fe20000000800 */
[-C--:B------:R-:W-:Y:S01]  /*3410*/  FMUL.FTZ R45, R45, R6.reuse ;  /* 0x000000062d2d7220 */ /* 0x080fe20000410000 */
[-C--:B------:R-:W-:Y:S01]  /*3420*/  FMUL.FTZ R48, R48, R6.reuse ;  /* 0x0000000630307220 */ /* 0x080fe20000410000 */
[-C--:B------:R-:W-:Y:S01]  /*3430*/  FMUL.FTZ R49, R49, R6.reuse ;  /* 0x0000000631317220 */ /* 0x080fe20000410000 */
[-C--:B------:R-:W-:Y:S01]  /*3440*/  FMUL.FTZ R52, R52, R6.reuse ;  /* 0x0000000634347220 */ /* 0x080fe20000410000 */
[-C--:B------:R-:W-:Y:S01]  /*3450*/  FMUL.FTZ R53, R53, R6.reuse ;  /* 0x0000000635357220 */ /* 0x080fe20000410000 */
[-C--:B------:R-:W-:Y:S01]  /*3460*/  FMUL.FTZ R56, R56, R6.reuse ;  /* 0x0000000638387220 */ /* 0x080fe20000410000 */
[----:B------:R-:W-:Y:S01]  /*3470*/  FMUL.FTZ R57, R57, R6 ;  /* 0x0000000639397220 */ /* 0x000fe20000410000 */
[----:B------:R-:W-:Y:S01]  /*3480*/  MUFU.EX2 R156, R156 ;  /* 0x0000009c009c7308 */ /* 0x000fe20000000800 */
[C---:B---3--:R-:W-:Y:S01]  /*3490*/  FADD.FTZ R5, R152.reuse, R5 ;  /* 0x0000000598057221 */ /* 0x048fe20000010000 */
[----:B-1----:R-:W-:Y:S01]  /*34a0*/  FMNMX.FTZ R173, R3, R172, !PT ;  /* 0x000000ac03ad7209 */ /* 0x002fe20007810000 */
[----:B------:R-:W-:Y:S01]  /*34b0*/  FFMA.FTZ R172, R185, UR10, -R12 ;  /* 0x0000000ab9ac7c23 */ /* 0x000fe2000801080c */
[----:B------:R-:W-:Y:S01]  /*34c0*/  F2FP.BF16.F32.PACK_AB R152, R152, R7 ;  /* 0x000000079898723e */ /* 0x000fe200000010ff */
[-C--:B------:R-:W-:Y:S01]  /*34d0*/  FMUL.FTZ R60, R60, R6.reuse ;  /* 0x000000063c3c7220 */ /* 0x080fe20000410000 */
[-C--:B------:R-:W-:Y:S01]  /*34e0*/  FMUL.FTZ R61, R61, R6.reuse ;  /* 0x000000063d3d7220 */ /* 0x080fe20000410000 */
[----:B------:R-:W1:Y:S01]  /*34f0*/  SHFL.BFLY PT, R184, R173, 0x1, 0x1f ;  /* 0x0c201f00adb87f89 */ /* 0x000e6200000e0000 */
[----:B------:R-:W-:Y:S01]  /*3500*/  MUFU.EX2 R13, R13 ;  /* 0x0000000d000d7308 */ /* 0x000fe20000000800 */
[-C--:B------:R-:W-:Y:S01]  /*3510*/  FMUL.FTZ R64, R64, R6.reuse ;  /* 0x0000000640407220 */ /* 0x080fe20000410000 */
        /* <DEDUP_REMOVED lines=20> */
[----:B------:R-:W-:Y:S01]  /*3660*/  FMUL.FTZ R101, R101, R6 ;  /* 0x0000000665657220 */ /* 0x000fe20000410000 */
[----:B-1----:R-:W-:Y:S01]  /*3670*/  FMNMX.FTZ R3, R173, R184, !PT ;  /* 0x000000b8ad037209 */ /* 0x002fe20007810000 */
[----:B------:R-:W-:Y:S01]  /*3680*/  MUFU.EX2 R21, R21 ;  /* 0x0000001500157308 */ /* 0x000fe20000000800 */
[-C--:B------:R-:W-:Y:S01]  /*3690*/  FMUL.FTZ R104, R104, R6.reuse ;  /* 0x0000000668687220 */ /* 0x080fe20000410000 */
[-C--:B------:R-:W-:Y:S01]  /*36a0*/  FMUL.FTZ R105, R105, R6.reuse ;  /* 0x0000000669697220 */ /* 0x080fe20000410000 */
[-C--:B------:R-:W-:Y:S01]  /*36b0*/  FMUL.FTZ R108, R108, R6.reuse ;  /* 0x000000066c6c7220 */ /* 0x080fe20000410000 */
[C---:B------:R-:W-:Y:S01]  /*36c0*/  FMUL.FTZ R185, R3.reuse, UR10 ;  /* 0x0000000a03b97c20 */ /* 0x040fe20008410000 */
[----:B------:R-:W-:Y:S01]  /*36d0*/  FADD.FTZ R12, -R3, R20 ;  /* 0x00000014030c7221 */ /* 0x000fe20000010100 */
[-C--:B------:R-:W-:Y:S01]  /*36e0*/  FMUL.FTZ R109, R109, R6.reuse ;  /* 0x000000066d6d7220 */ /* 0x080fe20000410000 */
[----:B------:R-:W-:Y:S01]  /*36f0*/  FMUL.FTZ R112, R112, R6 ;  /* 0x0000000670707220 */ /* 0x000fe20000410000 */
[--C-:B------:R-:W-:Y:S01]  /*3700*/  FFMA.FTZ R184, R154, UR10, -R185.reuse ;  /* 0x0000000a9ab87c23 */ /* 0x100fe200080108b9 */
[----:B------:R-:W-:Y:S01]  /*3710*/  FMUL.FTZ R12, R12, UR10 ;  /* 0x0000000a0c0c7c20 */ /* 0x000fe20008410000 */
[--C-:B------:R-:W-:Y:S01]  /*3720*/  FFMA.FTZ R155, R155, UR10, -R185.reuse ;  /* 0x0000000a9b9b7c23 */ /* 0x100fe200080108b9 */
[--C-:B------:R-:W-:Y:S01]  /*3730*/  FFMA.FTZ R181, R158, UR10, -R185.reuse ;  /* 0x0000000a9eb57c23 */ /* 0x100fe200080108b9 */
[--C-:B------:R-:W-:Y:S01]  /*3740*/  FFMA.FTZ R188, R159, UR10, -R185.reuse ;  /* 0x0000000a9fbc7c23 */ /* 0x100fe200080108b9 */
[----:B------:R1:W-:Y:S01]  /*3750*/  MUFU.EX2 R177, R12 ;  /* 0x0000000c00b17308 */ /* 0x0003e20000000800 */
[--C-:B------:R-:W-:Y:S01]  /*3760*/  FFMA.FTZ R204, R175, UR10, -R185.reuse ;  /* 0x0000000aafcc7c23 */ /* 0x100fe200080108b9 */
[--C-:B------:R-:W-:Y:S01]  /*3770*/  FFMA.FTZ R175, R178, UR10, -R185.reuse ;  /* 0x0000000ab2af7c23 */ /* 0x100fe200080108b9 */
[--C-:B------:R-:W-:Y:S01]  /*3780*/  FFMA.FTZ R178, R179, UR10, -R185.reuse ;  /* 0x0000000ab3b27c23 */ /* 0x100fe200080108b9 */
[--C-:B------:R-:W-:Y:S01]  /*3790*/  FFMA.FTZ R179, R182, UR10, -R185.reuse ;  /* 0x0000000ab6b37c23 */ /* 0x100fe200080108b9 */
[--C-:B------:R-:W-:Y:S01]  /*37a0*/  FFMA.FTZ R159, R162, UR10, -R185.reuse ;  /* 0x0000000aa29f7c23 */ /* 0x100fe200080108b9 */
[--C-:B------:R-:W-:Y:S01]  /*37b0*/  FFMA.FTZ R182, R183, UR10, -R185.reuse ;  /* 0x0000000ab7b67c23 */ /* 0x100fe200080108b9 */
[----:B------:R-:W-:Y:S01]  /*37c0*/  IMAD.U32 R183, RZ, RZ, UR23 ;  /* 0x00000017ffb77e24 */ /* 0x000fe2000f8e00ff */
[----:B------:R-:W2:Y:S01]  /*37d0*/  MUFU.EX2 R184, R184 ;  /* 0x000000b800b87308 */ /* 0x000ea20000000800 */
[--C-:B------:R-:W-:Y:S01]  /*37e0*/  FFMA.FTZ R192, R163, UR10, -R185.reuse ;  /* 0x0000000aa3c07c23 */ /* 0x100fe200080108b9 */
[--C-:B------:R-:W-:Y:S01]  /*37f0*/  FFMA.FTZ R163, R166, UR10, -R185.reuse ;  /* 0x0000000aa6a37c23 */ /* 0x100fe200080108b9 */
[----:B------:R-:W-:Y:S01]  /*3800*/  @!P1 VIADD R154, R183, 0x22840 ;  /* 0x00022840b79a9836 */ /* 0x000fe20000000000 */
[----:B-1----:R-:W-:Y:S01]  /*3810*/  IADD3 R12, -R18, 0xb, RZ ;  /* 0x0000000b120c7810 */ /* 0x002fe20007ffe1ff */
[--C-:B------:R-:W-:Y:S01]  /*3820*/  FFMA.FTZ R202, R171, UR10, -R185.reuse ;  /* 0x0000000aabca7c23 */ /* 0x100fe200080108b9 */
[--C-:B------:R-:W-:Y:S01]  /*3830*/  FFMA.FTZ R171, R174, UR10, -R185.reuse ;  /* 0x0000000aaeab7c23 */ /* 0x100fe200080108b9 */
[--C-:B------:R-:W-:Y:S01]  /*3840*/  FFMA.FTZ R186, R186, UR10, -R185.reuse ;  /* 0x0000000ababa7c23 */ /* 0x100fe200080108b9 */
[----:B------:R-:W1:Y:S01]  /*3850*/  MUFU.EX2 R155, R155 ;  /* 0x0000009b009b7308 */ /* 0x000e620000000800 */
[----:B------:R-:W-:Y:S01]  /*3860*/  @!P1 PRMT R154, RZ, 0x654, R154 ;  /* 0x00000654ff9a9816 */ /* 0x000fe2000000009a */
[----:B------:R3:W-:Y:S06]  /*3870*/  BAR.ARV R12, 0x100 ;  /* 0x0004000c0000751d */ /* 0x0007ec0000002000 */
[----:B------:R-:W4:Y:S01]  /*3880*/  MUFU.EX2 R181, R181 ;  /* 0x000000b500b57308 */ /* 0x000f220000000800 */
[----:B--2---:R-:W-:Y:S01]  /*3890*/  FFMA.FTZ R4, R177, R4, R184 ;  /* 0x00000004b1047223 */ /* 0x004fe200000100b8 */
[----:B------:R2:W-:Y:S01]  /*38a0*/  @!P1 SYNCS.ARRIVE.TRANS64.RED.A1T0 RZ, [R154+URZ], RZ ;  /* 0x000000ff9aff99a7 */ /* 0x0005e2000810043f */
[--C-:B------:R-:W-:Y:S01]  /*38b0*/  FFMA.FTZ R187, R187, UR10, -R185.reuse ;  /* 0x0000000abbbb7c23 */ /* 0x100fe200080108b9 */
[--C-:B------:R-:W-:Y:S01]  /*38c0*/  FFMA.FTZ R189, R190, UR10, -R185.reuse ;  /* 0x0000000abebd7c23 */ /* 0x100fe200080108b9 */
[--C-:B------:R-:W-:Y:S01]  /*38d0*/  FFMA.FTZ R190, R191, UR10, -R185.reuse ;  /* 0x0000000abfbe7c23 */ /* 0x100fe200080108b9 */
[--C-:B------:R-:W-:Y:S01]  /*38e0*/  FFMA.FTZ R194, R194, UR10, -R185.reuse ;  /* 0x0000000ac2c27c23 */ /* 0x100fe200080108b9 */
[----:B------:R-:W-:Y:S01]  /*38f0*/  FFMA.FTZ R195, R195, UR10, -R185 ;  /* 0x0000000ac3c37c23 */ /* 0x000fe200080108b9 */
[----:B------:R-:W5:Y:S01]  /*3900*/  MUFU.EX2 R188, R188 ;  /* 0x000000bc00bc7308 */ /* 0x000f620000000800 */
[----:B-1----:R-:W-:Y:S01]  /*3910*/  FADD.FTZ R4, R155, R4 ;  /* 0x000000049b047221 */ /* 0x002fe20000010000 */
[----:B--2---:R-:W-:Y:S01]  /*3920*/  FADD.FTZ R154, R8, R5 ;  /* 0x00000005089a7221 */ /* 0x004fe20000010000 */
[--C-:B------:R-:W-:Y:S01]  /*3930*/  FFMA.FTZ R198, R198, UR10, -R185.reuse ;  /* 0x0000000ac6c67c23 */ /* 0x100fe200080108b9 */
[----:B------:R-:W-:Y:S01]  /*3940*/  FFMA.FTZ R199, R199, UR10, -R185 ;  /* 0x0000000ac7c77c23 */ /* 0x000fe200080108b9 */
[-C--:B------:R-:W-:Y:S01]  /*3950*/  FMUL.FTZ R113, R113, R6.reuse ;  /* 0x0000000671717220 */ /* 0x080fe20000410000 */
[----:B------:R-:W-:Y:S01]  /*3960*/  FADD.FTZ R5, R9, R154 ;  /* 0x0000009a09057221 */ /* 0x000fe20000010000 */
[-C--:B------:R-:W-:Y:S01]  /*3970*/  FMUL.FTZ R116, R116, R6.reuse ;  /* 0x0000000674747220 */ /* 0x080fe20000410000 */
[----:B------:R-:W1:Y:S01]  /*3980*/  MUFU.EX2 R159, R159 ;  /* 0x0000009f009f7308 */ /* 0x000e620000000800 */
[----:B----4-:R-:W-:Y:S01]  /*3990*/  FADD.FTZ R7, R181, R4 ;  /* 0x00000004b5077221 */ /* 0x010fe20000010000 */
[----:B------:R-:W-:Y:S01]  /*39a0*/  FADD.FTZ R154, R156, R5 ;  /* 0x000000059c9a7221 */ /* 0x000fe20000010000 */
[-C--:B------:R-:W-:Y:S01]  /*39b0*/  FMUL.FTZ R117, R117, R6.reuse ;  /* 0x0000000675757220 */ /* 0x080fe20000410000 */
[-C--:B------:R-:W-:Y:S01]  /*39c0*/  FMUL.FTZ R120, R120, R6.reuse ;  /* 0x0000000678787220 */ /* 0x080fe20000410000 */
[-C--:B------:R-:W-:Y:S01]  /*39d0*/  FMUL.FTZ R121, R121, R6.reuse ;  /* 0x0000000679797220 */ /* 0x080fe20000410000 */
[----:B------:R-:W-:Y:S01]  /*39e0*/  FADD.FTZ R5, R11, R154 ;  /* 0x0000009a0b057221 */ /* 0x000fe20000010000 */
[-C--:B------:R-:W-:Y:S01]  /*39f0*/  FMUL.FTZ R124, R124, R6.reuse ;  /* 0x000000067c7c7220 */ /* 0x080fe20000410000 */
[----:B------:R-:W2:Y:S01]  /*3a00*/  MUFU.EX2 R192, R192 ;  /* 0x000000c000c07308 */ /* 0x000ea20000000800 */
[----:B-----5:R-:W-:Y:S01]  /*3a10*/  FADD.FTZ R4, R188, R7 ;  /* 0x00000007bc047221 */ /* 0x020fe20000010000 */
[----:B------:R-:W-:Y:S01]  /*3a20*/  FADD.FTZ R154, R10, R5 ;  /* 0x000000050a9a7221 */ /* 0x000fe20000010000 */
[-C--:B------:R-:W-:Y:S01]  /*3a30*/  FMUL.FTZ R125, R125, R6.reuse ;  /* 0x000000067d7d7220 */ /* 0x080fe20000410000 */
[-C--:B------:R-:W-:Y:S01]  /*3a40*/  FMUL.FTZ R128, R128, R6.reuse ;  /* 0x0000000680807220 */ /* 0x080fe20000410000 */
[-C--:B------:R-:W-:Y:S01]  /*3a50*/  FMUL.FTZ R129, R129, R6.reuse ;  /* 0x0000000681817220 */ /* 0x080fe20000410000 */
[----:B------:R-:W-:Y:S01]  /*3a60*/  FADD.FTZ R5, R13, R154 ;  /* 0x0000009a0d057221 */ /* 0x000fe20000010000 */
[-C--:B------:R-:W-:Y:S01]  /*3a70*/  FMUL.FTZ R132, R132, R6.reuse ;  /* 0x0000000684847220 */ /* 0x080fe20000410000 */
[----:B------:R4:W-:Y:S01]  /*3a80*/  MUFU.EX2 R173, R196 ;  /* 0x000000c400ad7308 */ /* 0x0009e20000000800 */
[----:B-1----:R-:W-:Y:S01]  /*3a90*/  FADD.FTZ R7, R159, R4 ;  /* 0x000000049f077221 */ /* 0x002fe20000010000 */
[----:B------:R-:W-:Y:S01]  /*3aa0*/  FADD.FTZ R154, R160, R5 ;  /* 0x00000005a09a7221 */ /* 0x000fe20000010000 */
[-C--:B------:R-:W-:Y:S01]  /*3ab0*/  FMUL.FTZ R133, R133, R6.reuse ;  /* 0x0000000685857220 */ /* 0x080fe20000410000 */
[-C--:B------:R-:W-:Y:S01]  /*3ac0*/  FMUL.FTZ R136, R136, R6.reuse ;  /* 0x0000000688887220 */ /* 0x080fe20000410000 */
[-C--:B------:R-:W-:Y:S01]  /*3ad0*/  FMUL.FTZ R137, R137, R6.reuse ;  /* 0x0000000689897220 */ /* 0x080fe20000410000 */
[----:B------:R-:W-:Y:S01]  /*3ae0*/  FADD.FTZ R5, R15, R154 ;  /* 0x0000009a0f057221 */ /* 0x000fe20000010000 */
[-C--:B------:R-:W-:Y:S01]  /*3af0*/  FMUL.FTZ R140, R140, R6.reuse ;  /* 0x000000068c8c7220 */ /* 0x080fe20000410000 */
[----:B------:R-:W1:Y:S01]  /*3b00*/  MUFU.EX2 R163, R163 ;  /* 0x000000a300a37308 */ /* 0x000e620000000800 */
[--C-:B----4-:R-:W-:Y:S01]  /*3b10*/  FFMA.FTZ R196, R167, UR10, -R185.reuse ;  /* 0x0000000aa7c47c23 */ /* 0x110fe200080108b9 */
[----:B------:R-:W-:Y:S01]  /*3b20*/  FFMA.FTZ R167, R170, UR10, -R185 ;  /* 0x0000000aaaa77c23 */ /* 0x000fe200080108b9 */
[----:B--2---:R-:W-:Y:S01]  /*3b30*/  FADD.FTZ R4, R192, R7 ;  /* 0x00000007c0047221 */ /* 0x004fe20000010000 */
[----:B------:R-:W-:Y:S01]  /*3b40*/  FADD.FTZ R154, R14, R5 ;  /* 0x000000050e9a7221 */ /* 0x000fe20000010000 */
[-C--:B------:R-:W-:Y:S01]  /*3b50*/  FMUL.FTZ R141, R141, R6.reuse ;  /* 0x000000068d8d7220 */ /* 0x080fe20000410000 */
[-C--:B------:R-:W-:Y:S01]  /*3b60*/  FMUL.FTZ R144, R144, R6.reuse ;  /* 0x0000000690907220 */ /* 0x080fe20000410000 */
[-C--:B------:R-:W-:Y:S01]  /*3b70*/  FMUL.FTZ R145, R145, R6.reuse ;  /* 0x0000000691917220 */ /* 0x080fe20000410000 */
[----:B------:R-:W2:Y:S01]  /*3b80*/  MUFU.EX2 R196, R196 ;  /* 0x000000c400c47308 */ /* 0x000ea20000000800 */
[----:B------:R-:W-:Y:S01]  /*3b90*/  FADD.FTZ R5, R21, R154 ;  /* 0x0000009a15057221 */ /* 0x000fe20000010000 */
[-C--:B------:R-:W-:Y:S01]  /*3ba0*/  FMUL.FTZ R148, R148, R6.reuse ;  /* 0x0000000694947220 */ /* 0x080fe20000410000 */
[----:B------:R-:W-:Y:S01]  /*3bb0*/  FMUL.FTZ R149, R149, R6 ;  /* 0x0000000695957220 */ /* 0x000fe20000410000 */
[----:B------:R-:W-:Y:S01]  /*3bc0*/  F2FP.BF16.F32.PACK_AB R156, R11, R156 ;  /* 0x0000009c0b9c723e */ /* 0x000fe200000010ff */
[-C--:B------:R-:W-:Y:S01]  /*3bd0*/  FMUL.FTZ R26, R26, R177.reuse ;  /* 0x000000b11a1a7220 */ /* 0x080fe20000410000 */
[----:B------:R-:W-:Y:S01]  /*3be0*/  F2FP.BF16.F32.PACK_AB R160, R15, R160 ;  /* 0x000000a00fa0723e */ /* 0x000fe200000010ff */
[-C--:B------:R-:W-:Y:S01]  /*3bf0*/  FMUL.FTZ R27, R27, R177.reuse ;  /* 0x000000b11b1b7220 */ /* 0x080fe20000410000 */
[----:B------:R-:W4:Y:S01]  /*3c00*/  MUFU.EX2 R167, R167 ;  /* 0x000000a700a77308 */ /* 0x000f220000000800 */
[----:B-1----:R-:W-:Y:S01]  /*3c10*/  FADD.FTZ R7, R163, R4 ;  /* 0x00000004a3077221 */ /* 0x002fe20000010000 */
[----:B------:R-:W-:Y:S01]  /*3c20*/  F2FP.BF16.F32.PACK_AB R162, R21, R14 ;  /* 0x0000000e15a2723e */ /* 0x000fe200000010ff */
[-C--:B------:R-:W-:Y:S01]  /*3c30*/  FMUL.FTZ R30, R30, R177.reuse ;  /* 0x000000b11e1e7220 */ /* 0x080fe20000410000 */
[-C--:B------:R-:W-:Y:S01]  /*3c40*/  FMUL.FTZ R31, R31, R177.reuse ;  /* 0x000000b11f1f7220 */ /* 0x080fe20000410000 */
[-C--:B------:R-:W-:Y:S01]  /*3c50*/  FMUL.FTZ R34, R34, R177.reuse ;  /* 0x000000b122227220 */ /* 0x080fe20000410000 */
[-C--:B------:R-:W-:Y:S01]  /*3c60*/  FMUL.FTZ R35, R35, R177.reuse ;  /* 0x000000b123237220 */ /* 0x080fe20000410000 */
[-C--:B------:R-:W-:Y:S01]  /*3c70*/  FMUL.FTZ R38, R38, R177.reuse ;  /* 0x000000b126267220 */ /* 0x080fe20000410000 */
[----:B------:R-:W1:Y:S01]  /*3c80*/  MUFU.EX2 R202, R202 ;  /* 0x000000ca00ca7308 */ /* 0x000e620000000800 */
[----:B--2---:R-:W-:Y:S01]  /*3c90*/  FADD.FTZ R4, R196, R7 ;  /* 0x00000007c4047221 */ /* 0x004fe20000010000 */
[-C--:B------:R-:W-:Y:S01]  /*3ca0*/  FMUL.FTZ R39, R39, R177.reuse ;  /* 0x000000b127277220 */ /* 0x080fe20000410000 */
[-C--:B------:R-:W-:Y:S01]  /*3cb0*/  FMUL.FTZ R42, R42, R177.reuse ;  /* 0x000000b12a2a7220 */ /* 0x080fe20000410000 */
[-C--:B------:R-:W-:Y:S01]  /*3cc0*/  FMUL.FTZ R43, R43, R177.reuse ;  /* 0x000000b12b2b7220 */ /* 0x080fe20000410000 */
[-C--:B------:R-:W-:Y:S01]  /*3cd0*/  FMUL.FTZ R46, R46, R177.reuse ;  /* 0x000000b12e2e7220 */ /* 0x080fe20000410000 */
[-C--:B------:R-:W-:Y:S01]  /*3ce0*/  FMUL.FTZ R47, R47, R177.reuse ;  /* 0x000000b12f2f7220 */ /* 0x080fe20000410000 */
[-C--:B------:R-:W-:Y:S01]  /*3cf0*/  FMUL.FTZ R50, R50, R177.reuse ;  /* 0x000000b132327220 */ /* 0x080fe20000410000 */
[----:B------:R-:W2:Y:S01]  /*3d00*/  MUFU.EX2 R171, R171 ;  /* 0x000000ab00ab7308 */ /* 0x000ea20000000800 */
[----:B----4-:R-:W-:Y:S01]  /*3d10*/  FADD.FTZ R7, R167, R4 ;  /* 0x00000004a7077221 */ /* 0x010fe20000010000 */
[-C--:B------:R-:W-:Y:S01]  /*3d20*/  FMUL.FTZ R51, R51, R177.reuse ;  /* 0x000000b133337220 */ /* 0x080fe20000410000 */
[-C--:B------:R-:W-:Y:S01]  /*3d30*/  FMUL.FTZ R54, R54, R177.reuse ;  /* 0x000000b136367220 */ /* 0x080fe20000410000 */
[-C--:B------:R-:W-:Y:S01]  /*3d40*/  FMUL.FTZ R55, R55, R177.reuse ;  /* 0x000000b137377220 */ /* 0x080fe20000410000 */
[-C--:B------:R-:W-:Y:S01]  /*3d50*/  FMUL.FTZ R58, R58, R177.reuse ;  /* 0x000000b13a3a7220 */ /* 0x080fe20000410000 */
[-C--:B------:R-:W-:Y:S01]  /*3d60*/  FMUL.FTZ R59, R59, R177.reuse ;  /* 0x000000b13b3b7220 */ /* 0x080fe20000410000 */
[-C--:B------:R-:W-:Y:S01]  /*3d70*/  FMUL.FTZ R62, R62, R177.reuse ;  /* 0x000000b13e3e7220 */ /* 0x080fe20000410000 */
[----:B------:R-:W4:Y:S01]  /*3d80*/  MUFU.EX2 R204, R204 ;  /* 0x000000cc00cc7308 */ /* 0x000f220000000800 */
[----:B-1----:R-:W-:Y:S01]  /*3d90*/  FADD.FTZ R4, R202, R7 ;  /* 0x00000007ca047221 */ /* 0x002fe20000010000 */
[-C--:B------:R-:W-:Y:S01]  /*3da0*/  FMUL.FTZ R63, R63, R177.reuse ;  /* 0x000000b13f3f7220 */ /* 0x080fe20000410000 */
        /* <DEDUP_REMOVED lines=38> */
[C---:B----4-:R-:W-:Y:S01]  /*4010*/  FADD.FTZ R154, R153.reuse, R154 ;  /* 0x0000009a999a7221 */ /* 0x050fe20000010000 */
[----:B------:R-:W-:Y:S01]  /*4020*/  F2FP.BF16.F32.PACK_AB R164, R153, R164 ;  /* 0x000000a499a4723e */ /* 0x000fe200000010ff */
[-C--:B------:R-:W-:Y:S01]  /*4030*/  FMUL.FTZ R123, R123, R177.reuse ;  /* 0x000000b17b7b7220 */ /* 0x080fe20000410000 */
[----:B------:R-:W-:Y:S01]  /*4040*/  F2FP.BF16.F32.PACK_AB R153, R155, R184 ;  /* 0x000000b89b99723e */ /* 0x000fe200000010ff */
[----:B------:R-:W-:Y:S01]  /*4050*/  FADD.FTZ R5, R157, R154 ;  /* 0x0000009a9d057221 */ /* 0x000fe20000010000 */
        /* <DEDUP_REMOVED lines=17> */
[----:B------:R-:W-:Y:S01]  /*4170*/  FMUL.FTZ R151, R151, R177 ;  /* 0x000000b197977220 */ /* 0x000fe20000410000 */
[----:B------:R-:W2:Y:S01]  /*4180*/  MUFU.EX2 R161, R161 ;  /* 0x000000a100a17308 */ /* 0x000ea20000000800 */
[C---:B----4-:R-:W-:Y:S01]  /*4190*/  FADD.FTZ R154, R168.reuse, R5 ;  /* 0x00000005a89a7221 */ /* 0x050fe20000010000 */
[----:B------:R-:W-:-:S02]  /*41a0*/  F2FP.BF16.F32.PACK_AB R166, R168, R157 ;  /* 0x0000009da8a6723e */ /* 0x000fc400000010ff */
[----:B------:R-:W-:Y:S02]  /*41b0*/  F2FP.BF16.F32.PACK_AB R157, R192, R159 ;  /* 0x0000009fc09d723e */ /* 0x000fe400000010ff */
[----:B------:R-:W-:Y:S02]  /*41c0*/  F2FP.BF16.F32.PACK_AB R159, R196, R163 ;  /* 0x000000a3c49f723e */ /* 0x000fe400000010ff */
[----:B------:R-:W4:Y:S01]  /*41d0*/  MUFU.EX2 R186, R186 ;  /* 0x000000ba00ba7308 */ /* 0x000f220000000800 */
[----:B-1----:R-:W-:Y:S01]  /*41e0*/  FADD.FTZ R7, R182, R7 ;  /* 0x00000007b6077221 */ /* 0x002fe20000010000 */
[----:B------:R-:W-:Y:S02]  /*41f0*/  F2FP.BF16.F32.PACK_AB R163, R204, R171 ;  /* 0x000000abcca3723e */ /* 0x000fe400000010ff */
[----:B------:R-:W-:-:S04]  /*4200*/  F2FP.BF16.F32.PACK_AB R155, R188, R181 ;  /* 0x000000b5bc9b723e */ /* 0x000fc800000010ff */
[----:B------:R-:W1:Y:S01]  /*4210*/  MUFU.EX2 R172, R172 ;  /* 0x000000ac00ac7308 */ /* 0x000e620000000800 */
[----:B--2---:R-:W-:-:S07]  /*4220*/  FADD.FTZ R5, R161, R154 ;  /* 0x0000009aa1057221 */ /* 0x004fce0000010000 */
[----:B------:R-:W2:Y:S01]  /*4230*/  MUFU.EX2 R187, R187 ;  /* 0x000000bb00bb7308 */ /* 0x000ea20000000800 */
[----:B----4-:R-:W-:-:S07]  /*4240*/  FADD.FTZ R4, R186, R7 ;  /* 0x00000007ba047221 */ /* 0x010fce0000010000 */
[----:B------:R-:W4:Y:S01]  /*4250*/  MUFU.EX2 R165, R165 ;  /* 0x000000a500a57308 */ /* 0x000f220000000800 */
[C---:B-1----:R-:W-:Y:S01]  /*4260*/  FADD.FTZ R154, R172.reuse, R5 ;  /* 0x00000005ac9a7221 */ /* 0x042fe20000010000 */
[----:B------:R-:W-:Y:S02]  /*4270*/  F2FP.BF16.F32.PACK_AB R168, R172, R161 ;  /* 0x000000a1aca8723e */ /* 0x000fe400000010ff */
[----:B------:R-:W-:Y:S02]  /*4280*/  F2FP.BF16.F32.PACK_AB R161, R202, R167 ;  /* 0x000000a7caa1723e */ /* 0x000fe400000010ff */
[----:B------:R-:W-:Y:S02]  /*4290*/  F2FP.BF16.F32.PACK_AB R167, R182, R179 ;  /* 0x000000b3b6a7723e */ /* 0x000fe400000010ff */
[----:B------:R-:W1:Y:S01]  /*42a0*/  MUFU.EX2 R189, R189 ;  /* 0x000000bd00bd7308 */ /* 0x000e620000000800 */
[----:B--2---:R-:W-:-:S07]  /*42b0*/  FADD.FTZ R4, R187, R4 ;  /* 0x00000004bb047221 */ /* 0x004fce0000010000 */
[----:B------:R-:W2:Y:S01]  /*42c0*/  MUFU.EX2 R176, R176 ;  /* 0x000000b000b07308 */ /* 0x000ea20000000800 */
[----:B----4-:R-:W-:Y:S01]  /*42d0*/  FADD.FTZ R5, R165, R154 ;  /* 0x0000009aa5057221 */ /* 0x010fe20000010000 */
[----:B------:R-:W-:-:S06]  /*42e0*/  F2FP.BF16.F32.PACK_AB R154, R9, R8 ;  /* 0x00000008099a723e */ /* 0x000fcc00000010ff */
[----:B------:R-:W4:Y:S01]  /*42f0*/  MUFU.EX2 R190, R190 ;  /* 0x000000be00be7308 */ /* 0x000f220000000800 */
[----:B-1----:R-:W-:-:S07]  /*4300*/  FADD.FTZ R7, R189, R4 ;  /* 0x00000004bd077221 */ /* 0x002fce0000010000 */
[----:B------:R-:W1:Y:S01]  /*4310*/  MUFU.EX2 R169, R169 ;  /* 0x000000a900a97308 */ /* 0x000e620000000800 */
[C---:B--2---:R-:W-:Y:S01]  /*4320*/  FADD.FTZ R158, R176.reuse, R5 ;  /* 0x00000005b09e7221 */ /* 0x044fe20000010000 */
[----:B------:R-:W-:Y:S02]  /*4330*/  F2FP.BF16.F32.PACK_AB R170, R176, R165 ;  /* 0x000000a5b0aa723e */ /* 0x000fe400000010ff */
[----:B------:R-:W-:-:S04]  /*4340*/  F2FP.BF16.F32.PACK_AB R165, R178, R175 ;  /* 0x000000afb2a5723e */ /* 0x000fc800000010ff */
[----:B------:R-:W2:Y:S01]  /*4350*/  MUFU.EX2 R185, R194 ;  /* 0x000000c200b97308 */ /* 0x000ea20000000800 */
[C---:B----4-:R-:W-:Y:S01]  /*4360*/  FADD.FTZ R4, R190.reuse, R7 ;  /* 0x00000007be047221 */ /* 0x050fe20000010000 */
[----:B------:R-:W-:-:S06]  /*4370*/  F2FP.BF16.F32.PACK_AB R171, R190, R189 ;  /* 0x000000bdbeab723e */ /* 0x000fcc00000010ff */
[----:B------:R-:W4:Y:S01]  /*4380*/  MUFU.EX2 R180, R180 ;  /* 0x000000b400b47308 */ /* 0x000f220000000800 */
[----:B-1----:R-:W-:Y:S01]  /*4390*/  FADD.FTZ R5, R169, R158 ;  /* 0x0000009ea9057221 */ /* 0x002fe20000010000 */
[----:B------:R-:W-:-:S06]  /*43a0*/  F2FP.BF16.F32.PACK_AB R158, R13, R10 ;  /* 0x0000000a0d9e723e */ /* 0x000fcc00000010ff */
[----:B------:R-:W1:Y:S01]  /*43b0*/  MUFU.EX2 R6, R195 ;  /* 0x000000c300067308 */ /* 0x000e620000000800 */
[----:B--2---:R-:W-:-:S07]  /*43c0*/  FADD.FTZ R7, R185, R4 ;  /* 0x00000004b9077221 */ /* 0x004fce0000010000 */
[----:B------:R-:W2:Y:S01]  /*43d0*/  MUFU.EX2 R198, R198 ;  /* 0x000000c600c67308 */ /* 0x000ea20000000800 */
[C---:B----4-:R-:W-:Y:S01]  /*43e0*/  FADD.FTZ R8, R180.reuse, R5 ;  /* 0x00000005b4087221 */ /* 0x050fe20000010000 */
[----:B------:R-:W-:Y:S02]  /*43f0*/  F2FP.BF16.F32.PACK_AB R172, R180, R169 ;  /* 0x000000a9b4ac723e */ /* 0x000fe400000010ff */
[----:B------:R-:W-:Y:S01]  /*4400*/  F2FP.BF16.F32.PACK_AB R169, R187, R186 ;  /* 0x000000babba9723e */ /* 0x000fe200000010ff */
[----:B------:R-:W-:-:S03]  /*4410*/  FADD.FTZ R5, R173, R8 ;  /* 0x00000008ad057221 */ /* 0x000fc60000010000 */
[----:B------:R-:W4:Y:S01]  /*4420*/  MUFU.EX2 R20, R197 ;  /* 0x000000c500147308 */ /* 0x000f220000000800 */
[----:B-1----:R-:W-:-:S07]  /*4430*/  FADD.FTZ R7, R6, R7 ;  /* 0x0000000706077221 */ /* 0x002fce0000010000 */
[----:B------:R-:W1:Y:S01]  /*4440*/  MUFU.EX2 R199, R199 ;  /* 0x000000c700c77308 */ /* 0x000e620000000800 */
[----:B--2---:R-:W-:Y:S01]  /*4450*/  FADD.FTZ R4, R198, R7 ;  /* 0x00000007c6047221 */ /* 0x004fe20000010000 */
[C---:B----4-:R-:W-:Y:S01]  /*4460*/  F2FP.BF16.F32.PACK_AB R174, R20.reuse, R173 ;  /* 0x000000ad14ae723e */ /* 0x050fe200000010ff */
[----:B------:R-:W-:Y:S01]  /*4470*/  FADD.FTZ R5, R20, R5 ;  /* 0x0000000514057221 */ /* 0x000fe20000010000 */
[----:B------:R-:W-:Y:S01]  /*4480*/  F2FP.BF16.F32.PACK_AB R173, R6, R185 ;  /* 0x000000b906ad723e */ /* 0x000fe200000010ff */
[C---:B-1----:R-:W-:Y:S01]  /*4490*/  FADD.FTZ R4, R199.reuse, R4 ;  /* 0x00000004c7047221 */ /* 0x042fe20000010000 */
[----:B------:R-:W-:Y:S01]  /*44a0*/  F2FP.BF16.F32.PACK_AB R175, R199, R198 ;  /* 0x000000c6c7af723e */ /* 0x000fe200000010ff */
[----:B---3--:R-:W-:Y:S06]  /*44b0*/  @!P0 BRA `(.L_x_24) ;  /* 0x0000000000048947 */ /* 0x008fec0003800000 */
[----:B------:R-:W-:Y:S01]  /*44c0*/  BPT.TRAP 0x1 ;  /* 0x000000040000795c */ /* 0x000fe20000300000 */
.L_x_24:
[----:B------:R-:W-:-:S04]  /*44d0*/  IMAD.U32 R6, RZ, RZ, UR24 ;  /* 0x00000018ff067e24 */ /* 0x000fc8000f8e00ff */
[----:B------:R1:W2:Y:S01]  /*44e0*/  SYNCS.PHASECHK.TRANS64.TRYWAIT P3, [UR23+0x22850], R6 ;  /* 0x02285006ff0075a7 */ /* 0x0002a20008060157 */
[----:B------:R-:W-:Y:S05]  /*44f0*/  @!P0 BRA `(.L_x_25) ;  /* 0x0000000000048947 */ /* 0x000fea0003800000 */
[----:B------:R-:W-:Y:S01]  /*4500*/  BPT.TRAP 0x1 ;  /* 0x000000040000795c */ /* 0x000fe20000300000 */
.L_x_25:
[----:B--2---:R-:W-:Y:S05]  /*4510*/  @P3 BRA `(.L_x_26) ;  /* 0x00000000000c3947 */ /* 0x004fea0003800000 */
[----:B-1----:R-:W-:-:S04]  /*4520*/  IMAD.U32 R6, RZ, RZ, UR24 ;  /* 0x00000018ff067e24 */ /* 0x002fc8000f8e00ff */
[----:B------:R-:W1:Y:S02]  /*4530*/  SYNCS.PHASECHK.TRANS64.TRYWAIT P3, [UR23+0x22850], R6 ;  /* 0x02285006ff0075a7 */ /* 0x000e640008060157 */
[----:B-1----:R-:W-:Y:S05]  /*4540*/  @!P3 BRA `(.L_x_27) ;  /* 0x0000004800c4b947 */ /* 0x002fea0003800000 */
.L_x_26:
[----:B-1----:R-:W-:Y:S01]  /*4550*/  VIADD R6, R18, 0x8 ;  /* 0x0000000812067836 */ /* 0x002fe20000000000 */
[----:B------:R-:W-:Y:S01]  /*4560*/  UIMAD UR11, UR39, 0xc00, UR21 ;  /* 0x00000c00270b78a4 */ /* 0x000fe2000f8e0215 */
[----:B------:R-:W-:Y:S01]  /*4570*/  @!P1 VIADD R183, R183, 0x22860 ;  /* 0x00022860b7b79836 */ /* 0x000fe20000000000 */
[----:B------:R-:W-:Y:S01]  /*4580*/  UMOV UR7, 0x40000040 ;  /* 0x4000004000077882 */ /* 0x000fe20000000000 */
[----:B------:R-:W-:Y:S01]  /*4590*/  MOV R20, R3 ;  /* 0x0000000300147202 */ /* 0x000fe20000000f00 */
[----:B------:R3:W-:Y:S01]  /*45a0*/  BAR.SYNC.DEFER_BLOCKING R6, 0x100 ;  /* 0x000400060000751d */ /* 0x0007e20000010000 */
[----:B------:R-:W-:Y:S01]  /*45b0*/  IMAD.MOV.U32 R7, RZ, RZ, R0 ;  /* 0x000000ffff077224 */ /* 0x000fe200078e0000 */
[----:B------:R-:W-:-:S04]  /*45c0*/  @!P1 PRMT R183, RZ, 0x654, R183 ;  /* 0x00000654ffb79816 */ /* 0x000fc800000000b7 */
[----:B------:R-:W-:Y:S01]  /*45d0*/  UMOV UR6, UR11 ;  /* 0x0000000b00067c82 */ /* 0x000fe20008000000 */
[----:B------:R-:W-:-:S06]  /*45e0*/  WARPGROUP.ARRIVE ;  /* 0x00000000000079c5 */ /* 0x000fcc0000000000 */
        /* <DEDUP_REMOVED lines=33> */
[----:B------:R-:W-:Y:S05]  /*4800*/  @P2 BRA `(.L_x_28) ;  /* 0xffffffe000c42947 */ /* 0x000fea000383ffff */
.L_x_19:
[----:B---34-:R-:W3:Y:S01]  /*4810*/  SHFL.BFLY PT, R6, R5, 0x2, 0x1f ;  /* 0x0c401f0005067f89 */ /* 0x018ee200000e0000 */
[C---:B------:R-:W-:Y:S01]  /*4820*/  IADD3 R11, P0, R16.reuse, 0x20, RZ ;  /* 0x00000020100b7810 */ /* 0x040fe20007f1e0ff */
[----:B------:R-:W-:Y:S01]  /*4830*/  UIADD3 UR34, -UR37, URZ, URZ ;  /* 0x0000003f25227290 */ /* 0x000fe2000fffe13f */
[C---:B------:R-:W-:Y:S01]  /*4840*/  IADD3 R165, P3, R16.reuse, 0x4000, RZ ;  /* 0x0000400010a57810 */ /* 0x040fe20007f7e0ff */
[----:B-12---:R-:W1:Y:S01]  /*4850*/  SHFL.BFLY PT, R7, R4, 0x2, 0x1f ;  /* 0x0c401f0004077f89 */ /* 0x006e6200000e0000 */
[----:B------:R-:W-:Y:S01]  /*4860*/  LOP3.LUT R9, R11, 0x380, RZ, 0xc0, !PT ;  /* 0x000003800b097812 */ /* 0x000fe200078ec0ff */
[----:B------:R-:W-:Y:S01]  /*4870*/  ULDC UR4, c[0x0][0xda8] ;  /* 0x00036a0000047ab9 */ /* 0x000fe20000000800 */
[----:B------:R-:W-:Y:S01]  /*4880*/  LOP3.LUT R164, R165, 0x380, RZ, 0xc0, !PT ;  /* 0x00000380a5a47812 */ /* 0x000fe200078ec0ff */
[----:B------:R-:W-:Y:S01]  /*4890*/  UIADD3 UR35, -UR36, URZ, URZ ;  /* 0x0000003f24237290 */ /* 0x000fe2000fffe13f */
[----:B------:R-:W-:Y:S01]  /*48a0*/  IADD3 R13, P4, R16, 0x60, RZ ;  /* 0x00000060100d7810 */ /* 0x000fe20007f9e0ff */
[----:B------:R-:W-:Y:S01]  /*48b0*/  UIMAD UR34, UR4, UR34, UR44 ;  /* 0x00000022042272a4 */ /* 0x000fe2000f8e022c */
[----:B------:R-:W-:Y:S01]  /*48c0*/  SHF.R.U64 R164, R164, 0x3, RZ ;  /* 0x00000003a4a47819 */ /* 0x000fe200000012ff */
[----:B------:R-:W-:Y:S01]  /*48d0*/  ULDC.64 UR8, c[0x0][0xb70] ;  /* 0x0002dc0000087ab9 */ /* 0x000fe20000000a00 */
[----:B------:R-:W-:Y:S01]  /*48e0*/  IADD3 R163, P1, R16, 0x40, RZ ;  /* 0x0000004010a37810 */ /* 0x000fe20007f3e0ff */
[----:B------:R-:W-:Y:S01]  /*48f0*/  ULDC UR4, c[0x0][0xdb4] ;  /* 0x00036d0000047ab9 */ /* 0x000fe20000000800 */
[----:B------:R-:W-:Y:S01]  /*4900*/  LOP3.LUT R164, R164, R165, RZ, 0x3c, !PT ;  /* 0x000000a5a4a47212 */ /* 0x000fe200078e3cff */
[----:B------:R-:W-:Y:S01]  /*4910*/  IMAD.X R165, RZ, RZ, R17, P3 ;  /* 0x000000ffffa57224 */ /* 0x000fe200018e0611 */
[----:B------:R-:W-:Y:S01]  /*4920*/  IADD3 R177, P3, R16, 0x8060, RZ ;  /* 0x0000806010b17810 */ /* 0x000fe20007f7e0ff */
[----:B------:R-:W-:Y:S01]  /*4930*/  UIMAD UR35, UR4, UR35, UR37 ;  /* 0x00000023042372a4 */ /* 0x000fe2000f8e0225 */
[----:B------:R-:W-:Y:S01]  /*4940*/  LOP3.LUT R162, R163, 0x380, RZ, 0xc0, !PT ;  /* 0x00000380a3a27812 */ /* 0x000fe200078ec0ff */
[----:B------:R-:W-:Y:S01]  /*4950*/  USHF.L.U32 UR34, UR34, 0x7, URZ ;  /* 0x0000000722227899 */ /* 0x000fe2000800063f */
[----:B------:R-:W-:Y:S01]  /*4960*/  LOP3.LUT R176, R177, 0x380, RZ, 0xc0, !PT ;  /* 0x00000380b1b07812 */ /* 0x000fe200078ec0ff */
[----:B------:R-:W-:Y:S01]  /*4970*/  USHF.R.S32.HI UR4, URZ, 0x1f, UR35 ;  /* 0x0000001f3f047899 */ /* 0x000fe20008011423 */
[----:B------:R-:W-:Y:S01]  /*4980*/  SHF.R.U64 R162, R162, 0x3, RZ ;  /* 0x00000003a2a27819 */ /* 0x000fe200000012ff */
[----:B---3--:R-:W-:Y:S01]  /*4990*/  FADD.FTZ R6, R6, R5 ;  /* 0x0000000506067221 */ /* 0x008fe20000010000 */
[----:B------:R-:W-:Y:S01]  /*49a0*/  LOP3.LUT R5, R13, 0x380, RZ, 0xc0, !PT ;  /* 0x000003800d057812 */ /* 0x000fe200078ec0ff */
[----:B------:R-:W-:Y:S01]  /*49b0*/  UIMAD UR6, UR4, UR8, URZ ;  /* 0x00000008040672a4 */ /* 0x000fe2000f8e023f */
[----:B------:R-:W-:Y:S01]  /*49c0*/  SHF.R.U64 R176, R176, 0x3, RZ ;  /* 0x00000003b0b07819 */ /* 0x000fe200000012ff */
[----:B-1----:R-:W-:Y:S01]  /*49d0*/  FADD.FTZ R7, R7, R4 ;  /* 0x0000000407077221 */ /* 0x002fe20000010000 */
[----:B------:R-:W1:Y:S01]  /*49e0*/  SHFL.BFLY PT, R169, R6, 0x1, 0x1f ;  /* 0x0c201f0006a97f89 */ /* 0x000e6200000e0000 */
[----:B------:R-:W-:Y:S01]  /*49f0*/  SHF.R.U64 R4, R9, 0x3, RZ ;  /* 0x0000000309047819 */ /* 0x000fe200000012ff */
[----:B------:R-:W-:Y:S01]  /*4a00*/  UIMAD.WIDE.U32 UR4, UR35, UR8, URZ ;  /* 0x00000008230472a5 */ /* 0x000fe2000f8e003f */
[----:B------:R-:W-:Y:S01]  /*4a10*/  IADD3 R9, P6, R16, 0x4020, RZ ;  /* 0x0000402010097810 */ /* 0x000fe20007fde0ff */
[----:B------:R-:W2:Y:S01]  /*4a20*/  SHFL.BFLY PT, R8, R7, 0x1, 0x1f ;  /* 0x0c201f0007087f89 */ /* 0x000ea200000e0000 */
[----:B------:R-:W-:Y:S01]  /*4a30*/  LOP3.LUT R4, R4, R11, RZ, 0x3c, !PT ;  /* 0x0000000b04047212 */ /* 0x000fe200078e3cff */
[----:B------:R-:W-:Y:S01]  /*4a40*/  ULDC UR7, c[0x0][0xa88] ;  /* 0x0002a20000077ab9 */ /* 0x000fe20000000800 */
[----:B------:R-:W-:Y:S01]  /*4a50*/  IADD3 R11, P2, R16, 0x4060, RZ ;  /* 0x00004060100b7810 */ /* 0x000fe20007f5e0ff */
[----:B------:R-:W-:Y:S01]  /*4a60*/  UIMAD UR6, UR35, UR9, UR6 ;  /* 0x00000009230672a4 */ /* 0x000fe2000f8e0206 */
[----:B------:R-:W-:Y:S01]  /*4a70*/  LOP3.LUT R176, R176, R177, RZ, 0x3c, !PT ;  /* 0x000000b1b0b07212 */ /* 0x000fe200078e3cff */
[----:B------:R-:W-:Y:S01]  /*4a80*/  IMAD.X R177, RZ, RZ, R17, P3 ;  /* 0x000000ffffb17224 */ /* 0x000fe200018e0611 */
[----:B------:R-:W-:-:S02]  /*4a90*/  LOP3.LUT R10, R11, 0x380, RZ, 0xc0, !PT ;  /* 0x000003800b0a7812 */ /* 0x000fc400078ec0ff */
[----:B------:R-:W-:Y:S01]  /*4aa0*/  LOP3.LUT R162, R162, R163, RZ, 0x3c, !PT ;  /* 0x000000a3a2a27212 */ /* 0x000fe200078e3cff */
[--C-:B------:R-:W-:Y:S01]  /*4ab0*/  IMAD.X R163, RZ, RZ, R17.reuse, P1 ;  /* 0x000000ffffa37224 */ /* 0x100fe200008e0611 */
[----:B------:R-:W-:Y:S02]  /*4ac0*/  SHF.R.U64 R10, R10, 0x3, RZ ;  /* 0x000000030a0a7819 */ /* 0x000fe400000012ff */
[----:B------:R-:W-:Y:S02]  /*4ad0*/  IADD3 R159, P5, R16, 0x4040, RZ ;  /* 0x00004040109f7810 */ /* 0x000fe40007fbe0ff */
[----:B------:R-:W-:Y:S01]  /*4ae0*/  LOP3.LUT R10, R10, R11, RZ, 0x3c, !PT ;  /* 0x0000000b0a0a7212 */ /* 0x000fe200078e3cff */
[----:B------:R-:W-:Y:S01]  /*4af0*/  IMAD.X R11, RZ, RZ, R17, P2 ;  /* 0x000000ffff0b7224 */ /* 0x000fe200010e0611 */
[----:B------:R-:W-:Y:S02]  /*4b00*/  IADD3 R173, P2, R16, 0xc040, RZ ;  /* 0x0000c04010ad7810 */ /* 0x000fe40007f5e0ff */
[----:B------:R-:W-:Y:S01]  /*4b10*/  MOV R162, R162 ;  /* 0x000000a200a27202 */ /* 0x000fe20000000f00 */
[----:B-1----:R-:W-:Y:S01]  /*4b20*/  FADD.FTZ R169, R6, R169 ;  /* 0x000000a906a97221 */ /* 0x002fe20000010000 */
[----:B------:R-:W-:Y:S01]  /*4b30*/  SHF.R.U64 R6, R5, 0x3, RZ ;  /* 0x0000000305067819 */ /* 0x000fe200000012ff */
[--C-:B------:R-:W-:Y:S01]  /*4b40*/  IMAD.X R5, RZ, RZ, R17.reuse, P0 ;  /* 0x000000ffff057224 */ /* 0x100fe200000e0611 */
[----:B------:R-:W-:Y:S01]  /*4b50*/  LOP3.LUT R172, R173, 0x380, RZ, 0xc0, !PT ;  /* 0x00000380adac7812 */ /* 0x000fe200078ec0ff */
[----:B--2---:R-:W-:Y:S01]  /*4b60*/  FADD.FTZ R167, R7, R8 ;  /* 0x0000000807a77221 */ /* 0x004fe20000010000 */
[----:B------:R-:W-:Y:S01]  /*4b70*/  LOP3.LUT R8, R9, 0x380, RZ, 0xc0, !PT ;  /* 0x0000038009087812 */ /* 0x000fe200078ec0ff */
[----:B------:R-:W-:Y:S01]  /*4b80*/  IMAD.X R7, RZ, RZ, R17, P4 ;  /* 0x000000ffff077224 */ /* 0x000fe200020e0611 */
[----:B------:R-:W-:-:S02]  /*4b90*/  LOP3.LUT R6, R6, R13, RZ, 0x3c, !PT ;  /* 0x0000000d06067212 */ /* 0x000fc400078e3cff */
[----:B------:R-:W-:Y:S02]  /*4ba0*/  SHF.R.U64 R172, R172, 0x3, RZ ;  /* 0x00000003acac7819 */ /* 0x000fe400000012ff */
[----:B------:R-:W-:Y:S01]  /*4bb0*/  IADD3 R13, P0, R16, 0x8000, RZ ;  /* 0x00008000100d7810 */ /* 0x000fe20007f1e0ff */
[----:B------:R1:W-:Y:S06]  /*4bc0*/  BAR.ARV R12, 0x100 ;  /* 0x0004000c0000751d */ /* 0x0003ec0000002000 */
[----:B------:R-:W-:Y:S02]  /*4bd0*/  SHF.R.U64 R8, R8, 0x3, RZ ;  /* 0x0000000308087819 */ /* 0x000fe400000012ff */
[----:B------:R-:W-:Y:S01]  /*4be0*/  FSETP.NE.FTZ.AND P3, PT, R169, RZ, PT ;  /* 0x000000ffa900720b */ /* 0x000fe20003f75000 */
[----:B------:R-:W-:Y:S06]  /*4bf0*/  BAR.ARV 0x8, 0x120 ;  /* 0x0204800000007b1d */ /* 0x000fec0000002000 */
[----:B------:R-:W-:Y:S01]  /*4c00*/  LOP3.LUT R172, R172, R173, RZ, 0x3c, !PT ;  /* 0x000000adacac7212 */ /* 0x000fe200078e3cff */
[--C-:B------:R-:W-:Y:S01]  /*4c10*/  IMAD.X R173, RZ, RZ, R17.reuse, P2 ;  /* 0x000000ffffad7224 */ /* 0x100fe200010e0611 */
[----:B-1----:R-:W-:Y:S01]  /*4c20*/  LOP3.LUT R12, R13, 0x380, RZ, 0xc0, !PT ;  /* 0x000003800d0c7812 */ /* 0x002fe200078ec0ff */
[----:B------:R-:W-:Y:S01]  /*4c30*/  BAR.SYNC.DEFER_BLOCKING 0x1, 0x100 ;  /* 0x0044000000007b1d */ /* 0x000fe20000010000 */
[----:B------:R-:W-:Y:S01]  /*4c40*/  LOP3.LUT R8, R8, R9, RZ, 0x3c, !PT ;  /* 0x0000000908087212 */ /* 0x000fe200078e3cff */
[----:B------:R-:W-:Y:S01]  /*4c50*/  IMAD.X R9, RZ, RZ, R17, P6 ;  /* 0x000000ffff097224 */ /* 0x000fe200030e0611 */
[----:B------:R-:W-:-:S02]  /*4c60*/  FSETP.NE.FTZ.AND P2, PT, R167, RZ, PT ;  /* 0x000000ffa700720b */ /* 0x000fc40003f55000 */
[----:B------:R-:W-:Y:S02]  /*4c70*/  IADD3 R155, P6, R16, 0xc000, RZ ;  /* 0x0000c000109b7810 */ /* 0x000fe40007fde0ff */
[----:B------:R-:W-:Y:S02]  /*4c80*/  SHF.R.U64 R12, R12, 0x3, RZ ;  /* 0x000000030c0c7819 */ /* 0x000fe400000012ff */
[----:B------:R-:W-:Y:S01]  /*4c90*/  MOV R161, R4 ;  /* 0x0000000400a17202 */ /* 0x000fe20000000f00 */
[----:B------:R-:W-:Y:S01]  /*4ca0*/  IMAD.MOV.U32 R4, RZ, RZ, RZ ;  /* 0x000000ffff047224 */ /* 0x000fe200078e00ff */
[----:B------:R-:W-:Y:S02]  /*4cb0*/  LOP3.LUT R154, R155, 0x380, RZ, 0xc0, !PT ;  /* 0x000003809b9a7812 */ /* 0x000fe400078ec0ff */
[----:B------:R-:W-:Y:S01]  /*4cc0*/  MOV R163, R6 ;  /* 0x0000000600a37202 */ /* 0x000fe20000000f00 */
[----:B------:R-:W-:Y:S01]  /*4cd0*/  IMAD.MOV.U32 R6, RZ, RZ, RZ ;  /* 0x000000ffff067224 */ /* 0x000fe200078e00ff */
[----:B------:R-:W-:Y:S01]  /*4ce0*/  IADD3 R21, P1, R16, 0x8020, RZ ;  /* 0x0000802010157810 */ /* 0x000fe20007f3e0ff */
[----:B------:R-:W1:Y:S01]  /*4cf0*/  @P3 MUFU.RCP R4, R169 ;  /* 0x000000a900043308 */ /* 0x000e620000001000 */
[----:B------:R-:W-:-:S02]  /*4d00*/  LOP3.LUT R12, R12, R13, RZ, 0x3c, !PT ;  /* 0x0000000d0c0c7212 */ /* 0x000fc400078e3cff */
[----:B------:R-:W-:Y:S02]  /*4d10*/  IADD3.X R13, RZ, R17, RZ, P0, !PT ;  /* 0x00000011ff0d7210 */ /* 0x000fe400007fe4ff */
[----:B------:R-:W-:Y:S02]  /*4d20*/  IADD3 R171, P0, R16, 0xc060, RZ ;  /* 0x0000c06010ab7810 */ /* 0x000fe40007f1e0ff */
[----:B------:R-:W-:Y:S01]  /*4d30*/  LOP3.LUT R158, R159, 0x380, RZ, 0xc0, !PT ;  /* 0x000003809f9e7812 */ /* 0x000fe200078ec0ff */
[----:B------:R-:W2:Y:S01]  /*4d40*/  @P2 MUFU.RCP R6, R167 ;  /* 0x000000a700062308 */ /* 0x000ea20000001000 */
[----:B------:R-:W-:Y:S02]  /*4d50*/  SHF.R.U64 R154, R154, 0x3, RZ ;  /* 0x000000039a9a7819 */ /* 0x000fe400000012ff */
[----:B------:R-:W-:Y:S02]  /*4d60*/  LOP3.LUT R20, R21, 0x380, RZ, 0xc0, !PT ;  /* 0x0000038015147812 */ /* 0x000fe400078ec0ff */
[----:B------:R-:W-:-:S02]  /*4d70*/  LOP3.LUT R15, R16, 0x380, RZ, 0xc0, !PT ;  /* 0x00000380100f7812 */ /* 0x000fc400078ec0ff */
[----:B------:R-:W-:Y:S01]  /*4d80*/  LOP3.LUT R170, R171, 0x380, RZ, 0xc0, !PT ;  /* 0x00000380abaa7812 */ /* 0x000fe200078ec0ff */
[----:B------:R-:W3:Y:S01]  /*4d90*/  @P3 MUFU.LG2 R169, R169 ;  /* 0x000000a900a93308 */ /* 0x000ee20000000c00 */
[----:B------:R-:W-:Y:S01]  /*4da0*/  SHF.R.U64 R158, R158, 0x3, RZ ;  /* 0x000000039e9e7819 */ /* 0x000fe200000012ff */
[-C--:B-1----:R-:W-:Y:S01]  /*4db0*/  FMUL.FTZ R168, R32, R4.reuse ;  /* 0x0000000420a87220 */ /* 0x082fe20000410000 */
[----:B------:R-:W-:Y:S01]  /*4dc0*/  LOP3.LUT R154, R154, R155, RZ, 0x3c, !PT ;  /* 0x0000009b9a9a7212 */ /* 0x000fe200078e3cff */
[--C-:B------:R-:W-:Y:S01]  /*4dd0*/  IMAD.X R155, RZ, RZ, R17.reuse, P6 ;  /* 0x000000ffff9b7224 */ /* 0x100fe200030e0611 */
[----:B------:R-:W-:Y:S01]  /*4de0*/  SHF.R.U64 R20, R20, 0x3, RZ ;  /* 0x0000000314147819 */ /* 0x000fe200000012ff */
[-C--:B------:R-:W-:Y:S01]  /*4df0*/  FMUL.FTZ R7, R37, R4.reuse ;  /* 0x0000000425077220 */ /* 0x080fe20000410000 */
[----:B------:R-:W-:Y:S01]  /*4e00*/  SHF.R.U64 R15, R15, 0x3, RZ ;  /* 0x000000030f0f7819 */ /* 0x000fe200000012ff */
[----:B------:R-:W1:Y:S01]  /*4e10*/  @P2 MUFU.LG2 R167, R167 ;  /* 0x000000a700a72308 */ /* 0x000e620000000c00 */
[----:B------:R-:W-:Y:S01]  /*4e20*/  SHF.R.U64 R170, R170, 0x3, RZ ;  /* 0x00000003aaaa7819 */ /* 0x000fe200000012ff */
[----:B------:R-:W-:Y:S01]  /*4e30*/  FMUL.FTZ R166, R36, R4 ;  /* 0x0000000424a67220 */ /* 0x000fe20000410000 */
[----:B------:R-:W-:Y:S01]  /*4e40*/  LOP3.LUT R158, R158, R159, RZ, 0x3c, !PT ;  /* 0x0000009f9e9e7212 */ /* 0x000fe200078e3cff */
[--C-:B------:R-:W-:Y:S01]  /*4e50*/  IMAD.X R159, RZ, RZ, R17.reuse, P5 ;  /* 0x000000ffff9f7224 */ /* 0x100fe200028e0611 */
[----:B------:R-:W-:Y:S01]  /*4e60*/  LOP3.LUT R20, R20, R21, RZ, 0x3c, !PT ;  /* 0x0000001514147212 */ /* 0x000fe200078e3cff */
[--C-:B------:R-:W-:Y:S01]  /*4e70*/  IMAD.X R21, RZ, RZ, R17.reuse, P1 ;  /* 0x000000ffff157224 */ /* 0x100fe200008e0611 */
[----:B------:R-:W-:Y:S01]  /*4e80*/  LOP3.LUT R14, R15, R16, RZ, 0x3c, !PT ;  /* 0x000000100f0e7212 */ /* 0x000fe200078e3cff */
[----:B------:R-:W-:Y:S01]  /*4e90*/  IMAD.MOV.U32 R15, RZ, RZ, R17 ;  /* 0x000000ffff0f7224 */ /* 0x000fe200078e0011 */
[----:B------:R-:W-:Y:S01]  /*4ea0*/  MOV R155, R154 ;  /* 0x0000009a009b7202 */ /* 0x000fe20000000f00 */
[----:B------:R-:W-:Y:S01]  /*4eb0*/  VIADD R154, R200, UR34 ;  /* 0x00000022c89a7c36 */ /* 0x000fe20008000000 */
[----:B------:R-:W-:Y:S01]  /*4ec0*/  LOP3.LUT R170, R170, R171, RZ, 0x3c, !PT ;  /* 0x000000abaaaa7212 */ /* 0x000fe200078e3cff */
[----:B------:R-:W-:Y:S01]  /*4ed0*/  FMUL.FTZ R25, R25, R4 ;  /* 0x0000000419197220 */ /* 0x000fe20000410000 */
[----:B------:R-:W-:Y:S01]  /*4ee0*/  IADD3.X R171, RZ, R17, RZ, P0, !PT ;  /* 0x00000011ffab7210 */ /* 0x000fe200007fe4ff */
[----:B------:R-:W-:Y:S01]  /*4ef0*/  VIADD R5, R154, 0x8 ;  /* 0x000000089a057836 */ /* 0x000fe20000000000 */
[----:B------:R-:W-:Y:S01]  /*4f00*/  MOV R158, R158 ;  /* 0x0000009e009e7202 */ /* 0x000fe20000000f00 */
[----:B------:R-:W-:Y:S01]  /*4f10*/  FMUL.FTZ R24, R24, R4 ;  /* 0x0000000418187220 */ /* 0x000fe20000410000 */
        /* <DEDUP_REMOVED lines=11> */
[-C--:B------:R-:W-:Y:S01]  /*4fd0*/  FMUL.FTZ R170, R28, R4.reuse ;  /* 0x000000041caa7220 */ /* 0x080fe20000410000 */
[----:B------:R-:W-:Y:S01]  /*4fe0*/  LOP3.LUT P0, RZ, R2, 0x3, RZ, 0xc0, !PT ;  /* 0x0000000302ff7812 */ /* 0x000fe2000780c0ff */
[----:B------:R-:W-:Y:S01]  /*4ff0*/  FMUL.FTZ R8, R41, R4 ;  /* 0x0000000429087220 */ /* 0x000fe20000410000 */
[----:B------:R-:W-:Y:S01]  /*5000*/  MOV R160, R12 ;  /* 0x0000000c00a07202 */ /* 0x000fe20000000f00 */
[-C--:B------:R-:W-:Y:S01]  /*5010*/  FMUL.FTZ R11, R44, R4.reuse ;  /* 0x000000042c0b7220 */ /* 0x080fe20000410000 */
        /* <DEDUP_REMOVED lines=50> */
[----:B------:R-:W-:Y:S01]  /*5340*/  FMUL.FTZ R148, R148, R4 ;  /* 0x0000000494947220 */ /* 0x000fe20000410000 */
[----:B------:R-:W-:Y:S01]  /*5350*/  IMAD.U32 R40, RZ, RZ, UR10 ;  /* 0x0000000aff287e24 */ /* 0x000fe2000f8e00ff */
[----:B------:R-:W-:Y:S01]  /*5360*/  ISETP.GE.OR P1, PT, R5, UR7, P0 ;  /* 0x0000000705007c0c */ /* 0x000fe20008726670 */
[----:B------:R-:W-:-:S02]  /*5370*/  IMAD.U32 R4, RZ, RZ, UR4 ;  /* 0x00000004ff047e24 */ /* 0x000fc4000f8e00ff */
[-C--:B--2---:R-:W-:Y:S01]  /*5380*/  FMUL.FTZ R43, R43, R6.reuse ;  /* 0x000000062b2b7220 */ /* 0x084fe20000410000 */
[-C--:B------:R-:W-:Y:S01]  /*5390*/  FMUL.FTZ R42, R42, R6.reuse ;  /* 0x000000062a2a7220 */ /* 0x080fe20000410000 */
[----:B------:R-:W-:Y:S01]  /*53a0*/  MOV R5, UR5 ;  /* 0x0000000500057c02 */ /* 0x000fe20008000f00 */
[----:B------:R-:W-:Y:S01]  /*53b0*/  @P3 FMUL.FTZ R5, R40, 0.69314718246459960938 ;  /* 0x3f31721828053820 */ /* 0x000fe20000410000 */
[----:B------:R-:W-:Y:S02]  /*53c0*/  IMAD.MOV.U32 R40, RZ, RZ, R4 ;  /* 0x000000ffff287224 */ /* 0x000fe400078e0004 */
[-C--:B------:R-:W-:Y:S01]  /*53d0*/  FMUL.FTZ R27, R27, R6.reuse ;  /* 0x000000061b1b7220 */ /* 0x080fe20000410000 */
[----:B------:R-:W-:Y:S01]  /*53e0*/  FMUL.FTZ R64, R26, R6 ;  /* 0x000000061a407220 */ /* 0x000fe20000410000 */
[----:B------:R-:W-:Y:S01]  /*53f0*/  F2FP.BF16.F32.PACK_AB R4, R9, R168 ;  /* 0x000000a80904723e */ /* 0x000fe200000010ff */
[-C--:B------:R-:W-:Y:S01]  /*5400*/  FMUL.FTZ R31, R31, R6.reuse ;  /* 0x000000061f1f7220 */ /* 0x080fe20000410000 */
[----:B------:R-:W-:Y:S01]  /*5410*/  IADD3 R153, P4, R16, 0x8040, RZ ;  /* 0x0000804010997810 */ /* 0x000fe20007f9e0ff */
[----:B------:R-:W-:Y:S01]  /*5420*/  FMUL.FTZ R72, R30, R6 ;  /* 0x000000061e487220 */ /* 0x000fe20000410000 */
[----:B---3--:R-:W-:Y:S01]  /*5430*/  @P3 FMUL.FTZ R26, R169, 0.69314718246459960938 ;  /* 0x3f317218a91a3820 */ /* 0x008fe20000410000 */
[----:B------:R-:W-:Y:S01]  /*5440*/  F2FP.BF16.F32.PACK_AB R9, R43, R42 ;  /* 0x0000002a2b09723e */ /* 0x000fe200000010ff */
[----:B------:R-:W-:Y:S01]  /*5450*/  IMAD.MOV.U32 R48, RZ, RZ, -0x800000 ;  /* 0xff800000ff307424 */ /* 0x000fe200078e00ff */
[----:B------:R-:W2:Y:S01]  /*5460*/  LDC.64 R42, c[0x0][0xb78] ;  /* 0x0002de00ff2a7b82 */ /* 0x000ea20000000a00 */
[----:B------:R-:W-:Y:S01]  /*5470*/  IADD3 R175, P5, R16, 0xc020, RZ ;  /* 0x0000c02010af7810 */ /* 0x000fe20007fbe0ff */
[----:B------:R-:W-:Y:S01]  /*5480*/  IMAD.U32 R49, RZ, RZ, UR10 ;  /* 0x0000000aff317e24 */ /* 0x000fe2000f8e00ff */
[----:B------:R-:W-:Y:S01]  /*5490*/  F2FP.BF16.F32.PACK_AB R24, R25, R24 ;  /* 0x000000181918723e */ /* 0x000fe200000010ff */
[-C--:B------:R-:W-:Y:S01]  /*54a0*/  FMUL.FTZ R35, R35, R6.reuse ;  /* 0x0000000623237220 */ /* 0x080fe20000410000 */
[----:B------:R-:W-:Y:S01]  /*54b0*/  LOP3.LUT R152, R153, 0x380, RZ, 0xc0, !PT ;  /* 0x0000038099987812 */ /* 0x000fe200078ec0ff */
[-C--:B------:R-:W-:Y:S01]  /*54c0*/  FMUL.FTZ R34, R34, R6.reuse ;  /* 0x0000000622227220 */ /* 0x080fe20000410000 */
[-C--:B------:R-:W-:Y:S01]  /*54d0*/  FMUL.FTZ R39, R39, R6.reuse ;  /* 0x0000000627277220 */ /* 0x080fe20000410000 */
[----:B------:R-:W-:Y:S01]  /*54e0*/  FMUL.FTZ R38, R38, R6 ;  /* 0x0000000626267220 */ /* 0x000fe20000410000 */
[----:B------:R-:W-:Y:S01]  /*54f0*/  @P3 FFMA.FTZ R48, R5, R0, R26 ;  /* 0x0000000005303223 */ /* 0x000fe2000001001a */
[----:B------:R-:W-:Y:S01]  /*5500*/  F2FP.BF16.F32.PACK_AB R25, R27, R64 ;  /* 0x000000401b19723e */ /* 0x000fe200000010ff */
[-C--:B------:R-:W-:Y:S01]  /*5510*/  FMUL.FTZ R47, R47, R6.reuse ;  /* 0x000000062f2f7220 */ /* 0x080fe20000410000 */
[----:B------:R-:W-:Y:S01]  /*5520*/  FMUL.FTZ R46, R46, R6 ;  /* 0x000000062e2e7220 */ /* 0x000fe20000410000 */
[----:B------:R-:W-:Y:S01]  /*5530*/  F2FP.BF16.F32.PACK_AB R26, R29, R170 ;  /* 0x000000aa1d1a723e */ /* 0x000fe200000010ff */
[----:B------:R-:W-:Y:S01]  /*5540*/  FMUL.FTZ R51, R51, R6 ;  /* 0x0000000633337220 */ /* 0x000fe20000410000 */
[----:B------:R-:W-:Y:S01]  /*5550*/  F2FP.BF16.F32.PACK_AB R27, R31, R72 ;  /* 0x000000481f1b723e */ /* 0x000fe200000010ff */
[-C--:B------:R-:W-:Y:S01]  /*5560*/  FMUL.FTZ R50, R50, R6.reuse ;  /* 0x0000000632327220 */ /* 0x080fe20000410000 */
[-C--:B------:R-:W-:Y:S01]  /*5570*/  FMUL.FTZ R55, R55, R6.reuse ;  /* 0x0000000637377220 */ /* 0x080fe20000410000 */
[-C--:B------:R-:W-:Y:S01]  /*5580*/  FMUL.FTZ R54, R54, R6.reuse ;  /* 0x0000000636367220 */ /* 0x080fe20000410000 */
[----:B------:R-:W-:Y:S01]  /*5590*/  LOP3.LUT R174, R175, 0x380, RZ, 0xc0, !PT ;  /* 0x00000380afae7812 */ /* 0x000fe200078ec0ff */
        /* <DEDUP_REMOVED lines=48> */
[----:B------:R-:W-:Y:S01]  /*58a0*/  SHF.R.U64 R152, R152, 0x3, RZ ;  /* 0x0000000398987819 */ /* 0x000fe200000012ff */
[----:B------:R-:W-:Y:S01]  /*58b0*/  @P2 FMUL.FTZ R49, R49, 0.69314718246459960938 ;  /* 0x3f31721831312820 */ /* 0x000fe20000410000 */
[----:B-1----:R-:W-:Y:S01]  /*58c0*/  @P2 FMUL.FTZ R30, R167, 0.69314718246459960938 ;  /* 0x3f317218a71e2820 */ /* 0x002fe20000410000 */
[----:B------:R-:W-:Y:S01]  /*58d0*/  F2FP.BF16.F32.PACK_AB R6, R7, R166 ;  /* 0x000000a60706723e */ /* 0x000fe200000010ff */
[----:B------:R1:W-:Y:S01]  /*58e0*/  STSM.16.M88.4 [R14], R24 ;  /* 0x000000180e007844 */ /* 0x0003e20000000200 */
[----:B------:R-:W-:Y:S01]  /*58f0*/  F2FP.BF16.F32.PACK_AB R5, R35, R34 ;  /* 0x000000222305723e */ /* 0x000fe200000010ff */
[----:B------:R-:W-:Y:S01]  /*5900*/  IMAD.MOV.U32 R44, RZ, RZ, -0x800000 ;  /* 0xff800000ff2c7424 */ /* 0x000fe200078e00ff */
[----:B------:R-:W-:Y:S01]  /*5910*/  F2FP.BF16.F32.PACK_AB R7, R39, R38 ;  /* 0x000000262707723e */ /* 0x000fe200000010ff */
[----:B------:R-:W-:Y:S01]  /*5920*/  UIADD3 UR4, UR5, UR6, URZ ;  /* 0x0000000605047290 */ /* 0x000fe2000fffe03f */
[----:B------:R-:W-:Y:S01]  /*5930*/  F2FP.BF16.F32.PACK_AB R10, R10, R11 ;  /* 0x0000000b0a0a723e */ /* 0x000fe200000010ff */
[----:B------:R-:W-:Y:S01]  /*5940*/  @P2 FFMA.FTZ R44, R49, R3, R30 ;  /* 0x00000003312c2223 */ /* 0x000fe2000001001e */
[----:B------:R-:W-:Y:S01]  /*5950*/  F2FP.BF16.F32.PACK_AB R8, R8, R15 ;  /* 0x0000000f0808723e */ /* 0x000fe200000010ff */
[----:B------:R3:W-:Y:S01]  /*5960*/  STSM.16.M88.4 [R161], R4 ;  /* 0x00000004a1007844 */ /* 0x0007e20000000200 */
[----:B------:R-:W-:Y:S01]  /*5970*/  F2FP.BF16.F32.PACK_AB R11, R47, R46 ;  /* 0x0000002e2f0b723e */ /* 0x000fe200000010ff */
[----:B------:R-:W-:Y:S01]  /*5980*/  IMAD.U32 R41, RZ, RZ, UR4 ;  /* 0x00000004ff297e24 */ /* 0x000fe2000f8e00ff */
[----:B------:R-:W-:Y:S01]  /*5990*/  F2FP.BF16.F32.PACK_AB R12, R12, R13 ;  /* 0x0000000d0c0c723e */ /* 0x000fe200000010ff */
[----:B------:R-:W-:Y:S01]  /*59a0*/  USHF.R.S32.HI UR4, URZ, 0x1f, UR36 ;  /* 0x0000001f3f047899 */ /* 0x000fe20008011424 */
[----:B------:R-:W-:Y:S01]  /*59b0*/  SHF.R.U64 R174, R174, 0x3, RZ ;  /* 0x00000003aeae7819 */ /* 0x000fe200000012ff */
[----:B------:R4:W-:Y:S01]  /*59c0*/  STSM.16.M88.4 [R162], R8 ;  /* 0x00000008a2007844 */ /* 0x0009e20000000200 */
[----:B------:R-:W-:Y:S01]  /*59d0*/  F2FP.BF16.F32.PACK_AB R13, R51, R50 ;  /* 0x00000032330d723e */ /* 0x000fe200000010ff */
[----:B--2---:R-:W-:Y:S01]  /*59e0*/  IMAD.WIDE.U32 R40, R42, UR36, R40 ;  /* 0x000000242a287c25 */ /* 0x004fe2000f8e0028 */
[----:B-1----:R-:W-:-:S02]  /*59f0*/  F2FP.BF16.F32.PACK_AB R14, R53, R52 ;  /* 0x00000034350e723e */ /* 0x002fc400000010ff */
[----:B------:R-:W-:Y:S01]  /*5a00*/  F2FP.BF16.F32.PACK_AB R15, R55, R54 ;  /* 0x00000036370f723e */ /* 0x000fe200000010ff */
[----:B------:R-:W-:Y:S01]  /*5a10*/  IMAD R0, R42, UR4, RZ ;  /* 0x000000042a007c24 */ /* 0x000fe2000f8e02ff */
[----:B------:R-:W-:Y:S01]  /*5a20*/  LOP3.LUT R152, R152, R153, RZ, 0x3c, !PT ;  /* 0x0000009998987212 */ /* 0x000fe200078e3cff */
[----:B------:R-:W-:Y:S01]  /*5a30*/  IMAD.X R153, RZ, RZ, R17, P4 ;  /* 0x000000ffff997224 */ /* 0x000fe200020e0611 */
[----:B------:R-:W-:Y:S01]  /*5a40*/  F2FP.BF16.F32.PACK_AB R24, R57, R56 ;  /* 0x000000383918723e */ /* 0x000fe200000010ff */
[----:B------:R-:W-:Y:S01]  /*5a50*/  STSM.16.M88.4 [R163], R12 ;  /* 0x0000000ca3007844 */ /* 0x000fe20000000200 */
[----:B------:R-:W-:Y:S01]  /*5a60*/  F2FP.BF16.F32.PACK_AB R25, R59, R58 ;  /* 0x0000003a3b19723e */ /* 0x000fe200000010ff */
[----:B------:R-:W-:Y:S01]  /*5a70*/  IMAD R0, R43, UR36, R0 ;  /* 0x000000242b007c24 */ /* 0x000fe2000f8e0200 */
[----:B------:R-:W-:Y:S01]  /*5a80*/  F2FP.BF16.F32.PACK_AB R26, R61, R60 ;  /* 0x0000003c3d1a723e */ /* 0x000fe200000010ff */
[----:B------:R-:W-:Y:S01]  /*5a90*/  ULDC.64 UR4, c[0x0][0xb40] ;  /* 0x0002d00000047ab9 */ /* 0x000fe20000000a00 */
[----:B------:R-:W-:-:S02]  /*5aa0*/  F2FP.BF16.F32.PACK_AB R27, R63, R62 ;  /* 0x0000003e3f1b723e */ /* 0x000fc400000010ff */
[----:B------:R-:W-:Y:S02]  /*5ab0*/  F2FP.BF16.F32.PACK_AB R28, R28, R45 ;  /* 0x0000002d1c1c723e */ /* 0x000fe400000010ff */
[----:B------:R-:W-:Y:S01]  /*5ac0*/  F2FP.BF16.F32.PACK_AB R29, R67, R66 ;  /* 0x00000042431d723e */ /* 0x000fe200000010ff */
[----:B------:R-:W-:Y:S01]  /*5ad0*/  STSM.16.M88.4 [R164], R24 ;  /* 0x00000018a4007844 */ /* 0x000fe20000000200 */
[----:B------:R-:W-:Y:S02]  /*5ae0*/  F2FP.BF16.F32.PACK_AB R30, R69, R68 ;  /* 0x00000044451e723e */ /* 0x000fe400000010ff */
[----:B------:R-:W-:Y:S02]  /*5af0*/  F2FP.BF16.F32.PACK_AB R31, R71, R70 ;  /* 0x00000046471f723e */ /* 0x000fe400000010ff */
[----:B------:R-:W-:Y:S02]  /*5b00*/  F2FP.BF16.F32.PACK_AB R32, R32, R33 ;  /* 0x000000212020723e */ /* 0x000fe400000010ff */
[----:B------:R-:W-:Y:S01]  /*5b10*/  F2FP.BF16.F32.PACK_AB R33, R75, R74 ;  /* 0x0000004a4b21723e */ /* 0x000fe200000010ff */
[----:B------:R-:W-:Y:S01]  /*5b20*/  STSM.16.M88.4 [R165], R28 ;  /* 0x0000001ca5007844 */ /* 0x000fe20000000200 */
[----:B------:R-:W-:-:S02]  /*5b30*/  F2FP.BF16.F32.PACK_AB R34, R77, R76 ;  /* 0x0000004c4d22723e */ /* 0x000fc400000010ff */
[----:B------:R-:W-:Y:S02]  /*5b40*/  F2FP.BF16.F32.PACK_AB R35, R79, R78 ;  /* 0x0000004e4f23723e */ /* 0x000fe400000010ff */
[----:B------:R-:W-:Y:S02]  /*5b50*/  F2FP.BF16.F32.PACK_AB R36, R36, R37 ;  /* 0x000000252424723e */ /* 0x000fe400000010ff */
[----:B------:R-:W-:Y:S01]  /*5b60*/  LOP3.LUT R174, R174, R175, RZ, 0x3c, !PT ;  /* 0x000000afaeae7212 */ /* 0x000fe200078e3cff */
[----:B------:R-:W-:Y:S01]  /*5b70*/  IMAD.X R175, RZ, RZ, R17, P5 ;  /* 0x000000ffffaf7224 */ /* 0x000fe200028e0611 */
[----:B------:R-:W-:Y:S01]  /*5b80*/  F2FP.BF16.F32.PACK_AB R37, R83, R82 ;  /* 0x000000525325723e */ /* 0x000fe200000010ff */
[----:B------:R-:W-:Y:S01]  /*5b90*/  STSM.16.M88.4 [R158], R32 ;  /* 0x000000209e007844 */ /* 0x000fe20000000200 */
[----:B------:R-:W-:Y:S02]  /*5ba0*/  F2FP.BF16.F32.PACK_AB R38, R85, R84 ;  /* 0x000000545526723e */ /* 0x000fe400000010ff */
[----:B------:R-:W-:-:S02]  /*5bb0*/  F2FP.BF16.F32.PACK_AB R39, R87, R86 ;  /* 0x000000565727723e */ /* 0x000fc400000010ff */
[----:B---3--:R-:W-:Y:S02]  /*5bc0*/  F2FP.BF16.F32.PACK_AB R4, R89, R88 ;  /* 0x000000585904723e */ /* 0x008fe400000010ff */
[----:B------:R-:W-:Y:S01]  /*5bd0*/  F2FP.BF16.F32.PACK_AB R5, R91, R90 ;  /* 0x0000005a5b05723e */ /* 0x000fe200000010ff */
[----:B------:R-:W-:Y:S01]  /*5be0*/  STSM.16.M88.4 [R157], R36 ;  /* 0x000000249d007844 */ /* 0x000fe20000000200 */
[----:B------:R-:W-:Y:S02]  /*5bf0*/  F2FP.BF16.F32.PACK_AB R6, R93, R92 ;  /* 0x0000005c5d06723e */ /* 0x000fe400000010ff */
[----:B------:R-:W-:Y:S02]  /*5c00*/  F2FP.BF16.F32.PACK_AB R7, R95, R94 ;  /* 0x0000005e5f07723e */ /* 0x000fe400000010ff */
[----:B------:R-:W-:Y:S02]  /*5c10*/  F2FP.BF16.F32.PACK_AB R104, R105, R104 ;  /* 0x000000686968723e */ /* 0x000fe400000010ff */
[----:B----4-:R-:W-:Y:S01]  /*5c20*/  F2FP.BF16.F32.PACK_AB R8, R97, R96 ;  /* 0x000000606108723e */ /* 0x010fe200000010ff */
[----:B------:R1:W-:Y:S01]  /*5c30*/  STSM.16.M88.4 [R160], R4 ;  /* 0x00000004a0007844 */ /* 0x0003e20000000200 */
[----:B------:R-:W-:-:S02]  /*5c40*/  F2FP.BF16.F32.PACK_AB R9, R99, R98 ;  /* 0x000000626309723e */ /* 0x000fc400000010ff */
[----:B------:R-:W-:Y:S02]  /*5c50*/  F2FP.BF16.F32.PACK_AB R10, R101, R100 ;  /* 0x00000064650a723e */ /* 0x000fe400000010ff */
[----:B------:R-:W-:Y:S02]  /*5c60*/  F2FP.BF16.F32.PACK_AB R11, R103, R102 ;  /* 0x00000066670b723e */ /* 0x000fe400000010ff */
[----:B------:R-:W-:Y:S02]  /*5c70*/  F2FP.BF16.F32.PACK_AB R105, R107, R106 ;  /* 0x0000006a6b69723e */ /* 0x000fe400000010ff */
[----:B------:R-:W-:Y:S01]  /*5c80*/  F2FP.BF16.F32.PACK_AB R112, R113, R112 ;  /* 0x000000707170723e */ /* 0x000fe200000010ff */
[----:B------:R-:W-:Y:S01]  /*5c90*/  STSM.16.M88.4 [R159], R8 ;  /* 0x000000089f007844 */ /* 0x000fe20000000200 */
[----:B------:R-:W-:Y:S02]  /*5ca0*/  MOV R153, R152 ;  /* 0x0000009800997202 */ /* 0x000fe40000000f00 */
[----:B------:R-:W-:-:S02]  /*5cb0*/  F2FP.BF16.F32.PACK_AB R106, R109, R108 ;  /* 0x0000006c6d6a723e */ /* 0x000fc400000010ff */
[----:B------:R-:W-:Y:S02]  /*5cc0*/  F2FP.BF16.F32.PACK_AB R107, R111, R110 ;  /* 0x0000006e6f6b723e */ /* 0x000fe400000010ff */
[----:B------:R-:W-:Y:S02]  /*5cd0*/  F2FP.BF16.F32.PACK_AB R113, R115, R114 ;  /* 0x000000727371723e */ /* 0x000fe400000010ff */
[----:B------:R-:W-:Y:S01]  /*5ce0*/  F2FP.BF16.F32.PACK_AB R120, R121, R120 ;  /* 0x000000787978723e */ /* 0x000fe200000010ff */
[----:B------:R-:W-:Y:S01]  /*5cf0*/  STSM.16.M88.4 [R153], R104 ;  /* 0x0000006899007844 */ /* 0x000fe20000000200 */
[----:B------:R-:W-:Y:S02]  /*5d00*/  MOV R156, R176 ;  /* 0x000000b0009c7202 */ /* 0x000fe40000000f00 */
[----:B------:R-:W-:Y:S02]  /*5d10*/  F2FP.BF16.F32.PACK_AB R114, R117, R116 ;  /* 0x000000747572723e */ /* 0x000fe400000010ff */
        /* <DEDUP_REMOVED lines=9> */
[----:B------:R-:W-:-:S02]  /*5db0*/  MOV R20, R174 ;  /* 0x000000ae00147202 */ /* 0x000fc40000000f00 */
        /* <DEDUP_REMOVED lines=11> */
[----:B------:R-:W-:Y:S02]  /*5e70*/  F2FP.BF16.F32.PACK_AB R147, R151, R150 ;  /* 0x000000969793723e */ /* 0x000fe400000010ff */
[C---:B------:R-:W-:Y:S02]  /*5e80*/  ISETP.GE.OR P0, PT, R154.reuse, UR7, P0 ;  /* 0x000000079a007c0c */ /* 0x040fe40008706670 */
[----:B------:R-:W-:Y:S01]  /*5e90*/  SHF.R.S32.HI R3, RZ, 0x1f, R154 ;  /* 0x0000001fff037819 */ /* 0x000fe2000001149a */
[----:B------:R-:W-:Y:S01]  /*5ea0*/  STSM.16.M88.4 [R21], R144 ;  /* 0x0000009015007844 */ /* 0x000fe20000000200 */
[----:B------:R-:W-:Y:S01]  /*5eb0*/  IADD3 R154, P2, R154, R40, RZ ;  /* 0x000000289a9a7210 */ /* 0x000fe20007f5e0ff */
[----:B------:R-:W-:Y:S01]  /*5ec0*/  @!PT LDS RZ, [RZ] ;  /* 0x00000000fffff984 */ /* 0x000fe20000000800 */
[----:B------:R-:W-:Y:S01]  /*5ed0*/  @!PT LDS RZ, [RZ] ;  /* 0x00000000fffff984 */ /* 0x000fe20000000800 */
[----:B------:R-:W-:Y:S01]  /*5ee0*/  @!PT LDS RZ, [RZ] ;  /* 0x00000000fffff984 */ /* 0x000fe20000000800 */
[----:B------:R-:W-:Y:S01]  /*5ef0*/  @!PT LDS RZ, [RZ] ;  /* 0x00000000fffff984 */ /* 0x000fe20000000800 */
[----:B------:R2:W-:Y:S06]  /*5f00*/  MEMBAR.ALL.CTA ;  /* 0x0000000000007992 */ /* 0x0005ec0000008000 */
[----:B--2---:R-:W2:Y:S01]  /*5f10*/  FENCE.VIEW.ASYNC.S ;  /* 0x00000000000073c6 */ /* 0x004ea20000000000 */
[----:B------:R-:W-:Y:S01]  /*5f20*/  IADD3.X R3, R3, R41, R0, P2, !PT ;  /* 0x0000002903037210 */ /* 0x000fe200017fe400 */
[----:B--2---:R-:W-:Y:S06]  /*5f30*/  BAR.ARV 0x1, 0x120 ;  /* 0x0044800000007b1d */ /* 0x004fec0000002000 */
[C---:B-1----:R-:W-:Y:S01]  /*5f40*/  LEA R4, P2, R154.reuse, UR4, 0x2 ;  /* 0x000000049a047c11 */ /* 0x042fe2000f8410ff */
[----:B------:R-:W-:Y:S01]  /*5f50*/  ULDC UR4, c[0x0][0xc] ;  /* 0x0000030000047ab9 */ /* 0x000fe20000000800 */
[----:B------:R-:W1:Y:S01]  /*5f60*/  SHFL.IDX PT, R0, R22, RZ, 0x1f ;  /* 0x00001fff16007589 */ /* 0x000e6200000e0000 */
[----:B------:R-:W-:Y:S01]  /*5f70*/  UIADD3 UR44, UR4, UR44, URZ ;  /* 0x0000002c042c7290 */ /* 0x000fe2000fffe03f */
[----:B------:R-:W-:-:S05]  /*5f80*/  LEA.HI.X R5, R154, UR5, R3, 0x2, P2 ;  /* 0x000000059a057c11 */ /* 0x000fca00090f1403 */
[----:B------:R2:W-:Y:S04]  /*5f90*/  @!P1 STG.E desc[UR40][R4.64+0x20], R44 ;  /* 0x0000202c04009986 */ /* 0x0005e8000c101928 */
[----:B------:R2:W-:Y:S01]  /*5fa0*/  @!P0 STG.E desc[UR40][R4.64], R48 ;  /* 0x0000003004008986 */ /* 0x0005e2000c101928 */
[----:B-1----:R-:W-:-:S13]  /*5fb0*/  ISETP.NE.AND P0, PT, R0, 0x7, PT ;  /* 0x000000070000780c */ /* 0x002fda0003f05270 */
[----:B--2---:R-:W-:Y:S05]  /*5fc0*/  @P0 BRA `(.L_x_29) ;  /* 0x00000000007c0947 */ /* 0x004fea0003800000 */
[----:B------:R-:W-:Y:S01]  /*5fd0*/  BAR.SYNC.DEFER_BLOCKING 0x1, 0x120 ;  /* 0x0044800000007b1d */ /* 0x000fe20000010000 */
[----:B------:R-:W-:-:S05]  /*5fe0*/  ELECT P0, URZ, PT ;  /* 0x00000000003f782f */ /* 0x000fca0003800000 */
[----:B------:R-:W-:Y:S08]  /*5ff0*/  BSSY B0, `(.L_x_29) ;  /* 0x000001c000007945 */ /* 0x000ff00003800000 */
[----:B------:R-:W-:Y:S05]  /*6000*/  @!P0 BRA `(.L_x_30) ;  /* 0x0000000000688947 */ /* 0x000fea0003800000 */
[----:B------:R-:W-:Y:S02]  /*6010*/  UIADD3 UR4, UP0, UR48, 0x9f0, URZ ;  /* 0x000009f030047890 */ /* 0x000fe4000ff1e03f */
[----:B------:R-:W-:Y:S02]  /*6020*/  UIADD3 UR6, UR46, 0x4000, URZ ;  /* 0x000040002e067890 */ /* 0x000fe4000fffe03f */
[----:B------:R-:W-:Y:S02]  /*6030*/  UIADD3.X UR5, URZ, UR49, URZ, UP0, !UPT ;  /* 0x000000313f057290 */ /* 0x000fe400087fe43f */
[----:B------:R-:W-:Y:S01]  /*6040*/  UIADD3 UR8, UR46, 0x8000, URZ ;  /* 0x000080002e087890 */ /* 0x000fe2000fffe03f */
[----:B------:R-:W-:Y:S01]  /*6050*/  UMOV UR33, URZ ;  /* 0x0000003f00217c82 */ /* 0x000fe20008000000 */
[----:B------:R-:W-:Y:S01]  /*6060*/  UMOV UR37, URZ ;  /* 0x0000003f00257c82 */ /* 0x000fe20008000000 */
[----:B------:R-:W-:Y:S01]  /*6070*/  UMOV UR32, UR46 ;  /* 0x0000002e00207c82 */ /* 0x000fe20008000000 */
[----:B------:R-:W-:Y:S01]  /*6080*/  UMOV UR7, 0x40 ;  /* 0x0000004000077882 */ /* 0x000fe20000000000 */
[----:B------:R-:W-:-:S02]  /*6090*/  UIADD3 UR9, UR46, 0xc000, URZ ;  /* 0x0000c0002e097890 */ /* 0x000fc4000fffe03f */
[----:B------:R1:W-:Y:S02]  /*60a0*/  UTMASTG.5D [UR32], [UR4] ;  /* 0x00000020040073b5 */ /* 0x0003e40008020000 */
[----:B-1----:R-:W-:Y:S01]  /*60b0*/  UMOV UR32, UR6 ;  /* 0x0000000600207c82 */ /* 0x002fe20008000000 */
[----:B------:R-:W-:Y:S01]  /*60c0*/  UMOV UR33, UR7 ;  /* 0x0000000700217c82 */ /* 0x000fe20008000000 */
[----:B------:R-:W-:Y:S01]  /*60d0*/  UMOV UR6, 0x80 ;  /* 0x0000008000067882 */ /* 0x000fe20000000000 */
[----:B------:R1:W-:Y:S02]  /*60e0*/  UTMASTG.5D [UR32], [UR4] ;  /* 0x00000020040073b5 */ /* 0x0003e40008020000 */
[----:B-1----:R-:W-:Y:S01]  /*60f0*/  UMOV UR32, UR8 ;  /* 0x0000000800207c82 */ /* 0x002fe20008000000 */
[----:B------:R-:W-:Y:S01]  /*6100*/  UMOV UR33, UR6 ;  /* 0x0000000600217c82 */ /* 0x000fe20008000000 */
[----:B------:R-:W-:Y:S01]  /*6110*/  UMOV UR6, 0xc0 ;  /* 0x000000c000067882 */ /* 0x000fe20000000000 */
[----:B------:R1:W-:Y:S02]  /*6120*/  UTMASTG.5D [UR32], [UR4] ;  /* 0x00000020040073b5 */ /* 0x0003e40008020000 */
[----:B-1----:R-:W-:Y:S01]  /*6130*/  UMOV UR32, UR9 ;  /* 0x0000000900207c82 */ /* 0x002fe20008000000 */
[----:B------:R-:W-:Y:S01]  /*6140*/  UMOV UR33, UR6 ;  /* 0x0000000600217c82 */ /* 0x000fe20008000000 */
[----:B------:R-:W-:Y:S01]  /*6150*/  UIADD3 UR6, UR46, 0x22820, URZ ;  /* 0x000228202e067890 */ /* 0x000fe2000fffe03f */
[----:B------:R1:W-:Y:S03]  /*6160*/  UTMASTG.5D [UR32], [UR4] ;  /* 0x00000020040073b5 */ /* 0x0003e60008020000 */
[----:B------:R-:W-:Y:S01]  /*6170*/  UPRMT UR6, URZ, 0x654, UR6 ;  /* 0x000006543f067896 */ /* 0x000fe20008000006 */
[----:B------:R0:W-:Y:S01]  /*6180*/  UTMACMDFLUSH ;  /* 0x00000000000079b7 */ /* 0x0001e20000000000 */
[----:B------:R-:W-:-:S07]  /*6190*/  DEPBAR.LE SB0, 0x0 ;  /* 0x000080000000791a */ /* 0x000fce0000000000 */
[----:B-1----:R-:W-:Y:S03]  /*61a0*/  SYNCS.ARRIVE.TRANS64.RED.A1T0 RZ, [UR6], RZ ;  /* 0x000000ffffff79a7 */ /* 0x002fe60008100406 */
.L_x_30:
[----:B------:R-:W-:Y:S05]  /*61b0*/  BSYNC B0 ;  /* 0x0000000000007941 */ /* 0x000fea0003800000 */
.L_x_29:
[----:B------:R-:W1:Y:S01]  /*61c0*/  LDC R0, c[0x0][0xda4] ;  /* 0x00036900ff007b82 */ /* 0x000e620000000800 */
[----:B------:R-:W-:Y:S02]  /*61d0*/  UIADD3 UR39, UR39, 0x1, URZ ;  /* 0x0000000127277890 */ /* 0x000fe4000fffe03f */
[----:B------:R-:W-:Y:S02]  /*61e0*/  UIADD3 UR43, UR43, 0x1, URZ ;  /* 0x000000012b2b7890 */ /* 0x000fe4000fffe03f */
[----:B------:R-:W-:-:S04]  /*61f0*/  UISETP.NE.AND UP0, UPT, UR39, 0x2, UPT ;  /* 0x000000022700788c */ /* 0x000fc8000bf05270 */
[----:B------:R-:W-:Y:S02]  /*6200*/  USEL UR4, URZ, 0x1, UP0 ;  /* 0x000000013f047887 */ /* 0x000fe40008000000 */
[----:B------:R-:W-:Y:S02]  /*6210*/  USEL UR39, UR39, URZ, UP0 ;  /* 0x0000003f27277287 */ /* 0x000fe40008000000 */
[----:B------:R-:W-:Y:S01]  /*6220*/  ULOP3.LUT UR42, UR42, UR4, URZ, 0x3c, !UPT ;  /* 0x000000042a2a7292 */ /* 0x000fe2000f8e3c3f */
[----:B-1----:R-:W-:-:S13]  /*6230*/  ISETP.LE.AND P0, PT, R0, UR44, PT ;  /* 0x0000002c00007c0c */ /* 0x002fda000bf03270 */
[----:B------:R-:W-:Y:S05]  /*6240*/  @!P0 BRA `(.L_x_31) ;  /* 0xffffffa800bc8947 */ /* 0x000fea000383ffff */
[----:B------:R-:W-:Y:S05]  /*6250*/  EXIT ;  /* 0x000000000000794d */ /* 0x000fea0003800000 */
.L_x_7:
[----:B------:R-:W-:-:S08]  /*6260*/  NOP ;  /* 0x0000000000007918 */ /* 0x000fd00000000000 */
[----:B------:R-:W1:-:S00]  /*6270*/  USETMAXREG.DEALLOC.CTAPOOL 0x18 ;  /* 0x00000018000079c8 */ /* 0x000e4000080e0500 */
[----:B-1----:R-:W-:-:S06]  /*6280*/  LOP3.LUT R0, R0, 0x3, RZ, 0xc0, !PT ;  /* 0x0000000300007812 */ /* 0x002fcc00078ec0ff */
[----:B------:R-:W1:Y:S02]  /*6290*/  SHFL.IDX PT, R0, R0, RZ, 0x1f ;  /* 0x00001fff00007589 */ /* 0x000e6400000e0000 */
[----:B-1----:R-:W-:-:S13]  /*62a0*/  ISETP.NE.AND P0, PT, R0, RZ, PT ;  /* 0x000000ff0000720c */ /* 0x002fda0003f05270 */
[----:B------:R-:W-:Y:S05]  /*62b0*/  @P0 EXIT ;  /* 0x000000000000094d */ /* 0x000fea0003800000 */
[----:B------:R-:W1:Y:S01]  /*62c0*/  S2UR UR4, SR_CTAID.X ;  /* 0x00000000000479c3 */ /* 0x000e620000002500 */
[----:B------:R-:W-:Y:S02]  /*62d0*/  IMAD.MOV.U32 R16, RZ, RZ, RZ ;  /* 0x000000ffff107224 */ /* 0x000fe400078e00ff */
[----:B------:R-:W-:Y:S02]  /*62e0*/  IMAD.MOV.U32 R2, RZ, RZ, 0x1 ;  /* 0x00000001ff027424 */ /* 0x000fe400078e00ff */
[----:B------:R-:W-:-:S03]  /*62f0*/  IMAD.MOV.U32 R17, RZ, RZ, 0x1 ;  /* 0x00000001ff117424 */ /* 0x000fc600078e00ff */
[----:B------:R-:W1:Y:S02]  /*6300*/  LDC R0, c[0x0][0xda4] ;  /* 0x00036900ff007b82 */ /* 0x000e640000000800 */
[----:B-1----:R-:W-:-:S13]  /*6310*/  ISETP.LE.AND P0, PT, R0, UR4, PT ;  /* 0x0000000400007c0c */ /* 0x002fda000bf03270 */
[----:B------:R-:W-:Y:S05]  /*6320*/  @P0 BRA `(.L_x_32) ;  /* 0x0000002800180947 */ /* 0x000fea0003800000 */
[----:B------:R-:W-:Y:S01]  /*6330*/  IMAD.U32 R0, RZ, RZ, UR4 ;  /* 0x00000004ff007e24 */ /* 0x000fe2000f8e00ff */
[----:B------:R-:W-:Y:S01]  /*6340*/  ULDC.64 UR42, c[0x0][0x198] ;  /* 0x00006600002a7ab9 */ /* 0x000fe20000000a00 */
[----:B------:R-:W-:Y:S01]  /*6350*/  IMAD.MOV.U32 R16, RZ, RZ, RZ ;  /* 0x000000ffff107224 */ /* 0x000fe200078e00ff */
[----:B------:R-:W-:Y:S01]  /*6360*/  ULDC UR36, c[0x0][0xc] ;  /* 0x0000030000247ab9 */ /* 0x000fe20000000800 */
[----:B------:R-:W-:Y:S01]  /*6370*/  IMAD.MOV.U32 R17, RZ, RZ, 0x1 ;  /* 0x00000001ff117424 */ /* 0x000fe200078e00ff */
[----:B------:R1:W-:Y:S04]  /*6380*/  STL [R1+0xc], R0 ;  /* 0x00000c0001007387 */ /* 0x0003e80000100800 */
[----:B------:R1:W-:Y:S02]  /*6390*/  STL [R1+0x18], RZ ;  /* 0x000018ff01007387 */ /* 0x0003e40000100800 */
.L_x_74:
[----:B------:R-:W2:Y:S01]  /*63a0*/  LDL R2, [R1+0xc] ;  /* 0x00000c0001027983 */ /* 0x000ea20000100800 */
[----:B-1----:R-:W1:Y:S01]  /*63b0*/  LDC R0, c[0x0][0xda8] ;  /* 0x00036a00ff007b82 */ /* 0x002e620000000800 */
[----:B------:R-:W-:Y:S05]  /*63c0*/  YIELD ;  /* 0x0000000000007946 */ /* 0x000fea0003800000 */
[----:B------:R-:W3:Y:S01]  /*63d0*/  S2R R5, SR_CgaCtaId ;  /* 0x0000000000057919 */ /* 0x000ee20000008800 */
[----:B------:R-:W-:Y:S01]  /*63e0*/  ULDC.64 UR4, c[0x0][0x3f8] ;  /* 0x0000fe0000047ab9 */ /* 0x000fe20000000a00 */
[----:B------:R-:W4:Y:S01]  /*63f0*/  LDC R19, c[0x0][0xdb4] ;  /* 0x00036d00ff137b82 */ /* 0x000f220000000800 */
[----:B------:R-:W-:-:S03]  /*6400*/  UISETP.NE.U32.AND UP0, UPT, UR4, URZ, UPT ;  /* 0x0000003f0400728c */ /* 0x000fc6000bf05070 */
[----:B------:R-:W-:Y:S01]  /*6410*/  ULDC UR4, c[0x0][0x404] ;  /* 0x0001010000047ab9 */ /* 0x000fe20000000800 */
[----:B------:R-:W-:-:S04]  /*6420*/  UISETP.NE.AND.EX UP0, UPT, UR5, URZ, UPT, UP0 ;  /* 0x0000003f0500728c */ /* 0x000fc8000bf05300 */
[----:B------:R-:W-:Y:S01]  /*6430*/  USEL UR4, UR4, 0x1, UP0 ;  /* 0x0000000104047887 */ /* 0x000fe20008000000 */
[----:B-1----:R-:W-:Y:S02]  /*6440*/  ISETP.NE.AND P0, PT, R0, 0x1, PT ;  /* 0x000000010000780c */ /* 0x002fe40003f05270 */
[----:B----4-:R-:W-:-:S11]  /*6450*/  ISETP.NE.AND P1, PT, R19, 0x1, PT ;  /* 0x000000011300780c */ /* 0x010fd60003f25270 */
[----:B------:R-:W2:Y:S08]  /*6460*/  @P0 LDC R0, c[0x0][0xdac] ;  /* 0x00036b00ff000b82 */ /* 0x000eb00000000800 */
[----:B------:R-:W1:Y:S01]  /*6470*/  @P0 LDC R3, c[0x0][0xdb0] ;  /* 0x00036c00ff030b82 */ /* 0x000e620000000800 */
[----:B--2---:R-:W-:Y:S01]  /*6480*/  @P0 IMAD.HI.U32 R0, R2, R0, RZ ;  /* 0x0000000002000227 */ /* 0x004fe200078e00ff */
[----:B------:R-:W-:-:S04]  /*6490*/  MOV R4, R2 ;  /* 0x0000000200047202 */ /* 0x000fc80000000f00 */
[----:B-1----:R-:W-:Y:S02]  /*64a0*/  @P0 SHF.R.U32.HI R4, RZ, R3, R0 ;  /* 0x00000003ff040219 */ /* 0x002fe40000011600 */
[----:B------:R-:W1:Y:S03]  /*64b0*/  LDC R0, c[0x0][0x2e0] ;  /* 0x0000b800ff007b82 */ /* 0x000e660000000800 */
[----:B------:R-:W-:Y:S01]  /*64c0*/  IMAD.MOV.U32 R18, RZ, RZ, R4 ;  /* 0x000000ffff127224 */ /* 0x000fe200078e0004 */
[----:B------:R2:W-:Y:S04]  /*64d0*/  STL [R1+0x4], R4 ;  /* 0x0000040401007387 */ /* 0x0005e80000100800 */
[----:B------:R-:W4:Y:S01]  /*64e0*/  @P1 LDC.64 R2, c[0x0][0xdb8] ;  /* 0x00036e00ff021b82 */ /* 0x000f220000000a00 */
[----:B-1----:R-:W-:Y:S01]  /*64f0*/  IMAD R7, R0, UR4, RZ ;  /* 0x0000000400077c24 */ /* 0x002fe2000f8e02ff */
[----:B------:R-:W-:-:S04]  /*6500*/  MOV R0, 0x400 ;  /* 0x0000040000007802 */ /* 0x000fc80000000f00 */
[----:B---3--:R-:W-:Y:S01]  /*6510*/  LEA R6, R5, R0, 0x18 ;  /* 0x0000000005067211 */ /* 0x008fe200078ec0ff */
[----:B------:R-:W-:Y:S01]  /*6520*/  VIADD R0, R7, 0x5f ;  /* 0x0000005f07007836 */ /* 0x000fe20000000000 */
[----:B------:R2:W-:Y:S01]  /*6530*/  STL [R1+0x14], R7 ;  /* 0x0000140701007387 */ /* 0x0005e20000100800 */
[----:B----4-:R-:W-:-:S03]  /*6540*/  @P1 IMAD.HI.U32 R2, R4, R2, RZ ;  /* 0x0000000204021227 */ /* 0x010fc600078e00ff */
[----:B------:R2:W-:Y:S02]  /*6550*/  STL [R1], R6 ;  /* 0x0000000601007387 */ /* 0x0005e40000100800 */
[----:B------:R-:W-:Y:S01]  /*6560*/  @P1 SHF.R.U32.HI R18, RZ, R3, R2 ;  /* 0x00000003ff121219 */ /* 0x000fe20000011602 */
[----:B------:R-:W-:Y:S02]  /*6570*/  VIADD R3, R6, 0x1c400 ;  /* 0x0001c40006037836 */ /* 0x000fe40000000000 */
[----:B------:R-:W-:-:S03]  /*6580*/  IMAD.HI R2, R0, 0x2aaaaaab, RZ ;  /* 0x2aaaaaab00027827 */ /* 0x000fc600078e02ff */
[----:B------:R-:W-:Y:S01]  /*6590*/  LOP3.LUT P0, RZ, R3, 0x3ff, RZ, 0xc0, !PT ;  /* 0x000003ff03ff7812 */ /* 0x000fe2000780c0ff */
[----:B------:R-:W-:Y:S01]  /*65a0*/  IMAD.MOV R0, RZ, RZ, -R18 ;  /* 0x000000ffff007224 */ /* 0x000fe200078e0a12 */
[----:B------:R-:W-:-:S03]  /*65b0*/  SHF.R.U32.HI R3, RZ, 0x1f, R2 ;  /* 0x0000001fff037819 */ /* 0x000fc60000011602 */
[----:B------:R-:W-:Y:S01]  /*65c0*/  IMAD R19, R19, R0, R4 ;  /* 0x0000000013137224 */ /* 0x000fe200078e0204 */
[----:B------:R-:W-:-:S05]  /*65d0*/  LEA.HI.SX32 R0, R2, R3, 0x1c ;  /* 0x0000000302007211 */ /* 0x000fca00078fe2ff */
[----:B------:R2:W-:Y:S02]  /*65e0*/  STL [R1+0x8], R0 ;  /* 0x0000080001007387 */ /* 0x0005e40000100800 */
[----:B------:R-:W-:Y:S05]  /*65f0*/  @!P0 BRA `(.L_x_33) ;  /* 0x0000000000408947 */ /* 0x000fea0003800000 */
[----:B------:R-:W-:Y:S01]  /*6600*/  MOV R2, 0x0 ;  /* 0x0000000000027802 */ /* 0x000fe20000000f00 */
[----:B------:R-:W-:Y:S01]  /*6610*/  ULDC.64 UR6, c[0x4][0x90] ;  /* 0x0100240000067ab9 */ /* 0x000fe20000000a00 */
[----:B------:R-:W-:Y:S01]  /*6620*/  ULDC.64 UR8, c[0x4][0x98] ;  /* 0x0100260000087ab9 */ /* 0x000fe20000000a00 */
[----:B------:R-:W-:Y:S01]  /*6630*/  ULDC.64 UR4, c[0x4][0x8] ;  /* 0x0100020000047ab9 */ /* 0x000fe20000000a00 */
[----:B--2---:R-:W-:Y:S01]  /*6640*/  IMAD.U32 R4, RZ, RZ, UR6 ;  /* 0x00000006ff047e24 */ /* 0x004fe2000f8e00ff */
[----:B------:R-:W-:Y:S01]  /*6650*/  MOV R7, UR9 ;  /* 0x0000000900077c02 */ /* 0x000fe20008000f00 */
[----:B------:R-:W1:Y:S01]  /*6660*/  LDC.64 R2, c[0x4][R2] ;  /* 0x0100000002027b82 */ /* 0x000e620000000a00 */
[----:B------:R-:W-:Y:S02]  /*6670*/  IMAD.U32 R5, RZ, RZ, UR7 ;  /* 0x00000007ff057e24 */ /* 0x000fe4000f8e00ff */
[----:B------:R-:W-:Y:S02]  /*6680*/  IMAD.U32 R6, RZ, RZ, UR8 ;  /* 0x00000008ff067e24 */ /* 0x000fe4000f8e00ff */
[----:B------:R-:W-:-:S02]  /*6690*/  IMAD.U32 R10, RZ, RZ, UR4 ;  /* 0x00000004ff0a7e24 */ /* 0x000fc4000f8e00ff */
[----:B------:R-:W-:Y:S02]  /*66a0*/  IMAD.U32 R11, RZ, RZ, UR5 ;  /* 0x00000005ff0b7e24 */ /* 0x000fe4000f8e00ff */
[----:B------:R-:W-:Y:S02]  /*66b0*/  IMAD.MOV.U32 R8, RZ, RZ, 0x70 ;  /* 0x00000070ff087424 */ /* 0x000fe400078e00ff */
[----:B------:R-:W-:Y:S02]  /*66c0*/  IMAD.MOV.U32 R12, RZ, RZ, 0x1 ;  /* 0x00000001ff0c7424 */ /* 0x000fe400078e00ff */
[----:B------:R-:W-:-:S07]  /*66d0*/  IMAD.MOV.U32 R13, RZ, RZ, RZ ;  /* 0x000000ffff0d7224 */ /* 0x000fce00078e00ff */
[----:B------:R-:W-:-:S07]  /*66e0*/  LEPC R20, `(.L_x_33) ;  /* 0x000000001014794e */ /* 0x000fce0000000000 */
[----:B-1----:R-:W-:Y:S05]  /*66f0*/  CALL.ABS.NOINC R2 ;  /* 0x0000000002007343 */ /* 0x002fea0003c00000 */
.L_x_33:
[----:B------:R-:W2:Y:S02]  /*6700*/  LDL R2, [R1] ;  /* 0x0000000001027983 */ /* 0x000ea40000100800 */
[----:B--2---:R-:W-:-:S05]  /*6710*/  VIADD R0, R2, 0x400 ;  /* 0x0000040002007836 */ /* 0x004fca0000000000 */
[----:B------:R-:W-:-:S13]  /*6720*/  LOP3.LUT P0, RZ, R0, 0x3ff, RZ, 0xc0, !PT ;  /* 0x000003ff00ff7812 */ /* 0x000fda000780c0ff */
[----:B------:R-:W-:Y:S05]  /*6730*/  @!P0 BRA `(.L_x_34) ;  /* 0x0000000000808947 */ /* 0x000fea0003800000 */
[----:B------:R-:W-:Y:S01]  /*6740*/  MOV R0, 0x0 ;  /* 0x0000000000007802 */ /* 0x000fe20000000f00 */
[----:B------:R-:W-:Y:S01]  /*6750*/  ULDC.64 UR6, c[0x4][0x90] ;  /* 0x0100240000067ab9 */ /* 0x000fe20000000a00 */
[----:B------:R-:W-:Y:S01]  /*6760*/  ULDC.64 UR8, c[0x4][0x98] ;  /* 0x0100260000087ab9 */ /* 0x000fe20000000a00 */
[----:B------:R-:W-:Y:S01]  /*6770*/  ULDC.64 UR4, c[0x4][0x10] ;  /* 0x0100040000047ab9 */ /* 0x000fe20000000a00 */
[----:B------:R1:W2:Y:S01]  /*6780*/  LDC.64 R2, c[0x4][R0] ;  /* 0x0100000000027b82 */ /* 0x0002a20000000a00 */
[----:B------:R-:W-:Y:S01]  /*6790*/  IMAD.U32 R4, RZ, RZ, UR6 ;  /* 0x00000006ff047e24 */ /* 0x000fe2000f8e00ff */
[----:B------:R-:W-:Y:S01]  /*67a0*/  MOV R5, UR7 ;  /* 0x0000000700057c02 */ /* 0x000fe20008000f00 */
[----:B------:R-:W-:Y:S02]  /*67b0*/  IMAD.U32 R6, RZ, RZ, UR8 ;  /* 0x00000008ff067e24 */ /* 0x000fe4000f8e00ff */
[----:B------:R-:W-:Y:S02]  /*67c0*/  IMAD.U32 R7, RZ, RZ, UR9 ;  /* 0x00000009ff077e24 */ /* 0x000fe4000f8e00ff */
[----:B------:R-:W-:-:S02]  /*67d0*/  IMAD.U32 R10, RZ, RZ, UR4 ;  /* 0x00000004ff0a7e24 */ /* 0x000fc4000f8e00ff */
[----:B------:R-:W-:Y:S02]  /*67e0*/  IMAD.U32 R11, RZ, RZ, UR5 ;  /* 0x00000005ff0b7e24 */ /* 0x000fe4000f8e00ff */
[----:B------:R-:W-:Y:S02]  /*67f0*/  IMAD.MOV.U32 R8, RZ, RZ, 0x70 ;  /* 0x00000070ff087424 */ /* 0x000fe400078e00ff */
[----:B------:R-:W-:Y:S02]  /*6800*/  IMAD.MOV.U32 R12, RZ, RZ, 0x1 ;  /* 0x00000001ff0c7424 */ /* 0x000fe400078e00ff */
[----:B-1----:R-:W-:-:S07]  /*6810*/  IMAD.MOV.U32 R13, RZ, RZ, RZ ;  /* 0x000000ffff0d7224 */ /* 0x002fce00078e00ff */
[----:B------:R-:W-:-:S07]  /*6820*/  LEPC R20, `(.L_x_35) ;  /* 0x000000001014794e */ /* 0x000fce0000000000 */
[----:B--2---:R-:W-:Y:S05]  /*6830*/  CALL.ABS.NOINC R2 ;  /* 0x0000000002007343 */ /* 0x004fea0003c00000 */
.L_x_35:
[----:B------:R-:W-:Y:S01]  /*6840*/  MOV R2, 0x0 ;  /* 0x0000000000027802 */ /* 0x000fe20000000f00 */
[----:B------:R-:W-:Y:S01]  /*6850*/  ULDC.64 UR6, c[0x4][0x90] ;  /* 0x0100240000067ab9 */ /* 0x000fe20000000a00 */
[----:B------:R-:W-:Y:S01]  /*6860*/  ULDC.64 UR8, c[0x4][0x98] ;  /* 0x0100260000087ab9 */ /* 0x000fe20000000a00 */
[----:B------:R-:W-:Y:S01]  /*6870*/  ULDC.64 UR4, c[0x4][0x18] ;  /* 0x0100060000047ab9 */ /* 0x000fe20000000a00 */
[----:B------:R-:W-:Y:S01]  /*6880*/  MOV R4, UR6 ;  /* 0x0000000600047c02 */ /* 0x000fe20008000f00 */
[----:B------:R-:W-:Y:S01]  /*6890*/  IMAD.U32 R5, RZ, RZ, UR7 ;  /* 0x00000007ff057e24 */ /* 0x000fe2000f8e00ff */
[----:B------:R-:W1:Y:S01]  /*68a0*/  LDC.64 R2, c[0x4][R2] ;  /* 0x0100000002027b82 */ /* 0x000e620000000a00 */
[----:B------:R-:W-:Y:S01]  /*68b0*/  IMAD.U32 R6, RZ, RZ, UR8 ;  /* 0x00000008ff067e24 */ /* 0x000fe2000f8e00ff */
[----:B------:R-:W-:Y:S01]  /*68c0*/  MOV R13, RZ ;  /* 0x000000ff000d7202 */ /* 0x000fe20000000f00 */
[----:B------:R-:W-:Y:S02]  /*68d0*/  IMAD.U32 R7, RZ, RZ, UR9 ;  /* 0x00000009ff077e24 */ /* 0x000fe4000f8e00ff */
[----:B------:R-:W-:-:S02]  /*68e0*/  IMAD.U32 R10, RZ, RZ, UR4 ;  /* 0x00000004ff0a7e24 */ /* 0x000fc4000f8e00ff */
[----:B------:R-:W-:Y:S02]  /*68f0*/  IMAD.U32 R11, RZ, RZ, UR5 ;  /* 0x00000005ff0b7e24 */ /* 0x000fe4000f8e00ff */
[----:B------:R-:W-:Y:S02]  /*6900*/  IMAD.MOV.U32 R8, RZ, RZ, 0x70 ;  /* 0x00000070ff087424 */ /* 0x000fe400078e00ff */
[----:B------:R-:W-:-:S07]  /*6910*/  IMAD.MOV.U32 R12, RZ, RZ, 0x1 ;  /* 0x00000001ff0c7424 */ /* 0x000fce00078e00ff */
[----:B------:R-:W-:-:S07]  /*6920*/  LEPC R20, `(.L_x_34) ;  /* 0x000000001014794e */ /* 0x000fce0000000000 */
[----:B-1----:R-:W-:Y:S05]  /*6930*/  CALL.ABS.NOINC R2 ;  /* 0x0000000002007343 */ /* 0x002fea0003c00000 */
.L_x_34:
[----:B------:R-:W1:Y:S01]  /*6940*/  LDC R0, c[0x0][0x428] ;  /* 0x00010a00ff007b82 */ /* 0x000e620000000800 */
[----:B------:R-:W-:Y:S01]  /*6950*/  ULDC.64 UR4, c[0x0][0x9f8] ;  /* 0x00027e0000047ab9 */ /* 0x000fe20000000a00 */
[----:B------:R-:W2:Y:S01]  /*6960*/  LDL.LU R5, [R1+0x4] ;  /* 0x0000040001057983 */ /* 0x000ea20000300800 */
[----:B-1----:R-:W-:-:S03]  /*6970*/  ISETP.NE.AND P1, PT, R0, 0x1, PT ;  /* 0x000000010000780c */ /* 0x002fc60003f25270 */
[----:B------:R-:W3:Y:S01]  /*6980*/  LDL R4, [R1+0xc] ;  /* 0x00000c0001047983 */ /* 0x000ee20000100800 */
[----:B------:R-:W-:Y:S01]  /*6990*/  ISETP.NE.U32.AND P0, PT, RZ, UR4, PT ;  /* 0x00000004ff007c0c */ /* 0x000fe2000bf05070 */
[----:B------:R-:W-:Y:S01]  /*69a0*/  IMAD.MOV.U32 R0, RZ, RZ, R19 ;  /* 0x000000ffff007224 */ /* 0x000fe200078e0013 */
[----:B------:R-:W-:Y:S01]  /*69b0*/  ULDC UR4, c[0x0][0xda8] ;  /* 0x00036a0000047ab9 */ /* 0x000fe20000000800 */
[----:B------:R-:W-:Y:S01]  /*69c0*/  IMAD.MOV.U32 R6, RZ, RZ, R18 ;  /* 0x000000ffff067224 */ /* 0x000fe200078e0012 */
[----:B------:R-:W-:Y:S01]  /*69d0*/  ISETP.NE.AND.EX P0, PT, RZ, UR5, PT, P0 ;  /* 0x00000005ff007c0c */ /* 0x000fe2000bf05300 */
[----:B------:R-:W1:Y:S04]  /*69e0*/  S2R R7, SR_TID.X ;  /* 0x0000000000077919 */ /* 0x000e680000002100 */
[----:B------:R-:W4:Y:S08]  /*69f0*/  @P1 LDC R2, c[0x0][0x42c] ;  /* 0x00010b00ff021b82 */ /* 0x000f300000000800 */
[----:B------:R-:W1:Y:S01]  /*6a00*/  @P1 LDC R3, c[0x0][0x430] ;  /* 0x00010c00ff031b82 */ /* 0x000e620000000800 */
[----:B----4-:R-:W-:Y:S01]  /*6a10*/  @P1 IMAD.HI.U32 R2, R19, R2, RZ ;  /* 0x0000000213021227 */ /* 0x010fe200078e00ff */
[----:B-1----:R-:W-:-:S04]  /*6a20*/  LOP3.LUT R7, R7, 0x1f, RZ, 0xc0, !PT ;  /* 0x0000001f07077812 */ /* 0x002fc800078ec0ff */
[----:B------:R-:W-:Y:S02]  /*6a30*/  @P1 SHF.R.U32.HI R0, RZ, R3, R2 ;  /* 0x00000003ff001219 */ /* 0x000fe40000011602 */
[----:B------:R-:W1:Y:S02]  /*6a40*/  @P0 LDC.64 R2, c[0x0][0x9f8] ;  /* 0x00027e00ff020b82 */ /* 0x000e640000000a00 */
[----:B-1----:R-:W-:-:S05]  /*6a50*/  @P0 IMAD.WIDE R2, R18, 0x4, R2 ;  /* 0x0000000412020825 */ /* 0x002fca00078e0202 */
[----:B------:R1:W5:Y:S01]  /*6a60*/  @P0 LDG.E R6, desc[UR40][R2.64] ;  /* 0x0000002802060981 */ /* 0x000362000c1e1900 */
[----:B------:R-:W-:-:S04]  /*6a70*/  ISETP.NE.AND P1, PT, R7, RZ, PT ;  /* 0x000000ff0700720c */ /* 0x000fc80003f25270 */
[----:B------:R-:W-:-:S09]  /*6a80*/  PLOP3.LUT P2, PT, P1, PT, PT, 0x8, 0x0 ;  /* 0x000000000000781c */ /* 0x000fd20000f4e170 */
[----:B------:R-:W-:-:S05]  /*6a90*/  VOTEU.ALL UP1, P1 ;  /* 0x00000000003f7886 */ /* 0x000fca0000820000 */
[----:B------:R-:W-:-:S04]  /*6aa0*/  @!UP1 UIADD3 UR8, UP0, UR42, 0x270, URZ ;  /* 0x000002702a089890 */ /* 0x000fc8000ff1e03f */
[----:B------:R-:W-:-:S03]  /*6ab0*/  @!UP1 UIADD3.X UR9, URZ, UR43, URZ, UP0, !UPT ;  /* 0x0000002b3f099290 */ /* 0x000fc600087fe43f */
[----:B------:R-:W-:Y:S01]  /*6ac0*/  VOTEU.ALL UP0, P1 ;  /* 0x00000000003f7886 */ /* 0x000fe20000800000 */
[----:B--2---:R-:W-:-:S04]  /*6ad0*/  IMAD.MOV R8, RZ, RZ, -R5 ;  /* 0x000000ffff087224 */ /* 0x004fc800078e0a05 */
[----:B---3--:R-:W-:-:S04]  /*6ae0*/  IMAD R8, R8, UR4, R4 ;  /* 0x0000000408087c24 */ /* 0x008fc8000f8e0204 */
[----:B-1----:R-:W-:-:S07]  /*6af0*/  IMAD.SHL.U32 R8, R8, 0x80, RZ ;  /* 0x0000008008087824 */ /* 0x002fce00078e00ff */
.L_x_36:
[----:B------:R-:W-:Y:S02]  /*6b00*/  PLOP3.LUT P0, PT, P0, P2, PT, 0xa2, 0x0 ;  /* 0x000000000000781c */ /* 0x000fe40000705472 */
[----:B------:R-:W-:Y:S01]  /*6b10*/  @P2 R2UR P0, UR7, R18 ;  /* 0x00000000120722ca */ /* 0x000fe20000000000 */
[----:B------:R-:W-:-:S07]  /*6b20*/  UMOV UR4, URZ ;  /* 0x0000003f00047c82 */ /* 0x000fce0008000000 */
[----:B------:R-:W-:Y:S02]  /*6b30*/  PLOP3.LUT P0, PT, P0, P2, PT, 0xa2, 0x0 ;  /* 0x000000000000781c */ /* 0x000fe40000705472 */
[----:B------:R-:W-:-:S08]  /*6b40*/  @P2 R2UR.OR P0, UR6, R19 ;  /* 0x00000000130622ca */ /* 0x000fd00000100000 */
[----:B------:R-:W-:Y:S02]  /*6b50*/  PLOP3.LUT P0, PT, P0, P2, PT, 0xa2, 0x0 ;  /* 0x000000000000781c */ /* 0x000fe40000705472 */
[----:B------:R-:W-:-:S08]  /*6b60*/  @P2 R2UR.OR P0, UR5, R8 ;  /* 0x00000000080522ca */ /* 0x000fd00000100000 */
[----:B------:R-:W-:-:S05]  /*6b70*/  @P2 PLOP3.LUT P2, PT, P0, PT, PT, 0x80, 0x0 ;  /* 0x000000000000281c */ /* 0x000fca000074f070 */
[----:B------:R1:W-:Y:S08]  /*6b80*/  @!UP0 UTMAPF.L2.4D [UR4], [UR8] ;  /* 0x00000004080085b8 */ /* 0x0003f00008018000 */
[----:B-1----:R-:W-:Y:S05]  /*6b90*/  @P2 BRA.U.ANY `(.L_x_36) ;  /* 0xfffffffd00d82947 */ /* 0x002fea000393ffff */
[----:B------:R-:W1:Y:S01]  /*6ba0*/  LDC.64 R2, c[0x0][0x3f8] ;  /* 0x0000fe00ff027b82 */ /* 0x000e620000000a00 */
[----:B------:R-:W-:Y:S01]  /*6bb0*/  UMOV UR4, 0xffffffff ;  /* 0xffffffff00047882 */ /* 0x000fe20000000000 */
[----:B-1----:R-:W-:-:S04]  /*6bc0*/  ISETP.NE.U32.AND P0, PT, R2, RZ, PT ;  /* 0x000000ff0200720c */ /* 0x002fc80003f05070 */
[----:B------:R-:W-:-:S04]  /*6bd0*/  ISETP.NE.AND.EX P0, PT, R3, RZ, PT, P0 ;  /* 0x000000ff0300720c */ /* 0x000fc80003f05300 */
[----:B-----5:R-:W-:Y:S01]  /*6be0*/  SEL R4, R6, RZ, !P0 ;  /* 0x000000ff06047207 */ /* 0x020fe20004000000 */
[----:B------:R-:W-:Y:S08]  /*6bf0*/  BRA.DIV UR4, `(.L_x_37) ;  /* 0x0000002604307947 */ /* 0x000ff0000b800000 */
.L_x_90:
[----:B------:R-:W2:Y:S01]  /*6c00*/  LDL R5, [R1+0x8] ;  /* 0x0000080001057983 */ /* 0x000ea20000100800 */
[----:B------:R-:W-:Y:S01]  /*6c10*/  UMOV UR4, 0xffffffff ;  /* 0xffffffff00047882 */ /* 0x000fe20000000000 */
[----:B------:R-:W-:Y:S01]  /*6c20*/  SHF.R.S32.HI R7, RZ, 0x1f, R6 ;  /* 0x0000001fff077819 */ /* 0x000fe20000011406 */
[----:B--2---:R-:W-:Y:S01]  /*6c30*/  VIADD R9, R5, 0xffffffff ;  /* 0xffffffff05097836 */ /* 0x004fe20000000000 */
[----:B------:R-:W-:Y:S06]  /*6c40*/  BRA.DIV UR4, `(.L_x_38) ;  /* 0x0000002604507947 */ /* 0x000fec000b800000 */
[----:B------:R-:W-:-:S13]  /*6c50*/  ELECT P6, URZ, PT ;  /* 0x00000000003f782f */ /* 0x000fda00038c0000 */
.L_x_93:
[----:B------:R-:W-:Y:S05]  /*6c60*/  @!P6 BRA `(.L_x_39) ;  /* 0x0000000000ece947 */ /* 0x000fea0003800000 */
[----:B------:R1:W-:Y:S01]  /*6c70*/  STL [R1+0x10], R9 ;  /* 0x0000100901007387 */ /* 0x0003e20000100800 */
[----:B------:R-:W-:Y:S01]  /*6c80*/  IMAD.MOV.U32 R4, RZ, RZ, R6 ;  /* 0x000000ffff047224 */ /* 0x000fe200078e0006 */
[----:B------:R-:W-:Y:S06]  /*6c90*/  @!P0 BRA `(.L_x_40) ;  /* 0x0000000000488947 */ /* 0x000fec0003800000 */
[----:B------:R-:W2:Y:S01]  /*6ca0*/  LDC R11, c[0x0][0x41c] ;  /* 0x00010700ff0b7b82 */ /* 0x000ea20000000800 */
[----:B------:R-:W-:Y:S01]  /*6cb0*/  ULDC.64 UR4, c[0x0][0x408] ;  /* 0x0001020000047ab9 */ /* 0x000fe20000000a00 */
[----:B--2---:R-:W-:-:S13]  /*6cc0*/  ISETP.NE.AND P1, PT, R11, 0x1, PT ;  /* 0x000000010b00780c */ /* 0x004fda0003f25270 */
[----:B------:R-:W2:Y:S02]  /*6cd0*/  @P1 LDC.64 R4, c[0x0][0x420] ;  /* 0x00010800ff041b82 */ /* 0x000ea40000000a00 */
[----:B--2---:R-:W-:-:S04]  /*6ce0*/  @P1 IMAD.HI.U32 R10, R9, R4, RZ ;  /* 0x00000004090a1227 */ /* 0x004fc800078e00ff */
[----:B------:R-:W-:Y:S01]  /*6cf0*/  IMAD.MOV.U32 R4, RZ, RZ, R9 ;  /* 0x000000ffff047224 */ /* 0x000fe200078e0009 */
[----:B------:R-:W-:Y:S01]  /*6d00*/  @P1 SHF.R.U32.HI R4, RZ, R5, R10 ;  /* 0x00000005ff041219 */ /* 0x000fe2000001160a */
[----:B------:R-:W-:-:S03]  /*6d10*/  IMAD R10, R7, UR4, RZ ;  /* 0x00000004070a7c24 */ /* 0x000fc6000f8e02ff */
[----:B------:R-:W-:Y:S01]  /*6d20*/  IADD3 R5, -R4, RZ, RZ ;  /* 0x000000ff04057210 */ /* 0x000fe20007ffe1ff */
[----:B------:R-:W-:-:S04]  /*6d30*/  IMAD R10, R6, UR5, R10 ;  /* 0x00000005060a7c24 */ /* 0x000fc8000f8e020a */
[----:B------:R-:W-:-:S05]  /*6d40*/  IMAD R5, R11, R5, R9 ;  /* 0x000000050b057224 */ /* 0x000fca00078e0209 */
[----:B------:R2:W-:Y:S02]  /*6d50*/  STL [R1+0x10], R5 ;  /* 0x0000100501007387 */ /* 0x0005e40000100800 */
[----:B--2---:R-:W-:-:S03]  /*6d60*/  SHF.R.S32.HI R5, RZ, 0x1f, R4 ;  /* 0x0000001fff057819 */ /* 0x004fc60000011404 */
[----:B------:R-:W-:-:S04]  /*6d70*/  IMAD.WIDE.U32 R4, R6, UR4, R4 ;  /* 0x0000000406047c25 */ /* 0x000fc8000f8e0004 */
[----:B------:R-:W-:Y:S01]  /*6d80*/  IMAD.IADD R5, R5, 0x1, R10 ;  /* 0x0000000105057824 */ /* 0x000fe200078e020a */
[----:B------:R-:W-:-:S04]  /*6d90*/  LEA R10, P1, R4, R2, 0x2 ;  /* 0x00000002040a7211 */ /* 0x000fc800078210ff */
[----:B------:R-:W-:-:S05]  /*6da0*/  LEA.HI.X R11, R4, R3, R5, 0x2, P1 ;  /* 0x00000003040b7211 */ /* 0x000fca00008f1405 */
[----:B------:R2:W5:Y:S04]  /*6db0*/  LDG.E R4, desc[UR40][R10.64] ;  /* 0x000000280a047981 */ /* 0x000568000c1e1900 */
.L_x_40:
[----:B--2---:R-:W2:Y:S01]  /*6dc0*/  S2R R10, SR_CgaCtaId ;  /* 0x00000000000a7919 */ /* 0x004ea20000008800 */
[----:B------:R-:W-:-:S04]  /*6dd0*/  MOV R5, 0x400 ;  /* 0x0000040000057802 */ /* 0x000fc80000000f00 */
[----:B--2---:R-:W-:Y:S02]  /*6de0*/  LEA R5, R10, R5, 0x18 ;  /* 0x000000050a057211 */ /* 0x004fe400078ec0ff */
[----:B------:R-:W-:-:S03]  /*6df0*/  SHF.L.U32 R10, R17, 0x1f, RZ ;  /* 0x0000001f110a7819 */ /* 0x000fc600000006ff */
[----:B------:R-:W-:-:S04]  /*6e00*/  IMAD R5, R16, 0x8, R5 ;  /* 0x0000000810057824 */ /* 0x000fc800078e0205 */
[----:B------:R-:W2:Y:S02]  /*6e10*/  SYNCS.PHASECHK.TRANS64.TRYWAIT P1, [R5+URZ+0x22840], R10 ;  /* 0x0228400a050075a7 */ /* 0x000ea4000802017f */
[----:B--2---:R-:W-:Y:S05]  /*6e20*/  @!P1 BRA `(.L_x_41) ;  /* 0x0000002000f89947 */ /* 0x004fea0003800000 */
.L_x_94:
[----:B------:R-:W3:Y:S02]  /*6e30*/  S2R R11, SR_TID.X ;  /* 0x00000000000b7919 */ /* 0x000ee40000002100 */
[----:B---3--:R-:W-:-:S04]  /*6e40*/  LOP3.LUT R11, R11, 0x7f, RZ, 0xc0, !PT ;  /* 0x0000007f0b0b7812 */ /* 0x008fc800078ec0ff */
[----:B------:R-:W-:-:S13]  /*6e50*/  ISETP.NE.AND P1, PT, R11, RZ, PT ;  /* 0x000000ff0b00720c */ /* 0x000fda0003f25270 */
[----:B------:R-:W-:Y:S05]  /*6e60*/  @P1 BRA `(.L_x_42) ;  /* 0x00000000001c1947 */ /* 0x000fea0003800000 */
[----:B------:R-:W3:Y:S01]  /*6e70*/  S2R R11, SR_TID.X ;  /* 0x00000000000b7919 */ /* 0x000ee20000002100 */
[----:B--2---:R-:W-:-:S04]  /*6e80*/  IMAD.MOV.U32 R10, RZ, RZ, 0x3000 ;  /* 0x00003000ff0a7424 */ /* 0x004fc800078e00ff */
[----:B------:R4:W-:Y:S01]  /*6e90*/  SYNCS.ARRIVE.TRANS64 RZ, [R5+URZ+0x22830], R10 ;  /* 0x0228300a05ff79a7 */ /* 0x0009e2000800003f */
[----:B---3--:R-:W-:-:S04]  /*6ea0*/  LOP3.LUT R11, R11, 0x1f, RZ, 0xc0, !PT ;  /* 0x0000001f0b0b7812 */ /* 0x008fc800078ec0ff */
[----:B------:R-:W-:-:S13]  /*6eb0*/  ISETP.NE.AND P1, PT, R11, RZ, PT ;  /* 0x000000ff0b00720c */ /* 0x000fda0003f25270 */
[----:B----4-:R-:W-:Y:S05]  /*6ec0*/  @!P1 BRA `(.L_x_42) ;  /* 0x0000000000049947 */ /* 0x010fea0003800000 */
[----:B------:R-:W-:Y:S01]  /*6ed0*/  BPT.TRAP 0x1 ;  /* 0x000000040000795c */ /* 0x000fe20000300000 */
.L_x_42:
[----:B--2---:R-:W2:Y:S01]  /*6ee0*/  LDL R10, [R1+0x10] ;  /* 0x00001000010a7983 */ /* 0x004ea20000100800 */
[----:B------:R-:W-:Y:S01]  /*6ef0*/  MOV R11, 0x400 ;  /* 0x00000400000b7802 */ /* 0x000fe20000000f00 */
[----:B------:R-:W3:Y:S01]  /*6f00*/  S2R R12, SR_CgaCtaId ;  /* 0x00000000000c7919 */ /* 0x000ee20000008800 */
[----:B------:R-:W-:Y:S01]  /*6f10*/  R2UR UR9, R5 ;  /* 0x00000000050972ca */ /* 0x000fe200000e0000 */
[----:B------:R-:W-:Y:S01]  /*6f20*/  UIADD3 UR4, UP0, UR42, 0x370, URZ ;  /* 0x000003702a047890 */ /* 0x000fe2000ff1e03f */
[----:B------:R-:W-:Y:S02]  /*6f30*/  R2UR UR12, R0 ;  /* 0x00000000000c72ca */ /* 0x000fe400000e0000 */
[----:B-----5:R-:W-:Y:S01]  /*6f40*/  R2UR UR13, R4 ;  /* 0x00000000040d72ca */ /* 0x020fe200000e0000 */
[----:B------:R-:W-:Y:S01]  /*6f50*/  UIADD3.X UR5, URZ, UR43, URZ, UP0, !UPT ;  /* 0x0000002b3f057290 */ /* 0x000fe200087fe43f */
[----:B---3--:R-:W-:-:S05]  /*6f60*/  LEA R11, R12, R11, 0x18 ;  /* 0x0000000b0c0b7211 */ /* 0x008fca00078ec0ff */
[----:B------:R-:W-:-:S05]  /*6f70*/  IMAD R5, R16, 0x3000, R11 ;  /* 0x0000300010057824 */ /* 0x000fca00078e020b */
[----:B------:R-:W-:Y:S01]  /*6f80*/  R2UR UR8, R5 ;  /* 0x00000000050872ca */ /* 0x000fe200000e0000 */
[----:B------:R-:W-:Y:S01]  /*6f90*/  UIADD3 UR9, UR9, 0x22830, URZ ;  /* 0x0002283009097890 */ /* 0x000fe2000fffe03f */
[----:B------:R-:W-:Y:S01]  /*6fa0*/  UMOV UR6, 0x0 ;  /* 0x0000000000067882 */ /* 0x000fe20000000000 */
[----:B------:R-:W-:Y:S01]  /*6fb0*/  UMOV UR7, 0x14f00000 ;  /* 0x14f0000000077882 */ /* 0x000fe20000000000 */
[----:B------:R-:W-:-:S09]  /*6fc0*/  UMOV UR10, URZ ;  /* 0x0000003f000a7c82 */ /* 0x000fd20008000000 */
[----:B------:R-:W-:Y:S01]  /*6fd0*/  UIADD3 UR8, UR8, 0x1c400, URZ ;  /* 0x0001c40008087890 */ /* 0x000fe2000fffe03f */
[----:B--2---:R-:W-:-:S13]  /*6fe0*/  R2UR UR11, R10 ;  /* 0x000000000a0b72ca */ /* 0x004fda00000e0000 */
[----:B------:R-:W-:-:S09]  /*6ff0*/  UIMAD UR11, UR11, 0x60, URZ ;  /* 0x000000600b0b78a4 */ /* 0x000fd2000f8e023f */
[----:B------:R2:W-:Y:S02]  /*7000*/  UTMALDG.4D [UR8], [UR4], desc[UR6] ;  /* 0x00000608040075b4 */ /* 0x0005e40008019000 */
[----:B--2---:R-:W-:Y:S01]  /*7010*/  NOP ;  /* 0x0000000000007918 */ /* 0x004fe20000000000 */
.L_x_39:
[----:B------:R-:W2:Y:S01]  /*7020*/  LDL R12, [R1+0x18] ;  /* 0x00001800010c7983 */ /* 0x000ea20000100800 */
[----:B------:R-:W-:Y:S05]  /*7030*/  WARPSYNC.ALL ;  /* 0x0000000000007948 */ /* 0x000fea0003800000 */
[----:B------:R-:W3:Y:S01]  /*7040*/  S2R R11, SR_CgaCtaId ;  /* 0x00000000000b7919 */ /* 0x000ee20000008800 */
[----:B------:R-:W-:Y:S01]  /*7050*/  MOV R10, 0x400 ;  /* 0x00000400000a7802 */ /* 0x000fe20000000f00 */
[----:B------:R-:W-:Y:S01]  /*7060*/  BAR.SYNC.DEFER_BLOCKING 0x8, 0x120 ;  /* 0x0204800000007b1d */ /* 0x000fe20000010000 */
[----:B------:R-:W-:-:S13]  /*7070*/  ELECT P1, URZ, PT ;  /* 0x00000000003f782f */ /* 0x000fda0003820000 */
[----:B------:R-:W-:Y:S01]  /*7080*/  @P1 R2UR UR13, R18 ;  /* 0x00000000120d12ca */ /* 0x000fe200000e0000 */
[----:B------:R-:W-:Y:S01]  /*7090*/  UIADD3 UR4, UP0, UR42, 0x270, URZ ;  /* 0x000002702a047890 */ /* 0x000fe2000ff1e03f */
[----:B------:R-:W-:Y:S02]  /*70a0*/  @P1 R2UR UR12, R19 ;  /* 0x00000000130c12ca */ /* 0x000fe400000e0000 */
[----:B------:R-:W-:Y:S01]  /*70b0*/  @P1 R2UR UR11, R8 ;  /* 0x00000000080b12ca */ /* 0x000fe200000e0000 */
[----:B------:R-:W-:Y:S01]  /*70c0*/  UIADD3.X UR5, URZ, UR43, URZ, UP0, !UPT ;  /* 0x0000002b3f057290 */ /* 0x000fe200087fe43f */
[----:B------:R-:W-:Y:S01]  /*70d0*/  BSSY B0, `(.L_x_43) ;  /* 0x000000f000007945 */ /* 0x000fe20003800000 */
[----:B------:R-:W-:Y:S01]  /*70e0*/  UMOV UR6, 0x0 ;  /* 0x0000000000067882 */ /* 0x000fe20000000000 */
[----:B------:R-:W-:Y:S01]  /*70f0*/  UMOV UR7, 0x12f00000 ;  /* 0x12f0000000077882 */ /* 0x000fe20000000000 */
[----:B------:R-:W-:Y:S01]  /*7100*/  UMOV UR10, URZ ;  /* 0x0000003f000a7c82 */ /* 0x000fe20008000000 */
[----:B------:R-:W-:Y:S01]  /*7110*/  @P1 IMAD.MOV.U32 R5, RZ, RZ, 0x4000 ;  /* 0x00004000ff051424 */ /* 0x000fe200078e00ff */
[----:B---3--:R-:W-:-:S04]  /*7120*/  LEA R10, R11, R10, 0x18 ;  /* 0x0000000a0b0a7211 */ /* 0x008fc800078ec0ff */
[----:B------:R-:W-:Y:S01]  /*7130*/  R2UR UR9, R10 ;  /* 0x000000000a0972ca */ /* 0x000fe200000e0000 */
[----:B------:R2:W-:-:S12]  /*7140*/  @P1 SYNCS.ARRIVE.TRANS64 RZ, [R10+URZ+0x22800], R5 ;  /* 0x022800050aff19a7 */ /* 0x0005d8000800003f */
[----:B------:R-:W-:Y:S02]  /*7150*/  UIADD3 UR8, UR9, 0x18400, URZ ;  /* 0x0001840009087890 */ /* 0x000fe4000fffe03f */
[----:B------:R-:W-:-:S09]  /*7160*/  UIADD3 UR9, UR9, 0x22800, URZ ;  /* 0x0002280009097890 */ /* 0x000fd2000fffe03f */
[----:B------:R3:W-:Y:S01]  /*7170*/  UTMALDG.4D [UR8], [UR4], desc[UR6] ;  /* 0x00000608040075b4 */ /* 0x0007e20008019000 */
[----:B--2---:R-:W-:-:S04]  /*7180*/  LOP3.LUT R5, R12, 0x1, RZ, 0xc, !PT ;  /* 0x000000010c057812 */ /* 0x004fc800078e0cff */
[----:B------:R-:W-:-:S04]  /*7190*/  SHF.L.U32 R5, R5, 0x1f, RZ ;  /* 0x0000001f05057819 */ /* 0x000fc800000006ff */
[----:B------:R-:W2:Y:S02]  /*71a0*/  SYNCS.PHASECHK.TRANS64.TRYWAIT P1, [R10+URZ+0x22820], R5 ;  /* 0x022820050a0075a7 */ /* 0x000ea4000802017f */
[----:B--23--:R-:W-:Y:S05]  /*71b0*/  @!P1 BRA `(.L_x_44) ;  /* 0x0000002000289947 */ /* 0x00cfea0003800000 */
.L_x_95:
[----:B------:R-:W-:Y:S05]  /*71c0*/  BSYNC B0 ;  /* 0x0000000000007941 */ /* 0x000fea0003800000 */
.L_x_43:
[----:B------:R-:W-:Y:S04]  /*71d0*/  BSSY B0, `(.L_x_45) ;  /* 0x0000037000007945 */ /* 0x000fe80003800000 */
[----:B------:R-:W-:Y:S05]  /*71e0*/  @!P6 BRA `(.L_x_46) ;  /* 0x0000000000d4e947 */ /* 0x000fea0003800000 */
[----:B------:R-:W3:Y:S01]  /*71f0*/  S2R R11, SR_CgaCtaId ;  /* 0x00000000000b7919 */ /* 0x000ee20000008800 */
[----:B--2---:R-:W-:Y:S02]  /*7200*/  MOV R8, 0x400 ;  /* 0x0000040000087802 */ /* 0x004fe40000000f00 */
[----:B------:R-:W-:Y:S01]  /*7210*/  SHF.L.U32 R5, R17, 0x1f, RZ ;  /* 0x0000001f11057819 */ /* 0x000fe200000006ff */
[----:B------:R-:W2:Y:S01]  /*7220*/  S2R R10, SR_TID.X ;  /* 0x00000000000a7919 */ /* 0x000ea20000002100 */
[----:B---3--:R-:W-:Y:S02]  /*7230*/  LEA R8, R11, R8, 0x18 ;  /* 0x000000080b087211 */ /* 0x008fe400078ec0ff */
[----:B--2---:R-:W-:-:S03]  /*7240*/  LOP3.LUT R10, R10, 0x7f, RZ, 0xc0, !PT ;  /* 0x0000007f0a0a7812 */ /* 0x004fc600078ec0ff */
[----:B------:R-:W-:Y:S01]  /*7250*/  IMAD R8, R16, 0x8, R8 ;  /* 0x0000000810087824 */ /* 0x000fe200078e0208 */
[----:B------:R-:W-:-:S03]  /*7260*/  ISETP.NE.AND P2, PT, R10, RZ, PT ;  /* 0x000000ff0a00720c */ /* 0x000fc60003f45270 */
[----:B------:R-:W2:Y:S02]  /*7270*/  SYNCS.PHASECHK.TRANS64.TRYWAIT P1, [R8+URZ+0x22860], R5 ;  /* 0x02286005080075a7 */ /* 0x000ea4000802017f */
[----:B--2---:R-:W-:Y:S08]  /*7280*/  @!P1 BRA `(.L_x_47) ;  /* 0x0000002000149947 */ /* 0x004ff00003800000 */
.L_x_96:
        /* <DEDUP_REMOVED lines=8> */
.L_x_48:
[----:B------:R-:W3:Y:S01]  /*7310*/  LDL R10, [R1+0x10] ;  /* 0x00001000010a7983 */ /* 0x000ee20000100800 */
[----:B--2---:R-:W-:Y:S01]  /*7320*/  MOV R5, 0x400 ;  /* 0x0000040000057802 */ /* 0x004fe20000000f00 */
[----:B------:R-:W2:Y:S01]  /*7330*/  S2R R11, SR_CgaCtaId ;  /* 0x00000000000b7919 */ /* 0x000ea20000008800 */
[----:B------:R-:W-:Y:S01]  /*7340*/  R2UR UR9, R8 ;  /* 0x00000000080972ca */ /* 0x000fe200000e0000 */
[----:B------:R-:W-:Y:S01]  /*7350*/  UIADD3 UR4, UP0, UR42, 0x470, URZ ;  /* 0x000004702a047890 */ /* 0x000fe2000ff1e03f */
[----:B------:R-:W-:Y:S02]  /*7360*/  R2UR UR12, R0 ;  /* 0x00000000000c72ca */ /* 0x000fe400000e0000 */
[----:B------:R-:W-:Y:S01]  /*7370*/  R2UR UR13, R4 ;  /* 0x00000000040d72ca */ /* 0x000fe200000e0000 */
[----:B------:R-:W-:Y:S01]  /*7380*/  UIADD3.X UR5, URZ, UR43, URZ, UP0, !UPT ;  /* 0x0000002b3f057290 */ /* 0x000fe200087fe43f */
[----:B--2---:R-:W-:-:S05]  /*7390*/  LEA R5, R11, R5, 0x18 ;  /* 0x000000050b057211 */ /* 0x004fca00078ec0ff */
[----:B------:R-:W-:-:S05]  /*73a0*/  IMAD R5, R16, 0xc000, R5 ;  /* 0x0000c00010057824 */ /* 0x000fca00078e0205 */
[----:B------:R-:W-:Y:S01]  /*73b0*/  R2UR UR14, R5 ;  /* 0x00000000050e72ca */ /* 0x000fe200000e0000 */
[----:B------:R-:W-:Y:S01]  /*73c0*/  UIADD3 UR9, UR9, 0x22850, URZ ;  /* 0x0002285009097890 */ /* 0x000fe2000fffe03f */
[----:B------:R-:W-:Y:S01]  /*73d0*/  UMOV UR10, URZ ;  /* 0x0000003f000a7c82 */ /* 0x000fe20008000000 */
[----:B------:R-:W-:Y:S01]  /*73e0*/  UMOV UR6, 0x0 ;  /* 0x0000000000067882 */ /* 0x000fe20000000000 */
[----:B------:R-:W-:-:S09]  /*73f0*/  UMOV UR7, 0x14f00000 ;  /* 0x14f0000000077882 */ /* 0x000fd20000000000 */
[----:B------:R-:W-:Y:S02]  /*7400*/  UIADD3 UR8, UR14, 0x400, URZ ;  /* 0x000004000e087890 */ /* 0x000fe4000fffe03f */
[----:B------:R-:W-:Y:S02]  /*7410*/  UIADD3 UR15, UR14, 0x3400, URZ ;  /* 0x000034000e0f7890 */ /* 0x000fe4000fffe03f */
[----:B------:R-:W-:Y:S01]  /*7420*/  UIADD3 UR17, UR14, 0x6400, URZ ;  /* 0x000064000e117890 */ /* 0x000fe2000fffe03f */
[----:B------:R-:W-:Y:S01]  /*7430*/  UMOV UR16, 0x40 ;  /* 0x0000004000107882 */ /* 0x000fe20000000000 */
[----:B------:R-:W-:-:S03]  /*7440*/  UIADD3 UR18, UR14, 0x9400, URZ ;  /* 0x000094000e127890 */ /* 0x000fc6000fffe03f */
[----:B------:R-:W-:Y:S01]  /*7450*/  UMOV UR14, 0x80 ;  /* 0x00000080000e7882 */ /* 0x000fe20000000000 */
[----:B---3--:R-:W-:-:S13]  /*7460*/  R2UR UR11, R10 ;  /* 0x000000000a0b72ca */ /* 0x008fda00000e0000 */
[----:B------:R-:W-:-:S09]  /*7470*/  UIMAD UR11, UR11, 0x60, URZ ;  /* 0x000000600b0b78a4 */ /* 0x000fd2000f8e023f */
[----:B------:R2:W-:Y:S02]  /*7480*/  UTMALDG.4D [UR8], [UR4], desc[UR6] ;  /* 0x00000608040075b4 */ /* 0x0005e40008019000 */
[----:B--2---:R-:W-:Y:S01]  /*7490*/  UMOV UR8, UR15 ;  /* 0x0000000f00087c82 */ /* 0x004fe20008000000 */
[----:B------:R-:W-:Y:S02]  /*74a0*/  UMOV UR10, UR16 ;  /* 0x00000010000a7c82 */ /* 0x000fe40008000000 */
[----:B------:R2:W-:Y:S02]  /*74b0*/  UTMALDG.4D [UR8], [UR4], desc[UR6] ;  /* 0x00000608040075b4 */ /* 0x0005e40008019000 */
[----:B--2---:R-:W-:Y:S01]  /*74c0*/  UMOV UR8, UR17 ;  /* 0x0000001100087c82 */ /* 0x004fe20008000000 */
[----:B------:R-:W-:Y:S01]  /*74d0*/  UMOV UR10, UR14 ;  /* 0x0000000e000a7c82 */ /* 0x000fe20008000000 */
[----:B------:R-:W-:Y:S01]  /*74e0*/  UMOV UR14, 0xc0 ;  /* 0x000000c0000e7882 */ /* 0x000fe20000000000 */
[----:B------:R2:W-:Y:S02]  /*74f0*/  UTMALDG.4D [UR8], [UR4], desc[UR6] ;  /* 0x00000608040075b4 */ /* 0x0005e40008019000 */
[----:B--2---:R-:W-:Y:S01]  /*7500*/  UMOV UR8, UR18 ;  /* 0x0000001200087c82 */ /* 0x004fe20008000000 */
[----:B------:R-:W-:-:S02]  /*7510*/  UMOV UR10, UR14 ;  /* 0x0000000e000a7c82 */ /* 0x000fc40008000000 */
[----:B------:R3:W-:Y:S02]  /*7520*/  UTMALDG.4D [UR8], [UR4], desc[UR6] ;  /* 0x00000608040075b4 */ /* 0x0007e40008019000 */
[----:B---3--:R-:W-:Y:S01]  /*7530*/  NOP ;  /* 0x0000000000007918 */ /* 0x008fe20000000000 */
.L_x_46:
[----:B------:R-:W-:Y:S05]  /*7540*/  BSYNC B0 ;  /* 0x0000000000007941 */ /* 0x000fea0003800000 */
.L_x_45:
[----:B--2---:R-:W2:Y:S01]  /*7550*/  LDL.LU R5, [R1+0x14] ;  /* 0x0000140001057983 */ /* 0x004ea20000300800 */
[----:B------:R-:W-:-:S05]  /*7560*/  VIADD R16, R16, 0x1 ;  /* 0x0000000110107836 */ /* 0x000fca0000000000 */
[----:B------:R-:W-:-:S04]  /*7570*/  ISETP.NE.AND P1, PT, R16, 0x2, PT ;  /* 0x000000021000780c */ /* 0x000fc80003f25270 */
[----:B------:R-:W-:Y:S02]  /*7580*/  SEL R8, RZ, 0x1, P1 ;  /* 0x00000001ff087807 */ /* 0x000fe40000800000 */
[----:B------:R-:W-:Y:S02]  /*7590*/  SEL R16, R16, RZ, P1 ;  /* 0x000000ff10107207 */ /* 0x000fe40000800000 */
[----:B------:R-:W-:Y:S02]  /*75a0*/  LOP3.LUT R17, R17, R8, RZ, 0x3c, !PT ;  /* 0x0000000811117212 */ /* 0x000fe400078e3cff */
[----:B--2---:R-:W-:-:S13]  /*75b0*/  ISETP.GE.AND P2, PT, R5, 0x61, PT ;  /* 0x000000610500780c */ /* 0x004fda0003f46270 */
[----:B------:R-:W-:Y:S05]  /*75c0*/  @!P2 BRA `(.L_x_49) ;  /* 0x000000140048a947 */ /* 0x000fea0003800000 */
[----:B------:R-:W2:Y:S01]  /*75d0*/  LDL R11, [R1+0x8] ;  /* 0x00000800010b7983 */ /* 0x000ea20000100800 */
[----:B------:R-:W-:Y:S01]  /*75e0*/  IMAD.MOV.U32 R5, RZ, RZ, 0x1 ;  /* 0x00000001ff057424 */ /* 0x000fe200078e00ff */
[C---:B--2---:R-:W-:Y:S01]  /*75f0*/  IADD3 R10, -R11.reuse, RZ, RZ ;  /* 0x000000ff0b0a7210 */ /* 0x044fe20007ffe1ff */
[----:B------:R-:W-:-:S03]  /*7600*/  VIADD R8, R11, 0xfffffffe ;  /* 0xfffffffe0b087836 */ /* 0x000fc60000000000 */
[----:B------:R-:W-:-:S05]  /*7610*/  VIADDMNMX R10, R10, R5, 0xffffffff, !PT ;  /* 0xffffffff0a0a7446 */ /* 0x000fca0007800105 */
[----:B------:R-:W-:-:S05]  /*7620*/  IMAD.IADD R5, R11, 0x1, R10 ;  /* 0x000000010b057824 */ /* 0x000fca00078e020a */
[----:B------:R-:W-:-:S04]  /*7630*/  LOP3.LUT R5, R5, 0x1, RZ, 0xc0, !PT ;  /* 0x0000000105057812 */ /* 0x000fc800078ec0ff */
[----:B------:R-:W-:-:S13]  /*7640*/  ISETP.NE.U32.AND P1, PT, R5, 0x1, PT ;  /* 0x000000010500780c */ /* 0x000fda0003f25070 */
[----:B------:R-:W-:Y:S05]  /*7650*/  @P1 BRA `(.L_x_50) ;  /* 0x0000000400ac1947 */ /* 0x000fea0003800000 */
[----:B------:R-:W-:Y:S04]  /*7660*/  BSSY B0, `(.L_x_51) ;  /* 0x0000063000007945 */ /* 0x000fe80003800000 */
[----:B------:R-:W-:Y:S05]  /*7670*/  @!P6 BRA `(.L_x_52) ;  /* 0x000000040084e947 */ /* 0x000fea0003800000 */
[----:B------:R-:W-:Y:S05]  /*7680*/  @!P0 BRA `(.L_x_53) ;  /* 0x0000000000448947 */ /* 0x000fea0003800000 */
[----:B------:R-:W2:Y:S01]  /*7690*/  LDC R11, c[0x0][0x41c] ;  /* 0x00010700ff0b7b82 */ /* 0x000ea20000000800 */
[----:B------:R-:W-:Y:S01]  /*76a0*/  ULDC.64 UR4, c[0x0][0x408] ;  /* 0x0001020000047ab9 */ /* 0x000fe20000000a00 */
[----:B--2---:R-:W-:-:S13]  /*76b0*/  ISETP.NE.AND P1, PT, R11, 0x1, PT ;  /* 0x000000010b00780c */ /* 0x004fda0003f25270 */
[----:B------:R-:W2:Y:S02]  /*76c0*/  @P1 LDC.64 R4, c[0x0][0x420] ;  /* 0x00010800ff041b82 */ /* 0x000ea40000000a00 */
[----:B--2---:R-:W-:-:S04]  /*76d0*/  @P1 IMAD.HI.U32 R12, R8, R4, RZ ;  /* 0x00000004080c1227 */ /* 0x004fc800078e00ff */
[----:B------:R-:W-:Y:S01]  /*76e0*/  IMAD.MOV.U32 R4, RZ, RZ, R8 ;  /* 0x000000ffff047224 */ /* 0x000fe200078e0008 */
[----:B------:R-:W-:-:S05]  /*76f0*/  @P1 SHF.R.U32.HI R4, RZ, R5, R12 ;  /* 0x00000005ff041219 */ /* 0x000fca000001160c */
[----:B------:R-:W-:-:S04]  /*7700*/  IMAD.MOV R5, RZ, RZ, -R4 ;  /* 0x000000ffff057224 */ /* 0x000fc800078e0a04 */
[----:B------:R-:W-:Y:S01]  /*7710*/  IMAD R8, R11, R5, R8 ;  /* 0x000000050b087224 */ /* 0x000fe200078e0208 */
[--C-:B------:R-:W-:Y:S01]  /*7720*/  SHF.R.S32.HI R5, RZ, 0x1f, R4.reuse ;  /* 0x0000001fff057819 */ /* 0x100fe20000011404 */
[----:B------:R-:W-:Y:S02]  /*7730*/  IMAD R11, R7, UR4, RZ ;  /* 0x00000004070b7c24 */ /* 0x000fe4000f8e02ff */
[----:B------:R-:W-:-:S04]  /*7740*/  IMAD.WIDE.U32 R4, R6, UR4, R4 ;  /* 0x0000000406047c25 */ /* 0x000fc8000f8e0004 */
[----:B------:R-:W-:Y:S01]  /*7750*/  IMAD R11, R6, UR5, R11 ;  /* 0x00000005060b7c24 */ /* 0x000fe2000f8e020b */
[----:B------:R-:W-:-:S03]  /*7760*/  LEA R2, P1, R4, R2, 0x2 ;  /* 0x0000000204027211 */ /* 0x000fc600078210ff */
[----:B------:R-:W-:-:S05]  /*7770*/  IMAD.IADD R11, R11, 0x1, R5 ;  /* 0x000000010b0b7824 */ /* 0x000fca00078e0205 */
[----:B------:R-:W-:-:S05]  /*7780*/  LEA.HI.X R3, R4, R3, R11, 0x2, P1 ;  /* 0x0000000304037211 */ /* 0x000fca00008f140b */
[----:B------:R2:W5:Y:S02]  /*7790*/  LDG.E R4, desc[UR40][R2.64] ;  /* 0x0000002802047981 */ /* 0x000564000c1e1900 */
.L_x_53:
[----:B--2---:R-:W2:Y:S01]  /*77a0*/  S2R R3, SR_CgaCtaId ;  /* 0x0000000000037919 */ /* 0x004ea20000008800 */
[----:B------:R-:W-:Y:S01]  /*77b0*/  MOV R2, 0x400 ;  /* 0x0000040000027802 */ /* 0x000fe20000000f00 */
[----:B------:R-:W3:Y:S03]  /*77c0*/  S2R R5, SR_TID.X ;  /* 0x0000000000057919 */ /* 0x000ee60000002100 */
[----:B--2---:R-:W-:Y:S02]  /*77d0*/  LEA R2, R3, R2, 0x18 ;  /* 0x0000000203027211 */ /* 0x004fe400078ec0ff */
[----:B------:R-:W-:Y:S02]  /*77e0*/  SHF.L.U32 R3, R17, 0x1f, RZ ;  /* 0x0000001f11037819 */ /* 0x000fe400000006ff */
[----:B---3--:R-:W-:Y:S01]  /*77f0*/  LOP3.LUT R5, R5, 0x7f, RZ, 0xc0, !PT ;  /* 0x0000007f05057812 */ /* 0x008fe200078ec0ff */
[----:B------:R-:W-:-:S03]  /*7800*/  IMAD R2, R16, 0x8, R2 ;  /* 0x0000000810027824 */ /* 0x000fc600078e0202 */
[----:B------:R-:W-:Y:S01]  /*7810*/  ISETP.NE.AND P1, PT, R5, RZ, PT ;  /* 0x000000ff0500720c */ /* 0x000fe20003f25270 */
[----:B------:R-:W2:Y:S02]  /*7820*/  SYNCS.PHASECHK.TRANS64.TRYWAIT P2, [R2+URZ+0x22840], R3 ;  /* 0x02284003020075a7 */ /* 0x000ea4000804017f */
[----:B--2---:R-:W-:Y:S10]  /*7830*/  @!P2 BRA `(.L_x_54) ;  /* 0x0000001800bca947 */ /* 0x004ff40003800000 */
.L_x_97:
[----:B------:R-:W-:Y:S05]  /*7840*/  @P1 BRA `(.L_x_55) ;  /* 0x00000000001c1947 */ /* 0x000fea0003800000 */
[----:B------:R-:W3:Y:S01]  /*7850*/  S2R R11, SR_TID.X ;  /* 0x00000000000b7919 */ /* 0x000ee20000002100 */
[----:B------:R-:W-:-:S04]  /*7860*/  MOV R5, 0x3000 ;  /* 0x0000300000057802 */ /* 0x000fc80000000f00 */
[----:B------:R4:W-:Y:S01]  /*7870*/  SYNCS.ARRIVE.TRANS64 RZ, [R2+URZ+0x22830], R5 ;  /* 0x0228300502ff79a7 */ /* 0x0009e2000800003f */
[----:B---3--:R-:W-:-:S04]  /*7880*/  LOP3.LUT R11, R11, 0x1f, RZ, 0xc0, !PT ;  /* 0x0000001f0b0b7812 */ /* 0x008fc800078ec0ff */
[----:B------:R-:W-:-:S13]  /*7890*/  ISETP.NE.AND P2, PT, R11, RZ, PT ;  /* 0x000000ff0b00720c */ /* 0x000fda0003f45270 */
[----:B----4-:R-:W-:Y:S05]  /*78a0*/  @!P2 BRA `(.L_x_55) ;  /* 0x000000000004a947 */ /* 0x010fea0003800000 */
[----:B------:R-:W-:Y:S01]  /*78b0*/  BPT.TRAP 0x1 ;  /* 0x000000040000795c */ /* 0x000fe20000300000 */
.L_x_55:
[----:B------:R-:W3:Y:S01]  /*78c0*/  S2R R11, SR_CgaCtaId ;  /* 0x00000000000b7919 */ /* 0x000ee20000008800 */
[----:B------:R-:W-:Y:S01]  /*78d0*/  MOV R5, 0x400 ;  /* 0x0000040000057802 */ /* 0x000fe20000000f00 */
[----:B------:R-:W-:Y:S01]  /*78e0*/  IMAD R8, R8, 0x60, RZ ;  /* 0x0000006008087824 */ /* 0x000fe200078e02ff */
[----:B------:R-:W-:Y:S01]  /*78f0*/  R2UR UR9, R2 ;  /* 0x00000000020972ca */ /* 0x000fe200000e0000 */
[----:B------:R-:W-:Y:S01]  /*7900*/  UIADD3 UR4, UP0, UR42, 0x370, URZ ;  /* 0x000003702a047890 */ /* 0x000fe2000ff1e03f */
[----:B------:R-:W-:Y:S01]  /*7910*/  R2UR UR12, R0 ;  /* 0x00000000000c72ca */ /* 0x000fe200000e0000 */
[----:B------:R-:W-:Y:S01]  /*7920*/  UMOV UR6, 0x0 ;  /* 0x0000000000067882 */ /* 0x000fe20000000000 */
[----:B-----5:R-:W-:Y:S01]  /*7930*/  R2UR UR13, R4 ;  /* 0x00000000040d72ca */ /* 0x020fe200000e0000 */
[----:B------:R-:W-:Y:S01]  /*7940*/  UIADD3.X UR5, URZ, UR43, URZ, UP0, !UPT ;  /* 0x0000002b3f057290 */ /* 0x000fe200087fe43f */
[----:B------:R-:W-:Y:S01]  /*7950*/  R2UR UR11, R8 ;  /* 0x00000000080b72ca */ /* 0x000fe200000e0000 */
[----:B------:R-:W-:Y:S01]  /*7960*/  UMOV UR7, 0x14f00000 ;  /* 0x14f0000000077882 */ /* 0x000fe20000000000 */
[----:B------:R-:W-:-:S05]  /*7970*/  UMOV UR10, URZ ;  /* 0x0000003f000a7c82 */ /* 0x000fca0008000000 */
[----:B------:R-:W-:Y:S01]  /*7980*/  UIADD3 UR9, UR9, 0x22830, URZ ;  /* 0x0002283009097890 */ /* 0x000fe2000fffe03f */
[----:B---3--:R-:W-:-:S05]  /*7990*/  LEA R5, R11, R5, 0x18 ;  /* 0x000000050b057211 */ /* 0x008fca00078ec0ff */
[----:B------:R-:W-:-:S05]  /*79a0*/  IMAD R5, R16, 0x3000, R5 ;  /* 0x0000300010057824 */ /* 0x000fca00078e0205 */
[----:B------:R-:W-:-:S13]  /*79b0*/  R2UR UR8, R5 ;  /* 0x00000000050872ca */ /* 0x000fda00000e0000 */
[----:B------:R-:W-:-:S09]  /*79c0*/  UIADD3 UR8, UR8, 0x1c400, URZ ;  /* 0x0001c40008087890 */ /* 0x000fd2000fffe03f */
[----:B------:R3:W-:Y:S01]  /*79d0*/  UTMALDG.4D [UR8], [UR4], desc[UR6] ;  /* 0x00000608040075b4 */ /* 0x0007e20008019000 */
[----:B------:R-:W4:Y:S02]  /*79e0*/  SYNCS.PHASECHK.TRANS64.TRYWAIT P2, [R2+URZ+0x22860], R3 ;  /* 0x02286003020075a7 */ /* 0x000f24000804017f */
[----:B---34-:R-:W-:Y:S05]  /*79f0*/  @!P2 BRA `(.L_x_56) ;  /* 0x000000180060a947 */ /* 0x018fea0003800000 */
.L_x_98:
[----:B------:R-:W-:Y:S05]  /*7a00*/  @P1 BRA `(.L_x_57) ;  /* 0x00000000001c1947 */ /* 0x000fea0003800000 */
[----:B------:R-:W4:Y:S01]  /*7a10*/  S2R R5, SR_TID.X ;  /* 0x0000000000057919 */ /* 0x000f220000002100 */
[----:B--23--:R-:W-:-:S04]  /*7a20*/  IMAD.MOV.U32 R3, RZ, RZ, 0xc000 ;  /* 0x0000c000ff037424 */ /* 0x00cfc800078e00ff */
[----:B------:R2:W-:Y:S01]  /*7a30*/  SYNCS.ARRIVE.TRANS64 RZ, [R2+URZ+0x22850], R3 ;  /* 0x0228500302ff79a7 */ /* 0x0005e2000800003f */
[----:B----4-:R-:W-:-:S04]  /*7a40*/  LOP3.LUT R5, R5, 0x1f, RZ, 0xc0, !PT ;  /* 0x0000001f05057812 */ /* 0x010fc800078ec0ff */
[----:B------:R-:W-:-:S13]  /*7a50*/  ISETP.NE.AND P1, PT, R5, RZ, PT ;  /* 0x000000ff0500720c */ /* 0x000fda0003f25270 */
[----:B--2---:R-:W-:Y:S05]  /*7a60*/  @!P1 BRA `(.L_x_57) ;  /* 0x0000000000049947 */ /* 0x004fea0003800000 */
[----:B------:R-:W-:Y:S01]  /*7a70*/  BPT.TRAP 0x1 ;  /* 0x000000040000795c */ /* 0x000fe20000300000 */
.L_x_57:
[----:B------:R-:W4:Y:S01]  /*7a80*/  S2R R5, SR_CgaCtaId ;  /* 0x0000000000057919 */ /* 0x000f220000008800 */
[----:B--23--:R-:W-:Y:S01]  /*7a90*/  MOV R3, 0x400 ;  /* 0x0000040000037802 */ /* 0x00cfe20000000f00 */
[----:B------:R-:W-:Y:S01]  /*7aa0*/  UIADD3 UR4, UP0, UR42, 0x470, URZ ;  /* 0x000004702a047890 */ /* 0x000fe2000ff1e03f */
[----:B------:R-:W-:Y:S01]  /*7ab0*/  R2UR UR9, R2 ;  /* 0x00000000020972ca */ /* 0x000fe200000e0000 */
[----:B------:R-:W-:Y:S01]  /*7ac0*/  UMOV UR10, URZ ;  /* 0x0000003f000a7c82 */ /* 0x000fe20008000000 */
[----:B------:R-:W-:Y:S01]  /*7ad0*/  R2UR UR11, R8 ;  /* 0x00000000080b72ca */ /* 0x000fe200000e0000 */
[----:B------:R-:W-:Y:S01]  /*7ae0*/  UIADD3.X UR5, URZ, UR43, URZ, UP0, !UPT ;  /* 0x0000002b3f057290 */ /* 0x000fe200087fe43f */
[----:B------:R-:W-:Y:S01]  /*7af0*/  R2UR UR12, R0 ;  /* 0x00000000000c72ca */ /* 0x000fe200000e0000 */
[----:B------:R-:W-:Y:S01]  /*7b00*/  UMOV UR6, 0x0 ;  /* 0x0000000000067882 */ /* 0x000fe20000000000 */
[----:B------:R-:W-:Y:S01]  /*7b10*/  R2UR UR13, R4 ;  /* 0x00000000040d72ca */ /* 0x000fe200000e0000 */
[----:B------:R-:W-:Y:S01]  /*7b20*/  UMOV UR7, 0x14f00000 ;  /* 0x14f0000000077882 */ /* 0x000fe20000000000 */
[----:B------:R-:W-:-:S05]  /*7b30*/  UMOV UR17, 0x40 ;  /* 0x0000004000117882 */ /* 0x000fca0000000000 */
[----:B------:R-:W-:Y:S01]  /*7b40*/  UIADD3 UR9, UR9, 0x22850, URZ ;  /* 0x0002285009097890 */ /* 0x000fe2000fffe03f */
[----:B----4-:R-:W-:-:S05]  /*7b50*/  LEA R3, R5, R3, 0x18 ;  /* 0x0000000305037211 */ /* 0x010fca00078ec0ff */
[----:B------:R-:W-:-:S05]  /*7b60*/  IMAD R2, R16, 0xc000, R3 ;  /* 0x0000c00010027824 */ /* 0x000fca00078e0203 */
[----:B------:R-:W-:-:S13]  /*7b70*/  R2UR UR14, R2 ;  /* 0x00000000020e72ca */ /* 0x000fda00000e0000 */
[----:B------:R-:W-:Y:S02]  /*7b80*/  UIADD3 UR8, UR14, 0x400, URZ ;  /* 0x000004000e087890 */ /* 0x000fe4000fffe03f */
[----:B------:R-:W-:Y:S02]  /*7b90*/  UIADD3 UR15, UR14, 0x3400, URZ ;  /* 0x000034000e0f7890 */ /* 0x000fe4000fffe03f */
[----:B------:R-:W-:Y:S02]  /*7ba0*/  UIADD3 UR16, UR14, 0x6400, URZ ;  /* 0x000064000e107890 */ /* 0x000fe4000fffe03f */
[----:B------:R-:W-:-:S03]  /*7bb0*/  UIADD3 UR14, UR14, 0x9400, URZ ;  /* 0x000094000e0e7890 */ /* 0x000fc6000fffe03f */
[----:B------:R2:W-:Y:S02]  /*7bc0*/  UTMALDG.4D [UR8], [UR4], desc[UR6] ;  /* 0x00000608040075b4 */ /* 0x0005e40008019000 */
[----:B--2---:R-:W-:Y:S01]  /*7bd0*/  UMOV UR8, UR15 ;  /* 0x0000000f00087c82 */ /* 0x004fe20008000000 */
[----:B------:R-:W-:Y:S01]  /*7be0*/  UMOV UR10, UR17 ;  /* 0x00000011000a7c82 */ /* 0x000fe20008000000 */
[----:B------:R-:W-:Y:S01]  /*7bf0*/  UMOV UR15, 0x80 ;  /* 0x00000080000f7882 */ /* 0x000fe20000000000 */
        /* <DEDUP_REMOVED lines=8> */
[----:B--2---:R-:W-:Y:S01]  /*7c80*/  NOP ;  /* 0x0000000000007918 */ /* 0x004fe20000000000 */
.L_x_52:
[----:B------:R-:W-:Y:S05]  /*7c90*/  BSYNC B0 ;  /* 0x0000000000007941 */ /* 0x000fea0003800000 */
.L_x_51:
[----:B------:R-:W2:Y:S01]  /*7ca0*/  LDL.LU R3, [R1+0x8] ;  /* 0x0000080001037983 */ /* 0x000ea20000300800 */
[----:B------:R-:W-:-:S05]  /*7cb0*/  VIADD R16, R16, 0x1 ;  /* 0x0000000110107836 */ /* 0x000fca0000000000 */
[----:B------:R-:W-:-:S04]  /*7cc0*/  ISETP.NE.AND P1, PT, R16, 0x2, PT ;  /* 0x000000021000780c */ /* 0x000fc80003f25270 */
[----:B------:R-:W-:Y:S02]  /*7cd0*/  SEL R2, RZ, 0x1, P1 ;  /* 0x00000001ff027807 */ /* 0x000fe40000800000 */
[----:B------:R-:W-:Y:S02]  /*7ce0*/  SEL R16, R16, RZ, P1 ;  /* 0x000000ff10107207 */ /* 0x000fe40000800000 */
[----:B------:R-:W-:Y:S01]  /*7cf0*/  LOP3.LUT R17, R17, R2, RZ, 0x3c, !PT ;  /* 0x0000000211117212 */ /* 0x000fe200078e3cff */
[----:B--2---:R-:W-:-:S07]  /*7d00*/  VIADD R8, R3, 0xfffffffd ;  /* 0xfffffffd03087836 */ /* 0x004fce0000000000 */
.L_x_50:
[----:B------:R-:W-:Y:S01]  /*7d10*/  IMAD.MOV R10, RZ, RZ, -R10 ;  /* 0x000000ffff0a7224 */ /* 0x000fe200078e0a0a */
[----:B------:R-:W-:Y:S04]  /*7d20*/  BSSY B0, `(.L_x_49) ;  /* 0x00000dc000007945 */ /* 0x000fe80003800000 */
[----:B------:R-:W-:-:S13]  /*7d30*/  ISETP.NE.AND P1, PT, R9, R10, PT ;  /* 0x0000000a0900720c */ /* 0x000fda0003f25270 */
[----:B------:R-:W-:Y:S05]  /*7d40*/  @!P1 BRA `(.L_x_58) ;  /* 0x0000000c00649947 */ /* 0x000fea0003800000 */
.L_x_73:
[----:B------:R-:W-:Y:S04]  /*7d50*/  BSSY B1, `(.L_x_59) ;  /* 0x0000065000017945 */ /* 0x000fe80003800000 */
[----:B------:R-:W-:Y:S05]  /*7d60*/  @!P6 BRA `(.L_x_60) ;  /* 0x00000004008ce947 */ /* 0x000fea0003800000 */
[----:B-1----:R-:W-:Y:S01]  /*7d70*/  IMAD.MOV.U32 R9, RZ, RZ, R8 ;  /* 0x000000ffff097224 */ /* 0x002fe200078e0008 */
[----:B------:R-:W-:Y:S06]  /*7d80*/  @!P0 BRA `(.L_x_61) ;  /* 0x0000000000488947 */ /* 0x000fec0003800000 */
[----:B------:R-:W1:Y:S01]  /*7d90*/  LDC R10, c[0x0][0x41c] ;  /* 0x00010700ff0a7b82 */ /* 0x000e620000000800 */
[----:B------:R-:W-:Y:S02]  /*7da0*/  ULDC.64 UR4, c[0x0][0x408] ;  /* 0x0001020000047ab9 */ /* 0x000fe40000000a00 */
[----:B------:R-:W-:-:S04]  /*7db0*/  IMAD R11, R7, UR4, RZ ;  /* 0x00000004070b7c24 */ /* 0x000fc8000f8e02ff */
[----:B------:R-:W-:Y:S01]  /*7dc0*/  IMAD R11, R6, UR5, R11 ;  /* 0x00000005060b7c24 */ /* 0x000fe2000f8e020b */
[----:B-1----:R-:W-:-:S13]  /*7dd0*/  ISETP.NE.AND P1, PT, R10, 0x1, PT ;  /* 0x000000010a00780c */ /* 0x002fda0003f25270 */
[----:B------:R-:W1:Y:S02]  /*7de0*/  @P1 LDC.64 R2, c[0x0][0x420] ;  /* 0x00010800ff021b82 */ /* 0x000e640000000a00 */
[----:B-1----:R-:W-:-:S04]  /*7df0*/  @P1 IMAD.HI.U32 R4, R8, R2, RZ ;  /* 0x0000000208041227 */ /* 0x002fc800078e00ff */
[----:B------:R-:W-:Y:S01]  /*7e00*/  IMAD.MOV.U32 R2, RZ, RZ, R8 ;  /* 0x000000ffff027224 */ /* 0x000fe200078e0008 */
[----:B------:R-:W-:Y:S02]  /*7e10*/  @P1 SHF.R.U32.HI R2, RZ, R3, R4 ;  /* 0x00000003ff021219 */ /* 0x000fe40000011604 */
[----:B------:R-:W1:Y:S02]  /*7e20*/  LDC.64 R4, c[0x0][0x3f8] ;  /* 0x0000fe00ff047b82 */ /* 0x000e640000000a00 */
[--C-:B------:R-:W-:Y:S01]  /*7e30*/  SHF.R.S32.HI R3, RZ, 0x1f, R2.reuse ;  /* 0x0000001fff037819 */ /* 0x100fe20000011402 */
[--C-:B------:R-:W-:Y:S02]  /*7e40*/  IMAD.MOV R9, RZ, RZ, -R2.reuse ;  /* 0x000000ffff097224 */ /* 0x100fe400078e0a02 */
[----:B------:R-:W-:-:S04]  /*7e50*/  IMAD.WIDE.U32 R2, R6, UR4, R2 ;  /* 0x0000000406027c25 */ /* 0x000fc8000f8e0002 */
[----:B------:R-:W-:Y:S01]  /*7e60*/  IMAD R9, R10, R9, R8 ;  /* 0x000000090a097224 */ /* 0x000fe200078e0208 */
[----:B------:R-:W-:Y:S02]  /*7e70*/  IADD3 R11, R11, R3, RZ ;  /* 0x000000030b0b7210 */ /* 0x000fe40007ffe0ff */
[----:B-1----:R-:W-:-:S04]  /*7e80*/  LEA R4, P1, R2, R4, 0x2 ;  /* 0x0000000402047211 */ /* 0x002fc800078210ff */
[----:B------:R-:W-:-:S05]  /*7e90*/  LEA.HI.X R5, R2, R5, R11, 0x2, P1 ;  /* 0x0000000502057211 */ /* 0x000fca00008f140b */
[----:B------:R1:W5:Y:S04]  /*7ea0*/  LDG.E R4, desc[UR40][R4.64] ;  /* 0x0000002804047981 */ /* 0x000368000c1e1900 */
.L_x_61:
[----:B------:R-:W2:Y:S01]  /*7eb0*/  S2R R3, SR_CgaCtaId ;  /* 0x0000000000037919 */ /* 0x000ea20000008800 */
[----:B------:R-:W-:Y:S01]  /*7ec0*/  MOV R2, 0x400 ;  /* 0x0000040000027802 */ /* 0x000fe20000000f00 */
[----:B-1----:R-:W1:Y:S03]  /*7ed0*/  S2R R5, SR_TID.X ;  /* 0x0000000000057919 */ /* 0x002e660000002100 */
[----:B--2---:R-:W-:Y:S02]  /*7ee0*/  LEA R2, R3, R2, 0x18 ;  /* 0x0000000203027211 */ /* 0x004fe400078ec0ff */
[----:B-1----:R-:W-:-:S03]  /*7ef0*/  LOP3.LUT R5, R5, 0x7f, RZ, 0xc0, !PT ;  /* 0x0000007f05057812 */ /* 0x002fc600078ec0ff */
[----:B------:R-:W-:Y:S01]  /*7f00*/  IMAD R3, R16, 0x8, R2 ;  /* 0x0000000810037824 */ /* 0x000fe200078e0202 */
[----:B------:R-:W-:Y:S02]  /*7f10*/  SHF.L.U32 R2, R17, 0x1f, RZ ;  /* 0x0000001f11027819 */ /* 0x000fe400000006ff */
[----:B------:R-:W-:Y:S02]  /*7f20*/  ISETP.NE.AND P1, PT, R5, RZ, PT ;  /* 0x000000ff0500720c */ /* 0x000fe40003f25270 */
[----:B------:R-:W1:Y:S02]  /*7f30*/  SYNCS.PHASECHK.TRANS64.TRYWAIT P2, [R3+URZ+0x22840], R2 ;  /* 0x02284002030075a7 */ /* 0x000e64000804017f */
[----:B-1----:R-:W-:Y:S09]  /*7f40*/  @!P2 BRA `(.L_x_62) ;  /* 0x000000140020a947 */ /* 0x002ff20003800000 */
.L_x_99:
[----:B------:R-:W-:Y:S05]  /*7f50*/  @P1 BRA `(.L_x_63) ;  /* 0x00000000001c1947 */ /* 0x000fea0003800000 */
[----:B------:R-:W2:Y:S01]  /*7f60*/  S2R R5, SR_TID.X ;  /* 0x0000000000057919 */ /* 0x000ea20000002100 */
[----:B------:R-:W-:-:S04]  /*7f70*/  IMAD.MOV.U32 R10, RZ, RZ, 0x3000 ;  /* 0x00003000ff0a7424 */ /* 0x000fc800078e00ff */
[----:B------:R3:W-:Y:S01]  /*7f80*/  SYNCS.ARRIVE.TRANS64 RZ, [R3+URZ+0x22830], R10 ;  /* 0x0228300a03ff79a7 */ /* 0x0007e2000800003f */
[----:B--2---:R-:W-:-:S04]  /*7f90*/  LOP3.LUT R5, R5, 0x1f, RZ, 0xc0, !PT ;  /* 0x0000001f05057812 */ /* 0x004fc800078ec0ff */
[----:B------:R-:W-:-:S13]  /*7fa0*/  ISETP.NE.AND P2, PT, R5, RZ, PT ;  /* 0x000000ff0500720c */ /* 0x000fda0003f45270 */
[----:B---3--:R-:W-:Y:S05]  /*7fb0*/  @!P2 BRA `(.L_x_63) ;  /* 0x000000000004a947 */ /* 0x008fea0003800000 */
[----:B------:R-:W-:Y:S01]  /*7fc0*/  BPT.TRAP 0x1 ;  /* 0x000000040000795c */ /* 0x000fe20000300000 */
.L_x_63:
[----:B------:R-:W2:Y:S01]  /*7fd0*/  S2R R10, SR_CgaCtaId ;  /* 0x00000000000a7919 */ /* 0x000ea20000008800 */
[----:B------:R-:W-:Y:S01]  /*7fe0*/  MOV R5, 0x400 ;  /* 0x0000040000057802 */ /* 0x000fe20000000f00 */
[----:B------:R-:W-:Y:S01]  /*7ff0*/  UIADD3 UR4, UP0, UR42, 0x370, URZ ;  /* 0x000003702a047890 */ /* 0x000fe2000ff1e03f */
[----:B------:R-:W-:Y:S01]  /*8000*/  R2UR UR9, R3 ;  /* 0x00000000030972ca */ /* 0x000fe200000e0000 */
[----:B------:R-:W-:Y:S01]  /*8010*/  UMOV UR6, 0x0 ;  /* 0x0000000000067882 */ /* 0x000fe20000000000 */
[----:B------:R-:W-:Y:S01]  /*8020*/  R2UR UR12, R0 ;  /* 0x00000000000c72ca */ /* 0x000fe200000e0000 */
[----:B------:R-:W-:Y:S01]  /*8030*/  UIADD3.X UR5, URZ, UR43, URZ, UP0, !UPT ;  /* 0x0000002b3f057290 */ /* 0x000fe200087fe43f */
[----:B-----5:R-:W-:Y:S01]  /*8040*/  R2UR UR13, R4 ;  /* 0x00000000040d72ca */ /* 0x020fe200000e0000 */
[----:B------:R-:W-:Y:S01]  /*8050*/  UMOV UR7, 0x14f00000 ;  /* 0x14f0000000077882 */ /* 0x000fe20000000000 */
[----:B------:R-:W-:-:S07]  /*8060*/  UMOV UR10, URZ ;  /* 0x0000003f000a7c82 */ /* 0x000fce0008000000 */
[----:B------:R-:W-:Y:S01]  /*8070*/  UIADD3 UR9, UR9, 0x22830, URZ ;  /* 0x0002283009097890 */ /* 0x000fe2000fffe03f */
[----:B--2---:R-:W-:-:S05]  /*8080*/  LEA R5, R10, R5, 0x18 ;  /* 0x000000050a057211 */ /* 0x004fca00078ec0ff */
[----:B------:R-:W-:-:S05]  /*8090*/  IMAD R5, R16, 0x3000, R5 ;  /* 0x0000300010057824 */ /* 0x000fca00078e0205 */
[----:B------:R-:W-:Y:S01]  /*80a0*/  R2UR UR8, R5 ;  /* 0x00000000050872ca */ /* 0x000fe200000e0000 */
[----:B------:R-:W-:-:S05]  /*80b0*/  IMAD R5, R9, 0x60, RZ ;  /* 0x0000006009057824 */ /* 0x000fca00078e02ff */
[----:B------:R-:W-:-:S07]  /*80c0*/  R2UR UR11, R5 ;  /* 0x00000000050b72ca */ /* 0x000fce00000e0000 */
[----:B------:R-:W-:-:S09]  /*80d0*/  UIADD3 UR8, UR8, 0x1c400, URZ ;  /* 0x0001c40008087890 */ /* 0x000fd2000fffe03f */
[----:B------:R2:W-:Y:S01]  /*80e0*/  UTMALDG.4D [UR8], [UR4], desc[UR6] ;  /* 0x00000608040075b4 */ /* 0x0005e20008019000 */
[----:B------:R-:W3:Y:S02]  /*80f0*/  SYNCS.PHASECHK.TRANS64.TRYWAIT P2, [R3+URZ+0x22860], R2 ;  /* 0x02286002030075a7 */ /* 0x000ee4000804017f */
[----:B--23--:R-:W-:Y:S05]  /*8100*/  @!P2 BRA `(.L_x_64) ;  /* 0x0000001000c4a947 */ /* 0x00cfea0003800000 */
.L_x_100:
[----:B------:R-:W-:Y:S05]  /*8110*/  @P1 BRA `(.L_x_65) ;  /* 0x00000000001c1947 */ /* 0x000fea0003800000 */
[----:B------:R-:W3:Y:S01]  /*8120*/  S2R R9, SR_TID.X ;  /* 0x0000000000097919 */ /* 0x000ee20000002100 */
[----:B-12---:R-:W-:-:S04]  /*8130*/  IMAD.MOV.U32 R2, RZ, RZ, 0xc000 ;  /* 0x0000c000ff027424 */ /* 0x006fc800078e00ff */
[----:B------:R4:W-:Y:S01]  /*8140*/  SYNCS.ARRIVE.TRANS64 RZ, [R3+URZ+0x22850], R2 ;  /* 0x0228500203ff79a7 */ /* 0x0009e2000800003f */
[----:B---3--:R-:W-:-:S04]  /*8150*/  LOP3.LUT R9, R9, 0x1f, RZ, 0xc0, !PT ;  /* 0x0000001f09097812 */ /* 0x008fc800078ec0ff */
[----:B------:R-:W-:-:S13]  /*8160*/  ISETP.NE.AND P1, PT, R9, RZ, PT ;  /* 0x000000ff0900720c */ /* 0x000fda0003f25270 */
[----:B----4-:R-:W-:Y:S05]  /*8170*/  @!P1 BRA `(.L_x_65) ;  /* 0x0000000000049947 */ /* 0x010fea0003800000 */
[----:B------:R-:W-:Y:S01]  /*8180*/  BPT.TRAP 0x1 ;  /* 0x000000040000795c */ /* 0x000fe20000300000 */
.L_x_65:
[----:B------:R-:W3:Y:S01]  /*8190*/  S2R R9, SR_CgaCtaId ;  /* 0x0000000000097919 */ /* 0x000ee20000008800 */
[----:B-12---:R-:W-:Y:S01]  /*81a0*/  MOV R2, 0x400 ;  /* 0x0000040000027802 */ /* 0x006fe20000000f00 */
        /* <DEDUP_REMOVED lines=11> */
[----:B---3--:R-:W-:-:S05]  /*8260*/  LEA R2, R9, R2, 0x18 ;  /* 0x0000000209027211 */ /* 0x008fca00078ec0ff */
[----:B------:R-:W-:-:S05]  /*8270*/  IMAD R2, R16, 0xc000, R2 ;  /* 0x0000c00010027824 */ /* 0x000fca00078e0202 */
[----:B------:R-:W-:-:S13]  /*8280*/  R2UR UR14, R2 ;  /* 0x00000000020e72ca */ /* 0x000fda00000e0000 */
[----:B------:R-:W-:Y:S02]  /*8290*/  UIADD3 UR8, UR14, 0x400, URZ ;  /* 0x000004000e087890 */ /* 0x000fe4000fffe03f */
[----:B------:R-:W-:Y:S02]  /*82a0*/  UIADD3 UR15, UR14, 0x3400, URZ ;  /* 0x000034000e0f7890 */ /* 0x000fe4000fffe03f */
[----:B------:R-:W-:Y:S02]  /*82b0*/  UIADD3 UR16, UR14, 0x6400, URZ ;  /* 0x000064000e107890 */ /* 0x000fe4000fffe03f */
[----:B------:R-:W-:-:S03]  /*82c0*/  UIADD3 UR14, UR14, 0x9400, URZ ;  /* 0x000094000e0e7890 */ /* 0x000fc6000fffe03f */
[----:B------:R1:W-:Y:S02]  /*82d0*/  UTMALDG.4D [UR8], [UR4], desc[UR6] ;  /* 0x00000608040075b4 */ /* 0x0003e40008019000 */
[----:B-1----:R-:W-:Y:S01]  /*82e0*/  UMOV UR8, UR15 ;  /* 0x0000000f00087c82 */ /* 0x002fe20008000000 */
[----:B------:R-:W-:Y:S01]  /*82f0*/  UMOV UR10, UR17 ;  /* 0x00000011000a7c82 */ /* 0x000fe20008000000 */
[----:B------:R-:W-:Y:S01]  /*8300*/  UMOV UR15, 0x80 ;  /* 0x00000080000f7882 */ /* 0x000fe20000000000 */
[----:B------:R1:W-:Y:S02]  /*8310*/  UTMALDG.4D [UR8], [UR4], desc[UR6] ;  /* 0x00000608040075b4 */ /* 0x0003e40008019000 */
[----:B-1----:R-:W-:Y:S01]  /*8320*/  UMOV UR8, UR16 ;  /* 0x0000001000087c82 */ /* 0x002fe20008000000 */
[----:B------:R-:W-:Y:S01]  /*8330*/  UMOV UR10, UR15 ;  /* 0x0000000f000a7c82 */ /* 0x000fe20008000000 */
[----:B------:R-:W-:Y:S01]  /*8340*/  UMOV UR15, 0xc0 ;  /* 0x000000c0000f7882 */ /* 0x000fe20000000000 */
[----:B------:R1:W-:Y:S02]  /*8350*/  UTMALDG.4D [UR8], [UR4], desc[UR6] ;  /* 0x00000608040075b4 */ /* 0x0003e40008019000 */
[----:B-1----:R-:W-:Y:S01]  /*8360*/  UMOV UR8, UR14 ;  /* 0x0000000e00087c82 */ /* 0x002fe20008000000 */
[----:B------:R-:W-:-:S02]  /*8370*/  UMOV UR10, UR15 ;  /* 0x0000000f000a7c82 */ /* 0x000fc40008000000 */
[----:B------:R2:W-:Y:S02]  /*8380*/  UTMALDG.4D [UR8], [UR4], desc[UR6] ;  /* 0x00000608040075b4 */ /* 0x0005e40008019000 */
[----:B--2---:R-:W-:Y:S01]  /*8390*/  NOP ;  /* 0x0000000000007918 */ /* 0x004fe20000000000 */
.L_x_60:
[----:B------:R-:W-:Y:S05]  /*83a0*/  BSYNC B1 ;  /* 0x0000000000017941 */ /* 0x000fea0003800000 */
.L_x_59:
[----:B-1----:R-:W-:Y:S01]  /*83b0*/  VIADD R9, R16, 0x1 ;  /* 0x0000000110097836 */ /* 0x002fe20000000000 */
[----:B------:R-:W-:Y:S04]  /*83c0*/  BSSY B1, `(.L_x_66) ;  /* 0x0000069000017945 */ /* 0x000fe80003800000 */
[----:B------:R-:W-:-:S04]  /*83d0*/  ISETP.NE.AND P1, PT, R9, 0x2, PT ;  /* 0x000000020900780c */ /* 0x000fc80003f25270 */
[----:B------:R-:W-:Y:S02]  /*83e0*/  SEL R2, RZ, 0x1, P1 ;  /* 0x00000001ff027807 */ /* 0x000fe40000800000 */
[----:B------:R-:W-:Y:S02]  /*83f0*/  SEL R9, R9, RZ, P1 ;  /* 0x000000ff09097207 */ /* 0x000fe40000800000 */
[----:B------:R-:W-:Y:S01]  /*8400*/  LOP3.LUT R17, R17, R2, RZ, 0x3c, !PT ;  /* 0x0000000211117212 */ /* 0x000fe200078e3cff */
[----:B------:R-:W-:Y:S06]  /*8410*/  @!P6 BRA `(.L_x_67) ;  /* 0x00000004008ce947 */ /* 0x000fec0003800000 */
[----:B------:R-:W-:Y:S01]  /*8420*/  VIADD R10, R8, 0xffffffff ;  /* 0xffffffff080a7836 */ /* 0x000fe20000000000 */
        /* <DEDUP_REMOVED lines=9> */
[----:B------:R-:W-:-:S05]  /*84c0*/  @P1 SHF.R.U32.HI R2, RZ, R3, R4 ;  /* 0x00000003ff021219 */ /* 0x000fca0000011604 */
[----:B------:R-:W-:-:S04]  /*84d0*/  IMAD.MOV R3, RZ, RZ, -R2 ;  /* 0x000000ffff037224 */ /* 0x000fc800078e0a02 */
[----:B------:R-:W-:Y:S01]  /*84e0*/  IMAD R10, R5, R3, R10 ;  /* 0x00000003050a7224 */ /* 0x000fe200078e020a */
[--C-:B------:R-:W-:Y:S01]  /*84f0*/  SHF.R.S32.HI R3, RZ, 0x1f, R2.reuse ;  /* 0x0000001fff037819 */ /* 0x100fe20000011402 */
[----:B------:R-:W1:Y:S02]  /*8500*/  LDC.64 R4, c[0x0][0x3f8] ;  /* 0x0000fe00ff047b82 */ /* 0x000e640000000a00 */
[----:B------:R-:W-:-:S05]  /*8510*/  IMAD.WIDE.U32 R2, R6, UR4, R2 ;  /* 0x0000000406027c25 */ /* 0x000fca000f8e0002 */
[----:B------:R-:W-:Y:S02]  /*8520*/  IADD3 R11, R11, R3, RZ ;  /* 0x000000030b0b7210 */ /* 0x000fe40007ffe0ff */
[----:B-1----:R-:W-:-:S04]  /*8530*/  LEA R4, P1, R2, R4, 0x2 ;  /* 0x0000000402047211 */ /* 0x002fc800078210ff */
[----:B------:R-:W-:-:S05]  /*8540*/  LEA.HI.X R5, R2, R5, R11, 0x2, P1 ;  /* 0x0000000502057211 */ /* 0x000fca00008f140b */
[----:B------:R1:W5:Y:S04]  /*8550*/  LDG.E R4, desc[UR40][R4.64] ;  /* 0x0000002804047981 */ /* 0x000368000c1e1900 */
.L_x_68:
        /* <DEDUP_REMOVED lines=10> */
.L_x_101:
        /* <DEDUP_REMOVED lines=8> */
.L_x_70:
[----:B------:R-:W2:Y:S01]  /*8680*/  S2R R11, SR_CgaCtaId ;  /* 0x00000000000b7919 */ /* 0x000ea20000008800 */
        /* <DEDUP_REMOVED lines=12> */
[----:B--2---:R-:W-:-:S05]  /*8750*/  LEA R5, R11, R5, 0x18 ;  /* 0x000000050b057211 */ /* 0x004fca00078ec0ff */
[----:B------:R-:W-:-:S05]  /*8760*/  IMAD R5, R9, 0x3000, R5 ;  /* 0x0000300009057824 */ /* 0x000fca00078e0205 */
[----:B------:R-:W-:-:S13]  /*8770*/  R2UR UR8, R5 ;  /* 0x00000000050872ca */ /* 0x000fda00000e0000 */
[----:B------:R-:W-:-:S09]  /*8780*/  UIADD3 UR8, UR8, 0x1c400, URZ ;  /* 0x0001c40008087890 */ /* 0x000fd2000fffe03f */
[----:B------:R2:W-:Y:S01]  /*8790*/  UTMALDG.4D [UR8], [UR4], desc[UR6] ;  /* 0x00000608040075b4 */ /* 0x0005e20008019000 */
[----:B------:R-:W3:Y:S02]  /*87a0*/  SYNCS.PHASECHK.TRANS64.TRYWAIT P2, [R3+URZ+0x22860], R2 ;  /* 0x02286002030075a7 */ /* 0x000ee4000804017f */
[----:B--23--:R-:W-:Y:S05]  /*87b0*/  @!P2 BRA `(.L_x_71) ;  /* 0x0000000c0040a947 */ /* 0x00cfea0003800000 */
.L_x_102:
        /* <DEDUP_REMOVED lines=8> */
.L_x_72:
        /* <DEDUP_REMOVED lines=32> */
[----:B-1----:R-:W-:Y:S01]  /*8a40*/  NOP ;  /* 0x0000000000007918 */ /* 0x002fe20000000000 */
.L_x_67:
[----:B------:R-:W-:Y:S05]  /*8a50*/  BSYNC B1 ;  /* 0x0000000000017941 */ /* 0x000fea0003800000 */
.L_x_66:
[C---:B------:R-:W-:Y:S01]  /*8a60*/  ISETP.GT.AND P2, PT, R8.reuse, 0x1, PT ;  /* 0x000000010800780c */ /* 0x040fe20003f44270 */
[----:B------:R-:W-:Y:S02]  /*8a70*/  VIADD R9, R9, 0x1 ;  /* 0x0000000109097836 */ /* 0x000fe40000000000 */
[----:B------:R-:W-:-:S03]  /*8a80*/  VIADD R8, R8, 0xfffffffe ;  /* 0xfffffffe08087836 */ /* 0x000fc60000000000 */
[----:B------:R-:W-:-:S04]  /*8a90*/  ISETP.NE.AND P1, PT, R9, 0x2, PT ;  /* 0x000000020900780c */ /* 0x000fc80003f25270 */
[----:B------:R-:W-:Y:S02]  /*8aa0*/  SEL R2, RZ, 0x1, P1 ;  /* 0x00000001ff027807 */ /* 0x000fe40000800000 */
[----:B------:R-:W-:Y:S02]  /*8ab0*/  SEL R16, R9, RZ, P1 ;  /* 0x000000ff09107207 */ /* 0x000fe40000800000 */
[----:B------:R-:W-:Y:S01]  /*8ac0*/  LOP3.LUT R17, R17, R2, RZ, 0x3c, !PT ;  /* 0x0000000211117212 */ /* 0x000fe200078e3cff */
[----:B------:R-:W-:Y:S06]  /*8ad0*/  @P2 BRA `(.L_x_73) ;  /* 0xfffffff0009c2947 */ /* 0x000fec000383ffff */
.L_x_58:
[----:B------:R-:W-:Y:S05]  /*8ae0*/  BSYNC B0 ;  /* 0x0000000000007941 */ /* 0x000fea0003800000 */
.L_x_49:
[----:B------:R-:W2:Y:S01]  /*8af0*/  LDL.LU R2, [R1+0xc] ;  /* 0x00000c0001027983 */ /* 0x000ea20000300800 */
[----:B------:R-:W-:-:S03]  /*8b00*/  ULDC UR4, c[0x0][0xda4] ;  /* 0x0003690000047ab9 */ /* 0x000fc60000000800 */
[----:B------:R-:W3:Y:S01]  /*8b10*/  LDL.LU R0, [R1+0x18] ;  /* 0x0000180001007983 */ /* 0x000ee20000300800 */
[----:B--2---:R-:W-:Y:S02]  /*8b20*/  VIADD R2, R2, UR36 ;  /* 0x0000002402027c36 */ /* 0x004fe40008000000 */
[----:B---3--:R-:W-:-:S03]  /*8b30*/  VIADD R0, R0, 0x1 ;  /* 0x0000000100007836 */ /* 0x008fc60000000000 */
[----:B------:R2:W-:Y:S01]  /*8b40*/  STL [R1+0xc], R2 ;  /* 0x00000c0201007387 */ /* 0x0005e20000100800 */
[----:B------:R-:W-:-:S03]  /*8b50*/  ISETP.GE.AND P0, PT, R2, UR4, PT ;  /* 0x0000000402007c0c */ /* 0x000fc6000bf06270 */
[----:B------:R2:W-:Y:S10]  /*8b60*/  STL [R1+0x18], R0 ;  /* 0x0000180001007387 */ /* 0x0005f40000100800 */
[----:B--2---:R-:W-:Y:S05]  /*8b70*/  @!P0 BRA `(.L_x_74) ;  /* 0xffffffd800088947 */ /* 0x004fea000383ffff */
[----:B------:R-:W-:-:S07]  /*8b80*/  LOP3.LUT R2, R0, 0x1, RZ, 0xc, !PT ;  /* 0x0000000100027812 */ /* 0x000fce00078e0cff */
.L_x_32:
[----:B------:R-:W2:Y:S01]  /*8b90*/  S2R R3, SR_CgaCtaId ;  /* 0x0000000000037919 */ /* 0x000ea20000008800 */
[----:B------:R-:W-:Y:S01]  /*8ba0*/  MOV R0, 0x400 ;  /* 0x0000040000007802 */ /* 0x000fe20000000f00 */
[----:B------:R-:W-:Y:S03]  /*8bb0*/  BSSY B0, `(.L_x_75) ;  /* 0x0000005000007945 */ /* 0x000fe60003800000 */
[----:B--2---:R-:W-:Y:S02]  /*8bc0*/  LEA R0, R3, R0, 0x18 ;  /* 0x0000000003007211 */ /* 0x004fe400078ec0ff */
[----:B------:R-:W-:-:S04]  /*8bd0*/  SHF.L.U32 R3, R2, 0x1f, RZ ;  /* 0x0000001f02037819 */ /* 0x000fc800000006ff */
[----:B------:R-:W2:Y:S02]  /*8be0*/  SYNCS.PHASECHK.TRANS64.TRYWAIT P0, [R0+URZ+0x22820], R3 ;  /* 0x02282003000075a7 */ /* 0x000ea4000800017f */
[----:B--2---:R-:W-:Y:S05]  /*8bf0*/  @!P0 BRA `(.L_x_76) ;  /* 0x0000000800448947 */ /* 0x004fea0003800000 */
.L_x_103:
[----:B------:R-:W-:Y:S05]  /*8c00*/  BSYNC B0 ;  /* 0x0000000000007941 */ /* 0x000fea0003800000 */
.L_x_75:
[----:B------:R-:W-:-:S03]  /*8c10*/  UMOV UR4, 0xffffffff ;  /* 0xffffffff00047882 */ /* 0x000fc60000000000 */
[----:B------:R-:W-:Y:S05]  /*8c20*/  BRA.DIV UR4, `(.L_x_77) ;  /* 0x0000000a044c7947 */ /* 0x000fea000b800000 */
[----:B------:R-:W3:Y:S02]  /*8c30*/  S2R R2, SR_TID.X ;  /* 0x0000000000027919 */ /* 0x000ee40000002100 */
[----:B---3--:R-:W-:-:S04]  /*8c40*/  SHF.R.U32.HI R2, RZ, 0x5, R2 ;  /* 0x00000005ff027819 */ /* 0x008fc80000011602 */
[----:B------:R-:W-:-:S05]  /*8c50*/  LOP3.LUT R2, R2, 0x3, RZ, 0xc0, !PT ;  /* 0x0000000302027812 */ /* 0x000fca00078ec0ff */
[----:B------:R3:W4:Y:S02]  /*8c60*/  SHFL.IDX PT, R14, R2, RZ, 0x1f ;  /* 0x00001fff020e7589 */ /* 0x00072400000e0000 */
.L_x_106:
[----:B----4-:R-:W-:Y:S01]  /*8c70*/  ISETP.NE.AND P0, PT, R14, RZ, PT ;  /* 0x000000ff0e00720c */ /* 0x010fe20003f05270 */
[----:B------:R-:W-:-:S12]  /*8c80*/  BSSY B0, `(.L_x_78) ;  /* 0x0000024000007945 */ /* 0x000fd80003800000 */
[----:B------:R-:W-:Y:S05]  /*8c90*/  @P0 BRA `(.L_x_79) ;  /* 0x0000000000880947 */ /* 0x000fea0003800000 */
[----:B------:R-:W-:-:S03]  /*8ca0*/  UMOV UR4, 0xffffffff ;  /* 0xffffffff00047882 */ /* 0x000fc60000000000 */
[----:B------:R-:W-:Y:S05]  /*8cb0*/  BRA.DIV UR4, `(.L_x_80) ;  /* 0x0000000a045c7947 */ /* 0x000fea000b800000 */
[----:B------:R-:W-:-:S13]  /*8cc0*/  ELECT P6, URZ, PT ;  /* 0x00000000003f782f */ /* 0x000fda00038c0000 */
.L_x_109:
[----:B------:R-:W-:Y:S05]  /*8cd0*/  @!P6 BRA `(.L_x_79) ;  /* 0x000000000078e947 */ /* 0x000fea0003800000 */
[----:B------:R-:W-:-:S06]  /*8ce0*/  ULOP3.LUT UR4, UR38, 0x2, URZ, 0xfc, !UPT ;  /* 0x0000000226047892 */ /* 0x000fcc000f8efc3f */
[----:B---3--:R-:W-:-:S04]  /*8cf0*/  MOV R2, UR4 ;  /* 0x0000000400027c02 */ /* 0x008fc80008000f00 */
[----:B------:R-:W-:-:S13]  /*8d00*/  ISETP.NE.AND P2, PT, R2, 0x3, PT ;  /* 0x000000030200780c */ /* 0x000fda0003f45270 */
[----:B------:R-:W-:Y:S05]  /*8d10*/  @!P2 BRA `(.L_x_81) ;  /* 0x000000000004a947 */ /* 0x000fea0003800000 */
[----:B------:R-:W-:Y:S01]  /*8d20*/  BPT.TRAP 0x1 ;  /* 0x000000040000795c */ /* 0x000fe20000300000 */
.L_x_81:
[----:B--2---:R-:W-:Y:S01]  /*8d30*/  VIADD R3, R0, 0x22840 ;  /* 0x0002284000037836 */ /* 0x004fe20000000000 */
[----:B------:R-:W-:Y:S01]  /*8d40*/  SHF.L.U32 R5, R17, 0x1f, RZ ;  /* 0x0000001f11057819 */ /* 0x000fe200000006ff */
[C---:B------:R-:W-:Y:S02]  /*8d50*/  VIADD R2, R16.reuse, 0x1 ;  /* 0x0000000110027836 */ /* 0x040fe40000000000 */
[----:B------:R-:W-:-:S03]  /*8d60*/  IMAD R6, R16, 0x8, R3 ;  /* 0x0000000810067824 */ /* 0x000fc600078e0203 */
[----:B------:R-:W-:Y:S01]  /*8d70*/  ISETP.NE.AND P1, PT, R2, 0x2, PT ;  /* 0x000000020200780c */ /* 0x000fe20003f25270 */
[----:B------:R-:W2:Y:S03]  /*8d80*/  SYNCS.PHASECHK.TRANS64.TRYWAIT P0, [R6+URZ], R5 ;  /* 0x00000005060075a7 */ /* 0x000ea6000800017f */
[----:B------:R-:W-:-:S04]  /*8d90*/  SEL R4, RZ, 0x1, P1 ;  /* 0x00000001ff047807 */ /* 0x000fc80000800000 */
[----:B------:R-:W-:Y:S02]  /*8da0*/  LOP3.LUT R17, R17, R4, RZ, 0x3c, !PT ;  /* 0x0000000411117212 */ /* 0x000fe400078e3cff */
[----:B------:R-:W-:Y:S02]  /*8db0*/  SEL R4, R2, RZ, P1 ;  /* 0x000000ff02047207 */ /* 0x000fe40000800000 */
[----:B------:R-:W-:-:S03]  /*8dc0*/  SHF.L.U32 R2, R17, 0x1f, RZ ;  /* 0x0000001f11027819 */ /* 0x000fc600000006ff */
[----:B------:R-:W-:Y:S01]  /*8dd0*/  IMAD R3, R4, 0x8, R3 ;  /* 0x0000000804037824 */ /* 0x000fe200078e0203 */
[----:B--2---:R-:W-:Y:S06]  /*8de0*/  @!P0 BRA `(.L_x_82) ;  /* 0x0000000800308947 */ /* 0x004fec0003800000 */
.L_x_110:
[----:B------:R-:W3:Y:S02]  /*8df0*/  SYNCS.PHASECHK.TRANS64.TRYWAIT P0, [R3+URZ], R2 ;  /* 0x00000002030075a7 */ /* 0x000ee4000800017f */
[----:B---3--:R-:W-:Y:S05]  /*8e00*/  @!P0 BRA `(.L_x_83) ;  /* 0x00000008003c8947 */ /* 0x008fea0003800000 */
.L_x_111:
[----:B------:R-:W-:Y:S05]  /*8e10*/  @!P2 BRA `(.L_x_84) ;  /* 0x000000000004a947 */ /* 0x000fea0003800000 */
[----:B------:R-:W-:Y:S01]  /*8e20*/  BPT.TRAP 0x1 ;  /* 0x000000040000795c */ /* 0x000fe20000300000 */
.L_x_84:
[----:B---3--:R-:W-:-:S04]  /*8e30*/  VIADD R3, R0, 0x22860 ;  /* 0x0002286000037836 */ /* 0x008fc80000000000 */
[----:B------:R-:W-:-:S04]  /*8e40*/  IMAD R16, R16, 0x8, R3 ;  /* 0x0000000810107824 */ /* 0x000fc800078e0203 */
[----:B------:R-:W3:Y:S02]  /*8e50*/  SYNCS.PHASECHK.TRANS64.TRYWAIT P0, [R16+URZ], R5 ;  /* 0x00000005100075a7 */ /* 0x000ee4000800017f */
[----:B---3--:R-:W-:Y:S05]  /*8e60*/  @!P0 BRA `(.L_x_85) ;  /* 0x0000000800388947 */ /* 0x008fea0003800000 */
.L_x_112:
[----:B------:R-:W-:-:S07]  /*8e70*/  IMAD R3, R4, 0x8, R3 ;  /* 0x0000000804037824 */ /* 0x000fce00078e0203 */
.L_x_86:
[----:B----4-:R4:W1:Y:S02]  /*8e80*/  SYNCS.PHASECHK.TRANS64.TRYWAIT P0, [R3+URZ], R2 ;  /* 0x00000002030075a7 */ /* 0x010864000800017f */
[----:B-1----:R-:W-:Y:S05]  /*8e90*/  @!P0 NANOSLEEP.SYNCS 0x989680 ;  /* 0x009896800000895d */ /* 0x002fea0003900000 */
[----:B------:R-:W1:Y:S02]  /*8ea0*/  @!P0 SYNCS.PHASECHK.TRANS64 P0, [R3+URZ], R2 ;  /* 0x00000002030085a7 */ /* 0x000e64000800007f */
[----:B-1----:R-:W-:Y:S05]  /*8eb0*/  @!P0 BRA `(.L_x_86) ;  /* 0xfffffffc00f08947 */ /* 0x002fea000383ffff */
.L_x_79:
[----:B------:R-:W-:Y:S05]  /*8ec0*/  BSYNC B0 ;  /* 0x0000000000007941 */ /* 0x000fea0003800000 */
.L_x_78:
[----:B------:R-:W-:Y:S05]  /*8ed0*/  EXIT ;  /* 0x000000000000794d */ /* 0x000fea0003800000 */
.L_x_10:
[----:B-1----:R-:W-:-:S04]  /*8ee0*/  MOV R3, UR46 ;  /* 0x0000002e00037c02 */ /* 0x002fc80008000f00 */
[----:B------:R1:W2:Y:S03]  /*8ef0*/  SYNCS.PHASECHK.TRANS64.TRYWAIT P0, [R3+URZ+0x22800], R0 ;  /* 0x02280000030075a7 */ /* 0x0002a6000800017f */
[----:B--2---:R-:W-:Y:S05]  /*8f00*/  @!P0 NANOSLEEP.SYNCS 0x989680 ;  /* 0x009896800000895d */ /* 0x004fea0003900000 */
[----:B------:R-:W2:Y:S02]  /*8f10*/  @!P0 SYNCS.PHASECHK.TRANS64 P0, [R3+URZ+0x22800], R0 ;  /* 0x02280000030085a7 */ /* 0x000ea4000800007f */
[----:B--2---:R-:W-:Y:S05]  /*8f20*/  @!P0 BRA `(.L_x_10) ;  /* 0xfffffffc00ec8947 */ /* 0x004fea000383ffff */
[----:B------:R-:W-:Y:S05]  /*8f30*/  BRA `(.L_x_87) ;  /* 0xffffff8000687947 */ /* 0x000fea000383ffff */
.L_x_14:
[----:B--2---:R-:W-:-:S04]  /*8f40*/  IMAD.U32 R0, RZ, RZ, UR21 ;  /* 0x00000015ff007e24 */ /* 0x004fc8000f8e00ff */
[----:B------:R2:W3:Y:S03]  /*8f50*/  SYNCS.PHASECHK.TRANS64.TRYWAIT P1, [R0+URZ+0x22830], R7 ;  /* 0x02283007000075a7 */ /* 0x0004e6000802017f */
[----:B---3--:R-:W-:Y:S05]  /*8f60*/  @!P1 NANOSLEEP.SYNCS 0x989680 ;  /* 0x009896800000995d */ /* 0x008fea0003900000 */
[----:B------:R-:W3:Y:S02]  /*8f70*/  @!P1 SYNCS.PHASECHK.TRANS64 P1, [R0+URZ+0x22830], R7 ;  /* 0x02283007000095a7 */ /* 0x000ee4000802007f */
[----:B---3--:R-:W-:Y:S05]  /*8f80*/  @!P1 BRA `(.L_x_14) ;  /* 0xfffffffc00ec9947 */ /* 0x008fea000383ffff */
[----:B------:R-:W-:Y:S05]  /*8f90*/  BRA `(.L_x_13) ;  /* 0xffffff80008c7947 */ /* 0x000fea000383ffff */
.L_x_18:
[----:B---3--:R3:W4:Y:S02]  /*8fa0*/  SYNCS.PHASECHK.TRANS64.TRYWAIT P2, [R8+URZ+0x22850], R7 ;  /* 0x02285007080075a7 */ /* 0x008724000804017f */
[----:B----4-:R-:W-:Y:S05]  /*8fb0*/  @!P2 NANOSLEEP.SYNCS 0x989680 ;  /* 0x009896800000a95d */ /* 0x010fea0003900000 */
[----:B------:R-:W4:Y:S02]  /*8fc0*/  @!P2 SYNCS.PHASECHK.TRANS64 P2, [R8+URZ+0x22850], R7 ;  /* 0x022850070800a5a7 */ /* 0x000f24000804007f */
[----:B----4-:R-:W-:Y:S05]  /*8fd0*/  @!P2 BRA `(.L_x_18) ;  /* 0xfffffffc00f0a947 */ /* 0x010fea000383ffff */
[----:B------:R-:W-:Y:S05]  /*8fe0*/  BRA `(.L_x_17) ;  /* 0xffffff9800007947 */ /* 0x000fea000383ffff */
.L_x_23:
[----:B-1----:R-:W-:Y:S02]  /*8ff0*/  IMAD.U32 R0, RZ, RZ, UR23 ;  /* 0x00000017ff007e24 */ /* 0x002fe4000f8e00ff */
[----:B------:R-:W-:-:S04]  /*9000*/  IMAD.U32 R3, RZ, RZ, UR24 ;  /* 0x00000018ff037e24 */ /* 0x000fc8000f8e00ff */
[----:B------:R1:W2:Y:S03]  /*9010*/  SYNCS.PHASECHK.TRANS64.TRYWAIT P3, [R0+URZ+0x22830], R3 ;  /* 0x02283003000075a7 */ /* 0x0002a6000806017f */
[----:B--2---:R-:W-:Y:S05]  /*9020*/  @!P3 NANOSLEEP.SYNCS 0x989680 ;  /* 0x009896800000b95d */ /* 0x004fea0003900000 */
[----:B------:R-:W2:Y:S02]  /*9030*/  @!P3 SYNCS.PHASECHK.TRANS64 P3, [R0+URZ+0x22830], R3 ;  /* 0x022830030000b5a7 */ /* 0x000ea4000806007f */
[----:B--2---:R-:W-:Y:S05]  /*9040*/  @!P3 BRA `(.L_x_23) ;  /* 0xfffffffc00e8b947 */ /* 0x004fea000383ffff */
[----:B------:R-:W-:Y:S05]  /*9050*/  BRA `(.L_x_22) ;  /* 0xffffff9c00087947 */ /* 0x000fea000383ffff */
.L_x_27:
[----:B-1----:R-:W-:-:S04]  /*9060*/  IMAD.U32 R6, RZ, RZ, UR24 ;  /* 0x00000018ff067e24 */ /* 0x002fc8000f8e00ff */
[----:B------:R1:W2:Y:S03]  /*9070*/  SYNCS.PHASECHK.TRANS64.TRYWAIT P3, [R183+URZ+0x22850], R6 ;  /* 0x02285006b70075a7 */ /* 0x0002a6000806017f */
[----:B--2---:R-:W-:Y:S05]  /*9080*/  @!P3 NANOSLEEP.SYNCS 0x989680 ;  /* 0x009896800000b95d */ /* 0x004fea0003900000 */
[----:B------:R-:W2:Y:S02]  /*9090*/  @!P3 SYNCS.PHASECHK.TRANS64 P3, [R183+URZ+0x22850], R6 ;  /* 0x02285006b700b5a7 */ /* 0x000ea4000806007f */
[----:B--2---:R-:W-:Y:S05]  /*90a0*/  @!P3 BRA `(.L_x_27) ;  /* 0xfffffffc00ecb947 */ /* 0x004fea000383ffff */
[----:B------:R-:W-:Y:S05]  /*90b0*/  BRA `(.L_x_26) ;  /* 0xffffffb400247947 */ /* 0x000fea000383ffff */
.L_x_37:
[----:B------:R-:W1:Y:S01]  /*90c0*/  S2R R5, SR_TID.X ;  /* 0x0000000000057919 */ /* 0x000e620000002100 */
[----:B------:R-:W-:Y:S01]  /*90d0*/  BSSY B0, `(.L_x_88) ;  /* 0x000000a000007945 */ /* 0x000fe20003800000 */
[----:B------:R-:W-:Y:S01]  /*90e0*/  IMAD.MOV.U32 R12, RZ, RZ, RZ ;  /* 0x000000ffff0c7224 */ /* 0x000fe200078e00ff */
[----:B------:R-:W-:Y:S01]  /*90f0*/  MOV R15, 0xffffffff ;  /* 0xffffffff000f7802 */ /* 0x000fe20000000f00 */
[----:B------:R-:W-:Y:S01]  /*9100*/  IMAD.MOV.U32 R11, RZ, RZ, 0x1f ;  /* 0x0000001fff0b7424 */ /* 0x000fe200078e00ff */
[----:B-1----:R-:W-:-:S04]  /*9110*/  SHF.R.U32.HI R5, RZ, 0x5, R5 ;  /* 0x00000005ff057819 */ /* 0x002fc80000011605 */
[----:B------:R-:W-:-:S05]  /*9120*/  LOP3.LUT R5, R5, 0x3, RZ, 0xc0, !PT ;  /* 0x0000000305057812 */ /* 0x000fca00078ec0ff */
[----:B------:R-:W-:-:S07]  /*9130*/  IMAD.MOV.U32 R13, RZ, RZ, R5 ;  /* 0x000000ffff0d7224 */ /* 0x000fce00078e0005 */
[----:B------:R-:W-:Y:S05]  /*9140*/  WARPSYNC.COLLECTIVE R15, `(.L_x_89) ;  /* 0x000000000f087348 */ /* 0x000fea0003c00000 */
[----:B------:R1:W2:Y:S02]  /*9150*/  SHFL.IDX P6, R14, R13, R12, R11 ;  /* 0x0000000c0d0e7389 */ /* 0x0002a400000c000b */
[----:B-12---:R-:W-:Y:S01]  /*9160*/  ENDCOLLECTIVE ;  /* 0x000000000000791b */ /* 0x006fe20003800000 */
.L_x_89:
[----:B------:R-:W-:Y:S05]  /*9170*/  BSYNC B0 ;  /* 0x0000000000007941 */ /* 0x000fea0003800000 */
.L_x_88:
[----:B------:R-:W-:Y:S05]  /*9180*/  BRA `(.L_x_90) ;  /* 0xffffffd8009c7947 */ /* 0x000fea000383ffff */
.L_x_38:
[----:B------:R-:W-:Y:S01]  /*9190*/  BSSY B0, `(.L_x_91) ;  /* 0x0000006000007945 */ /* 0x000fe20003800000 */
[----:B------:R-:W-:-:S07]  /*91a0*/  IMAD.MOV.U32 R15, RZ, RZ, -0x1 ;  /* 0xffffffffff0f7424 */ /* 0x000fce00078e00ff */
[----:B------:R-:W-:Y:S05]  /*91b0*/  WARPSYNC.COLLECTIVE R15, `(.L_x_92) ;  /* 0x000000000f0c7348 */ /* 0x000fea0003c00000 */
[----:B------:R-:W-:Y:S02]  /*91c0*/  ELECT P6, UR62, PT ;  /* 0x00000000003e782f */ /* 0x000fe400038c0000 */
[----:B------:R-:W-:Y:S01]  /*91d0*/  MOV R14, UR62 ;  /* 0x0000003e000e7c02 */ /* 0x000fe20008000f00 */
[----:B------:R-:W-:Y:S10]  /*91e0*/  ENDCOLLECTIVE ;  /* 0x000000000000791b */ /* 0x000ff40003800000 */
.L_x_92:
[----:B------:R-:W-:Y:S05]  /*91f0*/  BSYNC B0 ;  /* 0x0000000000007941 */ /* 0x000fea0003800000 */
.L_x_91:
[----:B------:R-:W-:Y:S05]  /*9200*/  BRA `(.L_x_93) ;  /* 0xffffffd800947947 */ /* 0x000fea000383ffff */
.L_x_41:
[----:B--2---:R2:W3:Y:S02]  /*9210*/  SYNCS.PHASECHK.TRANS64.TRYWAIT P1, [R5+URZ+0x22840], R10 ;  /* 0x0228400a050075a7 */ /* 0x0044e4000802017f */
[----:B---3--:R-:W-:Y:S05]  /*9220*/  @!P1 NANOSLEEP.SYNCS 0x989680 ;  /* 0x009896800000995d */ /* 0x008fea0003900000 */
[----:B------:R-:W3:Y:S02]  /*9230*/  @!P1 SYNCS.PHASECHK.TRANS64 P1, [R5+URZ+0x22840], R10 ;  /* 0x0228400a050095a7 */ /* 0x000ee4000802007f */
[----:B---3--:R-:W-:Y:S05]  /*9240*/  @!P1 BRA `(.L_x_41) ;  /* 0xfffffffc00f09947 */ /* 0x008fea000383ffff */
[----:B------:R-:W-:Y:S05]  /*9250*/  BRA `(.L_x_94) ;  /* 0xffffffd800f47947 */ /* 0x000fea000383ffff */
.L_x_44:
[----:B--2---:R-:W2:Y:S01]  /*9260*/  S2R R10, SR_CgaCtaId ;  /* 0x00000000000a7919 */ /* 0x004ea20000008800 */
[----:B------:R-:W-:-:S04]  /*9270*/  MOV R8, 0x400 ;  /* 0x0000040000087802 */ /* 0x000fc80000000f00 */
[----:B--2---:R-:W-:-:S04]  /*9280*/  LEA R8, R10, R8, 0x18 ;  /* 0x000000080a087211 */ /* 0x004fc800078ec0ff */
[----:B------:R2:W3:Y:S03]  /*9290*/  SYNCS.PHASECHK.TRANS64.TRYWAIT P1, [R8+URZ+0x22820], R5 ;  /* 0x02282005080075a7 */ /* 0x0004e6000802017f */
[----:B---3--:R-:W-:Y:S05]  /*92a0*/  @!P1 NANOSLEEP.SYNCS 0x989680 ;  /* 0x009896800000995d */ /* 0x008fea0003900000 */
[----:B------:R-:W3:Y:S02]  /*92b0*/  @!P1 SYNCS.PHASECHK.TRANS64 P1, [R8+URZ+0x22820], R5 ;  /* 0x02282005080095a7 */ /* 0x000ee4000802007f */
[----:B---3--:R-:W-:Y:S05]  /*92c0*/  @!P1 BRA `(.L_x_44) ;  /* 0xfffffffc00e49947 */ /* 0x008fea000383ffff */
[----:B------:R-:W-:Y:S05]  /*92d0*/  BRA `(.L_x_95) ;  /* 0xffffffdc00b87947 */ /* 0x000fea000383ffff */
.L_x_47:
[----:B--2---:R2:W3:Y:S02]  /*92e0*/  SYNCS.PHASECHK.TRANS64.TRYWAIT P1, [R8+URZ+0x22860], R5 ;  /* 0x02286005080075a7 */ /* 0x0044e4000802017f */
[----:B---3--:R-:W-:Y:S05]  /*92f0*/  @!P1 NANOSLEEP.SYNCS 0x989680 ;  /* 0x009896800000995d */ /* 0x008fea0003900000 */
[----:B------:R-:W3:Y:S02]  /*9300*/  @!P1 SYNCS.PHASECHK.TRANS64 P1, [R8+URZ+0x22860], R5 ;  /* 0x02286005080095a7 */ /* 0x000ee4000802007f */
[----:B---3--:R-:W-:Y:S05]  /*9310*/  @!P1 BRA `(.L_x_47) ;  /* 0xfffffffc00f09947 */ /* 0x008fea000383ffff */
[----:B------:R-:W-:Y:S05]  /*9320*/  BRA `(.L_x_96) ;  /* 0xffffffdc00d87947 */ /* 0x000fea000383ffff */
.L_x_54:
[----:B--2---:R2:W3:Y:S02]  /*9330*/  SYNCS.PHASECHK.TRANS64.TRYWAIT P2, [R2+URZ+0x22840], R3 ;  /* 0x02284003020075a7 */ /* 0x0044e4000804017f */
[----:B---3--:R-:W-:Y:S05]  /*9340*/  @!P2 NANOSLEEP.SYNCS 0x989680 ;  /* 0x009896800000a95d */ /* 0x008fea0003900000 */
[----:B------:R-:W3:Y:S02]  /*9350*/  @!P2 SYNCS.PHASECHK.TRANS64 P2, [R2+URZ+0x22840], R3 ;  /* 0x022840030200a5a7 */ /* 0x000ee4000804007f */
[----:B---3--:R-:W-:Y:S05]  /*9360*/  @!P2 BRA `(.L_x_54) ;  /* 0xfffffffc00f0a947 */ /* 0x008fea000383ffff */
[----:B------:R-:W-:Y:S05]  /*9370*/  BRA `(.L_x_97) ;  /* 0xffffffe400307947 */ /* 0x000fea000383ffff */
.L_x_56:
[----:B---3--:R3:W4:Y:S02]  /*9380*/  SYNCS.PHASECHK.TRANS64.TRYWAIT P2, [R2+URZ+0x22860], R3 ;  /* 0x02286003020075a7 */ /* 0x008724000804017f */
[----:B----4-:R-:W-:Y:S05]  /*9390*/  @!P2 NANOSLEEP.SYNCS 0x989680 ;  /* 0x009896800000a95d */ /* 0x010fea0003900000 */
[----:B------:R-:W4:Y:S02]  /*93a0*/  @!P2 SYNCS.PHASECHK.TRANS64 P2, [R2+URZ+0x22860], R3 ;  /* 0x022860030200a5a7 */ /* 0x000f24000804007f */
[----:B----4-:R-:W-:Y:S05]  /*93b0*/  @!P2 BRA `(.L_x_56) ;  /* 0xfffffffc00f0a947 */ /* 0x010fea000383ffff */
[----:B------:R-:W-:Y:S05]  /*93c0*/  BRA `(.L_x_98) ;  /* 0xffffffe4008c7947 */ /* 0x000fea000383ffff */
.L_x_62:
[----:B-1----:R1:W2:Y:S02]  /*93d0*/  SYNCS.PHASECHK.TRANS64.TRYWAIT P2, [R3+URZ+0x22840], R2 ;  /* 0x02284002030075a7 */ /* 0x0022a4000804017f */
[----:B--2---:R-:W-:Y:S05]  /*93e0*/  @!P2 NANOSLEEP.SYNCS 0x989680 ;  /* 0x009896800000a95d */ /* 0x004fea0003900000 */
[----:B------:R-:W2:Y:S02]  /*93f0*/  @!P2 SYNCS.PHASECHK.TRANS64 P2, [R3+URZ+0x22840], R2 ;  /* 0x022840020300a5a7 */ /* 0x000ea4000804007f */
[----:B--2---:R-:W-:Y:S05]  /*9400*/  @!P2 BRA `(.L_x_62) ;  /* 0xfffffffc00f0a947 */ /* 0x004fea000383ffff */
[----:B------:R-:W-:Y:S05]  /*9410*/  BRA `(.L_x_99) ;  /* 0xffffffe800cc7947 */ /* 0x000fea000383ffff */
.L_x_64:
[----:B--2---:R2:W3:Y:S02]  /*9420*/  SYNCS.PHASECHK.TRANS64.TRYWAIT P2, [R3+URZ+0x22860], R2 ;  /* 0x02286002030075a7 */ /* 0x0044e4000804017f */
[----:B---3--:R-:W-:Y:S05]  /*9430*/  @!P2 NANOSLEEP.SYNCS 0x989680 ;  /* 0x009896800000a95d */ /* 0x008fea0003900000 */
[----:B------:R-:W3:Y:S02]  /*9440*/  @!P2 SYNCS.PHASECHK.TRANS64 P2, [R3+URZ+0x22860], R2 ;  /* 0x022860020300a5a7 */ /* 0x000ee4000804007f */
[----:B---3--:R-:W-:Y:S05]  /*9450*/  @!P2 BRA `(.L_x_64) ;  /* 0xfffffffc00f0a947 */ /* 0x008fea000383ffff */
[----:B------:R-:W-:Y:S05]  /*9460*/  BRA `(.L_x_100) ;  /* 0xffffffec00287947 */ /* 0x000fea000383ffff */
.L_x_69:
[----:B-1----:R1:W2:Y:S02]  /*9470*/  SYNCS.PHASECHK.TRANS64.TRYWAIT P2, [R3+URZ+0x22840], R2 ;  /* 0x02284002030075a7 */ /* 0x0022a4000804017f */
[----:B--2---:R-:W-:Y:S05]  /*9480*/  @!P2 NANOSLEEP.SYNCS 0x989680 ;  /* 0x009896800000a95d */ /* 0x004fea0003900000 */
[----:B------:R-:W2:Y:S02]  /*9490*/  @!P2 SYNCS.PHASECHK.TRANS64 P2, [R3+URZ+0x22840], R2 ;  /* 0x022840020300a5a7 */ /* 0x000ea4000804007f */
[----:B--2---:R-:W-:Y:S05]  /*94a0*/  @!P2 BRA `(.L_x_69) ;  /* 0xfffffffc00f0a947 */ /* 0x004fea000383ffff */
[----:B------:R-:W-:Y:S05]  /*94b0*/  BRA `(.L_x_101) ;  /* 0xfffffff000507947 */ /* 0x000fea000383ffff */
.L_x_71:
[----:B--2---:R2:W3:Y:S02]  /*94c0*/  SYNCS.PHASECHK.TRANS64.TRYWAIT P2, [R3+URZ+0x22860], R2 ;  /* 0x02286002030075a7 */ /* 0x0044e4000804017f */
[----:B---3--:R-:W-:Y:S05]  /*94d0*/  @!P2 NANOSLEEP.SYNCS 0x989680 ;  /* 0x009896800000a95d */ /* 0x008fea0003900000 */
[----:B------:R-:W3:Y:S02]  /*94e0*/  @!P2 SYNCS.PHASECHK.TRANS64 P2, [R3+URZ+0x22860], R2 ;  /* 0x022860020300a5a7 */ /* 0x000ee4000804007f */
[----:B---3--:R-:W-:Y:S05]  /*94f0*/  @!P2 BRA `(.L_x_71) ;  /* 0xfffffffc00f0a947 */ /* 0x008fea000383ffff */
[----:B------:R-:W-:Y:S05]  /*9500*/  BRA `(.L_x_102) ;  /* 0xfffffff000ac7947 */ /* 0x000fea000383ffff */
.L_x_76:
[----:B--2---:R2:W3:Y:S02]  /*9510*/  SYNCS.PHASECHK.TRANS64.TRYWAIT P0, [R0+URZ+0x22820], R3 ;  /* 0x02282003000075a7 */ /* 0x0044e4000800017f */
[----:B---3--:R-:W-:Y:S05]  /*9520*/  @!P0 NANOSLEEP.SYNCS 0x989680 ;  /* 0x009896800000895d */ /* 0x008fea0003900000 */
[----:B------:R-:W3:Y:S02]  /*9530*/  @!P0 SYNCS.PHASECHK.TRANS64 P0, [R0+URZ+0x22820], R3 ;  /* 0x02282003000085a7 */ /* 0x000ee4000800007f */
[----:B---3--:R-:W-:Y:S05]  /*9540*/  @!P0 BRA `(.L_x_76) ;  /* 0xfffffffc00f08947 */ /* 0x008fea000383ffff */
[----:B------:R-:W-:Y:S05]  /*9550*/  BRA `(.L_x_103) ;  /* 0xfffffff400a87947 */ /* 0x000fea000383ffff */
.L_x_77:
[----:B------:R-:W3:Y:S01]  /*9560*/  S2R R2, SR_TID.X ;  /* 0x0000000000027919 */ /* 0x000ee20000002100 */
[----:B------:R-:W-:Y:S01]  /*9570*/  BSSY B0, `(.L_x_104) ;  /* 0x000000a000007945 */ /* 0x000fe20003800000 */
[----:B------:R-:W-:Y:S02]  /*9580*/  IMAD.MOV.U32 R12, RZ, RZ, RZ ;  /* 0x000000ffff0c7224 */ /* 0x000fe400078e00ff */
[----:B------:R-:W-:Y:S02]  /*9590*/  IMAD.MOV.U32 R11, RZ, RZ, 0x1f ;  /* 0x0000001fff0b7424 */ /* 0x000fe400078e00ff */
[----:B------:R-:W-:Y:S01]  /*95a0*/  IMAD.MOV.U32 R15, RZ, RZ, -0x1 ;  /* 0xffffffffff0f7424 */ /* 0x000fe200078e00ff */
[----:B---3--:R-:W-:-:S04]  /*95b0*/  SHF.R.U32.HI R2, RZ, 0x5, R2 ;  /* 0x00000005ff027819 */ /* 0x008fc80000011602 */
[----:B------:R-:W-:-:S05]  /*95c0*/  LOP3.LUT R2, R2, 0x3, RZ, 0xc0, !PT ;  /* 0x0000000302027812 */ /* 0x000fca00078ec0ff */
[----:B------:R-:W-:-:S07]  /*95d0*/  IMAD.MOV.U32 R13, RZ, RZ, R2 ;  /* 0x000000ffff0d7224 */ /* 0x000fce00078e0002 */
[----:B-12---:R-:W-:Y:S05]  /*95e0*/  WARPSYNC.COLLECTIVE R15, `(.L_x_105) ;  /* 0x000000000f087348 */ /* 0x006fea0003c00000 */
[----:B------:R3:W4:Y:S02]  /*95f0*/  SHFL.IDX P6, R14, R13, R12, R11 ;  /* 0x0000000c0d0e7389 */ /* 0x00072400000c000b */
[----:B-1234-:R-:W-:Y:S01]  /*9600*/  ENDCOLLECTIVE ;  /* 0x000000000000791b */ /* 0x01efe20003800000 */
.L_x_105:
[----:B------:R-:W-:Y:S05]  /*9610*/  BSYNC B0 ;  /* 0x0000000000007941 */ /* 0x000fea0003800000 */
.L_x_104:
[----:B------:R-:W-:Y:S05]  /*9620*/  BRA `(.L_x_106) ;  /* 0xfffffff400907947 */ /* 0x000fea000383ffff */
.L_x_80:
[----:B------:R-:W-:Y:S01]  /*9630*/  BSSY B1, `(.L_x_107) ;  /* 0x0000006000017945 */ /* 0x000fe20003800000 */
[----:B------:R-:W-:-:S07]  /*9640*/  IMAD.MOV.U32 R15, RZ, RZ, -0x1 ;  /* 0xffffffffff0f7424 */ /* 0x000fce00078e00ff */
[----:B-123--:R-:W-:Y:S05]  /*9650*/  WARPSYNC.COLLECTIVE R15, `(.L_x_108) ;  /* 0x000000000f0c7348 */ /* 0x00efea0003c00000 */
[----:B------:R-:W-:Y:S02]  /*9660*/  ELECT P6, UR62, PT ;  /* 0x00000000003e782f */ /* 0x000fe400038c0000 */
[----:B------:R-:W-:Y:S01]  /*9670*/  MOV R14, UR62 ;  /* 0x0000003e000e7c02 */ /* 0x000fe20008000f00 */
[----:B-123--:R-:W-:Y:S10]  /*9680*/  ENDCOLLECTIVE ;  /* 0x000000000000791b */ /* 0x00eff40003800000 */
.L_x_108:
[----:B------:R-:W-:Y:S05]  /*9690*/  BSYNC B1 ;  /* 0x0000000000017941 */ /* 0x000fea0003800000 */
.L_x_107:
[----:B------:R-:W-:Y:S05]  /*96a0*/  BRA `(.L_x_109) ;  /* 0xfffffff400887947 */ /* 0x000fea000383ffff */
.L_x_82:
[----:B--2---:R2:W3:Y:S02]  /*96b0*/  SYNCS.PHASECHK.TRANS64.TRYWAIT P0, [R6+URZ], R5 ;  /* 0x00000005060075a7 */ /* 0x0044e4000800017f */
[----:B---3--:R-:W-:Y:S05]  /*96c0*/  @!P0 NANOSLEEP.SYNCS 0x989680 ;  /* 0x009896800000895d */ /* 0x008fea0003900000 */
[----:B------:R-:W3:Y:S02]  /*96d0*/  @!P0 SYNCS.PHASECHK.TRANS64 P0, [R6+URZ], R5 ;  /* 0x00000005060085a7 */ /* 0x000ee4000800007f */
[----:B---3--:R-:W-:Y:S05]  /*96e0*/  @!P0 BRA `(.L_x_82) ;  /* 0xfffffffc00f08947 */ /* 0x008fea000383ffff */
[----:B------:R-:W-:Y:S05]  /*96f0*/  BRA `(.L_x_110) ;  /* 0xfffffff400bc7947 */ /* 0x000fea000383ffff */
.L_x_83:
[----:B---3--:R3:W4:Y:S02]  /*9700*/  SYNCS.PHASECHK.TRANS64.TRYWAIT P0, [R3+URZ], R2 ;  /* 0x00000002030075a7 */ /* 0x008724000800017f */
[----:B----4-:R-:W-:Y:S05]  /*9710*/  @!P0 NANOSLEEP.SYNCS 0x989680 ;  /* 0x009896800000895d */ /* 0x010fea0003900000 */
[----:B------:R-:W4:Y:S02]  /*9720*/  @!P0 SYNCS.PHASECHK.TRANS64 P0, [R3+URZ], R2 ;  /* 0x00000002030085a7 */ /* 0x000f24000800007f */
[----:B----4-:R-:W-:Y:S05]  /*9730*/  @!P0 BRA `(.L_x_83) ;  /* 0xfffffffc00f08947 */ /* 0x010fea000383ffff */
[----:B------:R-:W-:Y:S05]  /*9740*/  BRA `(.L_x_111) ;  /* 0xfffffff400b07947 */ /* 0x000fea000383ffff */
.L_x_85:
[----:B---3--:R3:W4:Y:S02]  /*9750*/  SYNCS.PHASECHK.TRANS64.TRYWAIT P0, [R16+URZ], R5 ;  /* 0x00000005100075a7 */ /* 0x008724000800017f */
[----:B----4-:R-:W-:Y:S05]  /*9760*/  @!P0 NANOSLEEP.SYNCS 0x989680 ;  /* 0x009896800000895d */ /* 0x010fea0003900000 */
[----:B------:R-:W4:Y:S02]  /*9770*/  @!P0 SYNCS.PHASECHK.TRANS64 P0, [R16+URZ], R5 ;  /* 0x00000005100085a7 */ /* 0x000f24000800007f */
[----:B----4-:R-:W-:Y:S05]  /*9780*/  @!P0 BRA `(.L_x_85) ;  /* 0xfffffffc00f08947 */ /* 0x010fea000383ffff */
[----:B------:R-:W-:Y:S05]  /*9790*/  BRA `(.L_x_112) ;  /* 0xfffffff400b47947 */ /* 0x000fea000383ffff */
.L_x_113:
[----:B------:R-:W-:-:S00]  /*97a0*/  BRA `(.L_x_113) ;  /* 0xfffffffc00fc7947 */ /* 0x000fc0000383ffff */
[----:B------:R-:W-:-:S00]  /*97b0*/  NOP ;  /* 0x0000000000007918 */ /* 0x000fc00000000000 */
        /* <DEDUP_REMOVED lines=12> */
.L_x_4714:


//--------------------- .text._ZN7cutlass13device_kernelIN5flash11enable_sm90INS1_16FlashAttnFwdSm90INS1_25CollectiveMainloopFwdSm90ILi2EN4cute5tupleIJNS5_1CILi1EEES8_S8_EEENS6_IJNS7_ILi128EEENS7_ILi96EEENS7_ILi64EEEEEELi256ENS_10bfloat16_tEfNS_4arch4Sm90ELb0ELb0ELb0ELb0ELb0ELb0ELb1ELb1ELb0ELb0ELb0ELb0EEENS1_21CollectiveEpilogueFwdINS6_IJSA_NS7_ILi256EEESB_EEES9_SE_SG_Li256ELb0ELb0ELb0ELb0EEENS1_29StaticPersistentTileSchedulerILb0EEEEEEEEEvNT_6ParamsE --------------------------
	.section	.text._ZN7cutlass13device_kernelIN5flash11enable_sm90INS1_16FlashAttnFwdSm90INS1_25CollectiveMainloopFwdSm90ILi2EN4cute5tupleIJNS5_1CILi1EEES8_S8_EEENS6_IJNS7_ILi128EEENS7_ILi96EEENS7_ILi64EEEEEELi256ENS_10bfloat16_tEfNS_4arch4Sm90ELb0ELb0ELb0ELb0ELb0ELb0ELb1ELb1ELb0ELb0ELb0ELb0EEENS1_21CollectiveEpilogueFwdINS6_IJSA_NS7_ILi256EEESB_EEES9_SE_SG_Li256ELb0ELb0ELb0ELb0EEENS1_29StaticPersistentTileSchedulerILb0EEEEEEEEEvNT_6ParamsE,"ax",@progbits
	.align	128
.text._ZN7cutlass13device_kernelIN5flash11enable_sm90INS1_16FlashAttnFwdSm90INS1_25CollectiveMainloopFwdSm90ILi2EN4cute5tupleIJNS5_1CILi1EEES8_S8_EEENS6_IJNS7_ILi128EEENS7_ILi96EEENS7_ILi64EEEEEELi256ENS_10bfloat16_tEfNS_4arch4Sm90ELb0ELb0ELb0ELb0ELb0ELb0ELb1ELb1ELb0ELb0ELb0ELb0EEENS1_21CollectiveEpilogueFwdINS6_IJSA_NS7_ILi256EEESB_EEES9_SE_SG_Li256ELb0ELb0ELb0ELb0EEENS1_29StaticPersistentTileSchedulerILb0EEEEEEEEEvNT_6ParamsE:
        .type           _ZN7cutlass13device_kernelIN5flash11enable_sm90INS1_16FlashAttnFwdSm90INS1_25CollectiveMainloopFwdSm90ILi2EN4cute5tupleIJNS5_1CILi1EEES8_S8_EEENS6_IJNS7_ILi128EEENS7_ILi96EEENS7_ILi64EEEEEELi256ENS_10bfloat16_tEfNS_4arch4Sm90ELb0ELb0ELb0ELb0ELb0ELb0ELb1ELb1ELb0ELb0ELb0ELb0EEENS1_21CollectiveEpilogueFwdINS6_IJSA_NS7_ILi256EEESB_EEES9_SE_SG_Li256ELb0ELb0ELb0ELb0EEENS1_29StaticPersistentTileSchedulerILb0EEEEEEEEEvNT_6ParamsE,@function
        .size           _ZN7cutlass13device_kernelIN5flash11enable_sm90INS1_16FlashAttnFwdSm90INS1_25CollectiveMainloopFwdSm90ILi2EN4cute5tupleIJNS5_1CILi1EEES8_S8_EEENS6_IJNS7_ILi128EEENS7_ILi96EEENS7_ILi64EEEEEELi256ENS_10bfloat16_tEfNS_4arch4Sm90ELb0ELb0ELb0ELb0ELb0ELb0ELb1ELb1ELb0ELb0ELb0ELb0EEENS1_21CollectiveEpilogueFwdINS6_IJSA_NS7_ILi256EEESB_EEES9_SE_SG_Li256ELb0ELb0ELb0ELb0EEENS1_29StaticPersistentTileSchedulerILb0EEEEEEEEEvNT_6ParamsE,(.L_x_4715 - _ZN7cutlass13device_kernelIN5flash11enable_sm90INS1_16FlashAttnFwdSm90INS1_25CollectiveMainloopFwdSm90ILi2EN4cute5tupleIJNS5_1CILi1EEES8_S8_EEENS6_IJNS7_ILi128EEENS7_ILi96EEENS7_ILi64EEEEEELi256ENS_10bfloat16_tEfNS_4arch4Sm90ELb0ELb0ELb0ELb0ELb0ELb0ELb1ELb1ELb0ELb0ELb0ELb0EEENS1_21CollectiveEpilogueFwdINS6_IJSA_NS7_ILi256EEESB_EEES9_SE_SG_Li256ELb0ELb0ELb0ELb0EEENS1_29StaticPersistentTileSchedulerILb0EEEEEEEEEvNT_6ParamsE)
        .other          _ZN7cutlass13device_kernelIN5flash11enable_sm90INS1_16FlashAttnFwdSm90INS1_25CollectiveMainloopFwdSm90ILi2EN4cute5tupleIJNS5_1CILi1EEES8_S8_EEENS6_IJNS7_ILi128EEENS7_ILi96EEENS7_ILi64EEEEEELi256ENS_10bfloat16_tEfNS_4arch4Sm90ELb0ELb0ELb0ELb0ELb0ELb0ELb1ELb1ELb0ELb0ELb0ELb0EEENS1_21CollectiveEpilogueFwdINS6_IJSA_NS7_ILi256EEESB_EEES9_SE_SG_Li256ELb0ELb0ELb0ELb0EEENS1_29StaticPersistentTileSchedulerILb0EEEEEEEEEvNT_6ParamsE,@"STO_CUDA_ENTRY STV_DEFAULT"
_ZN7cutlass13device_kernelIN5flash11enable_sm90INS1_16FlashAttnFwdSm90INS1_25CollectiveMainloopFwdSm90ILi2EN4cute5tupleIJNS5_1CILi1EEES8_S8_EEENS6_IJNS7_ILi128EEENS7_ILi96EEENS7_ILi64EEEEEELi256ENS_10bfloat16_tEfNS_4arch4Sm90ELb0ELb0ELb0ELb0ELb0ELb0ELb1ELb1ELb0ELb0ELb0ELb0EEENS1_21CollectiveEpilogueFwdINS6_IJSA_NS7_ILi256EEESB_EEES9_SE_SG_Li256ELb0ELb0ELb0ELb0EEENS1_29StaticPersistentTileSchedulerILb0EEEEEEEEEvNT_6ParamsE:
        /* <DEDUP_REMOVED lines=15> */
[----:B------:R-:W-:-:S02]  /*00f0*/  UIADD3 UR4, UP4, UR4, 0xaf0, URZ ;  /* 0x00000af004047890 */ /* 0x000fc4000ff9e03f */
[----:B------:R-:W-:Y:S02]  /*0100*/  UIADD3.X UR7, URZ, UR5, URZ, UP0, !UPT ;  /* 0x000000053f077290 */ /* 0x000fe400087fe43f */
[----:B------:R-:W-:Y:S02]  /*0110*/  UIADD3.X UR9, URZ, UR5, URZ, UP1, !UPT ;  /* 0x000000053f097290 */ /* 0x000fe40008ffe43f */
[----:B------:R-:W-:Y:S02]  /*0120*/  UIADD3.X UR11, URZ, UR5, URZ, UP2, !UPT ;  /* 0x000000053f0b7290 */ /* 0x000fe400097fe43f */
[----:B------:R-:W-:Y:S02]  /*0130*/  UIADD3.X UR13, URZ, UR5, URZ, UP3, !UPT ;  /* 0x000000053f0d7290 */ /* 0x000fe40009ffe43f */
[----:B------:R-:W-:Y:S01]  /*0140*/  UIADD3.X UR5, URZ, UR5, URZ, UP4, !UPT ;  /* 0x000000053f057290 */ /* 0x000fe2000a7fe43f */
[----:B------:R1:W-:Y:S02]  /*0150*/  UTMACCTL.PF [UR6] ;  /* 0x00000000060079b9 */ /* 0x0003e40008040000 */
[----:B------:R1:W-:Y:S02]  /*0160*/  UTMACCTL.PF [UR8] ;  /* 0x00000000080079b9 */ /* 0x0003e40008040000 */
[----:B------:R1:W-:Y:S02]  /*0170*/  UTMACCTL.PF [UR10] ;  /* 0x000000000a0079b9 */ /* 0x0003e40008040000 */
[----:B------:R1:W-:Y:S02]  /*0180*/  UTMACCTL.PF [UR12] ;  /* 0x000000000c0079b9 */ /* 0x0003e40008040000 */
[----:B------:R1:W-:Y:S02]  /*0190*/  UTMACCTL.PF [UR4] ;  /* 0x00000000040079b9 */ /* 0x0003e40008040000 */
[----:B-1----:R-:W-:Y:S01]  /*01a0*/  NOP ;  /* 0x0000000000007918 */ /* 0x002fe20000000000 */
.L_x_115:
[----:B------:R-:W-:Y:S05]  /*01b0*/  BSYNC B0 ;  /* 0x0000000000007941 */ /* 0x000fea0003800000 */
.L_x_114:
        /* <DEDUP_REMOVED lines=11> */
[----:B------:R-:W-:Y:S01]  /*0270*/  VOTEU.ANY UP3, P0 ;  /* 0x00000000003f7886 */ /* 0x000fe20000060100 */
[----:B-1----:R-:W-:Y:S01]  /*0280*/  R2UR UR8, R4 ;  /* 0x00000000040872ca */ /* 0x002fe200000e0000 */
[----:B--2---:R-:W-:Y:S01]  /*0290*/  @UP0 ULEA UR6, UR7, UR6, 0x18 ;  /* 0x0000000607060291 */ /* 0x004fe2000f8ec03f */
[----:B---3--:R-:W-:-:S11]  /*02a0*/  ISETP.NE.AND P1, PT, R2, RZ, PT ;  /* 0x000000ff0200720c */ /* 0x008fd60003f25270 */
[----:B------:R-:W-:Y:S01]  /*02b0*/  UISETP.NE.AND UP0, UPT, UR8, URZ, UPT ;  /* 0x0000003f0800728c */ /* 0x000fe2000bf05270 */
[----:B------:R-:W1:Y:S02]  /*02c0*/  FENCE.VIEW.ASYNC.S ;  /* 0x00000000000073c6 */ /* 0x000e640000000000 */
[----:B-1----:R1:W2:Y:S01]  /*02d0*/  @UP1 SYNCS.EXCH.64 URZ, [UR6+0x32400], UR4 ;  /* 0x03240004063f15b2 */ /* 0x0022a20008000100 */
[----:B------:R1:W3:Y:S01]  /*02e0*/  @UP2 SYNCS.EXCH.64 URZ, [UR6+0x32410], UR4 ;  /* 0x03241004063f25b2 */ /* 0x0002e20008000100 */
[----:B------:R1:W4:Y:S01]  /*02f0*/  @UP3 SYNCS.EXCH.64 URZ, [UR6+0x32420], UR4 ;  /* 0x03242004063f35b2 */ /* 0x0003220008000100 */
[----:B------:R-:W-:Y:S05]  /*0300*/  @P1 BRA `(.L_x_116) ;  /* 0x0000000000481947 */ /* 0x000fea0003800000 */
        /* <DEDUP_REMOVED lines=16> */
[----:B------:R1:W1:Y:S01]  /*0410*/  SYNCS.EXCH.64 URZ, [UR8+0x32448], UR4 ;  /* 0x03244804083f75b2 */ /* 0x0002620008000100 */
[----:B------:R-:W-:Y:S01]  /*0420*/  NOP ;  /* 0x0000000000007918 */ /* 0x000fe20000000000 */
.L_x_116:
[----:B------:R-:W5:Y:S01]  /*0430*/  SHFL.IDX PT, R2, R0, RZ, 0x1f ;  /* 0x00001fff00027589 */ /* 0x000f6200000e0000 */
[----:B------:R-:W-:Y:S01]  /*0440*/  NOP ;  /* 0x0000000000007918 */ /* 0x000fe20000000000 */
[----:B-----5:R-:W-:-:S13]  /*0450*/  ISETP.NE.AND P0, PT, R2, RZ, PT ;  /* 0x000000ff0200720c */ /* 0x020fda0003f05270 */
        /* <DEDUP_REMOVED lines=19> */
.L_x_117:
[----:B------:R-:W5:Y:S01]  /*0590*/  SHFL.IDX PT, R2, R0, RZ, 0x1f ;  /* 0x00001fff00027589 */ /* 0x000f6200000e0000 */
[----:B------:R-:W-:Y:S01]  /*05a0*/  NOP ;  /* 0x0000000000007918 */ /* 0x000fe20000000000 */
[----:B-----5:R-:W-:-:S13]  /*05b0*/  ISETP.NE.AND P0, PT, R2, RZ, PT ;  /* 0x000000ff0200720c */ /* 0x020fda0003f05270 */
        /* <DEDUP_REMOVED lines=13> */
[----:B------:R1:W1:Y:S01]  /*0690*/  SYNCS.EXCH.64 URZ, [UR6+0x32488], UR4 ;  /* 0x03248804063f75b2 */ /* 0x0002620008000100 */
[----:B------:R-:W-:Y:S01]  /*06a0*/  NOP ;  /* 0x0000000000007918 */ /* 0x000fe20000000000 */
.L_x_118:
        /* <DEDUP_REMOVED lines=22> */
.L_x_119:
        /* <DEDUP_REMOVED lines=22> */
.L_x_120:
[----:B------:R-:W-:Y:S01]  /*0970*/  PLOP3.LUT P0, PT, PT, PT, UP0, 0x80, 0x0 ;  /* 0x000000000000781c */ /* 0x000fe20003f0f008 */
[----:B------:R-:W-:Y:S01]  /*0980*/  UMOV UR46, 0x1 ;  /* 0x00000001002e7882 */ /* 0x000fe20000000000 */
[----:B------:R-:W-:Y:S01]  /*0990*/  NOP ;  /* 0x0000000000007918 */ /* 0x000fe20000000000 */
[----:B------:R-:W-:Y:S01]  /*09a0*/  USEL UR46, UR46, 0x2, !UP0 ;  /* 0x000000022e2e7887 */ /* 0x000fe2000c000000 */
[----:B------:R-:W-:Y:S01]  /*09b0*/  ULDC.64 UR48, c[0x0][0x208] ;  /* 0x0000820000307ab9 */ /* 0x000fe20000000a00 */
[----:B-1234-:R-:W-:Y:S08]  /*09c0*/  BAR.SYNC.DEFER_BLOCKING 0x0 ;  /* 0x0000000000007b1d */ /* 0x01eff00000010000 */
[----:B------:R-:W-:Y:S05]  /*09d0*/  @!P0 BRA `(.L_x_121) ;  /* 0x0000006400ac8947 */ /* 0x000fea0003800000 */
.L_x_122:
        /* <DEDUP_REMOVED lines=59> */
.L_x_146:
[----:B------:R-:W1:Y:S01]  /*0d90*/  SHFL.IDX PT, R0, R19, RZ, 0x1f ;  /* 0x00001fff13007589 */ /* 0x000e6200000e0000 */
[----:B------:R-:W-:Y:S01]  /*0da0*/  ULDC UR4, c[0x0][0xea8] ;  /* 0x0003aa0000047ab9 */ /* 0x000fe20000000800 */
[----:B------:R-:W-:Y:S01]  /*0db0*/  ULDC.64 UR6, c[0x0][0x3f8] ;  /* 0x0000fe0000067ab9 */ /* 0x000fe20000000a00 */
[----:B------:R-:W-:Y:S02]  /*0dc0*/  UISETP.NE.AND UP1, UPT, UR4, 0x1, UPT ;  /* 0x000000010400788c */ /* 0x000fe4000bf25270 */
[----:B------:R-:W-:Y:S01]  /*0dd0*/  UISETP.NE.U32.AND UP0, UPT, UR6, URZ, UPT ;  /* 0x0000003f0600728c */ /* 0x000fe2000bf05070 */
[----:B------:R-:W-:Y:S01]  /*0de0*/  ULDC UR4, c[0x0][0xeb4] ;  /* 0x0003ad0000047ab9 */ /* 0x000fe20000000800 */
[----:B------:R-:W-:Y:S02]  /*0df0*/  ULDC UR47, c[0x0][0x404] ;  /* 0x00010100002f7ab9 */ /* 0x000fe40000000800 */
[----:B------:R-:W-:Y:S02]  /*0e00*/  UISETP.NE.AND.EX UP0, UPT, UR7, URZ, UPT, UP0 ;  /* 0x0000003f0700728c */ /* 0x000fe4000bf05300 */
[----:B------:R-:W-:-:S02]  /*0e10*/  UIADD3 UR9, UR41, 0x18400, URZ ;  /* 0x0001840029097890 */ /* 0x000fc4000fffe03f */
[----:B------:R-:W-:Y:S02]  /*0e20*/  UISETP.NE.AND UP2, UPT, UR4, 0x1, UPT ;  /* 0x000000010400788c */ /* 0x000fe4000bf45270 */
[----:B------:R-:W-:Y:S01]  /*0e30*/  USEL UR47, UR47, 0x1, UP0 ;  /* 0x000000012f2f7887 */ /* 0x000fe20008000000 */
[----:B------:R-:W-:Y:S01]  /*0e40*/  @UP1 ULDC UR4, c[0x0][0xeac] ;  /* 0x0003ab0000041ab9 */ /* 0x000fe20000000800 */
[----:B------:R-:W-:Y:S01]  /*0e50*/  ULDC UR7, c[0x0][0x2e0] ;  /* 0x0000b80000077ab9 */ /* 0x000fe20000000800 */
[----:B------:R-:W-:Y:S02]  /*0e60*/  ULOP3.LUT UP0, URZ, UR9, 0x1bf, URZ, 0xc0, !UPT ;  /* 0x000001bf093f7892 */ /* 0x000fe4000f80c03f */
[----:B------:R-:W-:Y:S02]  /*0e70*/  UIMAD.WIDE.U32 UR4, UR43, UR4, URZ ;  /* 0x000000042b0472a5 */ /* 0x000fe4000f8e003f */
[----:B------:R-:W-:Y:S01]  /*0e80*/  UIMAD UR47, UR47, UR7, URZ ;  /* 0x000000072f2f72a4 */ /* 0x000fe2000f8e023f */
[----:B-1----:R-:W-:Y:S01]  /*0e90*/  R2UR UR44, R0 ;  /* 0x00000000002c72ca */ /* 0x002fe200000e0000 */
[----:B------:R-:W-:Y:S01]  /*0ea0*/  @UP1 ULDC UR8, c[0x0][0xeb0] ;  /* 0x0003ac0000081ab9 */ /* 0x000fe20000000800 */
[----:B------:R-:W-:Y:S01]  /*0eb0*/  UMOV UR37, UR43 ;  /* 0x0000002b00257c82 */ /* 0x000fe20008000000 */
[----:B------:R-:W-:Y:S01]  /*0ec0*/  @UP1 USHF.R.U32.HI UR37, URZ, UR8, UR5 ;  /* 0x000000083f251299 */ /* 0x000fe20008011605 */
[----:B------:R-:W-:Y:S01]  /*0ed0*/  PLOP3.LUT P0, PT, PT, PT, UP0, 0x80, 0x0 ;  /* 0x000000000000781c */ /* 0x000fe20003f0f008 */
[----:B------:R-:W-:-:S02]  /*0ee0*/  @UP2 ULDC.64 UR10, c[0x0][0xeb8] ;  /* 0x0003ae00000a2ab9 */ /* 0x000fc40000000a00 */
[----:B------:R-:W-:-:S03]  /*0ef0*/  UIMAD.WIDE.U32 UR4, UR37, UR10, URZ ;  /* 0x0000000a250472a5 */ /* 0x000fc6000f8e003f */
[----:B------:R-:W-:Y:S01]  /*0f00*/  UMOV UR36, UR37 ;  /* 0x0000002500247c82 */ /* 0x000fe20008000000 */
[----:B------:R-:W-:Y:S02]  /*0f10*/  @UP2 USHF.R.U32.HI UR36, URZ, UR11, UR5 ;  /* 0x0000000b3f242299 */ /* 0x000fe40008011605 */
[----:B------:R-:W-:-:S04]  /*0f20*/  ULEA.HI UR6, UR44, UR44, URZ, 0x1 ;  /* 0x0000002c2c067291 */ /* 0x000fc8000f8f083f */
[----:B------:R-:W-:-:S04]  /*0f30*/  ULOP3.LUT UR6, UR6, 0xfffffffe, URZ, 0xc0, !UPT ;  /* 0xfffffffe06067892 */ /* 0x000fc8000f8ec03f */
[----:B------:R-:W-:Y:S02]  /*0f40*/  UIADD3 UR44, UR44, -UR6, URZ ;  /* 0x800000062c2c7290 */ /* 0x000fe4000fffe03f */
[----:B------:R-:W-:Y:S02]  /*0f50*/  UIADD3 UR6, UR47, 0x5f, URZ ;  /* 0x0000005f2f067890 */ /* 0x000fe4000fffe03f */
[----:B------:R-:W-:Y:S02]  /*0f60*/  ULEA UR8, UR44, UR41, 0xd ;  /* 0x000000292c087291 */ /* 0x000fe4000f8e683f */
[----:B------:R-:W-:Y:S02]  /*0f70*/  UIMAD.WIDE UR6, UR6, 0x2aaaaaab, URZ ;  /* 0x2aaaaaab060678a5 */ /* 0x000fe4000f8e023f */
[----:B------:R-:W-:Y:S02]  /*0f80*/  UIADD3 UR8, UR8, 0x22400, URZ ;  /* 0x0002240008087890 */ /* 0x000fe4000fffe03f */
[----:B------:R-:W-:-:S02]  /*0f90*/  USHF.R.U32.HI UR45, URZ, 0x1f, UR7 ;  /* 0x0000001f3f2d7899 */ /* 0x000fc40008011607 */
[----:B------:R-:W-:Y:S02]  /*0fa0*/  USHF.R.U32.HI UR8, URZ, 0x4, UR8 ;  /* 0x000000043f087899 */ /* 0x000fe40008011608 */
[----:B------:R-:W-:Y:S02]  /*0fb0*/  ULEA.HI.SX32 UR45, UR7, UR45, 0x1c ;  /* 0x0000002d072d7291 */ /* 0x000fe4000f8fe23f */
[----:B------:R-:W-:Y:S01]  /*0fc0*/  ULOP3.LUT UR52, UR8, 0x3fff, URZ, 0xc0, !UPT ;  /* 0x00003fff08347892 */ /* 0x000fe2000f8ec03f */
        /* <DEDUP_REMOVED lines=17> */
.L_x_123:
[----:B------:R-:W-:Y:S01]  /*10e0*/  ULOP3.LUT UR4, UR40, 0x1, URZ, 0xc0, !UPT ;  /* 0x0000000128047892 */ /* 0x000fe2000f8ec03f */
[----:B------:R-:W-:-:S05]  /*10f0*/  VIADD R187, R18, 0x8 ;  /* 0x0000000812bb7836 */ /* 0x000fca0000000000 */
[----:B------:R-:W-:-:S05]  /*1100*/  IMAD.U32 R0, RZ, RZ, UR4 ;  /* 0x00000004ff007e24 */ /* 0x000fca000f8e00ff */
[----:B------:R-:W-:-:S04]  /*1110*/  SHF.L.U32 R0, R0, 0x1f, RZ ;  /* 0x0000001f00007819 */ /* 0x000fc800000006ff */
[----:B------:R-:W1:Y:S02]  /*1120*/  SYNCS.PHASECHK.TRANS64.TRYWAIT P0, [UR41+0x32400], R0 ;  /* 0x03240000ff0075a7 */ /* 0x000e640008000169 */
[----:B-1----:R-:W-:Y:S05]  /*1130*/  @!P0 BRA `(.L_x_124) ;  /* 0x0000008c00888947 */ /* 0x002fea0003800000 */
.L_x_204:
[----:B-1----:R-:W-:Y:S01]  /*1140*/  MOV R3, UR42 ;  /* 0x0000002a00037c02 */ /* 0x002fe20008000f00 */
[----:B------:R-:W-:Y:S05]  /*1150*/  WARPSYNC.ALL ;  /* 0x0000000000007948 */ /* 0x000fea0003800000 */
[----:B------:R1:W-:Y:S01]  /*1160*/  BAR.SYNC.DEFER_BLOCKING R187, 0x100 ;  /* 0x000400bb0000751d */ /* 0x0003e20000010000 */
[----:B------:R-:W-:-:S13]  /*1170*/  ISETP.NE.AND P0, PT, R3, 0x3, PT ;  /* 0x000000030300780c */ /* 0x000fda0003f05270 */
[----:B-1----:R-:W-:Y:S05]  /*1180*/  @!P0 BRA `(.L_x_125) ;  /* 0x0000000000048947 */ /* 0x002fea0003800000 */
[----:B------:R-:W-:Y:S01]  /*1190*/  BPT.TRAP 0x1 ;  /* 0x000000040000795c */ /* 0x000fe20000300000 */
.L_x_125:
[----:B------:R-:W-:Y:S01]  /*11a0*/  ULEA UR26, UR39, UR41, 0x3 ;  /* 0x00000029271a7291 */ /* 0x000fe2000f8e183f */
[----:B------:R-:W-:-:S05]  /*11b0*/  IMAD.U32 R3, RZ, RZ, UR38 ;  /* 0x00000026ff037e24 */ /* 0x000fca000f8e00ff */
[----:B------:R-:W-:-:S04]  /*11c0*/  SHF.L.U32 R3, R3, 0x1f, RZ ;  /* 0x0000001f03037819 */ /* 0x000fc800000006ff */
[----:B------:R1:W2:Y:S01]  /*11d0*/  SYNCS.PHASECHK.TRANS64.TRYWAIT P1, [UR26+0x32430], R3 ;  /* 0x03243003ff0075a7 */ /* 0x0002a2000802015a */
[----:B------:R-:W-:Y:S05]  /*11e0*/  @!P0 BRA `(.L_x_126) ;  /* 0x0000000000048947 */ /* 0x000fea0003800000 */
[----:B------:R-:W-:Y:S01]  /*11f0*/  BPT.TRAP 0x1 ;  /* 0x000000040000795c */ /* 0x000fe20000300000 */
.L_x_126:
[----:B--2---:R-:W-:Y:S05]  /*1200*/  @P1 BRA `(.L_x_127) ;  /* 0x0000000000081947 */ /* 0x004fea0003800000 */
[----:B------:R-:W2:Y:S02]  /*1210*/  SYNCS.PHASECHK.TRANS64.TRYWAIT P1, [UR26+0x32430], R3 ;  /* 0x03243003ff0075a7 */ /* 0x000ea4000802015a */
[----:B--2---:R-:W-:Y:S05]  /*1220*/  @!P1 BRA `(.L_x_128) ;  /* 0x0000008c00649947 */ /* 0x004fea0003800000 */
.L_x_127:
[----:B------:R-:W-:Y:S01]  /*1230*/  ULEA UR4, UR44, UR41, 0xd ;  /* 0x000000292c047291 */ /* 0x000fe2000f8e683f */
[----:B------:R-:W-:Y:S01]  /*1240*/  WARPGROUP.ARRIVE ;  /* 0x00000000000079c5 */ /* 0x000fe20000000000 */
[----:B------:R-:W-:Y:S02]  /*1250*/  UIADD3 UR5, UR41, 0x1c400, URZ ;  /* 0x0001c40029057890 */ /* 0x000fe4000fffe03f */
[----:B------:R-:W-:Y:S02]  /*1260*/  UIADD3 UR4, UR4, 0x18400, URZ ;  /* 0x0001840004047890 */ /* 0x000fe4000fffe03f */
[----:B------:R-:W-:Y:S02]  /*1270*/  USHF.R.U32.HI UR5, URZ, 0x4, UR5 ;  /* 0x000000043f057899 */ /* 0x000fe40008011605 */
[----:B------:R-:W-:Y:S02]  /*1280*/  USHF.R.U32.HI UR4, URZ, 0x4, UR4 ;  /* 0x000000043f047899 */ /* 0x000fe40008011604 */
[----:B------:R-:W-:-:S02]  /*1290*/  ULOP3.LUT UR5, UR5, 0x3fff, URZ, 0xc0, !UPT ;  /* 0x00003fff05057892 */ /* 0x000fc4000f8ec03f */
[----:B------:R-:W-:Y:S02]  /*12a0*/  ULOP3.LUT UR4, UR4, 0x3fff, URZ, 0xc0, !UPT ;  /* 0x00003fff04047892 */ /* 0x000fe4000f8ec03f */
[----:B------:R-:W-:Y:S02]  /*12b0*/  ULOP3.LUT UR24, UR5, 0x10000, URZ, 0xfc, !UPT ;  /* 0x0001000005187892 */ /* 0x000fe4000f8efc3f */
[----:B------:R-:W-:Y:S02]  /*12c0*/  ULOP3.LUT UR4, UR4, 0x10000, URZ, 0xfc, !UPT ;  /* 0x0001000004047892 */ /* 0x000fe4000f8efc3f */
[----:B------:R-:W-:Y:S01]  /*12d0*/  UIMAD UR6, UR39, 0x300, UR24 ;  /* 0x00000300270678a4 */ /* 0x000fe2000f8e0218 */
[----:B------:R-:W-:Y:S01]  /*12e0*/  UMOV UR5, 0x40000040 ;  /* 0x4000004000057882 */ /* 0x000fe20000000000 */
[----:B------:R-:W-:Y:S01]  /*12f0*/  UMOV UR7, 0x40000040 ;  /* 0x4000004000077882 */ /* 0x000fe20000000000 */
[----:B------:R-:W-:Y:S02]  /*1300*/  UIADD3 UR8, UR4, 0x2, URZ ;  /* 0x0000000204087890 */ /* 0x000fe4000fffe03f */
[----:B------:R-:W-:Y:S01]  /*1310*/  UIADD3 UR10, UR6, 0x2, URZ ;  /* 0x00000002060a7890 */ /* 0x000fe2000fffe03f */
[----:B------:R-:W-:-:S03]  /*1320*/  UMOV UR9, 0x40000040 ;  /* 0x4000004000097882 */ /* 0x000fc60000000000 */
[----:B------:R-:W-:Y:S01]  /*1330*/  HGMMA.64x96x16.F32.BF16 R24, gdesc[UR4], RZ, !UPT, gsb0 ;  /* 0x01600000041879f0 */ /* 0x000fe2000c0018ff */
[----:B------:R-:W-:Y:S01]  /*1340*/  UMOV UR11, 0x40000040 ;  /* 0x40000040000b7882 */ /* 0x000fe20000000000 */
[----:B------:R-:W-:Y:S02]  /*1350*/  UIADD3 UR12, UR4, 0x4, URZ ;  /* 0x00000004040c7890 */ /* 0x000fe4000fffe03f */
[----:B------:R-:W-:Y:S01]  /*1360*/  UIADD3 UR14, UR6, 0x4, URZ ;  /* 0x00000004060e7890 */ /* 0x000fe2000fffe03f */
[----:B------:R-:W-:Y:S01]  /*1370*/  UMOV UR13, 0x40000040 ;  /* 0x40000040000d7882 */ /* 0x000fe20000000000 */
[----:B------:R-:W-:Y:S01]  /*1380*/  UMOV UR15, 0x40000040 ;  /* 0x40000040000f7882 */ /* 0x000fe20000000000 */
[----:B------:R-:W-:Y:S02]  /*1390*/  UIADD3 UR16, UR4, 0x6, URZ ;  /* 0x0000000604107890 */ /* 0x000fe4000fffe03f */
[----:B------:R-:W-:Y:S01]  /*13a0*/  UIADD3 UR18, UR6, 0x6, URZ ;  /* 0x0000000606127890 */ /* 0x000fe2000fffe03f */
[----:B------:R-:W-:Y:S01]  /*13b0*/  UMOV UR17, 0x40000040 ;  /* 0x4000004000117882 */ /* 0x000fe20000000000 */
[----:B------:R-:W-:Y:S01]  /*13c0*/  UMOV UR19, 0x40000040 ;  /* 0x4000004000137882 */ /* 0x000fe20000000000 */
[----:B------:R-:W-:-:S02]  /*13d0*/  WARPGROUP.DEPBAR.LE gsb0, 0x0 ;  /* 0x00008000000079c5 */ /* 0x000fc40000010000 */
[----:B------:R-:W-:-:S06]  /*13e0*/  WARPGROUP.ARRIVE ;  /* 0x00000000000079c5 */ /* 0x000fcc0000000000 */
[----:B------:R-:W-:Y:S03]  /*13f0*/  HGMMA.64x96x16.F32.BF16 R24, gdesc[UR8], R24, gsb0 ;  /* 0x01600000081879f0 */ /* 0x000fe60008001818 */
[----:B------:R-:W-:Y:S02]  /*1400*/  WARPGROUP.DEPBAR.LE gsb0, 0x0 ;  /* 0x00008000000079c5 */ /* 0x000fe40000010000 */
[----:B------:R-:W-:-:S06]  /*1410*/  WARPGROUP.ARRIVE ;  /* 0x00000000000079c5 */ /* 0x000fcc0000000000 */
[----:B------:R-:W-:Y:S03]  /*1420*/  HGMMA.64x96x16.F32.BF16 R24, gdesc[UR12], R24, gsb0 ;  /* 0x016000000c1879f0 */ /* 0x000fe60008001818 */
[----:B------:R-:W-:Y:S02]  /*1430*/  WARPGROUP.DEPBAR.LE gsb0, 0x0 ;  /* 0x00008000000079c5 */ /* 0x000fe40000010000 */
[----:B------:R-:W-:-:S06]  /*1440*/  WARPGROUP.ARRIVE ;  /* 0x00000000000079c5 */ /* 0x000fcc0000000000 */
[----:B------:R-:W-:Y:S03]  /*1450*/  HGMMA.64x96x16.F32.BF16 R24, gdesc[UR16], R24, gsb0 ;  /* 0x01600000101879f0 */ /* 0x000fe60008001818 */
[----:B------:R-:W-:Y:S02]  /*1460*/  WARPGROUP.DEPBAR.LE gsb0, 0x0 ;  /* 0x00008000000079c5 */ /* 0x000fe40000010000 */
[----:B------:R-:W3:Y:S02]  /*1470*/  SYNCS.PHASECHK.TRANS64.TRYWAIT P1, [UR41+0x32410], R0 ;  /* 0x03241000ff0075a7 */ /* 0x000ee40008020169 */
[----:B---3--:R-:W-:Y:S05]  /*1480*/  @!P1 BRA `(.L_x_129) ;  /* 0x0000008800e49947 */ /* 0x008fea0003800000 */
.L_x_205:
[----:B------:R-:W-:Y:S05]  /*1490*/  @!P0 BRA `(.L_x_130) ;  /* 0x0000000000048947 */ /* 0x000fea0003800000 */
[----:B------:R-:W-:Y:S01]  /*14a0*/  BPT.TRAP 0x1 ;  /* 0x000000040000795c */ /* 0x000fe20000300000 */
.L_x_130:
[----:B------:R4:W1:Y:S01]  /*14b0*/  SYNCS.PHASECHK.TRANS64.TRYWAIT P1, [UR26+0x32450], R3 ;  /* 0x03245003ff0075a7 */ /* 0x000862000802015a */
[----:B------:R-:W-:Y:S05]  /*14c0*/  @!P0 BRA `(.L_x_131) ;  /* 0x0000000000048947 */ /* 0x000fea0003800000 */
[----:B------:R-:W-:Y:S01]  /*14d0*/  BPT.TRAP 0x1 ;  /* 0x000000040000795c */ /* 0x000fe20000300000 */
.L_x_131:
[----:B-1----:R-:W-:Y:S05]  /*14e0*/  @P1 BRA `(.L_x_132) ;  /* 0x0000000000081947 */ /* 0x002fea0003800000 */
[----:B------:R-:W1:Y:S02]  /*14f0*/  SYNCS.PHASECHK.TRANS64.TRYWAIT P1, [UR26+0x32450], R3 ;  /* 0x03245003ff0075a7 */ /* 0x000e64000802015a */
[----:B-1----:R-:W-:Y:S05]  /*1500*/  @!P1 BRA `(.L_x_133) ;  /* 0x0000008800dc9947 */ /* 0x002fea0003800000 */
.L_x_132:
[----:B------:R-:W-:Y:S01]  /*1510*/  UIADD3 UR6, UR41, 0x400, URZ ;  /* 0x0000040029067890 */ /* 0x000fe2000fffe03f */
[----:B------:R-:W-:Y:S01]  /*1520*/  WARPGROUP.ARRIVE ;  /* 0x00000000000079c5 */ /* 0x000fe20000000000 */
[----:B------:R-:W-:-:S05]  /*1530*/  ULOP3.LUT UR7, UR52, 0x10000, URZ, 0xfc, !UPT ;  /* 0x0001000034077892 */ /* 0x000fca000f8efc3f */
[----:B------:R-:W5:Y:S01]  /*1540*/  S2R R72, SR_TID.X ;  /* 0x0000000000487919 */ /* 0x000f620000002100 */
[----:B------:R-:W-:Y:S01]  /*1550*/  USHF.R.U32.HI UR6, URZ, 0x4, UR6 ;  /* 0x000000043f067899 */ /* 0x000fe20008011606 */
[----:B------:R-:W-:Y:S01]  /*1560*/  IMAD.U32 R174, RZ, RZ, UR26 ;  /* 0x0000001affae7e24 */ /* 0x000fe2000f8e00ff */
[----:B------:R-:W-:Y:S01]  /*1570*/  UMOV UR21, 0x40000040 ;  /* 0x4000004000157882 */ /* 0x000fe20000000000 */
[----:B------:R-:W-:Y:S01]  /*1580*/  UMOV UR23, 0x40000040 ;  /* 0x4000004000177882 */ /* 0x000fe20000000000 */
[----:B------:R-:W-:Y:S01]  /*1590*/  ULOP3.LUT UR6, UR6, 0x3fff, URZ, 0xc0, !UPT ;  /* 0x00003fff06067892 */ /* 0x000fe2000f8ec03f */
[----:B------:R-:W-:Y:S01]  /*15a0*/  UMOV UR20, UR7 ;  /* 0x0000000700147c82 */ /* 0x000fe20008000000 */
[----:B------:R-:W-:Y:S02]  /*15b0*/  ULDC UR27, c[0x0][0xa80] ;  /* 0x0002a000001b7ab9 */ /* 0x000fe40000000800 */
[----:B------:R-:W-:Y:S02]  /*15c0*/  ULOP3.LUT UR25, UR6, 0x10000, URZ, 0xfc, !UPT ;  /* 0x0001000006197892 */ /* 0x000fe4000f8efc3f */
[----:B------:R-:W-:-:S02]  /*15d0*/  ULOP3.LUT UR26, UR6, 0x3000000, URZ, 0xfc, !UPT ;  /* 0x03000000061a7892 */ /* 0x000fc4000f8efc3f */
[----:B------:R-:W-:Y:S02]  /*15e0*/  UIMAD UR10, UR39, 0xc00, UR25 ;  /* 0x00000c00270a78a4 */ /* 0x000fe4000f8e0219 */
[----:B------:R-:W-:-:S05]  /*15f0*/  UISETP.GE.AND UP0, UPT, UR47, 0x61, UPT ;  /* 0x000000612f00788c */ /* 0x000fca000bf06270 */
[----:B------:R-:W-:Y:S02]  /*1600*/  UMOV UR22, UR10 ;  /* 0x0000000a00167c82 */ /* 0x000fe40008000000 */
[----:B------:R-:W-:Y:S01]  /*1610*/  HGMMA.64x96x16.F32.BF16 R24, gdesc[UR20], R24, gsb0 ;  /* 0x01600000141879f0 */ /* 0x000fe20008001818 */
[----:B------:R-:W-:Y:S02]  /*1620*/  UIADD3 UR20, UR7, 0x2, URZ ;  /* 0x0000000207147890 */ /* 0x000fe4000fffe03f */
[----:B------:R-:W-:Y:S01]  /*1630*/  UIADD3 UR22, UR10, 0x2, URZ ;  /* 0x000000020a167890 */ /* 0x000fe2000fffe03f */
[----:B------:R-:W-:Y:S01]  /*1640*/  UMOV UR21, 0x40000040 ;  /* 0x4000004000157882 */ /* 0x000fe20000000000 */
[----:B------:R-:W-:Y:S01]  /*1650*/  UMOV UR23, 0x40000040 ;  /* 0x4000004000177882 */ /* 0x000fe20000000000 */
[----:B-----5:R-:W-:Y:S01]  /*1660*/  LOP3.LUT R72, R72, 0x7f, RZ, 0xc0, !PT ;  /* 0x0000007f48487812 */ /* 0x020fe200078ec0ff */
[----:B------:R-:W-:Y:S02]  /*1670*/  WARPGROUP.DEPBAR.LE gsb0, 0x0 ;  /* 0x00008000000079c5 */ /* 0x000fe40000010000 */
[----:B------:R-:W-:-:S06]  /*1680*/  WARPGROUP.ARRIVE ;  /* 0x00000000000079c5 */ /* 0x000fcc0000000000 */
[----:B------:R-:W-:Y:S01]  /*1690*/  HGMMA.64x96x16.F32.BF16 R24, gdesc[UR20], R24, gsb0 ;  /* 0x01600000141879f0 */ /* 0x000fe20008001818 */
[----:B------:R-:W-:Y:S02]  /*16a0*/  UIADD3 UR20, UR7, 0x4, URZ ;  /* 0x0000000407147890 */ /* 0x000fe4000fffe03f */
[----:B------:R-:W-:Y:S01]  /*16b0*/  UIADD3 UR22, UR10, 0x4, URZ ;  /* 0x000000040a167890 */ /* 0x000fe2000fffe03f */
[----:B------:R-:W-:Y:S01]  /*16c0*/  UMOV UR21, 0x40000040 ;  /* 0x4000004000157882 */ /* 0x000fe20000000000 */
[----:B------:R-:W-:Y:S01]  /*16d0*/  UMOV UR23, 0x40000040 ;  /* 0x4000004000177882 */ /* 0x000fe20000000000 */
        /* <DEDUP_REMOVED lines=91> */
[----:B------:R-:W-:Y:S02]  /*1c90*/  UIMAD UR7, UR45, -0x60, UR47 ;  /* 0xffffffa02d0778a4 */ /* 0x000fe4000f8e022f */
[----:B------:R-:W-:Y:S02]  /*1ca0*/  UIMAD UR10, UR39, 0xc00, UR26 ;  /* 0x00000c00270a78a4 */ /* 0x000fe4000f8e021a */
[----:B------:R-:W-:-:S05]  /*1cb0*/  UIADD3 UR7, UR7, 0x60, URZ ;  /* 0x0000006007077890 */ /* 0x000fca000fffe03f */
[----:B------:R-:W-:Y:S01]  /*1cc0*/  UMOV UR6, UR10 ;  /* 0x0000000a00067c82 */ /* 0x000fe20008000000 */
[----:B-1-3--:R-:W-:Y:S01]  /*1cd0*/  IMAD.U32 R0, RZ, RZ, UR7 ;  /* 0x00000007ff007e24 */ /* 0x00afe2000f8e00ff */
[----:B------:R-:W-:-:S03]  /*1ce0*/  UMOV UR7, 0x40000040 ;  /* 0x4000004000077882 */ /* 0x000fc60000000000 */
        /* <DEDUP_REMOVED lines=9> */
[----:B------:R-:W-:Y:S03]  /*1d80*/  HGMMA.64x96x16.F32.BF16 R24, gdesc[UR20], R24, gsb0 ;  /* 0x01600000141879f0 */ /* 0x000fe60008001818 */
[----:B------:R-:W-:Y:S02]  /*1d90*/  WARPGROUP.DEPBAR.LE gsb0, 0x0 ;  /* 0x00008000000079c5 */ /* 0x000fe40000010000 */
[----:B------:R-:W-:Y:S02]  /*1da0*/  FSEL R24, R24, -INF , P2 ;  /* 0xff80000018187808 */ /* 0x000fe40001000000 */
[----:B--2---:R-:W-:Y:S02]  /*1db0*/  FSEL R4, R25, -INF , P1 ;  /* 0xff80000019047808 */ /* 0x004fe40000800000 */
[----:B------:R-:W-:Y:S02]  /*1dc0*/  FSEL R28, R28, -INF , P6 ;  /* 0xff8000001c1c7808 */ /* 0x000fe40003000000 */
[----:B----4-:R-:W-:-:S02]  /*1dd0*/  FMNMX.FTZ R3, R24, R4, !PT ;  /* 0x0000000418037209 */ /* 0x010fc40007810000 */
[----:B------:R-:W-:Y:S02]  /*1de0*/  FSEL R73, R26, -INF , P2 ;  /* 0xff8000001a497808 */ /* 0x000fe40001000000 */
[----:B------:R-:W-:Y:S02]  /*1df0*/  FSEL R26, R29, -INF , P5 ;  /* 0xff8000001d1a7808 */ /* 0x000fe40002800000 */
[----:B------:R-:W-:Y:S02]  /*1e00*/  FMNMX.FTZ R3, R28, R3, !PT ;  /* 0x000000031c037209 */ /* 0x000fe40007810000 */
[----:B------:R-:W-:Y:S02]  /*1e10*/  FSEL R182, R32, -INF , P4 ;  /* 0xff80000020b67808 */ /* 0x000fe40002000000 */
[----:B------:R-:W-:Y:S02]  /*1e20*/  FMNMX.FTZ R3, R26, R3, !PT ;  /* 0x000000031a037209 */ /* 0x000fe40007810000 */
        /* <DEDUP_REMOVED lines=8> */
[----:B------:R-:W-:Y:S02]  /*1eb0*/  FMNMX.FTZ R10, R73, R27, !PT ;  /* 0x0000001b490a7209 */ /* 0x000fe40007810000 */
[----:B------:R-:W-:Y:S02]  /*1ec0*/  ISETP.GT.AND P6, PT, R0, 0x20, PT ;  /* 0x000000200000780c */ /* 0x000fe40003fc4270 */
[----:B------:R-:W-:Y:S02]  /*1ed0*/  FSEL R196, R37, -INF , P1 ;  /* 0xff80000025c47808 */ /* 0x000fe40000800000 */
[----:B------:R-:W-:Y:S02]  /*1ee0*/  FMNMX.FTZ R3, R186, R3, !PT ;  /* 0x00000003ba037209 */ /* 0x000fe40007810000 */
[----:B------:R-:W-:-:S02]  /*1ef0*/  FSEL R31, R31, -INF , P5 ;  /* 0xff8000001f1f7808 */ /* 0x000fc40002800000 */
[----:B------:R-:W-:Y:S02]  /*1f00*/  FMNMX.FTZ R10, R25, R10, !PT ;  /* 0x0000000a190a7209 */ /* 0x000fe40007810000 */
[----:B------:R-:W-:Y:S02]  /*1f10*/  ISETP.GT.AND P5, PT, R0, 0x21, PT ;  /* 0x000000210000780c */ /* 0x000fe40003fa4270 */
[----:B------:R-:W-:Y:S02]  /*1f20*/  FSEL R188, R40, -INF , P6 ;  /* 0xff80000028bc7808 */ /* 0x000fe40003000000 */
[----:B------:R-:W-:Y:S02]  /*1f30*/  FMNMX.FTZ R9, R196, R3, !PT ;  /* 0x00000003c4097209 */ /* 0x000fe40007810000 */
[----:B------:R-:W-:Y:S02]  /*1f40*/  FSEL R6, R34, -INF , P4 ;  /* 0xff80000022067808 */ /* 0x000fe40002000000 */
[----:B------:R-:W-:-:S02]  /*1f50*/  FMNMX.FTZ R3, R31, R10, !PT ;  /* 0x0000000a1f037209 */ /* 0x000fc40007810000 */
[----:B------:R-:W-:Y:S02]  /*1f60*/  ISETP.GT.AND P4, PT, R0, 0x28, PT ;  /* 0x000000280000780c */ /* 0x000fe40003f84270 */
        /* <DEDUP_REMOVED lines=8> */
[----:B------:R-:W-:Y:S02]  /*1ff0*/  FMNMX.FTZ R12, R189, R10, !PT ;  /* 0x0000000abd0c7209 */ /* 0x000fe40007810000 */
[----:B------:R-:W-:Y:S02]  /*2000*/  ISETP.GT.AND P2, PT, R0, 0x30, PT ;  /* 0x000000300000780c */ /* 0x000fe40003f44270 */
[----:B------:R-:W-:-:S02]  /*2010*/  FSEL R194, R45, -INF , P3 ;  /* 0xff8000002dc27808 */ /* 0x000fc40001800000 */
[----:B------:R-:W-:Y:S02]  /*2020*/  FMNMX.FTZ R3, R192, R3, !PT ;  /* 0x00000003c0037209 */ /* 0x000fe40007810000 */
[----:B------:R-:W-:Y:S02]  /*2030*/  FSEL R193, R39, -INF , P1 ;  /* 0xff80000027c17808 */ /* 0x000fe40000800000 */
[----:B------:R-:W-:Y:S02]  /*2040*/  FMNMX.FTZ R14, R191, R12, !PT ;  /* 0x0000000cbf0e7209 */ /* 0x000fe40007810000 */
        /* <DEDUP_REMOVED lines=30> */
[----:B------:R-:W-:Y:S02]  /*2230*/  FSEL R15, R54, -INF , P6 ;  /* 0xff800000360f7808 */ /* 0x000fe40003000000 */
[----:B------:R-:W-:Y:S02]  /*2240*/  ISETP.GT.AND P6, PT, R0, 0x49, PT ;  /* 0x000000490000780c */ /* 0x000fe40003fc4270 */
[----:B------:R-:W-:-:S02]  /*2250*/  FSEL R158, R60, -INF , P2 ;  /* 0xff8000003c9e7808 */ /* 0x000fc40001000000 */
[----:B------:R-:W-:Y:S02]  /*2260*/  FMNMX.FTZ R29, R21, R32, !PT ;  /* 0x00000020151d7209 */ /* 0x000fe40007810000 */
        /* <DEDUP_REMOVED lines=21> */
[----:B------:R-:W-:Y:S02]  /*23c0*/  FMNMX.FTZ R30, R163, R0, !PT ;  /* 0x00000000a31e7209 */ /* 0x000fe40007810000 */
[----:B------:R-:W-:-:S02]  /*23d0*/  FSEL R179, R63, -INF , P6 ;  /* 0xff8000003fb37808 */ /* 0x000fc40003000000 */
[----:B------:R-:W-:Y:S02]  /*23e0*/  FMNMX.FTZ R0, R176, R3, !PT ;  /* 0x00000003b0007209 */ /* 0x000fe40007810000 */
[----:B------:R-:W-:Y:S02]  /*23f0*/  FSEL R175, R66, -INF , P1 ;  /* 0xff80000042af7808 */ /* 0x000fe40000800000 */
[----:B------:R-:W-:Y:S02]  /*2400*/  FMNMX.FTZ R0, R179, R0, !PT ;  /* 0x00000000b3007209 */ /* 0x000fe40007810000 */
[----:B------:R-:W-:Y:S02]  /*2410*/  FSEL R177, R67, -INF , P5 ;  /* 0xff80000043b17808 */ /* 0x000fe40002800000 */
[----:B------:R-:W-:Y:S02]  /*2420*/  FMNMX.FTZ R0, R175, R0, !PT ;  /* 0x00000000af007209 */ /* 0x000fe40007810000 */
[----:B------:R-:W-:-:S02]  /*2430*/  FSEL R165, R69, -INF , P3 ;  /* 0xff80000045a57808 */ /* 0x000fc40001800000 */
[----:B------:R-:W-:Y:S02]  /*2440*/  FSEL R178, R70, -INF , P4 ;  /* 0xff80000046b27808 */ /* 0x000fe40002000000 */
[----:B------:R-:W-:Y:S02]  /*2450*/  FMNMX.FTZ R3, R177, R0, !PT ;  /* 0x00000000b1037209 */ /* 0x000fe40007810000 */
[----:B------:R-:W-:Y:S02]  /*2460*/  FMNMX.FTZ R30, R165, R30, !PT ;  /* 0x0000001ea51e7209 */ /* 0x000fe40007810000 */
[----:B------:R-:W-:Y:S02]  /*2470*/  FSEL R183, R71, -INF , P3 ;  /* 0xff80000047b77808 */ /* 0x000fe40001800000 */
[----:B------:R-:W-:Y:S01]  /*2480*/  FMNMX.FTZ R0, R178, R3, !PT ;  /* 0x00000003b2007209 */ /* 0x000fe20007810000 */
[----:B------:R-:W1:Y:S01]  /*2490*/  SHFL.BFLY PT, R29, R30, 0x2, 0x1f ;  /* 0x0c401f001e1d7f89 */ /* 0x000e6200000e0000 */
[----:B------:R-:W-:-:S02]  /*24a0*/  PLOP3.LUT P2, PT, PT, PT, UP0, 0x80, 0x0 ;  /* 0x000000000000781c */ /* 0x000fc40003f4f008 */
[----:B------:R-:W-:-:S05]  /*24b0*/  FMNMX.FTZ R3, R183, R0, !PT ;  /* 0x00000000b7037209 */ /* 0x000fca0007810000 */
[----:B------:R-:W2:Y:S01]  /*24c0*/  SHFL.BFLY PT, R32, R3, 0x2, 0x1f ;  /* 0x0c401f0003207f89 */ /* 0x000ea200000e0000 */
[----:B-1----:R-:W-:-:S05]  /*24d0*/  FMNMX.FTZ R29, R30, R29, !PT ;  /* 0x0000001d1e1d7209 */ /* 0x002fca0007810000 */
[----:B------:R-:W1:Y:S01]  /*24e0*/  SHFL.BFLY PT, R0, R29, 0x1, 0x1f ;  /* 0x0c201f001d007f89 */ /* 0x000e6200000e0000 */
[----:B--2---:R-:W-:-:S05]  /*24f0*/  FMNMX.FTZ R32, R3, R32, !PT ;  /* 0x0000002003207209 */ /* 0x004fca0007810000 */
[----:B------:R-:W2:Y:S01]  /*2500*/  SHFL.BFLY PT, R33, R32, 0x1, 0x1f ;  /* 0x0c201f0020217f89 */ /* 0x000ea200000e0000 */
[----:B-1----:R-:W-:-:S04]  /*2510*/  FMNMX.FTZ R0, R29, R0, !PT ;  /* 0x000000001d007209 */ /* 0x002fc80007810000 */
[C---:B------:R-:W-:Y:S01]  /*2520*/  FSETP.NEU.FTZ.AND P1, PT, R0.reuse, -INF , PT ;  /* 0xff8000000000780b */ /* 0x040fe20003f3d000 */
[----:B------:R-:W-:Y:S01]  /*2530*/  FMUL.FTZ R181, R0, UR27 ;  /* 0x0000001b00b57c20 */ /* 0x000fe20008410000 */
[----:B--2---:R-:W-:-:S04]  /*2540*/  FMNMX.FTZ R3, R32, R33, !PT ;  /* 0x0000002120037209 */ /* 0x004fc80007810000 */
[----:B------:R-:W-:Y:S02]  /*2550*/  FSEL R181, R181, RZ, P1 ;  /* 0x000000ffb5b57208 */ /* 0x000fe40000800000 */
[C---:B------:R-:W-:Y:S01]  /*2560*/  FSETP.NEU.FTZ.AND P1, PT, R3.reuse, -INF , PT ;  /* 0xff8000000300780b */ /* 0x040fe20003f3d000 */
[----:B------:R-:W-:Y:S02]  /*2570*/  FMUL.FTZ R180, R3, UR27 ;  /* 0x0000001b03b47c20 */ /* 0x000fe40008410000 */
[--C-:B------:R-:W-:Y:S01]  /*2580*/  FFMA.FTZ R167, R24, UR27, -R181.reuse ;  /* 0x0000001b18a77c23 */ /* 0x100fe200080108b5 */
[--C-:B------:R-:W-:Y:S01]  /*2590*/  FFMA.FTZ R166, R4, UR27, -R181.reuse ;  /* 0x0000001b04a67c23 */ /* 0x100fe200080108b5 */
[----:B------:R-:W-:Y:S01]  /*25a0*/  IADD3 R4, -R18, 0xb, RZ ;  /* 0x0000000b12047810 */ /* 0x000fe20007ffe1ff */
[--C-:B------:R-:W-:Y:S01]  /*25b0*/  FFMA.FTZ R169, R28, UR27, -R181.reuse ;  /* 0x0000001b1ca97c23 */ /* 0x100fe200080108b5 */
[----:B------:R-:W-:Y:S01]  /*25c0*/  FSEL R180, R180, RZ, P1 ;  /* 0x000000ffb4b47208 */ /* 0x000fe20000800000 */
[--C-:B------:R-:W-:Y:S01]  /*25d0*/  FFMA.FTZ R172, R26, UR27, -R181.reuse ;  /* 0x0000001b1aac7c23 */ /* 0x100fe200080108b5 */
[----:B------:R-:W-:Y:S01]  /*25e0*/  ISETP.NE.AND P1, PT, R72, RZ, PT ;  /* 0x000000ff4800720c */ /* 0x000fe20003f25270 */
[----:B------:R-:W-:Y:S01]  /*25f0*/  MUFU.EX2 R167, R167 ;  /* 0x000000a700a77308 */ /* 0x000fe20000000800 */
[--C-:B------:R-:W-:Y:S01]  /*2600*/  FFMA.FTZ R185, R184, UR27, -R181.reuse ;  /* 0x0000001bb8b97c23 */ /* 0x100fe200080108b5 */
[--C-:B------:R-:W-:Y:S01]  /*2610*/  FFMA.FTZ R168, R73, UR27, -R180.reuse ;  /* 0x0000001b49a87c23 */ /* 0x100fe200080108b4 */
[--C-:B------:R-:W-:Y:S01]  /*2620*/  FFMA.FTZ R173, R27, UR27, -R180.reuse ;  /* 0x0000001b1bad7c23 */ /* 0x100fe200080108b4 */
[--C-:B------:R-:W-:Y:S01]  /*2630*/  FFMA.FTZ R170, R25, UR27, -R180.reuse ;  /* 0x0000001b19aa7c23 */ /* 0x100fe200080108b4 */
[--C-:B------:R-:W-:Y:S01]  /*2640*/  FFMA.FTZ R171, R31, UR27, -R180.reuse ;  /* 0x0000001b1fab7c23 */ /* 0x100fe200080108b4 */
[--C-:B------:R-:W-:Y:S01]  /*2650*/  FFMA.FTZ R184, R186, UR27, -R181.reuse ;  /* 0x0000001bbab87c23 */ /* 0x100fe200080108b5 */
[--C-:B------:R-:W-:Y:S01]  /*2660*/  FFMA.FTZ R186, R191, UR27, -R180.reuse ;  /* 0x0000001bbfba7c23 */ /* 0x100fe200080108b4 */
[----:B------:R-:W1:Y:S01]  /*2670*/  MUFU.EX2 R166, R166 ;  /* 0x000000a600a67308 */ /* 0x000e620000000800 */
[----:B------:R-:W-:Y:S01]  /*2680*/  FFMA.FTZ R182, R182, UR27, -R181 ;  /* 0x0000001bb6b67c23 */ /* 0x000fe200080108b5 */
[--C-:B------:R-:W-:Y:S01]  /*2690*/  FFMA.FTZ R6, R6, UR27, -R180.reuse ;  /* 0x0000001b06067c23 */ /* 0x100fe200080108b4 */
[----:B------:R-:W-:Y:S01]  /*26a0*/  FFMA.FTZ R189, R189, UR27, -R180 ;  /* 0x0000001bbdbd7c23 */ /* 0x000fe200080108b4 */
[----:B------:R-:W-:-:S02]  /*26b0*/  @!P1 VIADD R24, R174, 0x32440 ;  /* 0x00032440ae189836 */ /* 0x000fc40000000000 */
[----:B------:R-:W-:Y:S01]  /*26c0*/  FFMA.FTZ R191, R193, UR27, -R180 ;  /* 0x0000001bc1bf7c23 */ /* 0x000fe200080108b4 */
[--C-:B------:R-:W-:Y:S01]  /*26d0*/  FFMA.FTZ R193, R190, UR27, -R181.reuse ;  /* 0x0000001bbec17c23 */ /* 0x100fe200080108b5 */
[--C-:B------:R-:W-:Y:S01]  /*26e0*/  FFMA.FTZ R190, R192, UR27, -R181.reuse ;  /* 0x0000001bc0be7c23 */ /* 0x100fe200080108b5 */
[----:B------:R-:W-:Y:S01]  /*26f0*/  MUFU.EX2 R169, R169 ;  /* 0x000000a900a97308 */ /* 0x000fe20000000800 */
[----:B------:R-:W-:Y:S01]  /*2700*/  @!P1 PRMT R24, RZ, 0x654, R24 ;  /* 0x00000654ff189816 */ /* 0x000fe20000000018 */
[----:B------:R2:W-:Y:S06]  /*2710*/  BAR.ARV R4, 0x100 ;  /* 0x000400040000751d */ /* 0x0005ec0000002000 */
[----:B------:R3:W-:Y:S01]  /*2720*/  @!P1 SYNCS.ARRIVE.TRANS64.RED.A1T0 RZ, [R24+URZ], RZ ;  /* 0x000000ff18ff99a7 */ /* 0x0007e2000810043f */
[----:B------:R-:W4:Y:S01]  /*2730*/  MUFU.EX2 R172, R172 ;  /* 0x000000ac00ac7308 */ /* 0x000f220000000800 */
[----:B------:R5:W-:Y:S01]  /*2740*/  BAR.SYNC.DEFER_BLOCKING R187, 0x100 ;  /* 0x000400bb0000751d */ /* 0x000be20000010000 */
[----:B-1----:R-:W-:Y:S01]  /*2750*/  F2FP.BF16.F32.PACK_AB R152, R166, R167 ;  /* 0x000000a7a698723e */ /* 0x002fe200000010ff */
[--C-:B------:R-:W-:Y:S01]  /*2760*/  FFMA.FTZ R192, R7, UR27, -R180.reuse ;  /* 0x0000001b07c07c23 */ /* 0x100fe200080108b4 */
[--C-:B------:R-:W-:Y:S01]  /*2770*/  FFMA.FTZ R7, R8, UR27, -R180.reuse ;  /* 0x0000001b08077c23 */ /* 0x100fe200080108b4 */
[--C-:B------:R-:W-:Y:S01]  /*2780*/  FFMA.FTZ R188, R188, UR27, -R181.reuse ;  /* 0x0000001bbcbc7c23 */ /* 0x100fe200080108b5 */
[--C-:B------:R-:W-:Y:S01]  /*2790*/  FFMA.FTZ R195, R194, UR27, -R181.reuse ;  /* 0x0000001bc2c37c23 */ /* 0x100fe200080108b5 */
[--C-:B------:R-:W-:Y:S01]  /*27a0*/  FFMA.FTZ R5, R5, UR27, -R180.reuse ;  /* 0x0000001b05057c23 */ /* 0x100fe200080108b4 */
[----:B------:R-:W-:Y:S01]  /*27b0*/  MUFU.EX2 R168, R168 ;  /* 0x000000a800a87308 */ /* 0x000fe20000000800 */
[--C-:B-----5:R-:W-:Y:S01]  /*27c0*/  FFMA.FTZ R187, R196, UR27, -R181.reuse ;  /* 0x0000001bc4bb7c23 */ /* 0x120fe200080108b5 */
[--C-:B------:R-:W-:Y:S01]  /*27d0*/  FFMA.FTZ R8, R11, UR27, -R180.reuse ;  /* 0x0000001b0b087c23 */ /* 0x100fe200080108b4 */
[--C-:B------:R-:W-:Y:S01]  /*27e0*/  FFMA.FTZ R11, R13, UR27, -R181.reuse ;  /* 0x0000001b0d0b7c23 */ /* 0x100fe200080108b5 */
[--C-:B------:R-:W-:Y:S01]  /*27f0*/  FFMA.FTZ R13, R20, UR27, -R181.reuse ;  /* 0x0000001b140d7c23 */ /* 0x100fe200080108b5 */
[--C-:B------:R-:W-:Y:S01]  /*2800*/  FFMA.FTZ R10, R10, UR27, -R181.reuse ;  /* 0x0000001b0a0a7c23 */ /* 0x100fe200080108b5 */
[--C-:B------:R-:W-:Y:S01]  /*2810*/  FFMA.FTZ R20, R157, UR27, -R181.reuse ;  /* 0x0000001b9d147c23 */ /* 0x100fe200080108b5 */
[--C-:B------:R-:W-:Y:S01]  /*2820*/  FFMA.FTZ R9, R9, UR27, -R180.reuse ;  /* 0x0000001b09097c23 */ /* 0x100fe200080108b4 */
[----:B------:R-:W1:Y:S01]  /*2830*/  MUFU.EX2 R173, R173 ;  /* 0x000000ad00ad7308 */ /* 0x000e620000000800 */
[----:B----4-:R-:W-:Y:S01]  /*2840*/  F2FP.BF16.F32.PACK_AB R154, R172, R169 ;  /* 0x000000a9ac9a723e */ /* 0x010fe200000010ff */
[--C-:B------:R-:W-:Y:S01]  /*2850*/  FFMA.FTZ R12, R12, UR27, -R180.reuse ;  /* 0x0000001b0c0c7c23 */ /* 0x100fe200080108b4 */
[--C-:B------:R-:W-:Y:S01]  /*2860*/  FFMA.FTZ R15, R15, UR27, -R180.reuse ;  /* 0x0000001b0f0f7c23 */ /* 0x100fe200080108b4 */
[--C-:B------:R-:W-:Y:S01]  /*2870*/  FFMA.FTZ R194, R161, UR27, -R180.reuse ;  /* 0x0000001ba1c27c23 */ /* 0x100fe200080108b4 */
[--C-:B------:R-:W-:Y:S01]  /*2880*/  FFMA.FTZ R157, R158, UR27, -R181.reuse ;  /* 0x0000001b9e9d7c23 */ /* 0x100fe200080108b5 */
[--C-:B------:R-:W-:Y:S01]  /*2890*/  FFMA.FTZ R158, R162, UR27, -R181.reuse ;  /* 0x0000001ba29e7c23 */ /* 0x100fe200080108b5 */
[--C-:B------:R-:W-:Y:S01]  /*28a0*/  FFMA.FTZ R162, R164, UR27, -R180.reuse ;  /* 0x0000001ba4a27c23 */ /* 0x100fe200080108b4 */
        /* <DEDUP_REMOVED lines=8> */
[----:B------:R-:W4:Y:S01]  /*2930*/  MUFU.EX2 R171, R171 ;  /* 0x000000ab00ab7308 */ /* 0x000f220000000800 */
[----:B-1----:R-:W-:Y:S01]  /*2940*/  F2FP.BF16.F32.PACK_AB R153, R173, R168 ;  /* 0x000000a8ad99723e */ /* 0x002fe200000010ff */
[--C-:B------:R-:W-:Y:S01]  /*2950*/  FFMA.FTZ R163, R165, UR27, -R181.reuse ;  /* 0x0000001ba5a37c23 */ /* 0x100fe200080108b5 */
[--C-:B------:R-:W-:Y:S01]  /*2960*/  FFMA.FTZ R165, R175, UR27, -R180.reuse ;  /* 0x0000001bafa57c23 */ /* 0x100fe200080108b4 */
[--C-:B------:R-:W-:Y:S01]  /*2970*/  FFMA.FTZ R175, R178, UR27, -R180.reuse ;  /* 0x0000001bb2af7c23 */ /* 0x100fe200080108b4 */
[----:B------:R-:W-:Y:S01]  /*2980*/  FFMA.FTZ R156, R156, UR27, -R181 ;  /* 0x0000001b9c9c7c23 */ /* 0x000fe200080108b5 */
[--C-:B------:R-:W-:Y:S01]  /*2990*/  FFMA.FTZ R176, R177, UR27, -R180.reuse ;  /* 0x0000001bb1b07c23 */ /* 0x100fe200080108b4 */
[----:B------:R-:W-:Y:S01]  /*29a0*/  FFMA.FTZ R178, R183, UR27, -R180 ;  /* 0x0000001bb7b27c23 */ /* 0x000fe200080108b4 */
[----:B------:R-:W-:Y:S01]  /*29b0*/  MUFU.EX2 R182, R182 ;  /* 0x000000b600b67308 */ /* 0x000fe20000000800 */
[----:B------:R-:W-:Y:S01]  /*29c0*/  FADD.FTZ R166, R167, R166 ;  /* 0x000000a6a7a67221 */ /* 0x000fe20000010000 */
[----:B------:R-:W-:Y:S01]  /*29d0*/  FADD.FTZ R173, R168, R173 ;  /* 0x000000ada8ad7221 */ /* 0x000fe20000010000 */
[----:B------:R-:W-:-:S02]  /*29e0*/  @!P1 VIADD R174, R174, 0x32460 ;  /* 0x00032460aeae9836 */ /* 0x000fc40000000000 */
[----:B------:R-:W-:-:S03]  /*29f0*/  FADD.FTZ R169, R169, R166 ;  /* 0x000000a6a9a97221 */ /* 0x000fc60000010000 */
[----:B------:R-:W1:Y:S01]  /*2a00*/  MUFU.EX2 R185, R185 ;  /* 0x000000b900b97308 */ /* 0x000e620000000800 */
[C---:B----4-:R-:W-:Y:S01]  /*2a10*/  F2FP.BF16.F32.PACK_AB R155, R171.reuse, R170 ;  /* 0x000000aaab9b723e */ /* 0x050fe200000010ff */
[----:B------:R-:W-:Y:S01]  /*2a20*/  FADD.FTZ R170, R170, R173 ;  /* 0x000000adaaaa7221 */ /* 0x000fe20000010000 */
[----:B------:R-:W-:Y:S01]  /*2a30*/  FADD.FTZ R169, R172, R169 ;  /* 0x000000a9aca97221 */ /* 0x000fe20000010000 */
[----:B------:R-:W-:Y:S01]  /*2a40*/  @!P1 PRMT R174, RZ, 0x654, R174 ;  /* 0x00000654ffae9816 */ /* 0x000fe200000000ae */
[----:B---3--:R-:W-:Y:S01]  /*2a50*/  WARPGROUP.ARRIVE ;  /* 0x00000000000079c5 */ /* 0x008fe20000000000 */
[----:B------:R-:W-:Y:S02]  /*2a60*/  FADD.FTZ R171, R171, R170 ;  /* 0x000000aaabab7221 */ /* 0x000fe40000010000 */
[----:B------:R-:W-:Y:S03]  /*2a70*/  MUFU.EX2 R184, R184 ;  /* 0x000000b800b87308 */ /* 0x000fe60000000800 */
[----:B------:R-:W-:Y:S01]  /*2a80*/  HGMMA.64x256x16.F32.BF16 R24, R152, gdesc[UR4].tnspB, RZ, !UPT, gsb0 ;  /* 0x43e0000498187df0 */ /* 0x000fe2000c0018ff */
[----:B------:R-:W-:Y:S01]  /*2a90*/  UIADD3 UR6, UR10, 0x80, URZ ;  /* 0x000000800a067890 */ /* 0x000fe2000fffe03f */
[----:B------:R-:W-:-:S03]  /*2aa0*/  UMOV UR7, 0x40000040 ;  /* 0x4000004000077882 */ /* 0x000fc60000000000 */
[----:B------:R-:W-:Y:S08]  /*2ab0*/  MUFU.EX2 R187, R187 ;  /* 0x000000bb00bb7308 */ /* 0x000ff00000000800 */
[----:B------:R-:W-:Y:S08]  /*2ac0*/  MUFU.EX2 R6, R6 ;  /* 0x0000000600067308 */ /* 0x000ff00000000800 */
[----:B------:R-:W3:Y:S08]  /*2ad0*/  MUFU.EX2 R189, R189 ;  /* 0x000000bd00bd7308 */ /* 0x000ef00000000800 */
[----:B------:R-:W-:Y:S08]  /*2ae0*/  MUFU.EX2 R186, R186 ;  /* 0x000000ba00ba7308 */ /* 0x000ff00000000800 */
[----:B------:R-:W4:Y:S08]  /*2af0*/  MUFU.EX2 R191, R191 ;  /* 0x000000bf00bf7308 */ /* 0x000f300000000800 */
[----:B------:R-:W-:Y:S08]  /*2b00*/  MUFU.EX2 R188, R188 ;  /* 0x000000bc00bc7308 */ /* 0x000ff00000000800 */
[----:B------:R-:W5:Y:S08]  /*2b10*/  MUFU.EX2 R193, R193 ;  /* 0x000000c100c17308 */ /* 0x000f700000000800 */
[----:B------:R-:W-:Y:S08]  /*2b20*/  MUFU.EX2 R190, R190 ;  /* 0x000000be00be7308 */ /* 0x000ff00000000800 */
[----:B------:R-:W-:Y:S08]  /*2b30*/  MUFU.EX2 R195, R195 ;  /* 0x000000c300c37308 */ /* 0x000ff00000000800 */
[----:B------:R-:W-:Y:S08]  /*2b40*/  MUFU.EX2 R5, R5 ;  /* 0x0000000500057308 */ /* 0x000ff00000000800 */
[----:B------:R-:W2:Y:S08]  /*2b50*/  MUFU.EX2 R192, R192 ;  /* 0x000000c000c07308 */ /* 0x000eb00000000800 */
[----:B------:R-:W-:Y:S08]  /*2b60*/  MUFU.EX2 R7, R7 ;  /* 0x0000000700077308 */ /* 0x000ff00000000800 */
[----:B------:R-:W2:Y:S08]  /*2b70*/  MUFU.EX2 R8, R8 ;  /* 0x0000000800087308 */ /* 0x000eb00000000800 */
[----:B------:R-:W-:Y:S08]  /*2b80*/  MUFU.EX2 R10, R10 ;  /* 0x0000000a000a7308 */ /* 0x000ff00000000800 */
[----:B------:R-:W2:Y:S08]  /*2b90*/  MUFU.EX2 R11, R11 ;  /* 0x0000000b000b7308 */ /* 0x000eb00000000800 */
        /* <DEDUP_REMOVED lines=18> */
[----:B------:R-:W-:Y:S01]  /*2cc0*/  MUFU.EX2 R165, R165 ;  /* 0x000000a500a57308 */ /* 0x000fe20000000800 */
[----:B------:R-:W-:-:S02]  /*2cd0*/  WARPGROUP.DEPBAR.LE gsb0, 0x0 ;  /* 0x00008000000079c5 */ /* 0x000fc40000010000 */
[----:B-1----:R-:W-:Y:S01]  /*2ce0*/  F2FP.BF16.F32.PACK_AB R152, R185, R182 ;  /* 0x000000b6b998723e */ /* 0x002fe200000010ff */
[----:B------:R-:W-:Y:S01]  /*2cf0*/  FADD.FTZ R182, R182, R169 ;  /* 0x000000a9b6b67221 */ /* 0x000fe20000010000 */
[----:B---3--:R-:W-:Y:S01]  /*2d00*/  F2FP.BF16.F32.PACK_AB R153, R189, R6 ;  /* 0x00000006bd99723e */ /* 0x008fe200000010ff */
[----:B------:R-:W-:Y:S01]  /*2d10*/  FADD.FTZ R6, R6, R171 ;  /* 0x000000ab06067221 */ /* 0x000fe20000010000 */
[----:B------:R-:W-:Y:S01]  /*2d20*/  F2FP.BF16.F32.PACK_AB R154, R187, R184 ;  /* 0x000000b8bb9a723e */ /* 0x000fe200000010ff */
[----:B------:R-:W1:Y:S01]  /*2d30*/  MUFU.EX2 R176, R176 ;  /* 0x000000b000b07308 */ /* 0x000e620000000800 */
[----:B----4-:R-:W-:Y:S01]  /*2d40*/  F2FP.BF16.F32.PACK_AB R155, R191, R186 ;  /* 0x000000babf9b723e */ /* 0x010fe200000010ff */
[----:B------:R-:W-:Y:S01]  /*2d50*/  FADD.FTZ R185, R185, R182 ;  /* 0x000000b6b9b97221 */ /* 0x000fe20000010000 */
[----:B------:R-:W-:Y:S02]  /*2d60*/  FADD.FTZ R189, R189, R6 ;  /* 0x00000006bdbd7221 */ /* 0x000fe40000010000 */
[----:B------:R-:W-:Y:S01]  /*2d70*/  WARPGROUP.ARRIVE ;  /* 0x00000000000079c5 */ /* 0x000fe20000000000 */
[----:B------:R-:W-:Y:S01]  /*2d80*/  FADD.FTZ R184, R184, R185 ;  /* 0x000000b9b8b87221 */ /* 0x000fe20000010000 */
[----:B------:R-:W-:Y:S01]  /*2d90*/  FADD.FTZ R186, R186, R189 ;  /* 0x000000bdbaba7221 */ /* 0x000fe20000010000 */
[----:B------:R-:W-:Y:S02]  /*2da0*/  MUFU.EX2 R175, R175 ;  /* 0x000000af00af7308 */ /* 0x000fe40000000800 */
[----:B------:R-:W-:Y:S01]  /*2db0*/  FADD.FTZ R187, R187, R184 ;  /* 0x000000b8bbbb7221 */ /* 0x000fe20000010000 */
[----:B------:R-:W-:Y:S01]  /*2dc0*/  HGMMA.64x256x16.F32.BF16 R24, R152, gdesc[UR4].tnspB, R24, gsb0 ;  /* 0x43e0000498187df0 */ /* 0x000fe20008001818 */
[----:B------:R-:W-:Y:S01]  /*2dd0*/  UIADD3 UR6, UR10, 0x100, URZ ;  /* 0x000001000a067890 */ /* 0x000fe2000fffe03f */
[----:B------:R-:W-:Y:S01]  /*2de0*/  FADD.FTZ R186, R191, R186 ;  /* 0x000000babfba7221 */ /* 0x000fe20000010000 */
[----:B------:R-:W-:-:S02]  /*2df0*/  UMOV UR7, 0x40000040 ;  /* 0x4000004000077882 */ /* 0x000fc40000000000 */
[----:B------:R-:W3:Y:S01]  /*2e00*/  MUFU.EX2 R178, R178 ;  /* 0x000000b200b27308 */ /* 0x000ee20000000800 */
[----:B------:R-:W-:Y:S02]  /*2e10*/  WARPGROUP.DEPBAR.LE gsb0, 0x0 ;  /* 0x00008000000079c5 */ /* 0x000fe40000010000 */
[----:B-----5:R-:W-:Y:S01]  /*2e20*/  F2FP.BF16.F32.PACK_AB R152, R193, R188 ;  /* 0x000000bcc198723e */ /* 0x020fe200000010ff */
[----:B------:R-:W-:Y:S01]  /*2e30*/  FADD.FTZ R188, R188, R187 ;  /* 0x000000bbbcbc7221 */ /* 0x000fe20000010000 */
[----:B--2---:R-:W-:Y:S01]  /*2e40*/  F2FP.BF16.F32.PACK_AB R153, R192, R5 ;  /* 0x00000005c099723e */ /* 0x004fe200000010ff */
[----:B------:R-:W-:Y:S01]  /*2e50*/  FADD.FTZ R5, R5, R186 ;  /* 0x000000ba05057221 */ /* 0x000fe20000010000 */
[----:B------:R-:W-:Y:S01]  /*2e60*/  F2FP.BF16.F32.PACK_AB R154, R195, R190 ;  /* 0x000000bec39a723e */ /* 0x000fe200000010ff */
[----:B------:R-:W-:Y:S01]  /*2e70*/  FADD.FTZ R193, R193, R188 ;  /* 0x000000bcc1c17221 */ /* 0x000fe20000010000 */
[----:B------:R-:W-:Y:S01]  /*2e80*/  F2FP.BF16.F32.PACK_AB R155, R8, R7 ;  /* 0x00000007089b723e */ /* 0x000fe200000010ff */
[----:B------:R-:W-:-:S02]  /*2e90*/  FADD.FTZ R192, R192, R5 ;  /* 0x00000005c0c07221 */ /* 0x000fc40000010000 */
[----:B------:R-:W-:Y:S01]  /*2ea0*/  FADD.FTZ R190, R190, R193 ;  /* 0x000000c1bebe7221 */ /* 0x000fe20000010000 */
[----:B------:R-:W-:Y:S01]  /*2eb0*/  WARPGROUP.ARRIVE ;  /* 0x00000000000079c5 */ /* 0x000fe20000000000 */
[----:B------:R-:W-:Y:S02]  /*2ec0*/  FADD.FTZ R7, R7, R192 ;  /* 0x000000c007077221 */ /* 0x000fe40000010000 */
[----:B------:R-:W-:Y:S02]  /*2ed0*/  FADD.FTZ R195, R195, R190 ;  /* 0x000000bec3c37221 */ /* 0x000fe40000010000 */
[----:B------:R-:W-:-:S05]  /*2ee0*/  FADD.FTZ R8, R8, R7 ;  /* 0x0000000708087221 */ /* 0x000fca0000010000 */
[----:B------:R-:W-:Y:S01]  /*2ef0*/  HGMMA.64x256x16.F32.BF16 R24, R152, gdesc[UR4].tnspB, R24, gsb0 ;  /* 0x43e0000498187df0 */ /* 0x000fe20008001818 */
[----:B------:R-:W-:Y:S01]  /*2f00*/  UIADD3 UR6, UR10, 0x180, URZ ;  /* 0x000001800a067890 */ /* 0x000fe2000fffe03f */
[----:B------:R-:W-:Y:S01]  /*2f10*/  UMOV UR7, 0x40000040 ;  /* 0x4000004000077882 */ /* 0x000fe20000000000 */
[----:B------:R-:W-:Y:S02]  /*2f20*/  WARPGROUP.DEPBAR.LE gsb0, 0x0 ;  /* 0x00008000000079c5 */ /* 0x000fe40000010000 */
[----:B------:R-:W-:Y:S01]  /*2f30*/  F2FP.BF16.F32.PACK_AB R152, R11, R10 ;  /* 0x0000000a0b98723e */ /* 0x000fe200000010ff */
[----:B------:R-:W-:Y:S01]  /*2f40*/  FADD.FTZ R10, R10, R195 ;  /* 0x000000c30a0a7221 */ /* 0x000fe20000010000 */
[----:B------:R-:W-:Y:S01]  /*2f50*/  F2FP.BF16.F32.PACK_AB R153, R12, R9 ;  /* 0x000000090c99723e */ /* 0x000fe200000010ff */
        /* <DEDUP_REMOVED lines=9> */
[----:B------:R-:W-:-:S08]  /*2ff0*/  FADD.FTZ R194, R194, R15 ;  /* 0x0000000fc2c27221 */ /* 0x000fd00000010000 */
        /* <DEDUP_REMOVED lines=23> */
[----:B-1----:R-:W-:Y:S01]  /*3170*/  F2FP.BF16.F32.PACK_AB R153, R176, R165 ;  /* 0x000000a5b099723e */ /* 0x002fe200000010ff */
[----:B------:R-:W-:Y:S01]  /*3180*/  FADD.FTZ R165, R165, R164 ;  /* 0x000000a4a5a57221 */ /* 0x000fe20000010000 */
[----:B------:R-:W-:Y:S01]  /*3190*/  F2FP.BF16.F32.PACK_AB R154, R163, R160 ;  /* 0x000000a0a39a723e */ /* 0x000fe200000010ff */
[----:B------:R-:W-:Y:S01]  /*31a0*/  FADD.FTZ R179, R179, R156 ;  /* 0x0000009cb3b37221 */ /* 0x000fe20000010000 */
[----:B---3--:R-:W-:Y:S01]  /*31b0*/  F2FP.BF16.F32.PACK_AB R155, R178, R175 ;  /* 0x000000afb29b723e */ /* 0x008fe200000010ff */
[----:B------:R-:W-:-:S02]  /*31c0*/  FADD.FTZ R176, R176, R165 ;  /* 0x000000a5b0b07221 */ /* 0x000fc40000010000 */
[----:B------:R-:W-:Y:S01]  /*31d0*/  FADD.FTZ R160, R160, R179 ;  /* 0x000000b3a0a07221 */ /* 0x000fe20000010000 */
[----:B------:R-:W-:Y:S01]  /*31e0*/  WARPGROUP.ARRIVE ;  /* 0x00000000000079c5 */ /* 0x000fe20000000000 */
[----:B------:R-:W-:Y:S02]  /*31f0*/  FADD.FTZ R7, R175, R176 ;  /* 0x000000b0af077221 */ /* 0x000fe40000010000 */
[----:B------:R-:W-:Y:S02]  /*3200*/  FADD.FTZ R5, R163, R160 ;  /* 0x000000a0a3057221 */ /* 0x000fe40000010000 */
[----:B------:R-:W-:-:S08]  /*3210*/  FADD.FTZ R7, R178, R7 ;  /* 0x00000007b2077221 */ /* 0x000fd00000010000 */
[----:B------:R-:W-:Y:S03]  /*3220*/  HGMMA.64x256x16.F32.BF16 R24, R152, gdesc[UR4].tnspB, R24, gsb0 ;  /* 0x43e0000498187df0 */ /* 0x000fe60008001818 */
[----:B------:R-:W-:Y:S02]  /*3230*/  WARPGROUP.DEPBAR.LE gsb0, 0x0 ;  /* 0x00008000000079c5 */ /* 0x000fe40000010000 */
[----:B------:R1:W-:Y:S01]  /*3240*/  @!P1 SYNCS.ARRIVE.TRANS64.RED.A1T0 RZ, [R174+URZ], RZ ;  /* 0x000000ffaeff99a7 */ /* 0x0003e2000810043f */
[----:B------:R-:W-:Y:S05]  /*3250*/  @!P2 BRA `(.L_x_134) ;  /* 0x0000002000f8a947 */ /* 0x000fea0003800000 */
[----:B------:R-:W-:Y:S01]  /*3260*/  IMAD.MOV.U32 R12, RZ, RZ, R3 ;  /* 0x000000ffff0c7224 */ /* 0x000fe200078e0003 */
[----:B------:R-:W-:Y:S01]  /*3270*/  UIADD3 UR45, UR45, -0x2, URZ ;  /* 0xfffffffe2d2d7890 */ /* 0x000fe2000fffe03f */
[----:B------:R-:W-:Y:S01]  /*3280*/  IMAD.MOV.U32 R9, RZ, RZ, R0 ;  /* 0x000000ffff097224 */ /* 0x000fe200078e0000 */
[----:B------:R-:W-:-:S10]  /*3290*/  ULDC UR27, c[0x0][0xa80] ;  /* 0x0002a000001b7ab9 */ /* 0x000fd40000000800 */
.L_x_143:
        /* <DEDUP_REMOVED lines=8> */
[----:B--2---:R-:W-:Y:S11]  /*3320*/  @!P0 BRA `(.L_x_135) ;  /* 0x0000000000048947 */ /* 0x004ff60003800000 */
[----:B------:R-:W-:Y:S01]  /*3330*/  BPT.TRAP 0x1 ;  /* 0x000000040000795c */ /* 0x000fe20000300000 */
.L_x_135:
[----:B------:R-:W-:Y:S01]  /*3340*/  ULEA UR28, UR39, UR41, 0x3 ;  /* 0x00000029271c7291 */ /* 0x000fe2000f8e183f */
[----:B------:R-:W-:-:S04]  /*3350*/  MOV R0, UR38 ;  /* 0x0000002600007c02 */ /* 0x000fc80008000f00 */
[----:B------:R-:W-:-:S04]  /*3360*/  SHF.L.U32 R0, R0, 0x1f, RZ ;  /* 0x0000001f00007819 */ /* 0x000fc800000006ff */
[----:B------:R2:W3:Y:S01]  /*3370*/  SYNCS.PHASECHK.TRANS64.TRYWAIT P3, [UR28+0x32430], R0 ;  /* 0x03243000ff0075a7 */ /* 0x0004e2000806015c */
[----:B------:R-:W-:Y:S05]  /*3380*/  @!P0 BRA `(.L_x_136) ;  /* 0x0000000000048947 */ /* 0x000fea0003800000 */
[----:B------:R-:W-:Y:S01]  /*3390*/  BPT.TRAP 0x1 ;  /* 0x000000040000795c */ /* 0x000fe20000300000 */
.L_x_136:
[----:B---3--:R-:W-:Y:S05]  /*33a0*/  @P3 BRA `(.L_x_137) ;  /* 0x0000000000083947 */ /* 0x008fea0003800000 */
[----:B------:R-:W3:Y:S02]  /*33b0*/  SYNCS.PHASECHK.TRANS64.TRYWAIT P3, [UR28+0x32430], R0 ;  /* 0x03243000ff0075a7 */ /* 0x000ee4000806015c */
[----:B---3--:R-:W-:Y:S05]  /*33c0*/  @!P3 BRA `(.L_x_138) ;  /* 0x0000006c0044b947 */ /* 0x008fea0003800000 */
.L_x_137:
[----:B------:R-:W-:Y:S01]  /*33d0*/  UIMAD UR6, UR39, 0x300, UR24 ;  /* 0x00000300270678a4 */ /* 0x000fe2000f8e0218 */
[----:B-1----:R-:W-:Y:S01]  /*33e0*/  WARPGROUP.ARRIVE ;  /* 0x00000000000079c5 */ /* 0x002fe20000000000 */
        /* <DEDUP_REMOVED lines=18> */
[----:B------:R-:W-:Y:S05]  /*3510*/  @!P0 BRA `(.L_x_139) ;  /* 0x0000000000048947 */ /* 0x000fea0003800000 */
[----:B------:R-:W-:Y:S01]  /*3520*/  BPT.TRAP 0x1 ;  /* 0x000000040000795c */ /* 0x000fe20000300000 */
.L_x_139:
[----:B------:R1:W4:Y:S01]  /*3530*/  SYNCS.PHASECHK.TRANS64.TRYWAIT P3, [UR28+0x32450], R0 ;  /* 0x03245000ff0075a7 */ /* 0x000322000806015c */
[----:B------:R-:W-:Y:S05]  /*3540*/  @!P0 BRA `(.L_x_140) ;  /* 0x0000000000048947 */ /* 0x000fea0003800000 */
[----:B------:R-:W-:Y:S01]  /*3550*/  BPT.TRAP 0x1 ;  /* 0x000000040000795c */ /* 0x000fe20000300000 */
.L_x_140:
[----:B----4-:R-:W-:Y:S05]  /*3560*/  @P3 BRA `(.L_x_141) ;  /* 0x0000000000083947 */ /* 0x010fea0003800000 */
[----:B------:R-:W4:Y:S02]  /*3570*/  SYNCS.PHASECHK.TRANS64.TRYWAIT P3, [UR28+0x32450], R0 ;  /* 0x03245000ff0075a7 */ /* 0x000f24000806015c */
[----:B----4-:R-:W-:Y:S05]  /*3580*/  @!P3 BRA `(.L_x_142) ;  /* 0x0000006800ecb947 */ /* 0x010fea0003800000 */
.L_x_141:
[----:B------:R-:W-:Y:S01]  /*3590*/  ULEA UR6, UR44, UR41, 0xd ;  /* 0x000000292c067291 */ /* 0x000fe2000f8e683f */
[----:B------:R-:W-:Y:S01]  /*35a0*/  WARPGROUP.ARRIVE ;  /* 0x00000000000079c5 */ /* 0x000fe20000000000 */
[----:B------:R-:W-:Y:S01]  /*35b0*/  UIMAD UR7, UR39, 0xc00, UR25 ;  /* 0x00000c00270778a4 */ /* 0x000fe2000f8e0219 */
[----:B------:R-:W-:Y:S01]  /*35c0*/  IMAD.U32 R20, RZ, RZ, UR28 ;  /* 0x0000001cff147e24 */ /* 0x000fe2000f8e00ff */
[----:B------:R-:W-:Y:S01]  /*35d0*/  UIADD3 UR6, UR6, 0x22400, URZ ;  /* 0x0002240006067890 */ /* 0x000fe2000fffe03f */
[----:B------:R-:W-:Y:S01]  /*35e0*/  UMOV UR23, 0x40000040 ;  /* 0x4000004000177882 */ /* 0x000fe20000000000 */
[----:B------:R-:W-:Y:S02]  /*35f0*/  UMOV UR21, 0x40000040 ;  /* 0x4000004000157882 */ /* 0x000fe40000000000 */
[----:B------:R-:W-:Y:S01]  /*3600*/  USHF.R.U32.HI UR6, URZ, 0x4, UR6 ;  /* 0x000000043f067899 */ /* 0x000fe20008011606 */
[C---:B------:R-:W-:Y:S01]  /*3610*/  @!P1 VIADD R21, R20.reuse, 0x32440 ;  /* 0x0003244014159836 */ /* 0x040fe20000000000 */
[----:B------:R-:W-:Y:S01]  /*3620*/  UMOV UR22, UR7 ;  /* 0x0000000700167c82 */ /* 0x000fe20008000000 */
[----:B------:R-:W-:Y:S01]  /*3630*/  UIMAD UR10, UR39, 0xc00, UR26 ;  /* 0x00000c00270a78a4 */ /* 0x000fe2000f8e021a */
[----:B------:R-:W-:Y:S01]  /*3640*/  @!P1 VIADD R20, R20, 0x32460 ;  /* 0x0003246014149836 */ /* 0x000fe20000000000 */
[----:B------:R-:W-:-:S04]  /*3650*/  ULOP3.LUT UR6, UR6, 0x3fff, URZ, 0xc0, !UPT ;  /* 0x00003fff06067892 */ /* 0x000fc8000f8ec03f */
[----:B------:R-:W-:Y:S01]  /*3660*/  ULOP3.LUT UR6, UR6, 0x10000, URZ, 0xfc, !UPT ;  /* 0x0001000006067892 */ /* 0x000fe2000f8efc3f */
[----:B------:R-:W-:-:S06]  /*3670*/  @!P1 PRMT R20, RZ, 0x654, R20 ;  /* 0x00000654ff149816 */ /* 0x000fcc0000000014 */
[----:B------:R-:W-:Y:S02]  /*3680*/  UMOV UR20, UR6 ;  /* 0x0000000600147c82 */ /* 0x000fe40008000000 */
        /* <DEDUP_REMOVED lines=103> */
[----:B------:R-:W-:Y:S01]  /*3d00*/  UMOV UR6, UR10 ;  /* 0x0000000a00067c82 */ /* 0x000fe20008000000 */
[----:B------:R-:W-:Y:S01]  /*3d10*/  UMOV UR7, 0x40000040 ;  /* 0x4000004000077882 */ /* 0x000fe20000000000 */
[----:B------:R-:W-:Y:S02]  /*3d20*/  WARPGROUP.DEPBAR.LE gsb0, 0x0 ;  /* 0x00008000000079c5 */ /* 0x000fe40000010000 */
[----:B------:R-:W-:-:S06]  /*3d30*/  WARPGROUP.ARRIVE ;  /* 0x00000000000079c5 */ /* 0x000fcc0000000000 */
[----:B------:R-:W-:Y:S03]  /*3d40*/  HGMMA.64x96x16.F32.BF16 R152, gdesc[UR20], R152, gsb0 ;  /* 0x01600000149879f0 */ /* 0x000fe60008001898 */
[----:B------:R-:W-:Y:S02]  /*3d50*/  WARPGROUP.DEPBAR.LE gsb0, 0x0 ;  /* 0x00008000000079c5 */ /* 0x000fe40000010000 */
[----:B-123--:R-:W-:-:S04]  /*3d60*/  FMNMX.FTZ R0, R152, R9, !PT ;  /* 0x0000000998007209 */ /* 0x00efc80007810000 */
[----:B------:R-:W-:-:S04]  /*3d70*/  FMNMX.FTZ R3, R153, R0, !PT ;  /* 0x0000000099037209 */ /* 0x000fc80007810000 */
[----:B------:R-:W-:-:S04]  /*3d80*/  FMNMX.FTZ R0, R156, R3, !PT ;  /* 0x000000039c007209 */ /* 0x000fc80007810000 */
[----:B------:R-:W-:-:S04]  /*3d90*/  FMNMX.FTZ R3, R157, R0, !PT ;  /* 0x000000009d037209 */ /* 0x000fc80007810000 */
[----:B------:R-:W-:-:S04]  /*3da0*/  FMNMX.FTZ R0, R160, R3, !PT ;  /* 0x00000003a0007209 */ /* 0x000fc80007810000 */
[----:B------:R-:W-:Y:S02]  /*3db0*/  FMNMX.FTZ R3, R161, R0, !PT ;  /* 0x00000000a1037209 */ /* 0x000fe40007810000 */
[----:B------:R-:W-:Y:S02]  /*3dc0*/  FMNMX.FTZ R0, R154, R12, !PT ;  /* 0x0000000c9a007209 */ /* 0x000fe40007810000 */
[----:B------:R-:W-:Y:S02]  /*3dd0*/  FMNMX.FTZ R4, R164, R3, !PT ;  /* 0x00000003a4047209 */ /* 0x000fe40007810000 */
[----:B------:R-:W-:Y:S02]  /*3de0*/  FMNMX.FTZ R3, R155, R0, !PT ;  /* 0x000000009b037209 */ /* 0x000fe40007810000 */
[----:B------:R-:W-:Y:S02]  /*3df0*/  FMNMX.FTZ R11, R165, R4, !PT ;  /* 0x00000004a50b7209 */ /* 0x000fe40007810000 */
[----:B------:R-:W-:-:S02]  /*3e00*/  FMNMX.FTZ R0, R158, R3, !PT ;  /* 0x000000039e007209 */ /* 0x000fc40007810000 */
        /* <DEDUP_REMOVED lines=31> */
[----:B------:R-:W-:-:S03]  /*4000*/  FMNMX.FTZ R0, R190, R3, !PT ;  /* 0x00000003be007209 */ /* 0x000fc60007810000 */
[----:B------:R-:W1:Y:S01]  /*4010*/  SHFL.BFLY PT, R11, R4, 0x2, 0x1f ;  /* 0x0c401f00040b7f89 */ /* 0x000e6200000e0000 */
[----:B------:R-:W-:-:S04]  /*4020*/  FMNMX.FTZ R3, R191, R0, !PT ;  /* 0x00000000bf037209 */ /* 0x000fc80007810000 */
[----:B------:R-:W-:-:S04]  /*4030*/  FMNMX.FTZ R0, R194, R3, !PT ;  /* 0x00000003c2007209 */ /* 0x000fc80007810000 */
[----:B------:R-:W-:-:S04]  /*4040*/  FMNMX.FTZ R3, R195, R0, !PT ;  /* 0x00000000c3037209 */ /* 0x000fc80007810000 */
[----:B------:R-:W-:-:S04]  /*4050*/  FMNMX.FTZ R0, R198, R3, !PT ;  /* 0x00000003c6007209 */ /* 0x000fc80007810000 */
[----:B------:R-:W-:-:S05]  /*4060*/  FMNMX.FTZ R3, R199, R0, !PT ;  /* 0x00000000c7037209 */ /* 0x000fca0007810000 */
[----:B------:R-:W2:Y:S01]  /*4070*/  SHFL.BFLY PT, R0, R3, 0x2, 0x1f ;  /* 0x0c401f0003007f89 */ /* 0x000ea200000e0000 */
[----:B-1----:R-:W-:-:S05]  /*4080*/  FMNMX.FTZ R8, R4, R11, !PT ;  /* 0x0000000b04087209 */ /* 0x002fca0007810000 */
[----:B------:R-:W1:Y:S01]  /*4090*/  SHFL.BFLY PT, R11, R8, 0x1, 0x1f ;  /* 0x0c201f00080b7f89 */ /* 0x000e6200000e0000 */
[----:B--2---:R-:W-:-:S05]  /*40a0*/  FMNMX.FTZ R10, R3, R0, !PT ;  /* 0x00000000030a7209 */ /* 0x004fca0007810000 */
[----:B------:R-:W2:Y:S01]  /*40b0*/  SHFL.BFLY PT, R13, R10, 0x1, 0x1f ;  /* 0x0c201f000a0d7f89 */ /* 0x000ea200000e0000 */
[----:B-1----:R-:W-:-:S05]  /*40c0*/  FMNMX.FTZ R0, R8, R11, !PT ;  /* 0x0000000b08007209 */ /* 0x002fca0007810000 */
[C---:B------:R-:W-:Y:S01]  /*40d0*/  FADD.FTZ R4, -R0.reuse, R9 ;  /* 0x0000000900047221 */ /* 0x040fe20000010100 */
[----:B------:R-:W-:-:S03]  /*40e0*/  FMUL.FTZ R11, R0, UR27 ;  /* 0x0000001b000b7c20 */ /* 0x000fc60008410000 */
[----:B------:R-:W-:Y:S01]  /*40f0*/  FMUL.FTZ R4, R4, UR27 ;  /* 0x0000001b04047c20 */ /* 0x000fe20008410000 */
[--C-:B------:R-:W-:Y:S01]  /*4100*/  FFMA.FTZ R156, R156, UR27, -R11.reuse ;  /* 0x0000001b9c9c7c23 */ /* 0x100fe2000801080b */
[--C-:B------:R-:W-:Y:S01]  /*4110*/  FFMA.FTZ R9, R152, UR27, -R11.reuse ;  /* 0x0000001b98097c23 */ /* 0x100fe2000801080b */
[----:B------:R-:W-:Y:S01]  /*4120*/  FFMA.FTZ R8, R153, UR27, -R11 ;  /* 0x0000001b99087c23 */ /* 0x000fe2000801080b */
[----:B------:R1:W3:Y:S01]  /*4130*/  MUFU.EX2 R6, R4 ;  /* 0x0000000400067308 */ /* 0x0002e20000000800 */
[----:B------:R-:W-:Y:S01]  /*4140*/  VIADD R153, R18, 0x8 ;  /* 0x0000000812997836 */ /* 0x000fe20000000000 */
[----:B------:R-:W-:-:S06]  /*4150*/  @!P1 PRMT R152, RZ, 0x654, R21 ;  /* 0x00000654ff989816 */ /* 0x000fcc0000000015 */
[----:B------:R-:W-:Y:S01]  /*4160*/  MUFU.EX2 R9, R9 ;  /* 0x0000000900097308 */ /* 0x000fe20000000800 */
[----:B--2---:R-:W-:Y:S01]  /*4170*/  FMNMX.FTZ R3, R10, R13, !PT ;  /* 0x0000000d0a037209 */ /* 0x004fe20007810000 */
[----:B------:R-:W-:Y:S01]  /*4180*/  FFMA.FTZ R13, R157, UR27, -R11 ;  /* 0x0000001b9d0d7c23 */ /* 0x000fe2000801080b */
[----:B-1----:R-:W-:-:S03]  /*4190*/  IADD3 R4, -R18, 0xb, RZ ;  /* 0x0000000b12047810 */ /* 0x002fc60007ffe1ff */
[C---:B------:R-:W-:Y:S01]  /*41a0*/  FADD.FTZ R12, -R3.reuse, R12 ;  /* 0x0000000c030c7221 */ /* 0x040fe20000010100 */
[----:B------:R-:W-:Y:S01]  /*41b0*/  FMUL.FTZ R157, R3, UR27 ;  /* 0x0000001b039d7c20 */ /* 0x000fe20008410000 */
[----:B------:R1:W-:Y:S01]  /*41c0*/  MUFU.EX2 R10, R156 ;  /* 0x0000009c000a7308 */ /* 0x0003e20000000800 */
[----:B------:R2:W-:Y:S06]  /*41d0*/  BAR.ARV R4, 0x100 ;  /* 0x000400040000751d */ /* 0x0005ec0000002000 */
[----:B------:R-:W-:Y:S01]  /*41e0*/  FMUL.FTZ R12, R12, UR27 ;  /* 0x0000001b0c0c7c20 */ /* 0x000fe20008410000 */
[--C-:B------:R-:W-:Y:S01]  /*41f0*/  FFMA.FTZ R15, R154, UR27, -R157.reuse ;  /* 0x0000001b9a0f7c23 */ /* 0x100fe2000801089d */
[--C-:B------:R-:W-:Y:S01]  /*4200*/  FFMA.FTZ R14, R155, UR27, -R157.reuse ;  /* 0x0000001b9b0e7c23 */ /* 0x100fe2000801089d */
[--C-:B-1----:R-:W-:Y:S01]  /*4210*/  FFMA.FTZ R156, R159, UR27, -R157.reuse ;  /* 0x0000001b9f9c7c23 */ /* 0x102fe2000801089d */
[----:B------:R-:W-:Y:S01]  /*4220*/  FFMA.FTZ R158, R158, UR27, -R157 ;  /* 0x0000001b9e9e7c23 */ /* 0x000fe2000801089d */
[----:B------:R1:W-:Y:S01]  /*4230*/  @!P1 SYNCS.ARRIVE.TRANS64.RED.A1T0 RZ, [R152+URZ], RZ ;  /* 0x000000ff98ff99a7 */ /* 0x0003e2000810043f */
[----:B------:R-:W4:Y:S01]  /*4240*/  MUFU.EX2 R12, R12 ;  /* 0x0000000c000c7308 */ /* 0x000f220000000800 */
[-C--:B---3--:R-:W-:Y:S01]  /*4250*/  FMUL.FTZ R24, R24, R6.reuse ;  /* 0x0000000618187220 */ /* 0x088fe20000410000 */
[-C--:B------:R-:W-:Y:S01]  /*4260*/  FMUL.FTZ R25, R25, R6.reuse ;  /* 0x0000000619197220 */ /* 0x080fe20000410000 */
[-C--:B------:R-:W-:Y:S01]  /*4270*/  FMUL.FTZ R28, R28, R6.reuse ;  /* 0x000000061c1c7220 */ /* 0x080fe20000410000 */
[-C--:B------:R-:W-:Y:S01]  /*4280*/  FMUL.FTZ R29, R29, R6.reuse ;  /* 0x000000061d1d7220 */ /* 0x080fe20000410000 */
[-C--:B------:R-:W-:Y:S01]  /*4290*/  FMUL.FTZ R32, R32, R6.reuse ;  /* 0x0000000620207220 */ /* 0x080fe20000410000 */
[-C--:B------:R-:W-:Y:S01]  /*42a0*/  FMUL.FTZ R33, R33, R6.reuse ;  /* 0x0000000621217220 */ /* 0x080fe20000410000 */
[-C--:B------:R-:W-:Y:S01]  /*42b0*/  FMUL.FTZ R36, R36, R6.reuse ;  /* 0x0000000624247220 */ /* 0x080fe20000410000 */
[----:B------:R-:W1:Y:S01]  /*42c0*/  MUFU.EX2 R8, R8 ;  /* 0x0000000800087308 */ /* 0x000e620000000800 */
[-C--:B------:R-:W-:Y:S01]  /*42d0*/  FMUL.FTZ R37, R37, R6.reuse ;  /* 0x0000000625257220 */ /* 0x080fe20000410000 */
[-C--:B------:R-:W-:Y:S01]  /*42e0*/  FMUL.FTZ R40, R40, R6.reuse ;  /* 0x0000000628287220 */ /* 0x080fe20000410000 */
[-C--:B------:R-:W-:Y:S01]  /*42f0*/  FMUL.FTZ R41, R41, R6.reuse ;  /* 0x0000000629297220 */ /* 0x080fe20000410000 */
[-C--:B------:R-:W-:Y:S01]  /*4300*/  FMUL.FTZ R44, R44, R6.reuse ;  /* 0x000000062c2c7220 */ /* 0x080fe20000410000 */
[-C--:B------:R-:W-:Y:S01]  /*4310*/  FMUL.FTZ R45, R45, R6.reuse ;  /* 0x000000062d2d7220 */ /* 0x080fe20000410000 */
[-C--:B------:R-:W-:Y:S01]  /*4320*/  FMUL.FTZ R48, R48, R6.reuse ;  /* 0x0000000630307220 */ /* 0x080fe20000410000 */
[-C--:B------:R-:W-:Y:S01]  /*4330*/  FMUL.FTZ R49, R49, R6.reuse ;  /* 0x0000000631317220 */ /* 0x080fe20000410000 */
[----:B------:R-:W3:Y:S01]  /*4340*/  MUFU.EX2 R13, R13 ;  /* 0x0000000d000d7308 */ /* 0x000ee20000000800 */
        /* <DEDUP_REMOVED lines=15> */
[----:B------:R-:W5:Y:S01]  /*4440*/  MUFU.EX2 R14, R14 ;  /* 0x0000000e000e7308 */ /* 0x000f620000000800 */
[----:B------:R5:W-:Y:S01]  /*4450*/  BAR.SYNC.DEFER_BLOCKING R153, 0x100 ;  /* 0x000400990000751d */ /* 0x000be20000010000 */
[-C--:B------:R-:W-:Y:S01]  /*4460*/  FMUL.FTZ R80, R80, R6.reuse ;  /* 0x0000000650507220 */ /* 0x080fe20000410000 */
[-C--:B------:R-:W-:Y:S01]  /*4470*/  FMUL.FTZ R81, R81, R6.reuse ;  /* 0x0000000651517220 */ /* 0x080fe20000410000 */
[-C--:B------:R-:W-:Y:S01]  /*4480*/  FMUL.FTZ R84, R84, R6.reuse ;  /* 0x0000000654547220 */ /* 0x080fe20000410000 */
[-C--:B------:R-:W-:Y:S01]  /*4490*/  FMUL.FTZ R85, R85, R6.reuse ;  /* 0x0000000655557220 */ /* 0x080fe20000410000 */
[-C--:B------:R-:W-:Y:S01]  /*44a0*/  FMUL.FTZ R88, R88, R6.reuse ;  /* 0x0000000658587220 */ /* 0x080fe20000410000 */
[-C--:B------:R-:W-:Y:S01]  /*44b0*/  FMUL.FTZ R89, R89, R6.reuse ;  /* 0x0000000659597220 */ /* 0x080fe20000410000 */
[----:B------:R2:W-:Y:S01]  /*44c0*/  MUFU.EX2 R21, R158 ;  /* 0x0000009e00157308 */ /* 0x0005e20000000800 */
        /* <DEDUP_REMOVED lines=31> */
[-C--:B----4-:R-:W-:Y:S01]  /*46c0*/  FMUL.FTZ R26, R26, R12.reuse ;  /* 0x0000000c1a1a7220 */ /* 0x090fe20000410000 */
        /* <DEDUP_REMOVED lines=63> */
[----:B-1----:R-:W-:Y:S01]  /*4ac0*/  F2FP.BF16.F32.PACK_AB R152, R8, R9 ;  /* 0x000000090898723e */ /* 0x002fe200000010ff */
[--C-:B--2---:R-:W-:Y:S01]  /*4ad0*/  FFMA.FTZ R158, R160, UR27, -R11.reuse ;  /* 0x0000001ba09e7c23 */ /* 0x104fe2000801080b */
[----:B---3--:R-:W-:Y:S01]  /*4ae0*/  F2FP.BF16.F32.PACK_AB R154, R13, R10 ;  /* 0x0000000a0d9a723e */ /* 0x008fe200000010ff */
[--C-:B------:R-:W-:Y:S01]  /*4af0*/  FFMA.FTZ R159, R161, UR27, -R11.reuse ;  /* 0x0000001ba19f7c23 */ /* 0x100fe2000801080b */
[----:B-----5:R-:W-:Y:S01]  /*4b00*/  F2FP.BF16.F32.PACK_AB R153, R14, R15 ;  /* 0x0000000f0e99723e */ /* 0x020fe200000010ff */
[--C-:B------:R-:W-:Y:S01]  /*4b10*/  FFMA.FTZ R160, R164, UR27, -R11.reuse ;  /* 0x0000001ba4a07c23 */ /* 0x100fe2000801080b */
[----:B------:R-:W-:Y:S01]  /*4b20*/  F2FP.BF16.F32.PACK_AB R155, R156, R21 ;  /* 0x000000159c9b723e */ /* 0x000fe200000010ff */
[----:B------:R-:W-:Y:S01]  /*4b30*/  FFMA.FTZ R161, R165, UR27, -R11 ;  /* 0x0000001ba5a17c23 */ /* 0x000fe2000801080b */
[--C-:B------:R-:W-:Y:S01]  /*4b40*/  FFMA.FTZ R162, R162, UR27, -R157.reuse ;  /* 0x0000001ba2a27c23 */ /* 0x100fe2000801089d */
[--C-:B------:R-:W-:Y:S01]  /*4b50*/  FFMA.FTZ R163, R163, UR27, -R157.reuse ;  /* 0x0000001ba3a37c23 */ /* 0x100fe2000801089d */
[----:B------:R-:W-:Y:S01]  /*4b60*/  WARPGROUP.ARRIVE ;  /* 0x00000000000079c5 */ /* 0x000fe20000000000 */
[--C-:B------:R-:W-:Y:S01]  /*4b70*/  FFMA.FTZ R164, R166, UR27, -R157.reuse ;  /* 0x0000001ba6a47c23 */ /* 0x100fe2000801089d */
[----:B------:R-:W-:Y:S01]  /*4b80*/  FFMA.FTZ R165, R167, UR27, -R157 ;  /* 0x0000001ba7a57c23 */ /* 0x000fe2000801089d */
[----:B------:R-:W-:Y:S01]  /*4b90*/  MUFU.EX2 R158, R158 ;  /* 0x0000009e009e7308 */ /* 0x000fe20000000800 */
[--C-:B------:R-:W-:Y:S01]  /*4ba0*/  FFMA.FTZ R166, R168, UR27, -R11.reuse ;  /* 0x0000001ba8a67c23 */ /* 0x100fe2000801080b */
[--C-:B------:R-:W-:Y:S01]  /*4bb0*/  FFMA.FTZ R167, R169, UR27, -R11.reuse ;  /* 0x0000001ba9a77c23 */ /* 0x100fe2000801080b */
[----:B------:R-:W-:Y:S01]  /*4bc0*/  HGMMA.64x256x16.F32.BF16 R24, R152, gdesc[UR4].tnspB, R24, gsb0 ;  /* 0x43e0000498187df0 */ /* 0x000fe20008001818 */
[----:B------:R-:W-:Y:S01]  /*4bd0*/  UIADD3 UR6, UR10, 0x80, URZ ;  /* 0x000000800a067890 */ /* 0x000fe2000fffe03f */
[--C-:B------:R-:W-:Y:S01]  /*4be0*/  FFMA.FTZ R168, R172, UR27, -R11.reuse ;  /* 0x0000001baca87c23 */ /* 0x100fe2000801080b */
[----:B------:R-:W-:Y:S01]  /*4bf0*/  UMOV UR7, 0x40000040 ;  /* 0x4000004000077882 */ /* 0x000fe20000000000 */
[----:B------:R-:W-:Y:S01]  /*4c00*/  FFMA.FTZ R169, R173, UR27, -R11 ;  /* 0x0000001bada97c23 */ /* 0x000fe2000801080b */
[----:B------:R-:W1:Y:S01]  /*4c10*/  MUFU.EX2 R159, R159 ;  /* 0x0000009f009f7308 */ /* 0x000e620000000800 */
[--C-:B------:R-:W-:Y:S01]  /*4c20*/  FFMA.FTZ R170, R170, UR27, -R157.reuse ;  /* 0x0000001baaaa7c23 */ /* 0x100fe2000801089d */
[--C-:B------:R-:W-:Y:S01]  /*4c30*/  FFMA.FTZ R171, R171, UR27, -R157.reuse ;  /* 0x0000001babab7c23 */ /* 0x100fe2000801089d */
[--C-:B------:R-:W-:Y:S01]  /*4c40*/  FFMA.FTZ R172, R174, UR27, -R157.reuse ;  /* 0x0000001baeac7c23 */ /* 0x100fe2000801089d */
[----:B------:R-:W-:Y:S01]  /*4c50*/  FFMA.FTZ R173, R175, UR27, -R157 ;  /* 0x0000001bafad7c23 */ /* 0x000fe2000801089d */
[--C-:B------:R-:W-:Y:S01]  /*4c60*/  FFMA.FTZ R174, R176, UR27, -R11.reuse ;  /* 0x0000001bb0ae7c23 */ /* 0x100fe2000801080b */
[--C-:B------:R-:W-:Y:S01]  /*4c70*/  FFMA.FTZ R175, R177, UR27, -R11.reuse ;  /* 0x0000001bb1af7c23 */ /* 0x100fe2000801080b */
[--C-:B------:R-:W-:Y:S01]  /*4c80*/  FFMA.FTZ R176, R180, UR27, -R11.reuse ;  /* 0x0000001bb4b07c23 */ /* 0x100fe2000801080b */
[----:B------:R-:W-:Y:S01]  /*4c90*/  MUFU.EX2 R160, R160 ;  /* 0x000000a000a07308 */ /* 0x000fe20000000800 */
[----:B------:R-:W-:Y:S01]  /*4ca0*/  FFMA.FTZ R177, R181, UR27, -R11 ;  /* 0x0000001bb5b17c23 */ /* 0x000fe2000801080b */
[--C-:B------:R-:W-:Y:S01]  /*4cb0*/  FFMA.FTZ R178, R178, UR27, -R157.reuse ;  /* 0x0000001bb2b27c23 */ /* 0x100fe2000801089d */
[--C-:B------:R-:W-:Y:S01]  /*4cc0*/  FFMA.FTZ R179, R179, UR27, -R157.reuse ;  /* 0x0000001bb3b37c23 */ /* 0x100fe2000801089d */
[--C-:B------:R-:W-:Y:S01]  /*4cd0*/  FFMA.FTZ R180, R182, UR27, -R157.reuse ;  /* 0x0000001bb6b47c23 */ /* 0x100fe2000801089d */
[----:B------:R-:W-:Y:S01]  /*4ce0*/  FFMA.FTZ R181, R183, UR27, -R157 ;  /* 0x0000001bb7b57c23 */ /* 0x000fe2000801089d */
[--C-:B------:R-:W-:Y:S01]  /*4cf0*/  FFMA.FTZ R182, R184, UR27, -R11.reuse ;  /* 0x0000001bb8b67c23 */ /* 0x100fe2000801080b */
[--C-:B------:R-:W-:Y:S01]  /*4d00*/  FFMA.FTZ R183, R185, UR27, -R11.reuse ;  /* 0x0000001bb9b77c23 */ /* 0x100fe2000801080b */
[----:B------:R-:W-:Y:S01]  /*4d10*/  MUFU.EX2 R161, R161 ;  /* 0x000000a100a17308 */ /* 0x000fe20000000800 */
[--C-:B------:R-:W-:Y:S01]  /*4d20*/  FFMA.FTZ R184, R188, UR27, -R11.reuse ;  /* 0x0000001bbcb87c23 */ /* 0x100fe2000801080b */
[----:B------:R-:W-:Y:S01]  /*4d30*/  FFMA.FTZ R185, R189, UR27, -R11 ;  /* 0x0000001bbdb97c23 */ /* 0x000fe2000801080b */
[--C-:B------:R-:W-:Y:S01]  /*4d40*/  FFMA.FTZ R186, R186, UR27, -R157.reuse ;  /* 0x0000001bbaba7c23 */ /* 0x100fe2000801089d */
[--C-:B------:R-:W-:Y:S01]  /*4d50*/  FFMA.FTZ R187, R187, UR27, -R157.reuse ;  /* 0x0000001bbbbb7c23 */ /* 0x100fe2000801089d */
[--C-:B------:R-:W-:Y:S01]  /*4d60*/  FFMA.FTZ R188, R190, UR27, -R157.reuse ;  /* 0x0000001bbebc7c23 */ /* 0x100fe2000801089d */
[----:B------:R-:W-:Y:S01]  /*4d70*/  FFMA.FTZ R189, R191, UR27, -R157 ;  /* 0x0000001bbfbd7c23 */ /* 0x000fe2000801089d */
[--C-:B------:R-:W-:Y:S01]  /*4d80*/  FFMA.FTZ R191, R193, UR27, -R11.reuse ;  /* 0x0000001bc1bf7c23 */ /* 0x100fe2000801080b */
[----:B------:R-:W-:Y:S01]  /*4d90*/  MUFU.EX2 R162, R162 ;  /* 0x000000a200a27308 */ /* 0x000fe20000000800 */
[----:B------:R-:W-:Y:S01]  /*4da0*/  FFMA.FTZ R190, R192, UR27, -R11 ;  /* 0x0000001bc0be7c23 */ /* 0x000fe2000801080b */
[----:B------:R-:W-:Y:S01]  /*4db0*/  FFMA.FTZ R193, R194, UR27, -R157 ;  /* 0x0000001bc2c17c23 */ /* 0x000fe2000801089d */
[----:B------:R-:W-:Y:S01]  /*4dc0*/  FFMA.FTZ R192, R196, UR27, -R11 ;  /* 0x0000001bc4c07c23 */ /* 0x000fe2000801080b */
[----:B------:R-:W-:Y:S01]  /*4dd0*/  FFMA.FTZ R194, R195, UR27, -R157 ;  /* 0x0000001bc3c27c23 */ /* 0x000fe2000801089d */
[----:B------:R-:W-:Y:S01]  /*4de0*/  FFMA.FTZ R11, R197, UR27, -R11 ;  /* 0x0000001bc50b7c23 */ /* 0x000fe2000801080b */
[--C-:B------:R-:W-:Y:S01]  /*4df0*/  FFMA.FTZ R195, R198, UR27, -R157.reuse ;  /* 0x0000001bc6c37c23 */ /* 0x100fe2000801089d */
[----:B------:R-:W-:Y:S01]  /*4e00*/  FFMA.FTZ R196, R199, UR27, -R157 ;  /* 0x0000001bc7c47c23 */ /* 0x000fe2000801089d */
[----:B------:R-:W2:Y:S01]  /*4e10*/  MUFU.EX2 R163, R163 ;  /* 0x000000a300a37308 */ /* 0x000ea20000000800 */
[----:B------:R-:W-:Y:S01]  /*4e20*/  FFMA.FTZ R5, R6, R5, R9 ;  /* 0x0000000506057223 */ /* 0x000fe20000010009 */
[----:B------:R-:W-:Y:S01]  /*4e30*/  FFMA.FTZ R7, R12, R7, R15 ;  /* 0x000000070c077223 */ /* 0x000fe2000001000f */
[----:B------:R-:W-:-:S02]  /*4e40*/  IMAD.MOV.U32 R12, RZ, RZ, R3 ;  /* 0x000000ffff0c7224 */ /* 0x000fc400078e0003 */
[----:B------:R-:W-:Y:S01]  /*4e50*/  FADD.FTZ R5, R8, R5 ;  /* 0x0000000508057221 */ /* 0x000fe20000010000 */
[----:B------:R-:W-:Y:S01]  /*4e60*/  FADD.FTZ R14, R14, R7 ;  /* 0x000000070e0e7221 */ /* 0x000fe20000010000 */
[----:B------:R-:W-:Y:S01]  /*4e70*/  IMAD.MOV.U32 R9, RZ, RZ, R0 ;  /* 0x000000ffff097224 */ /* 0x000fe200078e0000 */
[----:B------:R-:W-:Y:S01]  /*4e80*/  MUFU.EX2 R164, R164 ;  /* 0x000000a400a47308 */ /* 0x000fe20000000800 */
[----:B------:R-:W-:Y:S01]  /*4e90*/  FADD.FTZ R10, R10, R5 ;  /* 0x000000050a0a7221 */ /* 0x000fe20000010000 */
[----:B------:R-:W-:-:S03]  /*4ea0*/  FADD.FTZ R21, R21, R14 ;  /* 0x0000000e15157221 */ /* 0x000fc60000010000 */
[----:B------:R-:W-:Y:S01]  /*4eb0*/  FADD.FTZ R13, R13, R10 ;  /* 0x0000000a0d0d7221 */ /* 0x000fe20000010000 */
[----:B------:R-:W-:Y:S02]  /*4ec0*/  FADD.FTZ R21, R156, R21 ;  /* 0x000000159c157221 */ /* 0x000fe40000010000 */
[----:B------:R-:W3:Y:S08]  /*4ed0*/  MUFU.EX2 R165, R165 ;  /* 0x000000a500a57308 */ /* 0x000ef00000000800 */
[----:B------:R-:W-:Y:S08]  /*4ee0*/  MUFU.EX2 R166, R166 ;  /* 0x000000a600a67308 */ /* 0x000ff00000000800 */
[----:B------:R-:W4:Y:S08]  /*4ef0*/  MUFU.EX2 R167, R167 ;  /* 0x000000a700a77308 */ /* 0x000f300000000800 */
[----:B------:R-:W-:Y:S08]  /*4f00*/  MUFU.EX2 R168, R168 ;  /* 0x000000a800a87308 */ /* 0x000ff00000000800 */
[----:B------:R-:W-:Y:S08]  /*4f10*/  MUFU.EX2 R169, R169 ;  /* 0x000000a900a97308 */ /* 0x000ff00000000800 */
[----:B------:R-:W-:Y:S08]  /*4f20*/  MUFU.EX2 R170, R170 ;  /* 0x000000aa00aa7308 */ /* 0x000ff00000000800 */
[----:B------:R-:W5:Y:S08]  /*4f30*/  MUFU.EX2 R171, R171 ;  /* 0x000000ab00ab7308 */ /* 0x000f700000000800 */
[----:B------:R-:W-:Y:S08]  /*4f40*/  MUFU.EX2 R172, R172 ;  /* 0x000000ac00ac7308 */ /* 0x000ff00000000800 */
[----:B------:R-:W5:Y:S08]  /*4f50*/  MUFU.EX2 R173, R173 ;  /* 0x000000ad00ad7308 */ /* 0x000f700000000800 */
[----:B------:R-:W-:Y:S08]  /*4f60*/  MUFU.EX2 R174, R174 ;  /* 0x000000ae00ae7308 */ /* 0x000ff00000000800 */
[----:B------:R-:W5:Y:S08]  /*4f70*/  MUFU.EX2 R175, R175 ;  /* 0x000000af00af7308 */ /* 0x000f700000000800 */
        /* <DEDUP_REMOVED lines=16> */
[----:B------:R-:W-:Y:S01]  /*5080*/  MUFU.EX2 R192, R192 ;  /* 0x000000c000c07308 */ /* 0x000fe20000000800 */
[----:B------:R-:W-:-:S02]  /*5090*/  WARPGROUP.DEPBAR.LE gsb0, 0x0 ;  /* 0x00008000000079c5 */ /* 0x000fc40000010000 */
[----:B-1----:R-:W-:Y:S01]  /*50a0*/  F2FP.BF16.F32.PACK_AB R152, R159, R158 ;  /* 0x0000009e9f98723e */ /* 0x002fe200000010ff */
[----:B------:R-:W-:Y:S01]  /*50b0*/  FADD.FTZ R158, R158, R13 ;  /* 0x0000000d9e9e7221 */ /* 0x000fe20000010000 */
[----:B--2---:R-:W-:Y:S01]  /*50c0*/  F2FP.BF16.F32.PACK_AB R153, R163, R162 ;  /* 0x000000a2a399723e */ /* 0x004fe200000010ff */
[----:B------:R-:W-:Y:S01]  /*50d0*/  FADD.FTZ R162, R162, R21 ;  /* 0x00000015a2a27221 */ /* 0x000fe20000010000 */
[----:B------:R-:W-:Y:S01]  /*50e0*/  F2FP.BF16.F32.PACK_AB R154, R161, R160 ;  /* 0x000000a0a19a723e */ /* 0x000fe200000010ff */
[----:B------:R-:W-:Y:S01]  /*50f0*/  MUFU.EX2 R11, R11 ;  /* 0x0000000b000b7308 */ /* 0x000fe20000000800 */
[----:B---3--:R-:W-:Y:S01]  /*5100*/  F2FP.BF16.F32.PACK_AB R155, R165, R164 ;  /* 0x000000a4a59b723e */ /* 0x008fe200000010ff */
        /* <DEDUP_REMOVED lines=11> */
[----:B------:R-:W1:Y:S08]  /*51c0*/  MUFU.EX2 R194, R194 ;  /* 0x000000c200c27308 */ /* 0x000e700000000800 */
[----:B------:R-:W-:Y:S08]  /*51d0*/  MUFU.EX2 R195, R195 ;  /* 0x000000c300c37308 */ /* 0x000ff00000000800 */
[----:B------:R-:W2:Y:S01]  /*51e0*/  MUFU.EX2 R196, R196 ;  /* 0x000000c400c47308 */ /* 0x000ea20000000800 */
[----:B------:R-:W-:-:S02]  /*51f0*/  WARPGROUP.DEPBAR.LE gsb0, 0x0 ;  /* 0x00008000000079c5 */ /* 0x000fc40000010000 */
[----:B----4-:R-:W-:Y:S01]  /*5200*/  F2FP.BF16.F32.PACK_AB R152, R167, R166 ;  /* 0x000000a6a798723e */ /* 0x010fe200000010ff */
[----:B------:R-:W-:Y:S01]  /*5210*/  FADD.FTZ R166, R166, R161 ;  /* 0x000000a1a6a67221 */ /* 0x000fe20000010000 */
[----:B-----5:R-:W-:Y:S01]  /*5220*/  F2FP.BF16.F32.PACK_AB R153, R171, R170 ;  /* 0x000000aaab99723e */ /* 0x020fe200000010ff */
[----:B------:R-:W-:Y:S01]  /*5230*/  FADD.FTZ R170, R170, R165 ;  /* 0x000000a5aaaa7221 */ /* 0x000fe20000010000 */
[----:B------:R-:W-:Y:S01]  /*5240*/  F2FP.BF16.F32.PACK_AB R154, R169, R168 ;  /* 0x000000a8a99a723e */ /* 0x000fe200000010ff */
[----:B------:R-:W-:Y:S01]  /*5250*/  FADD.FTZ R167, R167, R166 ;  /* 0x000000a6a7a77221 */ /* 0x000fe20000010000 */
[----:B------:R-:W-:Y:S01]  /*5260*/  F2FP.BF16.F32.PACK_AB R155, R173, R172 ;  /* 0x000000acad9b723e */ /* 0x000fe200000010ff */
[----:B------:R-:W-:Y:S02]  /*5270*/  FADD.FTZ R171, R171, R170 ;  /* 0x000000aaabab7221 */ /* 0x000fe40000010000 */
[----:B------:R-:W-:Y:S01]  /*5280*/  FADD.FTZ R168, R168, R167 ;  /* 0x000000a7a8a87221 */ /* 0x000fe20000010000 */
[----:B------:R-:W-:Y:S01]  /*5290*/  WARPGROUP.ARRIVE ;  /* 0x00000000000079c5 */ /* 0x000fe20000000000 */
[----:B------:R-:W-:-:S02]  /*52a0*/  FADD.FTZ R172, R172, R171 ;  /* 0x000000abacac7221 */ /* 0x000fc40000010000 */
[----:B------:R-:W-:Y:S02]  /*52b0*/  FADD.FTZ R169, R169, R168 ;  /* 0x000000a8a9a97221 */ /* 0x000fe40000010000 */
[----:B------:R-:W-:Y:S01]  /*52c0*/  FADD.FTZ R173, R173, R172 ;  /* 0x000000acadad7221 */ /* 0x000fe20000010000 */
        /* <DEDUP_REMOVED lines=44> */
[----:B--2---:R-:W-:Y:S01]  /*5590*/  F2FP.BF16.F32.PACK_AB R155, R196, R195 ;  /* 0x000000c3c49b723e */ /* 0x004fe200000010ff */
        /* <DEDUP_REMOVED lines=9> */
[----:B------:R-:W-:Y:S05]  /*5630*/  @P2 BRA `(.L_x_143) ;  /* 0xffffffdc00182947 */ /* 0x000fea000383ffff */
.L_x_134:
[----:B------:R-:W3:Y:S01]  /*5640*/  SHFL.BFLY PT, R6, R5, 0x2, 0x1f ;  /* 0x0c401f0005067f89 */ /* 0x000ee200000e0000 */
[C---:B------:R-:W-:Y:S01]  /*5650*/  IADD3 R10, P0, R16.reuse, 0x20, RZ ;  /* 0x00000020100a7810 */ /* 0x040fe20007f1e0ff */
[----:B------:R-:W-:Y:S01]  /*5660*/  UIADD3 UR34, -UR37, URZ, URZ ;  /* 0x0000003f25227290 */ /* 0x000fe2000fffe13f */
[----:B------:R-:W-:Y:S01]  /*5670*/  IADD3 R165, P3, R16, 0x4000, RZ ;  /* 0x0000400010a57810 */ /* 0x000fe20007f7e0ff */
[----:B------:R-:W4:Y:S01]  /*5680*/  SHFL.BFLY PT, R8, R7, 0x2, 0x1f ;  /* 0x0c401f0007087f89 */ /* 0x000f2200000e0000 */
[----:B------:R-:W-:Y:S01]  /*5690*/  LOP3.LUT R9, R10, 0x380, RZ, 0xc0, !PT ;  /* 0x000003800a097812 */ /* 0x000fe200078ec0ff */
[----:B------:R-:W-:Y:S01]  /*56a0*/  ULDC UR4, c[0x0][0xea8] ;  /* 0x0003aa0000047ab9 */ /* 0x000fe20000000800 */
[C---:B------:R-:W-:Y:S01]  /*56b0*/  IADD3 R11, P2, R16.reuse, 0x4060, RZ ;  /* 0x00004060100b7810 */ /* 0x040fe20007f5e0ff */
[----:B------:R-:W-:Y:S01]  /*56c0*/  UIADD3 UR35, -UR36, URZ, URZ ;  /* 0x0000003f24237290 */ /* 0x000fe2000fffe13f */
[----:B------:R-:W-:Y:S01]  /*56d0*/  LOP3.LUT R164, R165, 0x380, RZ, 0xc0, !PT ;  /* 0x00000380a5a47812 */ /* 0x000fe200078ec0ff */
[----:B------:R-:W-:Y:S01]  /*56e0*/  UIMAD UR34, UR4, UR34, UR43 ;  /* 0x00000022042272a4 */ /* 0x000fe2000f8e022b */
[----:B------:R-:W-:Y:S01]  /*56f0*/  IADD3 R163, P1, R16, 0x40, RZ ;  /* 0x0000004010a37810 */ /* 0x000fe20007f3e0ff */
[----:B------:R-:W-:Y:S01]  /*5700*/  ULDC.64 UR8, c[0x0][0xc70] ;  /* 0x00031c0000087ab9 */ /* 0x000fe20000000a00 */
[----:B------:R-:W-:Y:S01]  /*5710*/  SHF.R.U64 R164, R164, 0x3, RZ ;  /* 0x00000003a4a47819 */ /* 0x000fe200000012ff */
[----:B------:R-:W-:Y:S01]  /*5720*/  ULDC UR4, c[0x0][0xeb4] ;  /* 0x0003ad0000047ab9 */ /* 0x000fe20000000800 */
[----:B------:R-:W-:Y:S01]  /*5730*/  IADD3 R12, P4, R16, 0x60, RZ ;  /* 0x00000060100c7810 */ /* 0x000fe20007f9e0ff */
[----:B------:R-:W-:Y:S01]  /*5740*/  UIMAD UR35, UR4, UR35, UR37 ;  /* 0x00000023042372a4 */ /* 0x000fe2000f8e0225 */
[----:B------:R-:W-:Y:S01]  /*5750*/  LOP3.LUT R164, R164, R165, RZ, 0x3c, !PT ;  /* 0x000000a5a4a47212 */ /* 0x000fe200078e3cff */
[----:B------:R-:W-:Y:S01]  /*5760*/  IMAD.X R165, RZ, RZ, R17, P3 ;  /* 0x000000ffffa57224 */ /* 0x000fe200018e0611 */
[----:B------:R-:W-:Y:S01]  /*5770*/  IADD3 R177, P3, R16, 0x8060, RZ ;  /* 0x0000806010b17810 */ /* 0x000fe20007f7e0ff */
[----:B------:R-:W-:Y:S01]  /*5780*/  USHF.L.U32 UR34, UR34, 0x7, URZ ;  /* 0x0000000722227899 */ /* 0x000fe2000800063f */
[----:B------:R-:W-:Y:S01]  /*5790*/  LOP3.LUT R162, R163, 0x380, RZ, 0xc0, !PT ;  /* 0x00000380a3a27812 */ /* 0x000fe200078ec0ff */
[----:B------:R-:W-:Y:S01]  /*57a0*/  USHF.R.S32.HI UR4, URZ, 0x1f, UR35 ;  /* 0x0000001f3f047899 */ /* 0x000fe20008011423 */
[----:B------:R-:W-:Y:S01]  /*57b0*/  LOP3.LUT R176, R177, 0x380, RZ, 0xc0, !PT ;  /* 0x00000380b1b07812 */ /* 0x000fe200078ec0ff */
[----:B---3--:R-:W-:Y:S01]  /*57c0*/  FADD.FTZ R6, R6, R5 ;  /* 0x0000000506067221 */ /* 0x008fe20000010000 */
[----:B------:R-:W-:Y:S01]  /*57d0*/  LOP3.LUT R5, R12, 0x380, RZ, 0xc0, !PT ;  /* 0x000003800c057812 */ /* 0x000fe200078ec0ff */
[----:B------:R-:W-:Y:S01]  /*57e0*/  UIMAD UR6, UR4, UR8, URZ ;  /* 0x00000008040672a4 */ /* 0x000fe2000f8e023f */
[----:B------:R-:W-:Y:S01]  /*57f0*/  SHF.R.U64 R176, R176, 0x3, RZ ;  /* 0x00000003b0b07819 */ /* 0x000fe200000012ff */
[----:B----4-:R-:W-:Y:S01]  /*5800*/  FADD.FTZ R8, R8, R7 ;  /* 0x0000000708087221 */ /* 0x010fe20000010000 */
[----:B------:R-:W3:Y:S01]  /*5810*/  SHFL.BFLY PT, R169, R6, 0x1, 0x1f ;  /* 0x0c201f0006a97f89 */ /* 0x000ee200000e0000 */
[----:B------:R-:W-:Y:S01]  /*5820*/  SHF.R.U64 R7, R9, 0x3, RZ ;  /* 0x0000000309077819 */ /* 0x000fe200000012ff */
[----:B------:R-:W-:Y:S01]  /*5830*/  UIMAD.WIDE.U32 UR4, UR35, UR8, URZ ;  /* 0x00000008230472a5 */ /* 0x000fe2000f8e003f */
[----:B------:R-:W-:Y:S01]  /*5840*/  IADD3 R9, P6, R16, 0x4020, RZ ;  /* 0x0000402010097810 */ /* 0x000fe20007fde0ff */
[----:B------:R-:W4:Y:S01]  /*5850*/  SHFL.BFLY PT, R167, R8, 0x1, 0x1f ;  /* 0x0c201f0008a77f89 */ /* 0x000f2200000e0000 */
[----:B------:R-:W-:Y:S01]  /*5860*/  SHF.R.U64 R162, R162, 0x3, RZ ;  /* 0x00000003a2a27819 */ /* 0x000fe200000012ff */
[----:B------:R-:W-:Y:S01]  /*5870*/  ULDC UR7, c[0x0][0xb88] ;  /* 0x0002e20000077ab9 */ /* 0x000fe20000000800 */
[----:B------:R-:W-:Y:S01]  /*5880*/  SHF.R.U64 R5, R5, 0x3, RZ ;  /* 0x0000000305057819 */ /* 0x000fe200000012ff */
[----:B------:R5:W-:Y:S06]  /*5890*/  BAR.ARV R4, 0x100 ;  /* 0x000400040000751d */ /* 0x000bec0000002000 */
[----:B------:R-:W-:Y:S01]  /*58a0*/  LOP3.LUT R176, R176, R177, RZ, 0x3c, !PT ;  /* 0x000000b1b0b07212 */ /* 0x000fe200078e3cff */
[----:B------:R-:W-:Y:S01]  /*58b0*/  UIMAD UR6, UR35, UR9, UR6 ;  /* 0x00000009230672a4 */ /* 0x000fe2000f8e0206 */
[----:B------:R-:W-:Y:S01]  /*58c0*/  LOP3.LUT R162, R162, R163, RZ, 0x3c, !PT ;  /* 0x000000a3a2a27212 */ /* 0x000fe200078e3cff */
[----:B------:R-:W-:Y:S01]  /*58d0*/  IMAD.X R163, RZ, RZ, R17, P1 ;  /* 0x000000ffffa37224 */ /* 0x000fe200008e0611 */
[----:B------:R-:W-:Y:S01]  /*58e0*/  IADD3.X R177, RZ, R17, RZ, P3, !PT ;  /* 0x00000011ffb17210 */ /* 0x000fe20001ffe4ff */
[----:B------:R-:W-:Y:S06]  /*58f0*/  BAR.ARV 0x8, 0x120 ;  /* 0x0204800000007b1d */ /* 0x000fec0000002000 */
[----:B---3--:R-:W-:Y:S01]  /*5900*/  FADD.FTZ R169, R6, R169 ;  /* 0x000000a906a97221 */ /* 0x008fe20000010000 */
[----:B------:R-:W-:Y:S01]  /*5910*/  LOP3.LUT R6, R7, R10, RZ, 0x3c, !PT ;  /* 0x0000000a07067212 */ /* 0x000fe200078e3cff */
[----:B------:R-:W-:Y:S01]  /*5920*/  IMAD.X R7, RZ, RZ, R17, P0 ;  /* 0x000000ffff077224 */ /* 0x000fe200000e0611 */
[----:B------:R-:W-:Y:S01]  /*5930*/  LOP3.LUT R10, R11, 0x380, RZ, 0xc0, !PT ;  /* 0x000003800b0a7812 */ /* 0x000fe200078ec0ff */
[----:B----4-:R-:W-:Y:S01]  /*5940*/  FADD.FTZ R167, R8, R167 ;  /* 0x000000a708a77221 */ /* 0x010fe20000010000 */
[----:B------:R-:W-:Y:S01]  /*5950*/  LOP3.LUT R8, R9, 0x380, RZ, 0xc0, !PT ;  /* 0x0000038009087812 */ /* 0x000fe200078ec0ff */
[----:B------:R-:W-:Y:S01]  /*5960*/  BAR.SYNC.DEFER_BLOCKING 0x1, 0x100 ;  /* 0x0044000000007b1d */ /* 0x000fe20000010000 */
[----:B------:R-:W-:-:S02]  /*5970*/  SHF.R.U64 R10, R10, 0x3, RZ ;  /* 0x000000030a0a7819 */ /* 0x000fc400000012ff */
[----:B------:R-:W-:Y:S02]  /*5980*/  IADD3 R13, P0, R16, 0x8000, RZ ;  /* 0x00008000100d7810 */ /* 0x000fe40007f1e0ff */
[----:B------:R-:W-:Y:S01]  /*5990*/  LOP3.LUT R10, R10, R11, RZ, 0x3c, !PT ;  /* 0x0000000b0a0a7212 */ /* 0x000fe200078e3cff */
[----:B------:R-:W-:Y:S01]  /*59a0*/  IMAD.X R11, RZ, RZ, R17, P2 ;  /* 0x000000ffff0b7224 */ /* 0x000fe200010e0611 */
[----:B------:R-:W-:Y:S02]  /*59b0*/  IADD3 R173, P2, R16, 0xc040, RZ ;  /* 0x0000c04010ad7810 */ /* 0x000fe40007f5e0ff */
[----:B------:R-:W-:Y:S02]  /*59c0*/  SHF.R.U64 R8, R8, 0x3, RZ ;  /* 0x0000000308087819 */ /* 0x000fe400000012ff */
[----:B------:R-:W-:Y:S02]  /*59d0*/  LOP3.LUT R172, R173, 0x380, RZ, 0xc0, !PT ;  /* 0x00000380adac7812 */ /* 0x000fe400078ec0ff */
[----:B------:R-:W-:-:S02]  /*59e0*/  FSETP.NE.FTZ.AND P3, PT, R169, RZ, PT ;  /* 0x000000ffa900720b */ /* 0x000fc40003f75000 */
[----:B------:R-:W-:Y:S02]  /*59f0*/  SHF.R.U64 R172, R172, 0x3, RZ ;  /* 0x00000003acac7819 */ /* 0x000fe400000012ff */
[----:B-----5:R-:W-:Y:S02]  /*5a00*/  LOP3.LUT R4, R5, R12, RZ, 0x3c, !PT ;  /* 0x0000000c05047212 */ /* 0x020fe400078e3cff */
[----:B------:R-:W-:Y:S02]  /*5a10*/  IADD3.X R5, RZ, R17, RZ, P4, !PT ;  /* 0x00000011ff057210 */ /* 0x000fe400027fe4ff */
[----:B------:R-:W-:Y:S02]  /*5a20*/  LOP3.LUT R12, R13, 0x380, RZ, 0xc0, !PT ;  /* 0x000003800d0c7812 */ /* 0x000fe400078ec0ff */
[----:B------:R-:W-:Y:S01]  /*5a30*/  LOP3.LUT R172, R172, R173, RZ, 0x3c, !PT ;  /* 0x000000adacac7212 */ /* 0x000fe200078e3cff */
[--C-:B------:R-:W-:Y:S01]  /*5a40*/  IMAD.X R173, RZ, RZ, R17.reuse, P2 ;  /* 0x000000ffffad7224 */ /* 0x100fe200010e0611 */
[----:B------:R-:W-:Y:S01]  /*5a50*/  LOP3.LUT R8, R8, R9, RZ, 0x3c, !PT ;  /* 0x0000000908087212 */ /* 0x000fe200078e3cff */
[----:B------:R-:W-:Y:S01]  /*5a60*/  IMAD.X R9, RZ, RZ, R17, P6 ;  /* 0x000000ffff097224 */ /* 0x000fe200030e0611 */
[----:B------:R-:W-:-:S02]  /*5a70*/  FSETP.NE.FTZ.AND P2, PT, R167, RZ, PT ;  /* 0x000000ffa700720b */ /* 0x000fc40003f55000 */
[----:B------:R-:W-:Y:S02]  /*5a80*/  MOV R162, R162 ;  /* 0x000000a200a27202 */ /* 0x000fe40000000f00 */
[----:B------:R-:W-:Y:S02]  /*5a90*/  SHF.R.U64 R12, R12, 0x3, RZ ;  /* 0x000000030c0c7819 */ /* 0x000fe400000012ff */
[C---:B------:R-:W-:Y:S02]  /*5aa0*/  IADD3 R155, P6, R16.reuse, 0xc000, RZ ;  /* 0x0000c000109b7810 */ /* 0x040fe40007fde0ff */
[----:B------:R-:W-:Y:S01]  /*5ab0*/  MOV R163, R4 ;  /* 0x0000000400a37202 */ /* 0x000fe20000000f00 */
[----:B------:R-:W-:Y:S01]  /*5ac0*/  IMAD.MOV.U32 R4, RZ, RZ, RZ ;  /* 0x000000ffff047224 */ /* 0x000fe200078e00ff */
[----:B------:R-:W-:Y:S02]  /*5ad0*/  IADD3 R159, P5, R16, 0x4040, RZ ;  /* 0x00004040109f7810 */ /* 0x000fe40007fbe0ff */
[----:B------:R-:W-:Y:S01]  /*5ae0*/  LOP3.LUT R12, R12, R13, RZ, 0x3c, !PT ;  /* 0x0000000d0c0c7212 */ /* 0x000fe200078e3cff */
[----:B------:R-:W-:Y:S01]  /*5af0*/  IMAD.X R13, RZ, RZ, R17, P0 ;  /* 0x000000ffff0d7224 */ /* 0x000fe200000e0611 */
[----:B------:R-:W-:Y:S01]  /*5b00*/  LOP3.LUT R154, R155, 0x380, RZ, 0xc0, !PT ;  /* 0x000003809b9a7812 */ /* 0x000fe200078ec0ff */
[----:B------:R-:W3:Y:S01]  /*5b10*/  @P3 MUFU.RCP R4, R169 ;  /* 0x000000a900043308 */ /* 0x000ee20000001000 */
[----:B------:R-:W-:Y:S01]  /*5b20*/  MOV R161, R6 ;  /* 0x0000000600a17202 */ /* 0x000fe20000000f00 */
[----:B------:R-:W-:Y:S01]  /*5b30*/  IMAD.MOV.U32 R6, RZ, RZ, RZ ;  /* 0x000000ffff067224 */ /* 0x000fe200078e00ff */
[----:B------:R-:W-:-:S02]  /*5b40*/  IADD3 R21, P1, R16, 0x8020, RZ ;  /* 0x0000802010157810 */ /* 0x000fc40007f3e0ff */
[----:B------:R-:W-:Y:S02]  /*5b50*/  IADD3 R171, P0, R16, 0xc060, RZ ;  /* 0x0000c06010ab7810 */ /* 0x000fe40007f1e0ff */
[----:B------:R-:W-:Y:S01]  /*5b60*/  LOP3.LUT R158, R159, 0x380, RZ, 0xc0, !PT ;  /* 0x000003809f9e7812 */ /* 0x000fe200078ec0ff */
[----:B------:R-:W4:Y:S01]  /*5b70*/  @P2 MUFU.RCP R6, R167 ;  /* 0x000000a700062308 */ /* 0x000f220000001000 */
[----:B------:R-:W-:Y:S02]  /*5b80*/  SHF.R.U64 R154, R154, 0x3, RZ ;  /* 0x000000039a9a7819 */ /* 0x000fe400000012ff */
[----:B--2---:R-:W-:Y:S02]  /*5b90*/  LOP3.LUT R20, R21, 0x380, RZ, 0xc0, !PT ;  /* 0x0000038015147812 */ /* 0x004fe400078ec0ff */
[----:B------:R-:W-:Y:S02]  /*5ba0*/  LOP3.LUT R15, R16, 0x380, RZ, 0xc0, !PT ;  /* 0x00000380100f7812 */ /* 0x000fe400078ec0ff */
[----:B------:R-:W-:Y:S01]  /*5bb0*/  LOP3.LUT R170, R171, 0x380, RZ, 0xc0, !PT ;  /* 0x00000380abaa7812 */ /* 0x000fe200078ec0ff */
[----:B------:R-:W2:Y:S01]  /*5bc0*/  @P3 MUFU.LG2 R169, R169 ;  /* 0x000000a900a93308 */ /* 0x000ea20000000c00 */
[----:B------:R-:W-:Y:S01]  /*5bd0*/  SHF.R.U64 R158, R158, 0x3, RZ ;  /* 0x000000039e9e7819 */ /* 0x000fe200000012ff */
[-C--:B---3--:R-:W-:Y:S01]  /*5be0*/  FMUL.FTZ R168, R32, R4.reuse ;  /* 0x0000000420a87220 */ /* 0x088fe20000410000 */
[----:B------:R-:W-:Y:S01]  /*5bf0*/  LOP3.LUT R154, R154, R155, RZ, 0x3c, !PT ;  /* 0x0000009b9a9a7212 */ /* 0x000fe200078e3cff */
[--C-:B------:R-:W-:Y:S01]  /*5c00*/  IMAD.X R155, RZ, RZ, R17.reuse, P6 ;  /* 0x000000ffff9b7224 */ /* 0x100fe200030e0611 */
[----:B------:R-:W-:Y:S01]  /*5c10*/  SHF.R.U64 R20, R20, 0x3, RZ ;  /* 0x0000000314147819 */ /* 0x000fe200000012ff */
[-C--:B------:R-:W-:Y:S01]  /*5c20*/  FMUL.FTZ R7, R37, R4.reuse ;  /* 0x0000000425077220 */ /* 0x080fe20000410000 */
[----:B------:R-:W-:Y:S01]  /*5c30*/  SHF.R.U64 R15, R15, 0x3, RZ ;  /* 0x000000030f0f7819 */ /* 0x000fe200000012ff */
[----:B------:R-:W3:Y:S01]  /*5c40*/  @P2 MUFU.LG2 R167, R167 ;  /* 0x000000a700a72308 */ /* 0x000ee20000000c00 */
[----:B------:R-:W-:Y:S01]  /*5c50*/  SHF.R.U64 R170, R170, 0x3, RZ ;  /* 0x00000003aaaa7819 */ /* 0x000fe200000012ff */
[----:B------:R-:W-:Y:S01]  /*5c60*/  FMUL.FTZ R166, R36, R4 ;  /* 0x0000000424a67220 */ /* 0x000fe20000410000 */
[----:B------:R-:W-:Y:S01]  /*5c70*/  LOP3.LUT R158, R158, R159, RZ, 0x3c, !PT ;  /* 0x0000009f9e9e7212 */ /* 0x000fe200078e3cff */
[--C-:B------:R-:W-:Y:S01]  /*5c80*/  IMAD.X R159, RZ, RZ, R17.reuse, P5 ;  /* 0x000000ffff9f7224 */ /* 0x100fe200028e0611 */
[----:B------:R-:W-:Y:S01]  /*5c90*/  LOP3.LUT R20, R20, R21, RZ, 0x3c, !PT ;  /* 0x0000001514147212 */ /* 0x000fe200078e3cff */
[--C-:B------:R-:W-:Y:S01]  /*5ca0*/  IMAD.X R21, RZ, RZ, R17.reuse, P1 ;  /* 0x000000ffff157224 */ /* 0x100fe200008e0611 */
[----:B------:R-:W-:Y:S01]  /*5cb0*/  LOP3.LUT R14, R15, R16, RZ, 0x3c, !PT ;  /* 0x000000100f0e7212 */ /* 0x000fe200078e3cff */
[--C-:B------:R-:W-:Y:S01]  /*5cc0*/  IMAD.MOV.U32 R15, RZ, RZ, R17.reuse ;  /* 0x000000ffff0f7224 */ /* 0x100fe200078e0011 */
[----:B------:R-:W-:Y:S01]  /*5cd0*/  LOP3.LUT R170, R170, R171, RZ, 0x3c, !PT ;  /* 0x000000abaaaa7212 */ /* 0x000fe200078e3cff */
[----:B------:R-:W-:Y:S01]  /*5ce0*/  IMAD.X R171, RZ, RZ, R17, P0 ;  /* 0x000000ffffab7224 */ /* 0x000fe200000e0611 */
[----:B------:R-:W-:Y:S01]  /*5cf0*/  MOV R155, R154 ;  /* 0x0000009a009b7202 */ /* 0x000fe20000000f00 */
[----:B------:R-:W-:Y:S01]  /*5d00*/  VIADD R154, R200, UR34 ;  /* 0x00000022c89a7c36 */ /* 0x000fe20008000000 */
[----:B------:R-:W-:Y:S01]  /*5d10*/  MOV R158, R158 ;  /* 0x0000009e009e7202 */ /* 0x000fe20000000f00 */
[----:B------:R-:W-:Y:S01]  /*5d20*/  FMUL.FTZ R25, R25, R4 ;  /* 0x0000000419197220 */ /* 0x000fe20000410000 */
[----:B------:R-:W-:Y:S01]  /*5d30*/  MOV R14, R14 ;  /* 0x0000000e000e7202 */ /* 0x000fe20000000f00 */
        /* <DEDUP_REMOVED lines=15> */
[----:B------:R-:W-:Y:S01]  /*5e30*/  MOV R40, UR27 ;  /* 0x0000001b00287c02 */ /* 0x000fe20008000f00 */
        /* <DEDUP_REMOVED lines=55> */
[-C--:B----4-:R-:W-:Y:S01]  /*61b0*/  FMUL.FTZ R43, R43, R6.reuse ;  /* 0x000000062b2b7220 */ /* 0x090fe20000410000 */
[----:B------:R-:W-:Y:S01]  /*61c0*/  FMUL.FTZ R42, R42, R6 ;  /* 0x000000062a2a7220 */ /* 0x000fe20000410000 */
[----:B------:R-:W-:-:S02]  /*61d0*/  IMAD.U32 R5, RZ, RZ, UR5 ;  /* 0x00000005ff057e24 */ /* 0x000fc4000f8e00ff */
        /* <DEDUP_REMOVED lines=8> */
[----:B--2---:R-:W-:Y:S01]  /*6260*/  @P3 FMUL.FTZ R26, R169, 0.69314718246459960938 ;  /* 0x3f317218a91a3820 */ /* 0x004fe20000410000 */
        /* <DEDUP_REMOVED lines=21> */
[----:B-1----:R-:W-:Y:S01]  /*63c0*/  LOP3.LUT R174, R175, 0x380, RZ, 0xc0, !PT ;  /* 0x00000380afae7812 */ /* 0x002fe200078ec0ff */
        /* <DEDUP_REMOVED lines=50> */
[----:B---3--:R-:W-:Y:S01]  /*66f0*/  @P2 FMUL.FTZ R30, R167, 0.69314718246459960938 ;  /* 0x3f317218a71e2820 */ /* 0x008fe20000410000 */
        /* <DEDUP_REMOVED lines=142> */
.L_x_145:
[----:B------:R-:W-:Y:S05]  /*6fe0*/  BSYNC B0 ;  /* 0x0000000000007941 */ /* 0x000fea0003800000 */
.L_x_144:
        /* <DEDUP_REMOVED lines=10> */
.L_x_121:
[----:B------:R-:W-:-:S08]  /*7090*/  NOP ;  /* 0x0000000000007918 */ /* 0x000fd00000000000 */
[----:B------:R-:W1:-:S00]  /*70a0*/  USETMAXREG.DEALLOC.CTAPOOL 0x18 ;  /* 0x00000018000079c8 */ /* 0x000e4000080e0500 */
[----:B-1----:R-:W-:-:S06]  /*70b0*/  LOP3.LUT R0, R0, 0x3, RZ, 0xc0, !PT ;  /* 0x0000000300007812 */ /* 0x002fcc00078ec0ff */
[----:B------:R-:W1:Y:S02]  /*70c0*/  SHFL.IDX PT, R0, R0, RZ, 0x1f ;  /* 0x00001fff00007589 */ /* 0x000e6400000e0000 */
[----:B-1----:R-:W-:-:S13]  /*70d0*/  ISETP.NE.AND P0, PT, R0, RZ, PT ;  /* 0x000000ff0000720c */ /* 0x002fda0003f05270 */
[----:B------:R-:W-:Y:S05]  /*70e0*/  @P0 EXIT ;  /* 0x000000000000094d */ /* 0x000fea0003800000 */
[----:B------:R-:W1:Y:S01]  /*70f0*/  S2UR UR4, SR_CTAID.X ;  /* 0x00000000000479c3 */ /* 0x000e620000002500 */
[----:B------:R-:W-:Y:S01]  /*7100*/  MOV R16, RZ ;  /* 0x000000ff00107202 */ /* 0x000fe20000000f00 */
[----:B------:R-:W-:Y:S02]  /*7110*/  IMAD.MOV.U32 R2, RZ, RZ, 0x1 ;  /* 0x00000001ff027424 */ /* 0x000fe400078e00ff */
[----:B------:R-:W-:-:S04]  /*7120*/  IMAD.MOV.U32 R17, RZ, RZ, 0x1 ;  /* 0x00000001ff117424 */ /* 0x000fc800078e00ff */
        /* <DEDUP_REMOVED lines=10> */
.L_x_191:
        /* <DEDUP_REMOVED lines=14> */
[----:B--2---:R-:W-:-:S04]  /*72b0*/  @P0 IMAD.HI.U32 R0, R2, R0, RZ ;  /* 0x0000000002000227 */ /* 0x004fc800078e00ff */
[----:B------:R-:W-:Y:S01]  /*72c0*/  IMAD.MOV.U32 R4, RZ, RZ, R2 ;  /* 0x000000ffff047224 */ /* 0x000fe200078e0002 */
        /* <DEDUP_REMOVED lines=8> */
[----:B------:R2:W-:Y:S01]  /*7350*/  STL [R1+0x14], R7 ;  /* 0x0000140701007387 */ /* 0x0005e20000100800 */
[----:B------:R-:W-:Y:S01]  /*7360*/  IADD3 R0, R7, 0x5f, RZ ;  /* 0x0000005f07007810 */ /* 0x000fe20007ffe0ff */
[----:B----4-:R-:W-:Y:S02]  /*7370*/  @P1 IMAD.HI.U32 R2, R4, R2, RZ ;  /* 0x0000000204021227 */ /* 0x010fe400078e00ff */
[----:B------:R2:W-:Y:S03]  /*7380*/  STL [R1], R6 ;  /* 0x0000000601007387 */ /* 0x0005e60000100800 */
        /* <DEDUP_REMOVED lines=26> */
.L_x_148:
        /* <DEDUP_REMOVED lines=20> */
.L_x_150:
[----:B------:R-:W-:Y:S01]  /*7670*/  MOV R2, 0x0 ;  /* 0x0000000000027802 */ /* 0x000fe20000000f00 */
[----:B------:R-:W-:Y:S01]  /*7680*/  ULDC.64 UR6, c[0x4][0x90] ;  /* 0x0100240000067ab9 */ /* 0x000fe20000000a00 */
[----:B------:R-:W-:Y:S01]  /*7690*/  ULDC.64 UR8, c[0x4][0x98] ;  /* 0x0100260000087ab9 */ /* 0x000fe20000000a00 */
[----:B------:R-:W-:Y:S01]  /*76a0*/  ULDC.64 UR4, c[0x4][0x18] ;  /* 0x0100060000047ab9 */ /* 0x000fe20000000a00 */
[----:B------:R-:W-:Y:S01]  /*76b0*/  IMAD.U32 R4, RZ, RZ, UR6 ;  /* 0x00000006ff047e24 */ /* 0x000fe2000f8e00ff */
        /* <DEDUP_REMOVED lines=11> */
.L_x_149:
[----:B------:R-:W2:Y:S01]  /*7770*/  LDL.LU R5, [R1+0x4] ;  /* 0x0000040001057983 */ /* 0x000ea20000300800 */
[----:B------:R-:W1:Y:S01]  /*7780*/  LDC R0, c[0x0][0x428] ;  /* 0x00010a00ff007b82 */ /* 0x000e620000000800 */
[----:B------:R-:W-:Y:S02]  /*7790*/  ULDC.64 UR4, c[0x0][0xaf0] ;  /* 0x0002bc0000047ab9 */ /* 0x000fe40000000a00 */
[----:B------:R-:W3:Y:S01]  /*77a0*/  LDL R4, [R1+0xc] ;  /* 0x00000c0001047983 */ /* 0x000ee20000100800 */
[----:B------:R-:W-:Y:S01]  /*77b0*/  ISETP.NE.U32.AND P0, PT, RZ, UR4, PT ;  /* 0x00000004ff007c0c */ /* 0x000fe2000bf05070 */
[----:B------:R-:W-:Y:S01]  /*77c0*/  ULDC UR4, c[0x0][0xea8] ;  /* 0x0003aa0000047ab9 */ /* 0x000fe20000000800 */
[----:B------:R-:W-:Y:S01]  /*77d0*/  MOV R6, R18 ;  /* 0x0000001200067202 */ /* 0x000fe20000000f00 */
[----:B------:R-:W4:Y:S01]  /*77e0*/  S2R R7, SR_TID.X ;  /* 0x0000000000077919 */ /* 0x000f220000002100 */
[----:B------:R-:W-:Y:S02]  /*77f0*/  ISETP.NE.AND.EX P0, PT, RZ, UR5, PT, P0 ;  /* 0x00000005ff007c0c */ /* 0x000fe4000bf05300 */
[----:B-1----:R-:W-:Y:S01]  /*7800*/  ISETP.NE.AND P1, PT, R0, 0x1, PT ;  /* 0x000000010000780c */ /* 0x002fe20003f25270 */
[----:B------:R-:W-:-:S12]  /*7810*/  IMAD.MOV.U32 R0, RZ, RZ, R19 ;  /* 0x000000ffff007224 */ /* 0x000fd800078e0013 */
[----:B------:R-:W1:Y:S01]  /*7820*/  @P1 LDC R2, c[0x0][0x42c] ;  /* 0x00010b00ff021b82 */ /* 0x000e620000000800 */
[----:B----4-:R-:W-:-:S07]  /*7830*/  LOP3.LUT R7, R7, 0x1f, RZ, 0xc0, !PT ;  /* 0x0000001f07077812 */ /* 0x010fce00078ec0ff */
[----:B------:R-:W4:Y:S01]  /*7840*/  @P1 LDC R3, c[0x0][0x430] ;  /* 0x00010c00ff031b82 */ /* 0x000f220000000800 */
[----:B-1----:R-:W-:-:S05]  /*7850*/  @P1 IMAD.HI.U32 R2, R19, R2, RZ ;  /* 0x0000000213021227 */ /* 0x002fca00078e00ff */
[----:B----4-:R-:W-:Y:S02]  /*7860*/  @P1 SHF.R.U32.HI R0, RZ, R3, R2 ;  /* 0x00000003ff001219 */ /* 0x010fe40000011602 */
[----:B------:R-:W1:Y:S01]  /*7870*/  @P0 LDC.64 R2, c[0x0][0xaf0] ;  /* 0x0002bc00ff020b82 */ /* 0x000e620000000a00 */
[----:B------:R-:W-:-:S04]  /*7880*/  ISETP.NE.AND P1, PT, R7, RZ, PT ;  /* 0x000000ff0700720c */ /* 0x000fc80003f25270 */
[----:B------:R-:W-:-:S09]  /*7890*/  PLOP3.LUT P2, PT, P1, PT, PT, 0x8, 0x0 ;  /* 0x000000000000781c */ /* 0x000fd20000f4e170 */
[----:B------:R-:W-:-:S05]  /*78a0*/  VOTEU.ALL UP1, P1 ;  /* 0x00000000003f7886 */ /* 0x000fca0000820000 */
[----:B------:R-:W-:Y:S01]  /*78b0*/  @!UP1 UIADD3 UR8, UP0, UR50, 0x270, URZ ;  /* 0x0000027032089890 */ /* 0x000fe2000ff1e03f */
[----:B-1----:R-:W-:-:S03]  /*78c0*/  @P0 IMAD.WIDE R2, R18, 0x4, R2 ;  /* 0x0000000412020825 */ /* 0x002fc600078e0202 */
[----:B------:R-:W-:Y:S02]  /*78d0*/  @!UP1 UIADD3.X UR9, URZ, UR51, URZ, UP0, !UPT ;  /* 0x000000333f099290 */ /* 0x000fe400087fe43f */
[----:B------:R1:W5:Y:S01]  /*78e0*/  @P0 LDG.E R6, desc[UR48][R2.64] ;  /* 0x0000003002060981 */ /* 0x000362000c1e1900 */
[----:B------:R-:W-:Y:S01]  /*78f0*/  PLOP3.LUT P0, PT, PT, PT, PT, 0x80, 0x0 ;  /* 0x000000000000781c */ /* 0x000fe20003f0f070 */
[----:B------:R-:W-:Y:S01]  /*7900*/  VOTEU.ALL UP0, P1 ;  /* 0x00000000003f7886 */ /* 0x000fe20000800000 */
[----:B--2---:R-:W-:-:S04]  /*7910*/  IMAD.MOV R8, RZ, RZ, -R5 ;  /* 0x000000ffff087224 */ /* 0x004fc800078e0a05 */
[----:B---3--:R-:W-:-:S04]  /*7920*/  IMAD R8, R8, UR4, R4 ;  /* 0x0000000408087c24 */ /* 0x008fc8000f8e0204 */
[----:B-1----:R-:W-:-:S07]  /*7930*/  IMAD.SHL.U32 R8, R8, 0x80, RZ ;  /* 0x0000008008087824 */ /* 0x002fce00078e00ff */
.L_x_151:
[----:B------:R-:W-:Y:S02]  /*7940*/  PLOP3.LUT P0, PT, P0, P2, PT, 0xa2, 0x0 ;  /* 0x000000000000781c */ /* 0x000fe40000705472 */
[----:B------:R-:W-:Y:S01]  /*7950*/  @P2 R2UR P0, UR7, R18 ;  /* 0x00000000120722ca */ /* 0x000fe20000000000 */
[----:B------:R-:W-:-:S07]  /*7960*/  UMOV UR4, URZ ;  /* 0x0000003f00047c82 */ /* 0x000fce0008000000 */
[----:B------:R-:W-:Y:S02]  /*7970*/  PLOP3.LUT P0, PT, P0, P2, PT, 0xa2, 0x0 ;  /* 0x000000000000781c */ /* 0x000fe40000705472 */
[----:B------:R-:W-:-:S08]  /*7980*/  @P2 R2UR.OR P0, UR6, R19 ;  /* 0x00000000130622ca */ /* 0x000fd00000100000 */
[----:B------:R-:W-:Y:S02]  /*7990*/  PLOP3.LUT P0, PT, P0, P2, PT, 0xa2, 0x0 ;  /* 0x000000000000781c */ /* 0x000fe40000705472 */
[----:B------:R-:W-:-:S08]  /*79a0*/  @P2 R2UR.OR P0, UR5, R8 ;  /* 0x00000000080522ca */ /* 0x000fd00000100000 */
[----:B------:R-:W-:Y:S02]  /*79b0*/  @P2 PLOP3.LUT P2, PT, P0, PT, PT, 0x80, 0x0 ;  /* 0x000000000000281c */ /* 0x000fe4000074f070 */
[----:B------:R-:W-:-:S03]  /*79c0*/  PLOP3.LUT P0, PT, PT, PT, PT, 0x80, 0x0 ;  /* 0x000000000000781c */ /* 0x000fc60003f0f070 */
        /* <DEDUP_REMOVED lines=8> */
.L_x_208:
[----:B------:R-:W2:Y:S01]  /*7a50*/  LDL R5, [R1+0x8] ;  /* 0x0000080001057983 */ /* 0x000ea20000100800 */
[----:B------:R-:W-:Y:S01]  /*7a60*/  UMOV UR4, 0xffffffff ;  /* 0xffffffff00047882 */ /* 0x000fe20000000000 */
[----:B------:R-:W-:Y:S01]  /*7a70*/  SHF.R.S32.HI R7, RZ, 0x1f, R6 ;  /* 0x0000001fff077819 */ /* 0x000fe20000011406 */
[----:B--2---:R-:W-:Y:S01]  /*7a80*/  VIADD R9, R5, 0xffffffff ;  /* 0xffffffff05097836 */ /* 0x004fe20000000000 */
[----:B------:R-:W-:Y:S06]  /*7a90*/  BRA.DIV UR4, `(.L_x_153) ;  /* 0x0000002604f47947 */ /* 0x000fec000b800000 */
[----:B------:R-:W-:-:S13]  /*7aa0*/  ELECT P6, URZ, PT ;  /* 0x00000000003f782f */ /* 0x000fda00038c0000 */
.L_x_211:
        /* <DEDUP_REMOVED lines=11> */
[----:B------:R-:W-:-:S04]  /*7b60*/  IMAD R10, R7, UR4, RZ ;  /* 0x00000004070a7c24 */ /* 0x000fc8000f8e02ff */
[----:B------:R-:W-:Y:S02]  /*7b70*/  IMAD.MOV R5, RZ, RZ, -R4 ;  /* 0x000000ffff057224 */ /* 0x000fe400078e0a04 */
[----:B------:R-:W-:Y:S02]  /*7b80*/  IMAD R10, R6, UR5, R10 ;  /* 0x00000005060a7c24 */ /* 0x000fe4000f8e020a */
        /* <DEDUP_REMOVED lines=8> */
.L_x_155:
[----:B--2---:R-:W2:Y:S01]  /*7c10*/  S2R R10, SR_CgaCtaId ;  /* 0x00000000000a7919 */ /* 0x004ea20000008800 */
[----:B------:R-:W-:-:S04]  /*7c20*/  MOV R5, 0x400 ;  /* 0x0000040000057802 */ /* 0x000fc80000000f00 */
[----:B--2---:R-:W-:Y:S02]  /*7c30*/  LEA R5, R10, R5, 0x18 ;  /* 0x000000050a057211 */ /* 0x004fe400078ec0ff */
[----:B------:R-:W-:Y:S02]  /*7c40*/  SHF.L.U32 R10, R17, 0x1f, RZ ;  /* 0x0000001f110a7819 */ /* 0x000fe400000006ff */
[----:B------:R-:W-:-:S04]  /*7c50*/  LEA R5, R16, R5, 0x3 ;  /* 0x0000000510057211 */ /* 0x000fc800078e18ff */
[----:B------:R-:W2:Y:S02]  /*7c60*/  SYNCS.PHASECHK.TRANS64.TRYWAIT P1, [R5+URZ+0x32440], R10 ;  /* 0x0324400a050075a7 */ /* 0x000ea4000802017f */
[----:B--2---:R-:W-:Y:S05]  /*7c70*/  @!P1 BRA `(.L_x_156) ;  /* 0x00000024009c9947 */ /* 0x004fea0003800000 */
.L_x_212:
        /* <DEDUP_REMOVED lines=11> */
.L_x_157:
        /* <DEDUP_REMOVED lines=20> */
.L_x_154:
[----:B------:R-:W2:Y:S01]  /*7e70*/  S2R R11, SR_CgaCtaId ;  /* 0x00000000000b7919 */ /* 0x000ea20000008800 */
[----:B------:R-:W-:Y:S05]  /*7e80*/  WARPSYNC.ALL ;  /* 0x0000000000007948 */ /* 0x000fea0003800000 */
[----:B------:R-:W-:Y:S01]  /*7e90*/  BAR.SYNC.DEFER_BLOCKING 0x8, 0x120 ;  /* 0x0204800000007b1d */ /* 0x000fe20000010000 */
[----:B------:R-:W-:Y:S02]  /*7ea0*/  ELECT P1, URZ, PT ;  /* 0x00000000003f782f */ /* 0x000fe40003820000 */
[----:B------:R-:W-:-:S03]  /*7eb0*/  MOV R10, 0x400 ;  /* 0x00000400000a7802 */ /* 0x000fc60000000f00 */
[----:B------:R-:W-:Y:S01]  /*7ec0*/  BSSY B0, `(.L_x_158) ;  /* 0x0000032000007945 */ /* 0x000fe20003800000 */
[----:B--2---:R-:W-:-:S07]  /*7ed0*/  LEA R10, R11, R10, 0x18 ;  /* 0x0000000a0b0a7211 */ /* 0x004fce00078ec0ff */
[----:B------:R-:W-:Y:S05]  /*7ee0*/  @!P1 BRA `(.L_x_159) ;  /* 0x0000000000bc9947 */ /* 0x000fea0003800000 */
[----:B------:R-:W-:Y:S01]  /*7ef0*/  R2UR UR16, R10 ;  /* 0x000000000a1072ca */ /* 0x000fe200000e0000 */
[----:B------:R-:W-:Y:S01]  /*7f00*/  UIADD3 UR4, UP0, UR50, 0x270, URZ ;  /* 0x0000027032047890 */ /* 0x000fe2000ff1e03f */
[----:B------:R-:W-:Y:S01]  /*7f10*/  R2UR UR11, R8 ;  /* 0x00000000080b72ca */ /* 0x000fe200000e0000 */
[----:B------:R-:W-:Y:S01]  /*7f20*/  IMAD.MOV.U32 R5, RZ, RZ, 0x4000 ;  /* 0x00004000ff057424 */ /* 0x000fe200078e00ff */
[----:B------:R-:W-:Y:S01]  /*7f30*/  R2UR UR12, R19 ;  /* 0x00000000130c72ca */ /* 0x000fe200000e0000 */
[----:B------:R-:W-:Y:S01]  /*7f40*/  UIADD3.X UR5, URZ, UR51, URZ, UP0, !UPT ;  /* 0x000000333f057290 */ /* 0x000fe200087fe43f */
[----:B------:R-:W-:Y:S01]  /*7f50*/  R2UR UR13, R18 ;  /* 0x00000000120d72ca */ /* 0x000fe200000e0000 */
[----:B------:R-:W-:Y:S01]  /*7f60*/  UIADD3 UR6, UP0, UR50, 0x770, URZ ;  /* 0x0000077032067890 */ /* 0x000fe2000ff1e03f */
[----:B------:R2:W-:Y:S01]  /*7f70*/  SYNCS.ARRIVE.TRANS64 RZ, [R10+URZ+0x32400], R5 ;  /* 0x032400050aff79a7 */ /* 0x0005e2000800003f */
[----:B------:R-:W-:Y:S01]  /*7f80*/  UMOV UR14, 0x0 ;  /* 0x00000000000e7882 */ /* 0x000fe20000000000 */
[----:B------:R-:W-:Y:S01]  /*7f90*/  UMOV UR15, 0x12f00000 ;  /* 0x12f00000000f7882 */ /* 0x000fe20000000000 */
[----:B------:R-:W-:-:S02]  /*7fa0*/  UIADD3.X UR7, URZ, UR51, URZ, UP0, !UPT ;  /* 0x000000333f077290 */ /* 0x000fc400087fe43f */
[----:B------:R-:W-:Y:S02]  /*7fb0*/  UIADD3 UR8, UR16, 0x18400, URZ ;  /* 0x0001840010087890 */ /* 0x000fe4000fffe03f */
[----:B------:R-:W-:Y:S02]  /*7fc0*/  UIADD3 UR9, UR16, 0x32400, URZ ;  /* 0x0003240010097890 */ /* 0x000fe4000fffe03f */
[----:B------:R-:W-:Y:S01]  /*7fd0*/  UIADD3 UR40, UR16, 0x22400, URZ ;  /* 0x0002240010287890 */ /* 0x000fe2000fffe03f */
[----:B--2---:R-:W-:Y:S01]  /*7fe0*/  IMAD.MOV.U32 R5, RZ, RZ, 0x10000 ;  /* 0x00010000ff057424 */ /* 0x004fe200078e00ff */
[----:B------:R-:W-:Y:S02]  /*7ff0*/  UIADD3 UR41, UR16, 0x32410, URZ ;  /* 0x0003241010297890 */ /* 0x000fe4000fffe03f */
[----:B------:R-:W-:Y:S02]  /*8000*/  UIADD3 UR32, UR16, 0x26400, URZ ;  /* 0x0002640010207890 */ /* 0x000fe4000fffe03f */
[----:B------:R-:W-:-:S02]  /*8010*/  UIADD3 UR24, UR16, 0x2a400, URZ ;  /* 0x0002a40010187890 */ /* 0x000fc4000fffe03f */
[----:B------:R-:W-:Y:S01]  /*8020*/  UIADD3 UR16, UR16, 0x2e400, URZ ;  /* 0x0002e40010107890 */ /* 0x000fe2000fffe03f */
[----:B------:R-:W-:Y:S01]  /*8030*/  UMOV UR10, URZ ;  /* 0x0000003f000a7c82 */ /* 0x000fe20008000000 */
[----:B------:R-:W-:Y:S01]  /*8040*/  UMOV UR43, UR11 ;  /* 0x0000000b002b7c82 */ /* 0x000fe20008000000 */
[----:B------:R2:W-:Y:S01]  /*8050*/  UTMALDG.4D [UR8], [UR4], desc[UR14] ;  /* 0x00000e08040075b4 */ /* 0x0005e20008019000 */
[----:B------:R-:W-:Y:S01]  /*8060*/  UMOV UR44, UR12 ;  /* 0x0000000c002c7c82 */ /* 0x000fe20008000000 */
[----:B------:R-:W-:Y:S01]  /*8070*/  UMOV UR45, UR13 ;  /* 0x0000000d002d7c82 */ /* 0x000fe20008000000 */
[----:B------:R-:W-:Y:S01]  /*8080*/  UMOV UR42, UR10 ;  /* 0x0000000a002a7c82 */ /* 0x000fe20008000000 */
[----:B------:R2:W-:Y:S01]  /*8090*/  SYNCS.ARRIVE.TRANS64 RZ, [R10+URZ+0x32410], R5 ;  /* 0x032410050aff79a7 */ /* 0x0005e2000800003f */
[----:B------:R-:W-:Y:S01]  /*80a0*/  UMOV UR34, 0x40 ;  /* 0x0000004000227882 */ /* 0x000fe20000000000 */
[----:B------:R-:W-:Y:S01]  /*80b0*/  UMOV UR35, UR11 ;  /* 0x0000000b00237c82 */ /* 0x000fe20008000000 */
[----:B------:R-:W-:Y:S01]  /*80c0*/  UMOV UR36, UR12 ;  /* 0x0000000c00247c82 */ /* 0x000fe20008000000 */
[----:B------:R-:W-:Y:S01]  /*80d0*/  UMOV UR37, UR13 ;  /* 0x0000000d00257c82 */ /* 0x000fe20008000000 */
[----:B------:R-:W-:Y:S01]  /*80e0*/  UMOV UR33, UR41 ;  /* 0x0000002900217c82 */ /* 0x000fe20008000000 */
[----:B------:R-:W-:Y:S01]  /*80f0*/  UMOV UR26, 0x80 ;  /* 0x00000080001a7882 */ /* 0x000fe20000000000 */
[----:B------:R-:W-:Y:S01]  /*8100*/  UMOV UR27, UR11 ;  /* 0x0000000b001b7c82 */ /* 0x000fe20008000000 */
[----:B------:R2:W-:Y:S01]  /*8110*/  UTMALDG.4D [UR40], [UR6], desc[UR14] ;  /* 0x00000e28060075b4 */ /* 0x0005e20008019000 */
[----:B------:R-:W-:Y:S01]  /*8120*/  UMOV UR28, UR12 ;  /* 0x0000000c001c7c82 */ /* 0x000fe20008000000 */
[----:B------:R-:W-:Y:S01]  /*8130*/  UMOV UR29, UR13 ;  /* 0x0000000d001d7c82 */ /* 0x000fe20008000000 */
[----:B------:R-:W-:Y:S01]  /*8140*/  UMOV UR25, UR41 ;  /* 0x0000002900197c82 */ /* 0x000fe20008000000 */
[----:B------:R-:W-:Y:S01]  /*8150*/  UMOV UR18, 0xc0 ;  /* 0x000000c000127882 */ /* 0x000fe20000000000 */
[----:B------:R-:W-:Y:S01]  /*8160*/  UMOV UR19, UR11 ;  /* 0x0000000b00137c82 */ /* 0x000fe20008000000 */
[----:B------:R-:W-:Y:S01]  /*8170*/  UMOV UR20, UR12 ;  /* 0x0000000c00147c82 */ /* 0x000fe20008000000 */
[----:B------:R-:W-:Y:S01]  /*8180*/  UMOV UR21, UR13 ;  /* 0x0000000d00157c82 */ /* 0x000fe20008000000 */
[----:B------:R2:W-:Y:S01]  /*8190*/  UTMALDG.4D [UR32], [UR6], desc[UR14] ;  /* 0x00000e20060075b4 */ /* 0x0005e20008019000 */
[----:B------:R-:W-:Y:S01]  /*81a0*/  UMOV UR17, UR41 ;  /* 0x0000002900117c82 */ /* 0x000fe20008000000 */
[----:B------:R2:W-:Y:S01]  /*81b0*/  UTMALDG.4D [UR24], [UR6], desc[UR14] ;  /* 0x00000e18060075b4 */ /* 0x0005e20008019000 */
[----:B------:R2:W-:Y:S02]  /*81c0*/  UTMALDG.4D [UR16], [UR6], desc[UR14] ;  /* 0x00000e10060075b4 */ /* 0x0005e40008019000 */
[----:B--2---:R-:W-:Y:S01]  /*81d0*/  NOP ;  /* 0x0000000000007918 */ /* 0x004fe20000000000 */
.L_x_159:
[----:B------:R-:W-:Y:S05]  /*81e0*/  BSYNC B0 ;  /* 0x0000000000007941 */ /* 0x000fea0003800000 */
.L_x_158:
[----:B------:R-:W2:Y:S01]  /*81f0*/  LDL R5, [R1+0x18] ;  /* 0x0000180001057983 */ /* 0x000ea20000100800 */
[----:B------:R-:W-:Y:S01]  /*8200*/  ULDC.64 UR38, c[0x0][0x408] ;  /* 0x0001020000267ab9 */ /* 0x000fe20000000a00 */
[----:B------:R-:W-:Y:S01]  /*8210*/  BSSY B0, `(.L_x_160) ;  /* 0x0000005000007945 */ /* 0x000fe20003800000 */
[----:B--2---:R-:W-:-:S04]  /*8220*/  LOP3.LUT R5, R5, 0x1, RZ, 0xc, !PT ;  /* 0x0000000105057812 */ /* 0x004fc800078e0cff */
[----:B------:R-:W-:-:S04]  /*8230*/  SHF.L.U32 R5, R5, 0x1f, RZ ;  /* 0x0000001f05057819 */ /* 0x000fc800000006ff */
[----:B------:R-:W2:Y:S02]  /*8240*/  SYNCS.PHASECHK.TRANS64.TRYWAIT P1, [R10+URZ+0x32420], R5 ;  /* 0x032420050a0075a7 */ /* 0x000ea4000802017f */
[----:B--2---:R-:W-:Y:S05]  /*8250*/  @!P1 BRA `(.L_x_161) ;  /* 0x0000002000389947 */ /* 0x004fea0003800000 */
.L_x_213:
[----:B------:R-:W-:Y:S05]  /*8260*/  BSYNC B0 ;  /* 0x0000000000007941 */ /* 0x000fea0003800000 */
.L_x_160:
        /* <DEDUP_REMOVED lines=12> */
.L_x_214:
        /* <DEDUP_REMOVED lines=8> */
.L_x_165:
        /* <DEDUP_REMOVED lines=19> */
[----:B------:R-:W-:Y:S01]  /*84e0*/  UIADD3 UR14, UR14, 0x9400, URZ ;  /* 0x000094000e0e7890 */ /* 0x000fe2000fffe03f */
[----:B---3--:R-:W-:-:S13]  /*84f0*/  R2UR UR11, R10 ;  /* 0x000000000a0b72ca */ /* 0x008fda00000e0000 */
[----:B------:R-:W-:-:S09]  /*8500*/  UIMAD UR11, UR11, 0x60, URZ ;  /* 0x000000600b0b78a4 */ /* 0x000fd2000f8e023f */
        /* <DEDUP_REMOVED lines=13> */
.L_x_163:
[----:B------:R-:W-:Y:S05]  /*85e0*/  BSYNC B0 ;  /* 0x0000000000007941 */ /* 0x000fea0003800000 */
.L_x_162:
        /* <DEDUP_REMOVED lines=9> */
[----:B------:R-:W-:Y:S01]  /*8680*/  MOV R5, 0x1 ;  /* 0x0000000100057802 */ /* 0x000fe20000000f00 */
[----:B--2---:R-:W-:Y:S02]  /*8690*/  IMAD.MOV R10, RZ, RZ, -R11 ;  /* 0x000000ffff0a7224 */ /* 0x004fe400078e0a0b */
        /* <DEDUP_REMOVED lines=26> */
.L_x_170:
        /* <DEDUP_REMOVED lines=10> */
.L_x_215:
[----:B------:R-:W-:Y:S05]  /*88e0*/  @P1 BRA `(.L_x_172) ;  /* 0x00000000001c1947 */ /* 0x000fea0003800000 */
[----:B------:R-:W3:Y:S01]  /*88f0*/  S2R R11, SR_TID.X ;  /* 0x00000000000b7919 */ /* 0x000ee20000002100 */
[----:B------:R-:W-:-:S04]  /*8900*/  IMAD.MOV.U32 R5, RZ, RZ, 0x3000 ;  /* 0x00003000ff057424 */ /* 0x000fc800078e00ff */
[----:B------:R4:W-:Y:S01]  /*8910*/  SYNCS.ARRIVE.TRANS64 RZ, [R2+URZ+0x32430], R5 ;  /* 0x0324300502ff79a7 */ /* 0x0009e2000800003f */
[----:B---3--:R-:W-:-:S04]  /*8920*/  LOP3.LUT R11, R11, 0x1f, RZ, 0xc0, !PT ;  /* 0x0000001f0b0b7812 */ /* 0x008fc800078ec0ff */
[----:B------:R-:W-:-:S13]  /*8930*/  ISETP.NE.AND P2, PT, R11, RZ, PT ;  /* 0x000000ff0b00720c */ /* 0x000fda0003f45270 */
[----:B----4-:R-:W-:Y:S05]  /*8940*/  @!P2 BRA `(.L_x_172) ;  /* 0x000000000004a947 */ /* 0x010fea0003800000 */
[----:B------:R-:W-:Y:S01]  /*8950*/  BPT.TRAP 0x1 ;  /* 0x000000040000795c */ /* 0x000fe20000300000 */
.L_x_172:
        /* <DEDUP_REMOVED lines=20> */
.L_x_216:
[----:B------:R-:W-:Y:S05]  /*8aa0*/  @P1 BRA `(.L_x_174) ;  /* 0x00000000001c1947 */ /* 0x000fea0003800000 */
[----:B------:R-:W4:Y:S01]  /*8ab0*/  S2R R5, SR_TID.X ;  /* 0x0000000000057919 */ /* 0x000f220000002100 */
[----:B--23--:R-:W-:-:S04]  /*8ac0*/  MOV R3, 0xc000 ;  /* 0x0000c00000037802 */ /* 0x00cfc80000000f00 */
[----:B------:R2:W-:Y:S01]  /*8ad0*/  SYNCS.ARRIVE.TRANS64 RZ, [R2+URZ+0x32450], R3 ;  /* 0x0324500302ff79a7 */ /* 0x0005e2000800003f */
[----:B----4-:R-:W-:-:S04]  /*8ae0*/  LOP3.LUT R5, R5, 0x1f, RZ, 0xc0, !PT ;  /* 0x0000001f05057812 */ /* 0x010fc800078ec0ff */
[----:B------:R-:W-:-:S13]  /*8af0*/  ISETP.NE.AND P1, PT, R5, RZ, PT ;  /* 0x000000ff0500720c */ /* 0x000fda0003f25270 */
[----:B--2---:R-:W-:Y:S05]  /*8b00*/  @!P1 BRA `(.L_x_174) ;  /* 0x0000000000049947 */ /* 0x004fea0003800000 */
[----:B------:R-:W-:Y:S01]  /*8b10*/  BPT.TRAP 0x1 ;  /* 0x000000040000795c */ /* 0x000fe20000300000 */
.L_x_174:
        /* <DEDUP_REMOVED lines=33> */
.L_x_169:
[----:B------:R-:W-:Y:S05]  /*8d30*/  BSYNC B0 ;  /* 0x0000000000007941 */ /* 0x000fea0003800000 */
.L_x_168:
[----:B------:R-:W2:Y:S01]  /*8d40*/  LDL.LU R3, [R1+0x8] ;  /* 0x0000080001037983 */ /* 0x000ea20000300800 */
[----:B------:R-:W-:-:S05]  /*8d50*/  VIADD R16, R16, 0x1 ;  /* 0x0000000110107836 */ /* 0x000fca0000000000 */
[----:B------:R-:W-:-:S04]  /*8d60*/  ISETP.NE.AND P1, PT, R16, 0x2, PT ;  /* 0x000000021000780c */ /* 0x000fc80003f25270 */
[----:B------:R-:W-:Y:S02]  /*8d70*/  SEL R2, RZ, 0x1, P1 ;  /* 0x00000001ff027807 */ /* 0x000fe40000800000 */
[----:B------:R-:W-:Y:S02]  /*8d80*/  SEL R16, R16, RZ, P1 ;  /* 0x000000ff10107207 */ /* 0x000fe40000800000 */
[----:B------:R-:W-:Y:S01]  /*8d90*/  LOP3.LUT R17, R17, R2, RZ, 0x3c, !PT ;  /* 0x0000000211117212 */ /* 0x000fe200078e3cff */
[----:B--2---:R-:W-:-:S07]  /*8da0*/  VIADD R8, R3, 0xfffffffd ;  /* 0xfffffffd03087836 */ /* 0x004fce0000000000 */
.L_x_167:
[----:B------:R-:W-:Y:S01]  /*8db0*/  IMAD.MOV R10, RZ, RZ, -R10 ;  /* 0x000000ffff0a7224 */ /* 0x000fe200078e0a0a */
[----:B------:R-:W-:Y:S04]  /*8dc0*/  BSSY B0, `(.L_x_166) ;  /* 0x00000da000007945 */ /* 0x000fe80003800000 */
[----:B------:R-:W-:-:S13]  /*8dd0*/  ISETP.NE.AND P1, PT, R9, R10, PT ;  /* 0x0000000a0900720c */ /* 0x000fda0003f25270 */
[----:B------:R-:W-:Y:S05]  /*8de0*/  @!P1 BRA `(.L_x_175) ;  /* 0x0000000c005c9947 */ /* 0x000fea0003800000 */
.L_x_190:
[----:B------:R-:W-:Y:S04]  /*8df0*/  BSSY B1, `(.L_x_176) ;  /* 0x0000064000017945 */ /* 0x000fe80003800000 */
[----:B------:R-:W-:Y:S05]  /*8e00*/  @!P6 BRA `(.L_x_177) ;  /* 0x000000040088e947 */ /* 0x000fea0003800000 */
[----:B-1----:R-:W-:Y:S01]  /*8e10*/  IMAD.MOV.U32 R9, RZ, RZ, R8 ;  /* 0x000000ffff097224 */ /* 0x002fe200078e0008 */
[----:B------:R-:W-:Y:S06]  /*8e20*/  @!P0 BRA `(.L_x_178) ;  /* 0x0000000000448947 */ /* 0x000fec0003800000 */
[----:B------:R-:W1:Y:S01]  /*8e30*/  LDC R10, c[0x0][0x41c] ;  /* 0x00010700ff0a7b82 */ /* 0x000e620000000800 */
        /* <DEDUP_REMOVED lines=11> */
[----:B------:R-:W-:Y:S02]  /*8ef0*/  IMAD.IADD R11, R11, 0x1, R3 ;  /* 0x000000010b0b7824 */ /* 0x000fe400078e0203 */
[----:B------:R-:W-:Y:S01]  /*8f00*/  IMAD R9, R10, R9, R8 ;  /* 0x000000090a097224 */ /* 0x000fe200078e0208 */
[----:B-1----:R-:W-:-:S04]  /*8f10*/  LEA R4, P1, R2, R4, 0x2 ;  /* 0x0000000402047211 */ /* 0x002fc800078210ff */
[----:B------:R-:W-:-:S05]  /*8f20*/  LEA.HI.X R5, R2, R5, R11, 0x2, P1 ;  /* 0x0000000502057211 */ /* 0x000fca00008f140b */
[----:B------:R1:W5:Y:S04]  /*8f30*/  LDG.E R4, desc[UR48][R4.64] ;  /* 0x0000003004047981 */ /* 0x000368000c1e1900 */
.L_x_178:
[----:B------:R-:W2:Y:S01]  /*8f40*/  S2R R3, SR_CgaCtaId ;  /* 0x0000000000037919 */ /* 0x000ea20000008800 */
[----:B------:R-:W-:Y:S01]  /*8f50*/  MOV R2, 0x400 ;  /* 0x0000040000027802 */ /* 0x000fe20000000f00 */
[----:B-1----:R-:W1:Y:S03]  /*8f60*/  S2R R5, SR_TID.X ;  /* 0x0000000000057919 */ /* 0x002e660000002100 */
[----:B--2---:R-:W-:-:S04]  /*8f70*/  LEA R2, R3, R2, 0x18 ;  /* 0x0000000203027211 */ /* 0x004fc800078ec0ff */
[----:B------:R-:W-:Y:S02]  /*8f80*/  LEA R3, R16, R2, 0x3 ;  /* 0x0000000210037211 */ /* 0x000fe400078e18ff */
[----:B------:R-:W-:Y:S02]  /*8f90*/  SHF.L.U32 R2, R17, 0x1f, RZ ;  /* 0x0000001f11027819 */ /* 0x000fe400000006ff */
[----:B-1----:R-:W-:Y:S02]  /*8fa0*/  LOP3.LUT R5, R5, 0x7f, RZ, 0xc0, !PT ;  /* 0x0000007f05057812 */ /* 0x002fe400078ec0ff */
[----:B------:R-:W1:Y:S02]  /*8fb0*/  SYNCS.PHASECHK.TRANS64.TRYWAIT P2, [R3+URZ+0x32440], R2 ;  /* 0x03244002030075a7 */ /* 0x000e64000804017f */
[----:B------:R-:W-:Y:S01]  /*8fc0*/  ISETP.NE.AND P1, PT, R5, RZ, PT ;  /* 0x000000ff0500720c */ /* 0x000fe20003f25270 */
[----:B-1----:R-:W-:-:S12]  /*8fd0*/  @!P2 BRA `(.L_x_179) ;  /* 0x000000140034a947 */ /* 0x002fd80003800000 */
.L_x_217:
        /* <DEDUP_REMOVED lines=8> */
.L_x_180:
        /* <DEDUP_REMOVED lines=20> */
.L_x_218:
        /* <DEDUP_REMOVED lines=8> */
.L_x_182:
        /* <DEDUP_REMOVED lines=33> */
.L_x_177:
[----:B------:R-:W-:Y:S05]  /*9430*/  BSYNC B1 ;  /* 0x0000000000017941 */ /* 0x000fea0003800000 */
.L_x_176:
        /* <DEDUP_REMOVED lines=21> */
[----:B------:R-:W-:-:S04]  /*9590*/  IMAD.WIDE.U32 R2, R6, UR38, R2 ;  /* 0x0000002606027c25 */ /* 0x000fc8000f8e0002 */
[----:B------:R-:W-:Y:S01]  /*95a0*/  IMAD.IADD R11, R11, 0x1, R3 ;  /* 0x000000010b0b7824 */ /* 0x000fe200078e0203 */
[----:B-1----:R-:W-:-:S04]  /*95b0*/  LEA R4, P1, R2, R4, 0x2 ;  /* 0x0000000402047211 */ /* 0x002fc800078210ff */
[----:B------:R-:W-:-:S05]  /*95c0*/  LEA.HI.X R5, R2, R5, R11, 0x2, P1 ;  /* 0x0000000502057211 */ /* 0x000fca00008f140b */
[----:B------:R1:W5:Y:S04]  /*95d0*/  LDG.E R4, desc[UR48][R4.64] ;  /* 0x0000003004047981 */ /* 0x000368000c1e1900 */
.L_x_185:
        /* <DEDUP_REMOVED lines=10> */
.L_x_219:
        /* <DEDUP_REMOVED lines=8> */
.L_x_187:
        /* <DEDUP_REMOVED lines=20> */
.L_x_220:
        /* <DEDUP_REMOVED lines=8> */
.L_x_189:
        /* <DEDUP_REMOVED lines=33> */
.L_x_184:
[----:B------:R-:W-:Y:S05]  /*9ad0*/  BSYNC B1 ;  /* 0x0000000000017941 */ /* 0x000fea0003800000 */
.L_x_183:
        /* <DEDUP_REMOVED lines=8> */
.L_x_175:
[----:B------:R-:W-:Y:S05]  /*9b60*/  BSYNC B0 ;  /* 0x0000000000007941 */ /* 0x000fea0003800000 */
.L_x_166:
        /* <DEDUP_REMOVED lines=10> */
.L_x_147:
[----:B------:R-:W2:Y:S01]  /*9c10*/  S2R R3, SR_CgaCtaId ;  /* 0x0000000000037919 */ /* 0x000ea20000008800 */
[----:B------:R-:W-:Y:S01]  /*9c20*/  MOV R0, 0x400 ;  /* 0x0000040000007802 */ /* 0x000fe20000000f00 */
[----:B------:R-:W-:Y:S03]  /*9c30*/  BSSY B0, `(.L_x_192) ;  /* 0x0000005000007945 */ /* 0x000fe60003800000 */
[----:B--2---:R-:W-:Y:S02]  /*9c40*/  LEA R0, R3, R0, 0x18 ;  /* 0x0000000003007211 */ /* 0x004fe400078ec0ff */
[----:B------:R-:W-:-:S04]  /*9c50*/  SHF.L.U32 R3, R2, 0x1f, RZ ;  /* 0x0000001f02037819 */ /* 0x000fc800000006ff */
[----:B------:R-:W2:Y:S02]  /*9c60*/  SYNCS.PHASECHK.TRANS64.TRYWAIT P0, [R0+URZ+0x32420], R3 ;  /* 0x03242003000075a7 */ /* 0x000ea4000800017f */
[----:B--2---:R-:W-:Y:S05]  /*9c70*/  @!P0 BRA `(.L_x_193) ;  /* 0x00000008005c8947 */ /* 0x004fea0003800000 */
.L_x_221:
[----:B------:R-:W-:Y:S05]  /*9c80*/  BSYNC B0 ;  /* 0x0000000000007941 */ /* 0x000fea0003800000 */
.L_x_192:
[----:B------:R-:W-:-:S03]  /*9c90*/  UMOV UR4, 0xffffffff ;  /* 0xffffffff00047882 */ /* 0x000fc60000000000 */
[----:B------:R-:W-:Y:S05]  /*9ca0*/  BRA.DIV UR4, `(.L_x_194) ;  /* 0x0000000a04647947 */ /* 0x000fea000b800000 */
[----:B------:R-:W3:Y:S02]  /*9cb0*/  S2R R2, SR_TID.X ;  /* 0x0000000000027919 */ /* 0x000ee40000002100 */
[----:B---3--:R-:W-:-:S04]  /*9cc0*/  SHF.R.U32.HI R2, RZ, 0x5, R2 ;  /* 0x00000005ff027819 */ /* 0x008fc80000011602 */
[----:B------:R-:W-:-:S05]  /*9cd0*/  LOP3.LUT R2, R2, 0x3, RZ, 0xc0, !PT ;  /* 0x0000000302027812 */ /* 0x000fca00078ec0ff */
[----:B------:R3:W4:Y:S02]  /*9ce0*/  SHFL.IDX PT, R14, R2, RZ, 0x1f ;  /* 0x00001fff020e7589 */ /* 0x00072400000e0000 */
.L_x_224:
[----:B----4-:R-:W-:Y:S01]  /*9cf0*/  ISETP.NE.AND P0, PT, R14, RZ, PT ;  /* 0x000000ff0e00720c */ /* 0x010fe20003f05270 */
[----:B------:R-:W-:-:S12]  /*9d00*/  BSSY B0, `(.L_x_195) ;  /* 0x0000024000007945 */ /* 0x000fd80003800000 */
[----:B------:R-:W-:Y:S05]  /*9d10*/  @P0 BRA `(.L_x_196) ;  /* 0x0000000000880947 */ /* 0x000fea0003800000 */
[----:B------:R-:W-:-:S03]  /*9d20*/  UMOV UR4, 0xffffffff ;  /* 0xffffffff00047882 */ /* 0x000fc60000000000 */
[----:B------:R-:W-:Y:S05]  /*9d30*/  BRA.DIV UR4, `(.L_x_197) ;  /* 0x0000000a04747947 */ /* 0x000fea000b800000 */
[----:B------:R-:W-:-:S13]  /*9d40*/  ELECT P6, URZ, PT ;  /* 0x00000000003f782f */ /* 0x000fda00038c0000 */
.L_x_227:
[----:B------:R-:W-:Y:S05]  /*9d50*/  @!P6 BRA `(.L_x_196) ;  /* 0x000000000078e947 */ /* 0x000fea0003800000 */
[----:B------:R-:W-:-:S06]  /*9d60*/  ULOP3.LUT UR4, UR46, 0x2, URZ, 0xfc, !UPT ;  /* 0x000000022e047892 */ /* 0x000fcc000f8efc3f */
[----:B---3--:R-:W-:-:S05]  /*9d70*/  IMAD.U32 R2, RZ, RZ, UR4 ;  /* 0x00000004ff027e24 */ /* 0x008fca000f8e00ff */
[----:B------:R-:W-:-:S13]  /*9d80*/  ISETP.NE.AND P2, PT, R2, 0x3, PT ;  /* 0x000000030200780c */ /* 0x000fda0003f45270 */
[----:B------:R-:W-:Y:S05]  /*9d90*/  @!P2 BRA `(.L_x_198) ;  /* 0x000000000004a947 */ /* 0x000fea0003800000 */
[----:B------:R-:W-:Y:S01]  /*9da0*/  BPT.TRAP 0x1 ;  /* 0x000000040000795c */ /* 0x000fe20000300000 */
.L_x_198:
[----:B--2---:R-:W-:Y:S01]  /*9db0*/  IADD3 R3, R0, 0x32440, RZ ;  /* 0x0003244000037810 */ /* 0x004fe20007ffe0ff */
[----:B------:R-:W-:Y:S01]  /*9dc0*/  VIADD R2, R16, 0x1 ;  /* 0x0000000110027836 */ /* 0x000fe20000000000 */
[----:B------:R-:W-:-:S03]  /*9dd0*/  SHF.L.U32 R5, R17, 0x1f, RZ ;  /* 0x0000001f11057819 */ /* 0x000fc600000006ff */
[----:B------:R-:W-:Y:S01]  /*9de0*/  IMAD R6, R16, 0x8, R3 ;  /* 0x0000000810067824 */ /* 0x000fe200078e0203 */
[----:B------:R-:W-:-:S03]  /*9df0*/  ISETP.NE.AND P1, PT, R2, 0x2, PT ;  /* 0x000000020200780c */ /* 0x000fc60003f25270 */
[----:B------:R-:W2:Y:S01]  /*9e00*/  SYNCS.PHASECHK.TRANS64.TRYWAIT P0, [R6+URZ], R5 ;  /* 0x00000005060075a7 */ /* 0x000ea2000800017f */
[----:B------:R-:W-:-:S04]  /*9e10*/  SEL R4, RZ, 0x1, P1 ;  /* 0x00000001ff047807 */ /* 0x000fc80000800000 */
[----:B------:R-:W-:Y:S02]  /*9e20*/  LOP3.LUT R17, R17, R4, RZ, 0x3c, !PT ;  /* 0x0000000411117212 */ /* 0x000fe400078e3cff */
[----:B------:R-:W-:Y:S02]  /*9e30*/  SEL R4, R2, RZ, P1 ;  /* 0x000000ff02047207 */ /* 0x000fe40000800000 */
[----:B------:R-:W-:-:S03]  /*9e40*/  SHF.L.U32 R2, R17, 0x1f, RZ ;  /* 0x0000001f11027819 */ /* 0x000fc600000006ff */
[----:B------:R-:W-:Y:S01]  /*9e50*/  IMAD R3, R4, 0x8, R3 ;  /* 0x0000000804037824 */ /* 0x000fe200078e0203 */
[----:B--2---:R-:W-:Y:S06]  /*9e60*/  @!P0 BRA `(.L_x_199) ;  /* 0x0000000800488947 */ /* 0x004fec0003800000 */
.L_x_228:
[----:B------:R-:W3:Y:S02]  /*9e70*/  SYNCS.PHASECHK.TRANS64.TRYWAIT P0, [R3+URZ], R2 ;  /* 0x00000002030075a7 */ /* 0x000ee4000800017f */
[----:B---3--:R-:W-:Y:S05]  /*9e80*/  @!P0 BRA `(.L_x_200) ;  /* 0x0000000800548947 */ /* 0x008fea0003800000 */
.L_x_229:
[----:B------:R-:W-:Y:S05]  /*9e90*/  @!P2 BRA `(.L_x_201) ;  /* 0x000000000004a947 */ /* 0x000fea0003800000 */
[----:B------:R-:W-:Y:S01]  /*9ea0*/  BPT.TRAP 0x1 ;  /* 0x000000040000795c */ /* 0x000fe20000300000 */
.L_x_201:
[----:B---3--:R-:W-:-:S04]  /*9eb0*/  VIADD R3, R0, 0x32460 ;  /* 0x0003246000037836 */ /* 0x008fc80000000000 */
[----:B------:R-:W-:-:S04]  /*9ec0*/  IMAD R16, R16, 0x8, R3 ;  /* 0x0000000810107824 */ /* 0x000fc800078e0203 */
[----:B------:R-:W3:Y:S02]  /*9ed0*/  SYNCS.PHASECHK.TRANS64.TRYWAIT P0, [R16+URZ], R5 ;  /* 0x00000005100075a7 */ /* 0x000ee4000800017f */
[----:B---3--:R-:W-:Y:S05]  /*9ee0*/  @!P0 BRA `(.L_x_202) ;  /* 0x0000000800508947 */ /* 0x008fea0003800000 */
.L_x_230:
[----:B------:R-:W-:-:S07]  /*9ef0*/  IMAD R3, R4, 0x8, R3 ;  /* 0x0000000804037824 */ /* 0x000fce00078e0203 */
.L_x_203:
[----:B----4-:R4:W1:Y:S02]  /*9f00*/  SYNCS.PHASECHK.TRANS64.TRYWAIT P0, [R3+URZ], R2 ;  /* 0x00000002030075a7 */ /* 0x010864000800017f */
[----:B-1----:R-:W-:Y:S05]  /*9f10*/  @!P0 NANOSLEEP.SYNCS 0x989680 ;  /* 0x009896800000895d */ /* 0x002fea0003900000 */
[----:B------:R-:W1:Y:S02]  /*9f20*/  @!P0 SYNCS.PHASECHK.TRANS64 P0, [R3+URZ], R2 ;  /* 0x00000002030085a7 */ /* 0x000e64000800007f */
[----:B-1----:R-:W-:Y:S05]  /*9f30*/  @!P0 BRA `(.L_x_203) ;  /* 0xfffffffc00f08947 */ /* 0x002fea000383ffff */
.L_x_196:
[----:B------:R-:W-:Y:S05]  /*9f40*/  BSYNC B0 ;  /* 0x0000000000007941 */ /* 0x000fea0003800000 */
.L_x_195:
[----:B------:R-:W-:Y:S05]  /*9f50*/  EXIT ;  /* 0x000000000000794d */ /* 0x000fea0003800000 */
.L_x_124:
[----:B-1----:R-:W-:-:S04]  /*9f60*/  IMAD.U32 R3, RZ, RZ, UR41 ;  /* 0x00000029ff037e24 */ /* 0x002fc8000f8e00ff */
[----:B------:R1:W2:Y:S03]  /*9f70*/  SYNCS.PHASECHK.TRANS64.TRYWAIT P0, [R3+URZ+0x32400], R0 ;  /* 0x03240000030075a7 */ /* 0x0002a6000800017f */
[----:B--2---:R-:W-:Y:S05]  /*9f80*/  @!P0 NANOSLEEP.SYNCS 0x989680 ;  /* 0x009896800000895d */ /* 0x004fea0003900000 */
[----:B------:R-:W2:Y:S02]  /*9f90*/  @!P0 SYNCS.PHASECHK.TRANS64 P0, [R3+URZ+0x32400], R0 ;  /* 0x03240000030085a7 */ /* 0x000ea4000800007f */
[----:B--2---:R-:W-:Y:S05]  /*9fa0*/  @!P0 BRA `(.L_x_124) ;  /* 0xfffffffc00ec8947 */ /* 0x004fea000383ffff */
[----:B------:R-:W-:Y:S05]  /*9fb0*/  BRA `(.L_x_204) ;  /* 0xffffff7000607947 */ /* 0x000fea000383ffff */
.L_x_128:
[----:B--2---:R-:W-:-:S04]  /*9fc0*/  MOV R4, UR26 ;  /* 0x0000001a00047c02 */ /* 0x004fc80008000f00 */
[----:B------:R2:W3:Y:S03]  /*9fd0*/  SYNCS.PHASECHK.TRANS64.TRYWAIT P1, [R4+URZ+0x32430], R3 ;  /* 0x03243003040075a7 */ /* 0x0004e6000802017f */
[----:B---3--:R-:W-:Y:S05]  /*9fe0*/  @!P1 NANOSLEEP.SYNCS 0x989680 ;  /* 0x009896800000995d */ /* 0x008fea0003900000 */
[----:B------:R-:W3:Y:S02]  /*9ff0*/  @!P1 SYNCS.PHASECHK.TRANS64 P1, [R4+URZ+0x32430], R3 ;  /* 0x03243003040095a7 */ /* 0x000ee4000802007f */
[----:B---3--:R-:W-:Y:S05]  /*a000*/  @!P1 BRA `(.L_x_128) ;  /* 0xfffffffc00ec9947 */ /* 0x008fea000383ffff */
[----:B------:R-:W-:Y:S05]  /*a010*/  BRA `(.L_x_127) ;  /* 0xffffff7000847947 */ /* 0x000fea000383ffff */
.L_x_129:
[----:B---3--:R-:W-:-:S04]  /*a020*/  IMAD.U32 R5, RZ, RZ, UR41 ;  /* 0x00000029ff057e24 */ /* 0x008fc8000f8e00ff */
[----:B------:R3:W4:Y:S03]  /*a030*/  SYNCS.PHASECHK.TRANS64.TRYWAIT P1, [R5+URZ+0x32410], R0 ;  /* 0x03241000050075a7 */ /* 0x000726000802017f */
[----:B----4-:R-:W-:Y:S05]  /*a040*/  @!P1 NANOSLEEP.SYNCS 0x989680 ;  /* 0x009896800000995d */ /* 0x010fea0003900000 */
[----:B------:R-:W4:Y:S02]  /*a050*/  @!P1 SYNCS.PHASECHK.TRANS64 P1, [R5+URZ+0x32410], R0 ;  /* 0x03241000050095a7 */ /* 0x000f24000802007f */
[----:B----4-:R-:W-:Y:S05]  /*a060*/  @!P1 BRA `(.L_x_129) ;  /* 0xfffffffc00ec9947 */ /* 0x010fea000383ffff */
[----:B------:R-:W-:Y:S05]  /*a070*/  BRA `(.L_x_205) ;  /* 0xffffff7400047947 */ /* 0x000fea000383ffff */
.L_x_133:
[----:B-1-3--:R-:W-:-:S04]  /*a080*/  IMAD.U32 R0, RZ, RZ, UR26 ;  /* 0x0000001aff007e24 */ /* 0x00afc8000f8e00ff */
[----:B------:R1:W3:Y:S03]  /*a090*/  SYNCS.PHASECHK.TRANS64.TRYWAIT P1, [R0+URZ+0x32450], R3 ;  /* 0x03245003000075a7 */ /* 0x0002e6000802017f */
[----:B---3--:R-:W-:Y:S05]  /*a0a0*/  @!P1 NANOSLEEP.SYNCS 0x989680 ;  /* 0x009896800000995d */ /* 0x008fea0003900000 */
[----:B------:R-:W3:Y:S02]  /*a0b0*/  @!P1 SYNCS.PHASECHK.TRANS64 P1, [R0+URZ+0x32450], R3 ;  /* 0x03245003000095a7 */ /* 0x000ee4000802007f */
[----:B---3--:R-:W-:Y:S05]  /*a0c0*/  @!P1 BRA `(.L_x_133) ;  /* 0xfffffffc00ec9947 */ /* 0x008fea000383ffff */
[----:B------:R-:W-:Y:S05]  /*a0d0*/  BRA `(.L_x_132) ;  /* 0xffffff74000c7947 */ /* 0x000fea000383ffff */
.L_x_138:
[----:B---3--:R-:W-:-:S04]  /*a0e0*/  IMAD.U32 R3, RZ, RZ, UR28 ;  /* 0x0000001cff037e24 */ /* 0x008fc8000f8e00ff */
[----:B------:R3:W4:Y:S03]  /*a0f0*/  SYNCS.PHASECHK.TRANS64.TRYWAIT P3, [R3+URZ+0x32430], R0 ;  /* 0x03243000030075a7 */ /* 0x000726000806017f */
[----:B----4-:R-:W-:Y:S05]  /*a100*/  @!P3 NANOSLEEP.SYNCS 0x989680 ;  /* 0x009896800000b95d */ /* 0x010fea0003900000 */
[----:B------:R-:W4:Y:S02]  /*a110*/  @!P3 SYNCS.PHASECHK.TRANS64 P3, [R3+URZ+0x32430], R0 ;  /* 0x032430000300b5a7 */ /* 0x000f24000806007f */
[----:B----4-:R-:W-:Y:S05]  /*a120*/  @!P3 BRA `(.L_x_138) ;  /* 0xfffffffc00ecb947 */ /* 0x010fea000383ffff */
[----:B------:R-:W-:Y:S05]  /*a130*/  BRA `(.L_x_137) ;  /* 0xffffff9000a47947 */ /* 0x000fea000383ffff */
.L_x_142:
[----:B---3--:R-:W-:-:S04]  /*a140*/  IMAD.U32 R3, RZ, RZ, UR28 ;  /* 0x0000001cff037e24 */ /* 0x008fc8000f8e00ff */
[----:B------:R3:W4:Y:S03]  /*a150*/  SYNCS.PHASECHK.TRANS64.TRYWAIT P3, [R3+URZ+0x32450], R0 ;  /* 0x03245000030075a7 */ /* 0x000726000806017f */
[----:B----4-:R-:W-:Y:S05]  /*a160*/  @!P3 NANOSLEEP.SYNCS 0x989680 ;  /* 0x009896800000b95d */ /* 0x010fea0003900000 */
[----:B------:R-:W4:Y:S02]  /*a170*/  @!P3 SYNCS.PHASECHK.TRANS64 P3, [R3+URZ+0x32450], R0 ;  /* 0x032450000300b5a7 */ /* 0x000f24000806007f */
[----:B----4-:R-:W-:Y:S05]  /*a180*/  @!P3 BRA `(.L_x_142) ;  /* 0xfffffffc00ecb947 */ /* 0x010fea000383ffff */
[----:B------:R-:W-:Y:S05]  /*a190*/  BRA `(.L_x_141) ;  /* 0xffffff9000fc7947 */ /* 0x000fea000383ffff */
.L_x_152:
        /* <DEDUP_REMOVED lines=11> */
.L_x_207:
[----:B------:R-:W-:Y:S05]  /*a250*/  BSYNC B0 ;  /* 0x0000000000007941 */ /* 0x000fea0003800000 */
.L_x_206:
[----:B------:R-:W-:Y:S05]  /*a260*/  BRA `(.L_x_208) ;  /* 0xffffffd400f87947 */ /* 0x000fea000383ffff */
.L_x_153:
[----:B------:R-:W-:Y:S01]  /*a270*/  BSSY B0, `(.L_x_209) ;  /* 0x0000006000007945 */ /* 0x000fe20003800000 */
[----:B------:R-:W-:-:S07]  /*a280*/  IMAD.MOV.U32 R15, RZ, RZ, -0x1 ;  /* 0xffffffffff0f7424 */ /* 0x000fce00078e00ff */
[----:B------:R-:W-:Y:S05]  /*a290*/  WARPSYNC.COLLECTIVE R15, `(.L_x_210) ;  /* 0x000000000f0c7348 */ /* 0x000fea0003c00000 */
[----:B------:R-:W-:Y:S02]  /*a2a0*/  ELECT P6, UR62, PT ;  /* 0x00000000003e782f */ /* 0x000fe400038c0000 */
[----:B------:R-:W-:Y:S01]  /*a2b0*/  MOV R14, UR62 ;  /* 0x0000003e000e7c02 */ /* 0x000fe20008000f00 */
[----:B------:R-:W-:Y:S10]  /*a2c0*/  ENDCOLLECTIVE ;  /* 0x000000000000791b */ /* 0x000ff40003800000 */
.L_x_210:
[----:B------:R-:W-:Y:S05]  /*a2d0*/  BSYNC B0 ;  /* 0x0000000000007941 */ /* 0x000fea0003800000 */
.L_x_209:
[----:B------:R-:W-:Y:S05]  /*a2e0*/  BRA `(.L_x_211) ;  /* 0xffffffd400f07947 */ /* 0x000fea000383ffff */
.L_x_156:
[----:B--2---:R2:W3:Y:S02]  /*a2f0*/  SYNCS.PHASECHK.TRANS64.TRYWAIT P1, [R5+URZ+0x32440], R10 ;  /* 0x0324400a050075a7 */ /* 0x0044e4000802017f */
[----:B---3--:R-:W-:Y:S05]  /*a300*/  @!P1 NANOSLEEP.SYNCS 0x989680 ;  /* 0x009896800000995d */ /* 0x008fea0003900000 */
[----:B------:R-:W3:Y:S02]  /*a310*/  @!P1 SYNCS.PHASECHK.TRANS64 P1, [R5+URZ+0x32440], R10 ;  /* 0x0324400a050095a7 */ /* 0x000ee4000802007f */
[----:B---3--:R-:W-:Y:S05]  /*a320*/  @!P1 BRA `(.L_x_156) ;  /* 0xfffffffc00f09947 */ /* 0x008fea000383ffff */
[----:B------:R-:W-:Y:S05]  /*a330*/  BRA `(.L_x_212) ;  /* 0xffffffd800507947 */ /* 0x000fea000383ffff */
.L_x_161:
        /* <DEDUP_REMOVED lines=8> */
.L_x_164:
[----:B--2---:R2:W3:Y:S02]  /*a3c0*/  SYNCS.PHASECHK.TRANS64.TRYWAIT P1, [R8+URZ+0x32460], R5 ;  /* 0x03246005080075a7 */ /* 0x0044e4000802017f */
[----:B---3--:R-:W-:Y:S05]  /*a3d0*/  @!P1 NANOSLEEP.SYNCS 0x989680 ;  /* 0x009896800000995d */ /* 0x008fea0003900000 */
[----:B------:R-:W3:Y:S02]  /*a3e0*/  @!P1 SYNCS.PHASECHK.TRANS64 P1, [R8+URZ+0x32460], R5 ;  /* 0x03246005080095a7 */ /* 0x000ee4000802007f */
[----:B---3--:R-:W-:Y:S05]  /*a3f0*/  @!P1 BRA `(.L_x_164) ;  /* 0xfffffffc00f09947 */ /* 0x008fea000383ffff */
[----:B------:R-:W-:Y:S05]  /*a400*/  BRA `(.L_x_214) ;  /* 0xffffffdc00c87947 */ /* 0x000fea000383ffff */
.L_x_171:
[----:B--2---:R2:W3:Y:S02]  /*a410*/  SYNCS.PHASECHK.TRANS64.TRYWAIT P2, [R2+URZ+0x32440], R3 ;  /* 0x03244003020075a7 */ /* 0x0044e4000804017f */
[----:B---3--:R-:W-:Y:S05]  /*a420*/  @!P2 NANOSLEEP.SYNCS 0x989680 ;  /* 0x009896800000a95d */ /* 0x008fea0003900000 */
[----:B------:R-:W3:Y:S02]  /*a430*/  @!P2 SYNCS.PHASECHK.TRANS64 P2, [R2+URZ+0x32440], R3 ;  /* 0x032440030200a5a7 */ /* 0x000ee4000804007f */
[----:B---3--:R-:W-:Y:S05]  /*a440*/  @!P2 BRA `(.L_x_171) ;  /* 0xfffffffc00f0a947 */ /* 0x008fea000383ffff */
[----:B------:R-:W-:Y:S05]  /*a450*/  BRA `(.L_x_215) ;  /* 0xffffffe400207947 */ /* 0x000fea000383ffff */
.L_x_173:
[----:B---3--:R3:W4:Y:S02]  /*a460*/  SYNCS.PHASECHK.TRANS64.TRYWAIT P2, [R2+URZ+0x32460], R3 ;  /* 0x03246003020075a7 */ /* 0x008724000804017f */
[----:B----4-:R-:W-:Y:S05]  /*a470*/  @!P2 NANOSLEEP.SYNCS 0x989680 ;  /* 0x009896800000a95d */ /* 0x010fea0003900000 */
[----:B------:R-:W4:Y:S02]  /*a480*/  @!P2 SYNCS.PHASECHK.TRANS64 P2, [R2+URZ+0x32460], R3 ;  /* 0x032460030200a5a7 */ /* 0x000f24000804007f */
[----:B----4-:R-:W-:Y:S05]  /*a490*/  @!P2 BRA `(.L_x_173) ;  /* 0xfffffffc00f0a947 */ /* 0x010fea000383ffff */
[----:B------:R-:W-:Y:S05]  /*a4a0*/  BRA `(.L_x_216) ;  /* 0xffffffe4007c7947 */ /* 0x000fea000383ffff */
.L_x_179:
[----:B-1----:R1:W2:Y:S02]  /*a4b0*/  SYNCS.PHASECHK.TRANS64.TRYWAIT P2, [R3+URZ+0x32440], R2 ;  /* 0x03244002030075a7 */ /* 0x0022a4000804017f */
[----:B--2---:R-:W-:Y:S05]  /*a4c0*/  @!P2 NANOSLEEP.SYNCS 0x989680 ;  /* 0x009896800000a95d */ /* 0x004fea0003900000 */
[----:B------:R-:W2:Y:S02]  /*a4d0*/  @!P2 SYNCS.PHASECHK.TRANS64 P2, [R3+URZ+0x32440], R2 ;  /* 0x032440020300a5a7 */ /* 0x000ea4000804007f */
[----:B--2---:R-:W-:Y:S05]  /*a4e0*/  @!P2 BRA `(.L_x_179) ;  /* 0xfffffffc00f0a947 */ /* 0x004fea000383ffff */
[----:B------:R-:W-:Y:S05]  /*a4f0*/  BRA `(.L_x_217) ;  /* 0xffffffe800b87947 */ /* 0x000fea000383ffff */
.L_x_181:
[----:B--2---:R2:W3:Y:S02]  /*a500*/  SYNCS.PHASECHK.TRANS64.TRYWAIT P2, [R3+URZ+0x32460], R2 ;  /* 0x03246002030075a7 */ /* 0x0044e4000804017f */
[----:B---3--:R-:W-:Y:S05]  /*a510*/  @!P2 NANOSLEEP.SYNCS 0x989680 ;  /* 0x009896800000a95d */ /* 0x008fea0003900000 */
[----:B------:R-:W3:Y:S02]  /*a520*/  @!P2 SYNCS.PHASECHK.TRANS64 P2, [R3+URZ+0x32460], R2 ;  /* 0x032460020300a5a7 */ /* 0x000ee4000804007f */
[----:B---3--:R-:W-:Y:S05]  /*a530*/  @!P2 BRA `(.L_x_181) ;  /* 0xfffffffc00f0a947 */ /* 0x008fea000383ffff */
[----:B------:R-:W-:Y:S05]  /*a540*/  BRA `(.L_x_218) ;  /* 0xffffffec00147947 */ /* 0x000fea000383ffff */
.L_x_186:
[----:B-1----:R1:W2:Y:S02]  /*a550*/  SYNCS.PHASECHK.TRANS64.TRYWAIT P2, [R3+URZ+0x32440], R2 ;  /* 0x03244002030075a7 */ /* 0x0022a4000804017f */
[----:B--2---:R-:W-:Y:S05]  /*a560*/  @!P2 NANOSLEEP.SYNCS 0x989680 ;  /* 0x009896800000a95d */ /* 0x004fea0003900000 */
[----:B------:R-:W2:Y:S02]  /*a570*/  @!P2 SYNCS.PHASECHK.TRANS64 P2, [R3+URZ+0x32440], R2 ;  /* 0x032440020300a5a7 */ /* 0x000ea4000804007f */
[----:B--2---:R-:W-:Y:S05]  /*a580*/  @!P2 BRA `(.L_x_186) ;  /* 0xfffffffc00f0a947 */ /* 0x004fea000383ffff */
[----:B------:R-:W-:Y:S05]  /*a590*/  BRA `(.L_x_219) ;  /* 0xfffffff000387947 */ /* 0x000fea000383ffff */
.L_x_188:
[----:B--2---:R2:W3:Y:S02]  /*a5a0*/  SYNCS.PHASECHK.TRANS64.TRYWAIT P2, [R3+URZ+0x32460], R2 ;  /* 0x03246002030075a7 */ /* 0x0044e4000804017f */
[----:B---3--:R-:W-:Y:S05]  /*a5b0*/  @!P2 NANOSLEEP.SYNCS 0x989680 ;  /* 0x009896800000a95d */ /* 0x008fea0003900000 */
[----:B------:R-:W3:Y:S02]  /*a5c0*/  @!P2 SYNCS.PHASECHK.TRANS64 P2, [R3+URZ+0x32460], R2 ;  /* 0x032460020300a5a7 */ /* 0x000ee4000804007f */
[----:B---3--:R-:W-:Y:S05]  /*a5d0*/  @!P2 BRA `(.L_x_188) ;  /* 0xfffffffc00f0a947 */ /* 0x008fea000383ffff */
[----:B------:R-:W-:Y:S05]  /*a5e0*/  BRA `(.L_x_220) ;  /* 0xfffffff000947947 */ /* 0x000fea000383ffff */
.L_x_193:
[----:B--2---:R2:W3:Y:S02]  /*a5f0*/  SYNCS.PHASECHK.TRANS64.TRYWAIT P0, [R0+URZ+0x32420], R3 ;  /* 0x03242003000075a7 */ /* 0x0044e4000800017f */
[----:B---3--:R-:W-:Y:S05]  /*a600*/  @!P0 NANOSLEEP.SYNCS 0x989680 ;  /* 0x009896800000895d */ /* 0x008fea0003900000 */
[----:B------:R-:W3:Y:S02]  /*a610*/  @!P0 SYNCS.PHASECHK.TRANS64 P0, [R0+URZ+0x32420], R3 ;  /* 0x03242003000085a7 */ /* 0x000ee4000800007f */
[----:B---3--:R-:W-:Y:S05]  /*a620*/  @!P0 BRA `(.L_x_193) ;  /* 0xfffffffc00f08947 */ /* 0x008fea000383ffff */
[----:B------:R-:W-:Y:S05]  /*a630*/  BRA `(.L_x_221) ;  /* 0xfffffff400907947 */ /* 0x000fea000383ffff */
.L_x_194:
        /* <DEDUP_REMOVED lines=11> */
.L_x_223:
[----:B------:R-:W-:Y:S05]  /*a6f0*/  BSYNC B0 ;  /* 0x0000000000007941 */ /* 0x000fea0003800000 */
.L_x_222:
[----:B------:R-:W-:Y:S05]  /*a700*/  BRA `(.L_x_224) ;  /* 0xfffffff400787947 */ /* 0x000fea000383ffff */
.L_x_197:
[----:B------:R-:W-:Y:S01]  /*a710*/  BSSY B1, `(.L_x_225) ;  /* 0x0000006000017945 */ /* 0x000fe20003800000 */
[----:B------:R-:W-:-:S07]  /*a720*/  IMAD.MOV.U32 R15, RZ, RZ, -0x1 ;  /* 0xffffffffff0f7424 */ /* 0x000fce00078e00ff */
[----:B-123--:R-:W-:Y:S05]  /*a730*/  WARPSYNC.COLLECTIVE R15, `(.L_x_226) ;  /* 0x000000000f0c7348 */ /* 0x00efea0003c00000 */
[----:B------:R-:W-:Y:S02]  /*a740*/  ELECT P6, UR62, PT ;  /* 0x00000000003e782f */ /* 0x000fe400038c0000 */
[----:B------:R-:W-:Y:S01]  /*a750*/  MOV R14, UR62 ;  /* 0x0000003e000e7c02 */ /* 0x000fe20008000f00 */
[----:B-123--:R-:W-:Y:S10]  /*a760*/  ENDCOLLECTIVE ;  /* 0x000000000000791b */ /* 0x00eff40003800000 */
.L_x_226:
[----:B------:R-:W-:Y:S05]  /*a770*/  BSYNC B1 ;  /* 0x0000000000017941 */ /* 0x000fea0003800000 */
.L_x_225:
[----:B------:R-:W-:Y:S05]  /*a780*/  BRA `(.L_x_227) ;  /* 0xfffffff400707947 */ /* 0x000fea000383ffff */
.L_x_199:
[----:B--2---:R2:W3:Y:S02]  /*a790*/  SYNCS.PHASECHK.TRANS64.TRYWAIT P0, [R6+URZ], R5 ;  /* 0x00000005060075a7 */ /* 0x0044e4000800017f */
[----:B---3--:R-:W-:Y:S05]  /*a7a0*/  @!P0 NANOSLEEP.SYNCS 0x989680 ;  /* 0x009896800000895d */ /* 0x008fea0003900000 */
[----:B------:R-:W3:Y:S02]  /*a7b0*/  @!P0 SYNCS.PHASECHK.TRANS64 P0, [R6+URZ], R5 ;  /* 0x00000005060085a7 */ /* 0x000ee4000800007f */
[----:B---3--:R-:W-:Y:S05]  /*a7c0*/  @!P0 BRA `(.L_x_199) ;  /* 0xfffffffc00f08947 */ /* 0x008fea000383ffff */
[----:B------:R-:W-:Y:S05]  /*a7d0*/  BRA `(.L_x_228) ;  /* 0xfffffff400a47947 */ /* 0x000fea000383ffff */
.L_x_200:
[----:B---3--:R3:W4:Y:S02]  /*a7e0*/  SYNCS.PHASECHK.TRANS64.TRYWAIT P0, [R3+URZ], R2 ;  /* 0x00000002030075a7 */ /* 0x008724000800017f */
[----:B----4-:R-:W-:Y:S05]  /*a7f0*/  @!P0 NANOSLEEP.SYNCS 0x989680 ;  /* 0x009896800000895d */ /* 0x010fea0003900000 */
[----:B------:R-:W4:Y:S02]  /*a800*/  @!P0 SYNCS.PHASECHK.TRANS64 P0, [R3+URZ], R2 ;  /* 0x00000002030085a7 */ /* 0x000f24000800007f */
[----:B----4-:R-:W-:Y:S05]  /*a810*/  @!P0 BRA `(.L_x_200) ;  /* 0xfffffffc00f08947 */ /* 0x010fea000383ffff */
[----:B------:R-:W-:Y:S05]  /*a820*/  BRA `(.L_x_229) ;  /* 0xfffffff400987947 */ /* 0x000fea000383ffff */
.L_x_202:
[----:B---3--:R3:W4:Y:S02]  /*a830*/  SYNCS.PHASECHK.TRANS64.TRYWAIT P0, [R16+URZ], R5 ;  /* 0x00000005100075a7 */ /* 0x008724000800017f */
[----:B----4-:R-:W-:Y:S05]  /*a840*/  @!P0 NANOSLEEP.SYNCS 0x989680 ;  /* 0x009896800000895d */ /* 0x010fea0003900000 */
[----:B------:R-:W4:Y:S02]  /*a850*/  @!P0 SYNCS.PHASECHK.TRANS64 P0, [R16+URZ], R5 ;  /* 0x00000005100085a7 */ /* 0x000f24000800007f */
[----:B----4-:R-:W-:Y:S05]  /*a860*/  @!P0 BRA `(.L_x_202) ;  /* 0xfffffffc00f08947 */ /* 0x010fea000383ffff */
[----:B------:R-:W-:Y:S05]  /*a870*/  BRA `(.L_x_230) ;  /* 0xfffffff4009c7947 */ /* 0x000fea000383ffff */
.L_x_231:
        /* <DEDUP_REMOVED lines=16> */
.L_x_4715:


//--------------------- .text._ZN7cutlass13device_kernelIN5flash11enable_sm90INS1_16FlashAttnFwdSm90INS1_25CollectiveMainloopFwdSm90ILi2EN4cute5tupleIJNS5_1CILi1EEES8_S8_EEENS6_IJNS7_ILi128EEENS7_ILi96EEENS7_ILi64EEEEEELi256ENS_10bfloat16_tEfNS_4arch4Sm90ELb0ELb0ELb0ELb1ELb0ELb0ELb0ELb1ELb0ELb0ELb0ELb0EEENS1_21CollectiveEpilogueFwdINS6_IJSA_NS7_ILi256EEESB_EEES9_SE_SG_Li256ELb1ELb0ELb0ELb0EEENS1_36VarlenDynamicPersistentTileSchedulerILi128ELi96ELi256ELi32ELb0ELb0ELb1ELb0ELb1ELb1EEEEEEEEEvNT_6ParamsE --------------------------
	.section	.text._ZN7cutlass13device_kernelIN5flash11enable_sm90INS1_16FlashAttnFwdSm90INS1_25CollectiveMainloopFwdSm90ILi2EN4cute5tupleIJNS5_1CILi1EEES8_S8_EEENS6_IJNS7_ILi128EEENS7_ILi96EEENS7_ILi64EEEEEELi256ENS_10bfloat16_tEfNS_4arch4Sm90ELb0ELb0ELb0ELb1ELb0ELb0ELb0ELb1ELb0ELb0ELb0ELb0EEENS1_21CollectiveEpilogueFwdINS6_IJSA_NS7_ILi256EEESB_EEES9_SE_SG_Li256ELb1ELb0ELb0ELb0EEENS1_36VarlenDynamicPersistentTileSchedulerILi128ELi96ELi256ELi32ELb0ELb0ELb1ELb0ELb1ELb1EEEEEEEEEvNT_6ParamsE,"ax",@progbits
	.align	128
.text._ZN7cutlass13device_kernelIN5flash11enable_sm90INS1_16FlashAttnFwdSm90INS1_25CollectiveMainloopFwdSm90ILi2EN4cute5tupleIJNS5_1CILi1EEES8_S8_EEENS6_IJNS7_ILi128EEENS7_ILi96EEENS7_ILi64EEEEEELi256ENS_10bfloat16_tEfNS_4arch4Sm90ELb0ELb0ELb0ELb1ELb0ELb0ELb0ELb1ELb0ELb0ELb0ELb0EEENS1_21CollectiveEpilogueFwdINS6_IJSA_NS7_ILi256EEESB_EEES9_SE_SG_Li256ELb1ELb0ELb0ELb0EEENS1_36VarlenDynamicPersistentTileSchedulerILi128ELi96ELi256ELi32ELb0ELb0ELb1ELb0ELb1ELb1EEEEEEEEEvNT_6ParamsE:
        .type           _ZN7cutlass13device_kernelIN5flash11enable_sm90INS1_16FlashAttnFwdSm90INS1_25CollectiveMainloopFwdSm90ILi2EN4cute5tupleIJNS5_1CILi1EEES8_S8_EEENS6_IJNS7_ILi128EEENS7_ILi96EEENS7_ILi64EEEEEELi256ENS_10bfloat16_tEfNS_4arch4Sm90ELb0ELb0ELb0ELb1ELb0ELb0ELb0ELb1ELb0ELb0ELb0ELb0EEENS1_21CollectiveEpilogueFwdINS6_IJSA_NS7_ILi256EEESB_EEES9_SE_SG_Li256ELb1ELb0ELb0ELb0EEENS1_36VarlenDynamicPersistentTileSchedulerILi128ELi96ELi256ELi32ELb0ELb0ELb1ELb0ELb1ELb1EEEEEEEEEvNT_6ParamsE,@function
        .size           _ZN7cutlass13device_kernelIN5flash11enable_sm90INS1_16FlashAttnFwdSm90INS1_25CollectiveMainloopFwdSm90ILi2EN4cute5tupleIJNS5_1CILi1EEES8_S8_EEENS6_IJNS7_ILi128EEENS7_ILi96EEENS7_ILi64EEEEEELi256ENS_10bfloat16_tEfNS_4arch4Sm90ELb0ELb0ELb0ELb1ELb0ELb0ELb0ELb1ELb0ELb0ELb0ELb0EEENS1_21CollectiveEpilogueFwdINS6_IJSA_NS7_ILi256EEESB_EEES9_SE_SG_Li256ELb1ELb0ELb0ELb0EEENS1_36VarlenDynamicPersistentTileSchedulerILi128ELi96ELi256ELi32ELb0ELb0ELb1ELb0ELb1ELb1EEEEEEEEEvNT_6ParamsE,(.L_x_4716 - _ZN7cutlass13device_kernelIN5flash11enable_sm90INS1_16FlashAttnFwdSm90INS1_25CollectiveMainloopFwdSm90ILi2EN4cute5tupleIJNS5_1CILi1EEES8_S8_EEENS6_IJNS7_ILi128EEENS7_ILi96EEENS7_ILi64EEEEEELi256ENS_10bfloat16_tEfNS_4arch4Sm90ELb0ELb0ELb0ELb1ELb0ELb0ELb0ELb1ELb0ELb0ELb0ELb0EEENS1_21CollectiveEpilogueFwdINS6_IJSA_NS7_ILi256EEESB_EEES9_SE_SG_Li256ELb1ELb0ELb0ELb0EEENS1_36VarlenDynamicPersistentTileSchedulerILi128ELi96ELi256ELi32ELb0ELb0ELb1ELb0ELb1ELb1EEEEEEEEEvNT_6ParamsE)
        .other          _ZN7cutlass13device_kernelIN5flash11enable_sm90INS1_16FlashAttnFwdSm90INS1_25CollectiveMainloopFwdSm90ILi2EN4cute5tupleIJNS5_1CILi1EEES8_S8_EEENS6_IJNS7_ILi128EEENS7_ILi96EEENS7_ILi64EEEEEELi256ENS_10bfloat16_tEfNS_4arch4Sm90ELb0ELb0ELb0ELb1ELb0ELb0ELb0ELb1ELb0ELb0ELb0ELb0EEENS1_21CollectiveEpilogueFwdINS6_IJSA_NS7_ILi256EEESB_EEES9_SE_SG_Li256ELb1ELb0ELb0ELb0EEENS1_36VarlenDynamicPersistentTileSchedulerILi128ELi96ELi256ELi32ELb0ELb0ELb1ELb0ELb1ELb1EEEEEEEEEvNT_6ParamsE,@"STO_CUDA_ENTRY STV_DEFAULT"
_ZN7cutlass13device_kernelIN5flash11enable_sm90INS1_16FlashAttnFwdSm90INS1_25CollectiveMainloopFwdSm90ILi2EN4cute5tupleIJNS5_1CILi1EEES8_S8_EEENS6_IJNS7_ILi128EEENS7_ILi96EEENS7_ILi64EEEEEELi256ENS_10bfloat16_tEfNS_4arch4Sm90ELb0ELb0ELb0ELb1ELb0ELb0ELb0ELb1ELb0ELb0ELb0ELb0EEENS1_21CollectiveEpilogueFwdINS6_IJSA_NS7_ILi256EEESB_EEES9_SE_SG_Li256ELb1ELb0ELb0ELb0EEENS1_36VarlenDynamicPersistentTileSchedulerILi128ELi96ELi256ELi32ELb0ELb0ELb1ELb0ELb1ELb1EEEEEEEEEvNT_6ParamsE:
[----:B------:R-:W0:Y:S02]  /*0000*/  LDC R1, c[0x0][0x28] ;  /* 0x00000a00ff017b82 */ /* 0x000e240000000800 */
[----:B0-----:R-:W-:Y:S01]  /*0010*/  VIADD R1, R1, 0xffffffd0 ;  /* 0xffffffd001017836 */ /* 0x001fe20000000000 */
[----:B------:R-:W0:Y:S01]  /*0020*/  S2R R3, SR_TID.X ;  /* 0x0000000000037919 */ /* 0x000e220000002100 */
[----:B------:R-:W-:Y:S01]  /*0030*/  ELECT P0, URZ, PT ;  /* 0x00000000003f782f */ /* 0x000fe20003800000 */
[----:B------:R-:W-:Y:S01]  /*0040*/  BSSY B0, `(.L_x_232) ;  /* 0x0000011000007945 */ /* 0x000fe20003800000 */
[--C-:B0-----:R-:W-:Y:S02]  /*0050*/  SHF.R.U32.HI R0, RZ, 0x5, R3.reuse ;  /* 0x00000005ff007819 */ /* 0x101fe40000011603 */
[----:B------:R-:W-:-:S03]  /*0060*/  SHF.R.U32.HI R22, RZ, 0x7, R3 ;  /* 0x00000007ff167819 */ /* 0x000fc60000011603 */
[----:B------:R-:W0:Y:S02]  /*0070*/  SHFL.IDX PT, R2, R0, RZ, 0x1f ;  /* 0x00001fff00027589 */ /* 0x000e2400000e0000 */
[----:B0-----:R-:W-:-:S13]  /*0080*/  ISETP.EQ.AND P0, PT, R2, RZ, P0 ;  /* 0x000000ff0200720c */ /* 0x001fda0000702270 */
[----:B------:R-:W-:Y:S05]  /*0090*/  @!P0 BRA `(.L_x_233) ;  /* 0x00000000002c8947 */ /* 0x000fea0003800000 */
[----:B------:R-:W-:Y:S02]  /*00a0*/  ULDC.64 UR4, c[0x0][0x198] ;  /* 0x0000660000047ab9 */ /* 0x000fe40000000a00 */
[----:B------:R-:W-:Y:S02]  /*00b0*/  UIADD3 UR6, UP0, UR4, 0x270, URZ ;  /* 0x0000027004067890 */ /* 0x000fe4000ff1e03f */
[----:B------:R-:W-:Y:S02]  /*00c0*/  UIADD3 UR8, UP1, UR4, 0x370, URZ ;  /* 0x0000037004087890 */ /* 0x000fe4000ff3e03f */
[----:B------:R-:W-:Y:S02]  /*00d0*/  UIADD3 UR4, UP2, UR4, 0x470, URZ ;  /* 0x0000047004047890 */ /* 0x000fe4000ff5e03f */
[----:B------:R-:W-:Y:S02]  /*00e0*/  UIADD3.X UR7, URZ, UR5, URZ, UP0, !UPT ;  /* 0x000000053f077290 */ /* 0x000fe400087fe43f */
[----:B------:R-:W-:-:S02]  /*00f0*/  UIADD3.X UR9, URZ, UR5, URZ, UP1, !UPT ;  /* 0x000000053f097290 */ /* 0x000fc40008ffe43f */
[----:B------:R-:W-:-:S05]  /*0100*/  UIADD3.X UR5, URZ, UR5, URZ, UP2, !UPT ;  /* 0x000000053f057290 */ /* 0x000fca00097fe43f */
[----:B------:R0:W-:Y:S02]  /*0110*/  UTMACCTL.PF [UR6] ;  /* 0x00000000060079b9 */ /* 0x0001e40008040000 */
[----:B------:R0:W-:Y:S02]  /*0120*/  UTMACCTL.PF [UR8] ;  /* 0x00000000080079b9 */ /* 0x0001e40008040000 */
[----:B------:R0:W-:Y:S02]  /*0130*/  UTMACCTL.PF [UR4] ;  /* 0x00000000040079b9 */ /* 0x0001e40008040000 */
[----:B0-----:R-:W-:Y:S01]  /*0140*/  NOP ;  /* 0x0000000000007918 */ /* 0x001fe20000000000 */
.L_x_233:
[----:B------:R-:W-:Y:S05]  /*0150*/  BSYNC B0 ;  /* 0x0000000000007941 */ /* 0x000fea0003800000 */
.L_x_232:
[----:B------:R-:W-:Y:S01]  /*0160*/  VOTEU.ANY UP0, P0 ;  /* 0x00000000003f7886 */ /* 0x000fe20000000100 */
[----:B------:R-:W0:Y:S01]  /*0170*/  SHFL.IDX PT, R3, R22, RZ, 0x1f ;  /* 0x00001fff16037589 */ /* 0x000e2200000e0000 */
[----:B------:R-:W-:Y:S01]  /*0180*/  UMOV UR4, 0x1 ;  /* 0x0000000100047882 */ /* 0x000fe20000000000 */
[----:B------:R-:W-:Y:S01]  /*0190*/  UMOV UR7, 0x100 ;  /* 0x0000010000077882 */ /* 0x000fe20000000000 */
[----:B------:R-:W-:Y:S01]  /*01a0*/  VOTEU.ANY UP1, P0 ;  /* 0x00000000003f7886 */ /* 0x000fe20000020100 */
[----:B------:R-:W1:Y:S01]  /*01b0*/  @UP0 S2UR UR8, SR_CgaCtaId ;  /* 0x00000000000809c3 */ /* 0x000e620000008800 */
[----:B------:R-:W2:Y:S01]  /*01c0*/  SHFL.IDX PT, R2, R0, RZ, 0x1f ;  /* 0x00001fff00027589 */ /* 0x000ea200000e0000 */
[----:B------:R-:W-:Y:S01]  /*01d0*/  @UP0 UMOV UR6, 0x400 ;  /* 0x0000040000060882 */ /* 0x000fe20000000000 */
[----:B------:R-:W-:-:S04]  /*01e0*/  @UP0 UIADD3 UR4, -UR4, 0x100000, URZ ;  /* 0x0010000004040890 */ /* 0x000fc8000fffe13f */
[----:B------:R-:W-:Y:S02]  /*01f0*/  @UP0 USHF.L.U32 UR5, UR4, 0xb, URZ ;  /* 0x0000000b04050899 */ /* 0x000fe4000800063f */
[----:B------:R-:W-:Y:S01]  /*0200*/  @UP0 USHF.L.U32 UR4, UR4, 0x1, URZ ;  /* 0x0000000104040899 */ /* 0x000fe2000800063f */
[----:B------:R-:W-:Y:S01]  /*0210*/  VOTEU.ANY UP2, P0 ;  /* 0x00000000003f7886 */ /* 0x000fe20000040100 */
[----:B0-----:R-:W-:Y:S01]  /*0220*/  R2UR UR9, R3 ;  /* 0x00000000030972ca */ /* 0x001fe200000e0000 */
[----:B-1----:R-:W-:Y:S01]  /*0230*/  @UP0 ULEA UR8, UR8, UR6, 0x18 ;  /* 0x0000000608080291 */ /* 0x002fe2000f8ec03f */
[----:B--2---:R-:W-:Y:S01]  /*0240*/  ISETP.NE.AND P1, PT, R2, RZ, PT ;  /* 0x000000ff0200720c */ /* 0x004fe20003f25270 */
[----:B------:R-:W-:-:S04]  /*0250*/  @UP0 UIADD3 UR6, -UR7, 0x100000, URZ ;  /* 0x0010000007060890 */ /* 0x000fc8000fffe13f */
[----:B------:R-:W-:Y:S02]  /*0260*/  @UP0 USHF.L.U32 UR7, UR6, 0xb, URZ ;  /* 0x0000000b06070899 */ /* 0x000fe4000800063f */
[----:B------:R-:W-:-:S04]  /*0270*/  @UP0 USHF.L.U32 UR6, UR6, 0x1, URZ ;  /* 0x0000000106060899 */ /* 0x000fc8000800063f */
[----:B------:R-:W-:Y:S01]  /*0280*/  UISETP.NE.AND UP0, UPT, UR9, URZ, UPT ;  /* 0x0000003f0900728c */ /* 0x000fe2000bf05270 */
[----:B------:R-:W0:Y:S02]  /*0290*/  FENCE.VIEW.ASYNC.S ;  /* 0x00000000000073c6 */ /* 0x000e240000000000 */
[----:B0-----:R0:W1:Y:S05]  /*02a0*/  @UP1 SYNCS.EXCH.64 URZ, [UR8+0x22800], UR4 ;  /* 0x02280004083f15b2 */ /* 0x00106a0008000100 */
[----:B------:R0:W2:Y:S01]  /*02b0*/  @UP2 SYNCS.EXCH.64 URZ, [UR8+0x22820], UR6 ;  /* 0x02282006083f25b2 */ /* 0x0000a20008000100 */
[----:B------:R-:W-:Y:S05]  /*02c0*/  @P1 BRA `(.L_x_234) ;  /* 0x0000000000481947 */ /* 0x000fea0003800000 */
[----:B0-----:R-:W0:Y:S01]  /*02d0*/  S2UR UR5, SR_CgaCtaId ;  /* 0x00000000000579c3 */ /* 0x001e220000008800 */
[----:B------:R-:W-:Y:S01]  /*02e0*/  UMOV UR4, 0x400 ;  /* 0x0000040000047882 */ /* 0x000fe20000000000 */
[----:B------:R-:W-:Y:S01]  /*02f0*/  UMOV UR6, 0x1 ;  /* 0x0000000100067882 */ /* 0x000fe20000000000 */
[----:B------:R-:W-:Y:S01]  /*0300*/  UMOV UR9, 0x2 ;  /* 0x0000000200097882 */ /* 0x000fe20000000000 */
[----:B------:R-:W-:-:S04]  /*0310*/  UIADD3 UR6, -UR6, 0x100000, URZ ;  /* 0x0010000006067890 */ /* 0x000fc8000fffe13f */
[----:B------:R-:W-:Y:S02]  /*0320*/  USHF.L.U32 UR7, UR6, 0xb, URZ ;  /* 0x0000000b06077899 */ /* 0x000fe4000800063f */
[----:B------:R-:W-:Y:S01]  /*0330*/  USHF.L.U32 UR6, UR6, 0x1, URZ ;  /* 0x0000000106067899 */ /* 0x000fe2000800063f */
[----:B------:R-:W-:Y:S01]  /*0340*/  ELECT P0, URZ, PT ;  /* 0x00000000003f782f */ /* 0x000fe20003800000 */
[----:B0-----:R-:W-:Y:S02]  /*0350*/  ULEA UR8, UR5, UR4, 0x18 ;  /* 0x0000000405087291 */ /* 0x001fe4000f8ec03f */
[----:B------:R-:W-:-:S04]  /*0360*/  UIADD3 UR4, -UR9, 0x100000, URZ ;  /* 0x0010000009047890 */ /* 0x000fc8000fffe13f */
[----:B------:R-:W-:Y:S02]  /*0370*/  USHF.L.U32 UR5, UR4, 0xb, URZ ;  /* 0x0000000b04057899 */ /* 0x000fe4000800063f */
[----:B------:R-:W-:Y:S01]  /*0380*/  USHF.L.U32 UR4, UR4, 0x1, URZ ;  /* 0x0000000104047899 */ /* 0x000fe2000800063f */
[----:B------:R-:W0:Y:S03]  /*0390*/  FENCE.VIEW.ASYNC.S ;  /* 0x00000000000073c6 */ /* 0x000e260000000000 */
[----:B0-----:R3:W4:Y:S08]  /*03a0*/  SYNCS.EXCH.64 URZ, [UR8+0x22830], UR6 ;  /* 0x02283006083f75b2 */ /* 0x0017300008000100 */
[----:B------:R3:W0:Y:S01]  /*03b0*/  SYNCS.EXCH.64 URZ, [UR8+0x22840], UR4 ;  /* 0x02284004083f75b2 */ /* 0x0006220008000100 */
[----:B------:R3:W0:Y:S01]  /*03c0*/  SYNCS.EXCH.64 URZ, [UR8+0x22838], UR6 ;  /* 0x02283806083f75b2 */ /* 0x0006220008000100 */
[----:B------:R3:W0:Y:S02]  /*03d0*/  SYNCS.EXCH.64 URZ, [UR8+0x22848], UR4 ;  /* 0x02284804083f75b2 */ /* 0x0006240008000100 */
[----:B---3--:R-:W-:Y:S01]  /*03e0*/  NOP ;  /* 0x0000000000007918 */ /* 0x008fe20000000000 */
.L_x_234:
[----:B------:R-:W3:Y:S01]  /*03f0*/  SHFL.IDX PT, R2, R0, RZ, 0x1f ;  /* 0x00001fff00027589 */ /* 0x000ee200000e0000 */
[----:B------:R-:W-:Y:S01]  /*0400*/  NOP ;  /* 0x0000000000007918 */ /* 0x000fe20000000000 */
[----:B---3--:R-:W-:-:S13]  /*0410*/  ISETP.NE.AND P0, PT, R2, RZ, PT ;  /* 0x000000ff0200720c */ /* 0x008fda0003f05270 */
[----:B------:R-:W-:Y:S05]  /*0420*/  @P0 BRA `(.L_x_235) ;  /* 0x0000000000480947 */ /* 0x000fea0003800000 */
[----:B0-----:R-:W0:Y:S01]  /*0430*/  S2UR UR5, SR_CgaCtaId ;  /* 0x00000000000579c3 */ /* 0x001e220000008800 */
[----:B------:R-:W-:Y:S01]  /*0440*/  UMOV UR4, 0x400 ;  /* 0x0000040000047882 */ /* 0x000fe20000000000 */
[----:B------:R-:W-:Y:S01]  /*0450*/  UMOV UR6, 0x1 ;  /* 0x0000000100067882 */ /* 0x000fe20000000000 */
[----:B------:R-:W-:Y:S01]  /*0460*/  UMOV UR7, 0x2 ;  /* 0x0000000200077882 */ /* 0x000fe20000000000 */
[----:B------:R-:W-:Y:S01]  /*0470*/  ELECT P0, URZ, PT ;  /* 0x00000000003f782f */ /* 0x000fe20003800000 */
[----:B0-----:R-:W-:Y:S02]  /*0480*/  ULEA UR8, UR5, UR4, 0x18 ;  /* 0x0000000405087291 */ /* 0x001fe4000f8ec03f */
[----:B------:R-:W-:-:S04]  /*0490*/  UIADD3 UR4, -UR6, 0x100000, URZ ;  /* 0x0010000006047890 */ /* 0x000fc8000fffe13f */
[----:B------:R-:W-:Y:S02]  /*04a0*/  USHF.L.U32 UR5, UR4, 0xb, URZ ;  /* 0x0000000b04057899 */ /* 0x000fe4000800063f */
[----:B------:R-:W-:Y:S02]  /*04b0*/  USHF.L.U32 UR4, UR4, 0x1, URZ ;  /* 0x0000000104047899 */ /* 0x000fe4000800063f */
[----:B------:R-:W-:-:S04]  /*04c0*/  UIADD3 UR6, -UR7, 0x100000, URZ ;  /* 0x0010000007067890 */ /* 0x000fc8000fffe13f */
[----:B------:R-:W-:Y:S02]  /*04d0*/  USHF.L.U32 UR7, UR6, 0xb, URZ ;  /* 0x0000000b06077899 */ /* 0x000fe4000800063f */
[----:B------:R-:W-:Y:S01]  /*04e0*/  USHF.L.U32 UR6, UR6, 0x1, URZ ;  /* 0x0000000106067899 */ /* 0x000fe2000800063f */
[----:B------:R-:W0:Y:S03]  /*04f0*/  FENCE.VIEW.ASYNC.S ;  /* 0x00000000000073c6 */ /* 0x000e260000000000 */
[----:B0-----:R3:W0:Y:S08]  /*0500*/  SYNCS.EXCH.64 URZ, [UR8+0x22850], UR4 ;  /* 0x02285004083f75b2 */ /* 0x0016300008000100 */
[----:B------:R3:W0:Y:S01]  /*0510*/  SYNCS.EXCH.64 URZ, [UR8+0x22860], UR6 ;  /* 0x02286006083f75b2 */ /* 0x0006220008000100 */
[----:B------:R3:W0:Y:S01]  /*0520*/  SYNCS.EXCH.64 URZ, [UR8+0x22858], UR4 ;  /* 0x02285804083f75b2 */ /* 0x0006220008000100 */
[----:B------:R3:W0:Y:S02]  /*0530*/  SYNCS.EXCH.64 URZ, [UR8+0x22868], UR6 ;  /* 0x02286806083f75b2 */ /* 0x0006240008000100 */
[----:B---3--:R-:W-:Y:S01]  /*0540*/  NOP ;  /* 0x0000000000007918 */ /* 0x008fe20000000000 */
.L_x_235:
[----:B------:R-:W3:Y:S01]  /*0550*/  SHFL.IDX PT, R2, R0, RZ, 0x1f ;  /* 0x00001fff00027589 */ /* 0x000ee200000e0000 */
[----:B------:R-:W-:Y:S01]  /*0560*/  NOP ;  /* 0x0000000000007918 */ /* 0x000fe20000000000 */
[----:B---3--:R-:W-:-:S13]  /*0570*/  ISETP.NE.AND P0, PT, R2, RZ, PT ;  /* 0x000000ff0200720c */ /* 0x008fda0003f05270 */
[----:B------:R-:W-:Y:S05]  /*0580*/  @P0 BRA `(.L_x_236) ;  /* 0x0000000000380947 */ /* 0x000fea0003800000 */
[----:B0-----:R-:W0:Y:S01]  /*0590*/  S2UR UR5, SR_CgaCtaId ;  /* 0x00000000000579c3 */ /* 0x001e220000008800 */
[----:B------:R-:W-:Y:S01]  /*05a0*/  UMOV UR4, 0x400 ;  /* 0x0000040000047882 */ /* 0x000fe20000000000 */
[----:B------:R-:W-:Y:S01]  /*05b0*/  UMOV UR7, 0x1 ;  /* 0x0000000100077882 */ /* 0x000fe20000000000 */
[----:B------:R-:W-:Y:S01]  /*05c0*/  ELECT P0, URZ, PT ;  /* 0x00000000003f782f */ /* 0x000fe20003800000 */
[----:B0-----:R-:W-:Y:S02]  /*05d0*/  ULEA UR6, UR5, UR4, 0x18 ;  /* 0x0000000405067291 */ /* 0x001fe4000f8ec03f */
[----:B------:R-:W-:-:S04]  /*05e0*/  UIADD3 UR4, -UR7, 0x100000, URZ ;  /* 0x0010000007047890 */ /* 0x000fc8000fffe13f */
[----:B------:R-:W-:Y:S02]  /*05f0*/  USHF.L.U32 UR5, UR4, 0xb, URZ ;  /* 0x0000000b04057899 */ /* 0x000fe4000800063f */
[----:B------:R-:W-:Y:S01]  /*0600*/  USHF.L.U32 UR4, UR4, 0x1, URZ ;  /* 0x0000000104047899 */ /* 0x000fe2000800063f */
[----:B------:R-:W0:Y:S11]  /*0610*/  FENCE.VIEW.ASYNC.S ;  /* 0x00000000000073c6 */ /* 0x000e360000000000 */
[----:B0-----:R3:W0:Y:S01]  /*0620*/  SYNCS.EXCH.64 URZ, [UR6+0x22870], UR4 ;  /* 0x02287004063f75b2 */ /* 0x0016220008000100 */
[----:B------:R3:W0:Y:S01]  /*0630*/  SYNCS.EXCH.64 URZ, [UR6+0x22880], UR4 ;  /* 0x02288004063f75b2 */ /* 0x0006220008000100 */
[----:B------:R3:W0:Y:S01]  /*0640*/  SYNCS.EXCH.64 URZ, [UR6+0x22878], UR4 ;  /* 0x02287804063f75b2 */ /* 0x0006220008000100 */
[----:B------:R3:W0:Y:S02]  /*0650*/  SYNCS.EXCH.64 URZ, [UR6+0x22888], UR4 ;  /* 0x02288804063f75b2 */ /* 0x0006240008000100 */
[----:B---3--:R-:W-:Y:S01]  /*0660*/  NOP ;  /* 0x0000000000007918 */ /* 0x008fe20000000000 */
.L_x_236:
        /* <DEDUP_REMOVED lines=22> */
.L_x_237:
        /* <DEDUP_REMOVED lines=22> */
.L_x_238:
[----:B------:R-:W-:Y:S01]  /*0930*/  PLOP3.LUT P0, PT, PT, PT, UP0, 0x80, 0x0 ;  /* 0x000000000000781c */ /* 0x000fe20003f0f008 */
[----:B------:R-:W-:Y:S01]  /*0940*/  UMOV UR36, 0x1 ;  /* 0x0000000100247882 */ /* 0x000fe20000000000 */
[----:B------:R-:W-:Y:S01]  /*0950*/  NOP ;  /* 0x0000000000007918 */ /* 0x000fe20000000000 */
[----:B------:R-:W-:Y:S01]  /*0960*/  USEL UR36, UR36, 0x2, !UP0 ;  /* 0x0000000224247887 */ /* 0x000fe2000c000000 */
[----:B------:R-:W-:Y:S01]  /*0970*/  ULDC.64 UR40, c[0x0][0x208] ;  /* 0x0000820000287ab9 */ /* 0x000fe20000000a00 */
[----:B012-4-:R-:W-:Y:S08]  /*0980*/  BAR.SYNC.DEFER_BLOCKING 0x0 ;  /* 0x0000000000007b1d */ /* 0x017ff00000010000 */
[----:B------:R-:W-:Y:S05]  /*0990*/  @!P0 BRA `(.L_x_239) ;  /* 0x0000007800948947 */ /* 0x000fea0003800000 */
.L_x_240:
[----:B------:R-:W-:-:S08]  /*09a0*/  NOP ;  /* 0x0000000000007918 */ /* 0x000fd00000000000 */
[----:B------:R-:W0:Y:S02]  /*09b0*/  USETMAXREG.TRY_ALLOC.CTAPOOL UP0, 0xf0 ;  /* 0x000000f0000079c8 */ /* 0x000e240008000600 */
[----:B0-----:R-:W-:-:S13]  /*09c0*/  PLOP3.LUT P0, PT, PT, PT, UP0, 0x80, 0x0 ;  /* 0x000000000000781c */ /* 0x001fda0003f0f008 */
[----:B------:R-:W-:Y:S05]  /*09d0*/  @!P0 BRA `(.L_x_240) ;  /* 0xfffffffc00f08947 */ /* 0x000fea000383ffff */
[----:B------:R-:W-:Y:S06]  /*09e0*/  BAR.ARV 0x8, 0x120 ;  /* 0x0204800000007b1d */ /* 0x000fec0000002000 */
[----:B------:R-:W-:Y:S02]  /*09f0*/  ISETP.NE.AND P0, PT, R22, 0x1, PT ;  /* 0x000000011600780c */ /* 0x000fe40003f05270 */
[----:B------:R-:W0:Y:S01]  /*0a00*/  S2UR UR5, SR_CgaCtaId ;  /* 0x00000000000579c3 */ /* 0x000e220000008800 */
[----:B------:R-:W-:-:S10]  /*0a10*/  UMOV UR4, 0x400 ;  /* 0x0000040000047882 */ /* 0x000fd40000000000 */
[----:B------:R-:W-:Y:S08]  /*0a20*/  @!P0 BAR.ARV 0x9, 0x100 ;  /* 0x0244000000008b1d */ /* 0x000ff00000002000 */
[----:B------:R-:W-:Y:S01]  /*0a30*/  BAR.SYNC.DEFER_BLOCKING 0x5, 0x120 ;  /* 0x0144800000007b1d */ /* 0x000fe20000010000 */
[----:B0-----:R-:W-:-:S09]  /*0a40*/  ULEA UR4, UR5, UR4, 0x18 ;  /* 0x0000000405047291 */ /* 0x001fd2000f8ec03f */
[----:B------:R-:W0:Y:S01]  /*0a50*/  LDS.128 R40, [UR4+0x228d0] ;  /* 0x0228d004ff287984 */ /* 0x000e220008000c00 */
[----:B------:R-:W-:Y:S01]  /*0a60*/  ULDC UR4, c[0x0][0xc14] ;  /* 0x0003050000047ab9 */ /* 0x000fe20000000800 */
[----:B------:R-:W-:Y:S06]  /*0a70*/  BAR.ARV 0x4, 0x120 ;  /* 0x0104800000007b1d */ /* 0x000fec0000002000 */
[----:B0-----:R-:W-:-:S13]  /*0a80*/  ISETP.GE.AND P0, PT, R43, UR4, PT ;  /* 0x000000042b007c0c */ /* 0x001fda000bf06270 */
[----:B------:R-:W-:Y:S05]  /*0a90*/  @P0 EXIT ;  /* 0x000000000000094d */ /* 0x000fea0003800000 */
[----:B------:R-:W0:Y:S01]  /*0aa0*/  S2R R0, SR_TID.X ;  /* 0x0000000000007919 */ /* 0x000e220000002100 */
[----:B------:R-:W-:Y:S01]  /*0ab0*/  R2UR UR5, R42 ;  /* 0x000000002a0572ca */ /* 0x000fe200000e0000 */
[----:B------:R-:W-:Y:S01]  /*0ac0*/  ULOP3.LUT UR47, UR36, 0x1, URZ, 0xfc, !UPT ;  /* 0x00000001242f7892 */ /* 0x000fe2000f8efc3f */
[----:B------:R-:W-:Y:S01]  /*0ad0*/  UMOV UR39, URZ ;  /* 0x0000003f00277c82 */ /* 0x000fe20008000000 */
[----:B------:R-:W-:Y:S01]  /*0ae0*/  UMOV UR38, URZ ;  /* 0x0000003f00267c82 */ /* 0x000fe20008000000 */
[----:B------:R-:W-:Y:S01]  /*0af0*/  UMOV UR37, URZ ;  /* 0x0000003f00257c82 */ /* 0x000fe20008000000 */
[----:B0-----:R-:W-:-:S05]  /*0b00*/  VIADD R203, R0, 0xffffff80 ;  /* 0xffffff8000cb7836 */ /* 0x001fca0000000000 */
[----:B------:R-:W-:-:S04]  /*0b10*/  SHF.R.S32.HI R0, RZ, 0x1f, R203 ;  /* 0x0000001fff007819 */ /* 0x000fc800000114cb */
[CC--:B------:R-:W-:Y:S02]  /*0b20*/  LEA.HI R2, R0.reuse, R203.reuse, RZ, 0x7 ;  /* 0x000000cb00027211 */ /* 0x0c0fe400078f38ff */
[----:B------:R-:W-:Y:S02]  /*0b30*/  LEA.HI R3, R0, R203, RZ, 0x4 ;  /* 0x000000cb00037211 */ /* 0x000fe400078f20ff */
[C---:B------:R-:W-:Y:S02]  /*0b40*/  LOP3.LUT R4, R2.reuse, 0xffffff80, RZ, 0xc0, !PT ;  /* 0xffffff8002047812 */ /* 0x040fe400078ec0ff */
[----:B------:R-:W-:Y:S02]  /*0b50*/  SHF.R.S32.HI R23, RZ, 0x7, R2 ;  /* 0x00000007ff177819 */ /* 0x000fe40000011402 */
[----:B------:R-:W-:Y:S01]  /*0b60*/  SHF.R.S32.HI R6, RZ, 0x4, R3 ;  /* 0x00000004ff067819 */ /* 0x000fe20000011403 */
[----:B------:R-:W-:Y:S01]  /*0b70*/  IMAD.IADD R19, R203, 0x1, -R4 ;  /* 0x00000001cb137824 */ /* 0x000fe200078e0a04 */
[----:B------:R-:W-:-:S04]  /*0b80*/  LEA.HI R2, R2, R23, RZ, 0x1 ;  /* 0x0000001702027211 */ /* 0x000fc800078f08ff */
[----:B------:R-:W-:Y:S02]  /*0b90*/  SHF.R.S32.HI R8, RZ, 0x1f, R19 ;  /* 0x0000001fff087819 */ /* 0x000fe40000011413 */
[----:B------:R-:W-:Y:S02]  /*0ba0*/  LOP3.LUT R2, R2, 0x3fffffe, RZ, 0xc0, !PT ;  /* 0x03fffffe02027812 */ /* 0x000fe400078ec0ff */
[CC--:B------:R-:W-:Y:S02]  /*0bb0*/  LEA.HI R7, R8.reuse, R19.reuse, RZ, 0x2 ;  /* 0x0000001308077211 */ /* 0x0c0fe400078f10ff */
[----:B------:R-:W-:Y:S01]  /*0bc0*/  LEA.HI R8, R8, R19, RZ, 0x5 ;  /* 0x0000001308087211 */ /* 0x000fe200078f28ff */
[----:B------:R-:W-:Y:S01]  /*0bd0*/  IMAD.IADD R2, R23, 0x1, -R2 ;  /* 0x0000000117027824 */ /* 0x000fe200078e0a02 */
[--C-:B------:R-:W-:Y:S02]  /*0be0*/  SHF.R.S32.HI R9, RZ, 0x2, R7.reuse ;  /* 0x00000002ff097819 */ /* 0x100fe40000011407 */
[----:B------:R-:W-:-:S02]  /*0bf0*/  SHF.R.S32.HI R4, RZ, 0x1f, R7 ;  /* 0x0000001fff047819 */ /* 0x000fc40000011407 */
[----:B------:R-:W-:Y:S02]  /*0c00*/  SHF.R.S32.HI R8, RZ, 0x5, R8 ;  /* 0x00000005ff087819 */ /* 0x000fe40000011408 */
[----:B------:R-:W-:Y:S02]  /*0c10*/  LEA.HI R5, R4, R9, RZ, 0x3 ;  /* 0x0000000904057211 */ /* 0x000fe400078f18ff */
[CC--:B------:R-:W-:Y:S02]  /*0c20*/  LEA.HI R4, R0.reuse, R203.reuse, RZ, 0x5 ;  /* 0x000000cb00047211 */ /* 0x0c0fe400078f28ff */
[----:B------:R-:W-:Y:S02]  /*0c30*/  LOP3.LUT R10, R5, 0xfffffff8, RZ, 0xc0, !PT ;  /* 0xfffffff8050a7812 */ /* 0x000fe400078ec0ff */
[----:B------:R-:W-:Y:S01]  /*0c40*/  LEA.HI R0, R0, R203, RZ, 0x3 ;  /* 0x000000cb00007211 */ /* 0x000fe200078f18ff */
[----:B------:R-:W-:Y:S01]  /*0c50*/  IMAD.SHL.U32 R5, R4, 0x20, RZ ;  /* 0x0000002004057824 */ /* 0x000fe200078e00ff */
[----:B------:R-:W-:Y:S01]  /*0c60*/  LOP3.LUT R4, R3, 0x3fffff0, RZ, 0xc0, !PT ;  /* 0x03fffff003047812 */ /* 0x000fe200078ec0ff */
[----:B------:R-:W-:Y:S01]  /*0c70*/  IMAD.IADD R9, R9, 0x1, -R10 ;  /* 0x0000000109097824 */ /* 0x000fe200078e0a0a */
[----:B------:R-:W-:-:S02]  /*0c80*/  LEA.HI R3, R3, R6, RZ, 0x1 ;  /* 0x0000000603037211 */ /* 0x000fc400078f08ff */
[----:B------:R-:W-:Y:S01]  /*0c90*/  LOP3.LUT R5, R5, 0xfffffc00, RZ, 0xc0, !PT ;  /* 0xfffffc0005057812 */ /* 0x000fe200078ec0ff */
[----:B------:R-:W-:Y:S01]  /*0ca0*/  IMAD R9, R8, 0x10, R9 ;  /* 0x0000001008097824 */ /* 0x000fe200078e0209 */
[----:B------:R-:W-:Y:S01]  /*0cb0*/  LOP3.LUT R3, R3, 0x1ffffffe, RZ, 0xc0, !PT ;  /* 0x1ffffffe03037812 */ /* 0x000fe200078ec0ff */
[----:B------:R-:W-:Y:S01]  /*0cc0*/  IMAD.IADD R4, R203, 0x1, -R4 ;  /* 0x00000001cb047824 */ /* 0x000fe200078e0a04 */
[----:B------:R-:W-:Y:S01]  /*0cd0*/  LOP3.LUT R200, R7, 0x7ffffffc, RZ, 0xc0, !PT ;  /* 0x7ffffffc07c87812 */ /* 0x000fe200078ec0ff */
[----:B------:R-:W-:Y:S01]  /*0ce0*/  IMAD R201, R2, 0x40, R9 ;  /* 0x0000004002c97824 */ /* 0x000fe200078e0209 */
[----:B------:R-:W-:Y:S01]  /*0cf0*/  LOP3.LUT R2, R0, 0x1ffffff8, RZ, 0xc0, !PT ;  /* 0x1ffffff800027812 */ /* 0x000fe200078ec0ff */
[----:B------:R-:W-:Y:S01]  /*0d00*/  IMAD R4, R4, 0x40, R5 ;  /* 0x0000004004047824 */ /* 0x000fe200078e0205 */
[----:B------:R-:W-:Y:S01]  /*0d10*/  SHF.R.S32.HI R16, RZ, 0x3, R0 ;  /* 0x00000003ff107819 */ /* 0x000fe20000011400 */
[----:B------:R-:W-:Y:S02]  /*0d20*/  IMAD.IADD R3, R6, 0x1, -R3 ;  /* 0x0000000106037824 */ /* 0x000fe400078e0a03 */
[----:B------:R-:W-:-:S02]  /*0d30*/  IMAD.IADD R2, R203, 0x1, -R2 ;  /* 0x00000001cb027824 */ /* 0x000fc400078e0a02 */
[----:B------:R-:W-:Y:S02]  /*0d40*/  IMAD R202, R3, 0x8, R4 ;  /* 0x0000000803ca7824 */ /* 0x000fe400078e0204 */
[----:B------:R-:W-:Y:S02]  /*0d50*/  IMAD.SHL.U32 R2, R2, 0x8, RZ ;  /* 0x0000000802027824 */ /* 0x000fe400078e00ff */
[----:B------:R-:W-:-:S07]  /*0d60*/  IMAD.IADD R200, R19, 0x1, -R200 ;  /* 0x0000000113c87824 */ /* 0x000fce00078e0ac8 */
.L_x_282:
[----:B0---45:R-:W0:Y:S01]  /*0d70*/  LDC.64 R4, c[0x0][0xc60] ;  /* 0x00031800ff047b82 */ /* 0x031e220000000a00 */
[----:B------:R-:W-:Y:S01]  /*0d80*/  ULDC.64 UR6, c[0x0][0xa28] ;  /* 0x00028a0000067ab9 */ /* 0x000fe20000000a00 */
[----:B------:R-:W-:Y:S01]  /*0d90*/  ULDC.64 UR8, c[0x0][0xa20] ;  /* 0x0002880000087ab9 */ /* 0x000fe20000000a00 */
[----:B------:R-:W-:Y:S01]  /*0da0*/  ULDC UR4, c[0x0][0x404] ;  /* 0x0001010000047ab9 */ /* 0x000fe20000000800 */
[----:B0-----:R-:W-:-:S06]  /*0db0*/  IMAD.WIDE R4, R43, 0x4, R4 ;  /* 0x000000042b047825 */ /* 0x001fcc00078e0204 */
[----:B--2---:R-:W2:Y:S01]  /*0dc0*/  LDG.E R4, desc[UR40][R4.64] ;  /* 0x0000002804047981 */ /* 0x004ea2000c1e1900 */
[----:B------:R-:W-:Y:S02]  /*0dd0*/  UISETP.NE.U32.AND UP0, UPT, UR6, URZ, UPT ;  /* 0x0000003f0600728c */ /* 0x000fe4000bf05070 */
[----:B------:R-:W-:Y:S02]  /*0de0*/  UISETP.NE.U32.AND UP1, UPT, UR8, URZ, UPT ;  /* 0x0000003f0800728c */ /* 0x000fe4000bf25070 */
[----:B------:R-:W-:Y:S02]  /*0df0*/  UISETP.NE.AND.EX UP0, UPT, UR7, URZ, UPT, UP0 ;  /* 0x0000003f0700728c */ /* 0x000fe4000bf05300 */
[----:B------:R-:W-:-:S04]  /*0e00*/  UISETP.NE.AND.EX UP1, UPT, UR9, URZ, UPT, UP1 ;  /* 0x0000003f0900728c */ /* 0x000fc8000bf25310 */
[----:B------:R-:W-:Y:S02]  /*0e10*/  PLOP3.LUT P0, PT, PT, PT, UP0, 0x80, 0x0 ;  /* 0x000000000000781c */ /* 0x000fe40003f0f008 */
[----:B------:R-:W-:Y:S02]  /*0e20*/  PLOP3.LUT P1, PT, PT, PT, UP1, 0x80, 0x0 ;  /* 0x000000000000781c */ /* 0x000fe40003f2f018 */
[----:B--2---:R-:W-:-:S13]  /*0e30*/  R2UR UR46, R4 ;  /* 0x00000000042e72ca */ /* 0x004fda00000e0000 */
[----:B------:R-:W-:Y:S02]  /*0e40*/  USHF.R.S32.HI UR45, URZ, 0x1f, UR46 ;  /* 0x0000001f3f2d7899 */ /* 0x000fe4000801142e */
[----:B------:R-:W-:Y:S02]  /*0e50*/  @UP0 ULEA UR6, UP2, UR46, UR6, 0x2 ;  /* 0x000000062e060291 */ /* 0x000fe4000f84103f */
[----:B------:R-:W-:Y:S02]  /*0e60*/  @UP1 ULEA UR8, UP3, UR46, UR8, 0x2 ;  /* 0x000000082e081291 */ /* 0x000fe4000f86103f */
[----:B------:R-:W-:Y:S02]  /*0e70*/  @UP0 ULEA.HI.X UR7, UR46, UR7, UR45, 0x2, UP2 ;  /* 0x000000072e070291 */ /* 0x000fe400090f142d */
[----:B------:R-:W-:Y:S01]  /*0e80*/  @UP1 ULEA.HI.X UR9, UR46, UR9, UR45, 0x2, UP3 ;  /* 0x000000092e091291 */ /* 0x000fe200098f142d */
[----:B------:R-:W-:Y:S02]  /*0e90*/  IMAD.U32 R4, RZ, RZ, UR6 ;  /* 0x00000006ff047e24 */ /* 0x000fe4000f8e00ff */
[----:B---3--:R-:W-:-:S02]  /*0ea0*/  IMAD.U32 R6, RZ, RZ, UR8 ;  /* 0x00000008ff067e24 */ /* 0x008fc4000f8e00ff */
[----:B------:R-:W-:Y:S01]  /*0eb0*/  IMAD.U32 R5, RZ, RZ, UR7 ;  /* 0x00000007ff057e24 */ /* 0x000fe2000f8e00ff */
[----:B------:R-:W-:Y:S01]  /*0ec0*/  ULDC.64 UR6, c[0x0][0x3f8] ;  /* 0x0000fe0000067ab9 */ /* 0x000fe20000000a00 */
[----:B------:R-:W-:-:S03]  /*0ed0*/  IMAD.U32 R7, RZ, RZ, UR9 ;  /* 0x00000009ff077e24 */ /* 0x000fc6000f8e00ff */
[----:B------:R-:W2:Y:S04]  /*0ee0*/  @P0 LDG.E R4, desc[UR40][R4.64] ;  /* 0x0000002804040981 */ /* 0x000ea8000c1e1900 */
[----:B------:R-:W3:Y:S01]  /*0ef0*/  @P1 LDG.E R6, desc[UR40][R6.64] ;  /* 0x0000002806061981 */ /* 0x000ee2000c1e1900 */
[----:B------:R-:W-:Y:S01]  /*0f00*/  UISETP.NE.U32.AND UP0, UPT, UR6, URZ, UPT ;  /* 0x0000003f0600728c */ /* 0x000fe2000bf05070 */
[----:B------:R-:W-:Y:S01]  /*0f10*/  IMAD.MOV.U32 R18, RZ, RZ, R41 ;  /* 0x000000ffff127224 */ /* 0x000fe200078e0029 */
[----:B------:R-:W-:Y:S01]  /*0f20*/  UMOV UR43, URZ ;  /* 0x0000003f002b7c82 */ /* 0x000fe20008000000 */
[----:B------:R-:W-:Y:S01]  /*0f30*/  ULDC UR6, c[0x0][0x2e0] ;  /* 0x0000b80000067ab9 */ /* 0x000fe20000000800 */
[----:B------:R-:W-:Y:S01]  /*0f40*/  UISETP.NE.AND.EX UP0, UPT, UR7, URZ, UPT, UP0 ;  /* 0x0000003f0700728c */ /* 0x000fe2000bf05300 */
[----:B------:R-:W-:Y:S01]  /*0f50*/  CS2R R44, SRZ ;  /* 0x00000000002c7805 */ /* 0x000fe2000001ff00 */
[----:B------:R-:W-:Y:S01]  /*0f60*/  UMOV UR44, UR5 ;  /* 0x00000005002c7c82 */ /* 0x000fe20008000000 */
[----:B------:R-:W-:Y:S01]  /*0f70*/  CS2R R150, SRZ ;  /* 0x0000000000967805 */ /* 0x000fe2000001ff00 */
[----:B------:R-:W-:Y:S01]  /*0f80*/  USEL UR4, UR4, 0x1, UP0 ;  /* 0x0000000104047887 */ /* 0x000fe20008000000 */
[----:B------:R-:W-:-:S02]  /*0f90*/  CS2R R148, SRZ ;  /* 0x0000000000947805 */ /* 0x000fc4000001ff00 */
[----:B------:R-:W-:Y:S02]  /*0fa0*/  CS2R R146, SRZ ;  /* 0x0000000000927805 */ /* 0x000fe4000001ff00 */
[----:B------:R-:W-:Y:S01]  /*0fb0*/  CS2R R144, SRZ ;  /* 0x0000000000907805 */ /* 0x000fe2000001ff00 */
[----:B------:R-:W-:Y:S01]  /*0fc0*/  UIMAD UR4, UR4, UR6, URZ ;  /* 0x00000006040472a4 */ /* 0x000fe2000f8e023f */
[----:B------:R-:W-:Y:S02]  /*0fd0*/  CS2R R142, SRZ ;  /* 0x00000000008e7805 */ /* 0x000fe4000001ff00 */
[----:B------:R-:W-:Y:S02]  /*0fe0*/  CS2R R140, SRZ ;  /* 0x00000000008c7805 */ /* 0x000fe4000001ff00 */
[----:B------:R-:W-:Y:S02]  /*0ff0*/  CS2R R138, SRZ ;  /* 0x00000000008a7805 */ /* 0x000fe4000001ff00 */
[----:B------:R-:W-:-:S02]  /*1000*/  CS2R R136, SRZ ;  /* 0x0000000000887805 */ /* 0x000fc4000001ff00 */
[----:B------:R-:W-:Y:S02]  /*1010*/  CS2R R134, SRZ ;  /* 0x0000000000867805 */ /* 0x000fe4000001ff00 */
[----:B------:R-:W-:Y:S02]  /*1020*/  CS2R R132, SRZ ;  /* 0x0000000000847805 */ /* 0x000fe4000001ff00 */
        /* <DEDUP_REMOVED lines=32> */
[----:B-1----:R-:W-:Y:S02]  /*1230*/  CS2R R68, SRZ ;  /* 0x0000000000447805 */ /* 0x002fe4000001ff00 */
[----:B------:R-:W-:-:S02]  /*1240*/  CS2R R166, SRZ ;  /* 0x0000000000a67805 */ /* 0x000fc4000001ff00 */
[----:B------:R-:W-:Y:S01]  /*1250*/  CS2R R154, SRZ ;  /* 0x00000000009a7805 */ /* 0x000fe2000001ff00 */
[----:B------:R-:W-:Y:S01]  /*1260*/  IMAD.MOV.U32 R28, RZ, RZ, RZ ;  /* 0x000000ffff1c7224 */ /* 0x000fe200078e00ff */
[----:B------:R-:W-:Y:S01]  /*1270*/  CS2R R60, SRZ ;  /* 0x00000000003c7805 */ /* 0x000fe2000001ff00 */
[----:B------:R-:W-:Y:S01]  /*1280*/  IMAD.MOV.U32 R3, RZ, RZ, RZ ;  /* 0x000000ffff037224 */ /* 0x000fe200078e00ff */
[----:B------:R-:W-:Y:S02]  /*1290*/  CS2R R24, SRZ ;  /* 0x0000000000187805 */ /* 0x000fe4000001ff00 */
[----:B------:R-:W-:Y:S02]  /*12a0*/  CS2R R168, SRZ ;  /* 0x0000000000a87805 */ /* 0x000fe4000001ff00 */
[----:B------:R-:W-:Y:S02]  /*12b0*/  CS2R R156, SRZ ;  /* 0x00000000009c7805 */ /* 0x000fe4000001ff00 */
[----:B------:R-:W-:-:S02]  /*12c0*/  CS2R R14, SRZ ;  /* 0x00000000000e7805 */ /* 0x000fc4000001ff00 */
[----:B------:R-:W-:Y:S02]  /*12d0*/  CS2R R12, SRZ ;  /* 0x00000000000c7805 */ /* 0x000fe4000001ff00 */
[----:B------:R-:W-:Y:S02]  /*12e0*/  CS2R R170, SRZ ;  /* 0x0000000000aa7805 */ /* 0x000fe4000001ff00 */
[----:B------:R-:W-:Y:S02]  /*12f0*/  CS2R R158, SRZ ;  /* 0x00000000009e7805 */ /* 0x000fe4000001ff00 */
[----:B------:R-:W-:Y:S01]  /*1300*/  CS2R R10, SRZ ;  /* 0x00000000000a7805 */ /* 0x000fe2000001ff00 */
[----:B------:R-:W-:Y:S01]  /*1310*/  IMAD.MOV.U32 R8, RZ, RZ, RZ ;  /* 0x000000ffff087224 */ /* 0x000fe200078e00ff */
[----:B--2---:R-:W-:Y:S02]  /*1320*/  @P0 R2UR UR43, R4 ;  /* 0x00000000042b02ca */ /* 0x004fe400000e0000 */
[----:B------:R-:W-:-:S02]  /*1330*/  PLOP3.LUT P0, PT, PT, PT, PT, 0x80, 0x0 ;  /* 0x000000000000781c */ /* 0x000fc40003f0f070 */
[----:B---3--:R-:W-:Y:S01]  /*1340*/  @P1 R2UR UR4, R6 ;  /* 0x00000000060412ca */ /* 0x008fe200000e0000 */
[----:B------:R-:W-:-:S14]  /*1350*/  @P1 BRA `(.L_x_241) ;  /* 0x0000000000341947 */ /* 0x000fdc0003800000 */
[----:B------:R-:W-:Y:S02]  /*1360*/  ULDC.64 UR6, c[0x0][0xa08] ;  /* 0x0002820000067ab9 */ /* 0x000fe40000000a00 */
[----:B------:R-:W-:-:S04]  /*1370*/  ISETP.NE.U32.AND P1, PT, RZ, UR6, PT ;  /* 0x00000006ff007c0c */ /* 0x000fc8000bf25070 */
[----:B------:R-:W-:-:S13]  /*1380*/  ISETP.NE.AND.EX P1, PT, RZ, UR7, PT, P1 ;  /* 0x00000007ff007c0c */ /* 0x000fda000bf25310 */
[----:B------:R-:W-:Y:S05]  /*1390*/  @!P1 BRA `(.L_x_241) ;  /* 0x0000000000249947 */ /* 0x000fea0003800000 */
[----:B------:R-:W-:Y:S02]  /*13a0*/  ULDC.64 UR4, c[0x0][0xa08] ;  /* 0x0002820000047ab9 */ /* 0x000fe40000000a00 */
[----:B------:R-:W-:-:S06]  /*13b0*/  UIMAD.WIDE UR4, UR46, 0x4, UR4 ;  /* 0x000000042e0478a5 */ /* 0x000fcc000f8e0204 */
[----:B------:R-:W-:Y:S02]  /*13c0*/  IMAD.U32 R4, RZ, RZ, UR4 ;  /* 0x00000004ff047e24 */ /* 0x000fe4000f8e00ff */
[----:B------:R-:W-:-:S05]  /*13d0*/  IMAD.U32 R5, RZ, RZ, UR5 ;  /* 0x00000005ff057e24 */ /* 0x000fca000f8e00ff */
[----:B------:R-:W2:Y:S04]  /*13e0*/  LDG.E R6, desc[UR40][R4.64] ;  /* 0x0000002804067981 */ /* 0x000ea8000c1e1900 */
[----:B------:R-:W3:Y:S01]  /*13f0*/  LDG.E R0, desc[UR40][R4.64+0x4] ;  /* 0x0000042804007981 */ /* 0x000ee2000c1e1900 */
[----:B--2---:R-:W-:Y:S02]  /*1400*/  R2UR UR4, R6 ;  /* 0x00000000060472ca */ /* 0x004fe400000e0000 */
[----:B---3--:R-:W-:-:S13]  /*1410*/  R2UR UR5, R0 ;  /* 0x00000000000572ca */ /* 0x008fda00000e0000 */
[----:B------:R-:W-:-:S12]  /*1420*/  UIADD3 UR4, -UR4, UR5, URZ ;  /* 0x0000000504047290 */ /* 0x000fd8000fffe13f */
.L_x_241:
[----:B------:R-:W-:Y:S01]  /*1430*/  UIADD3 UR43, -UR43, UR4, URZ ;  /* 0x000000042b2b7290 */ /* 0x000fe2000fffe13f */
[----:B------:R-:W-:Y:S01]  /*1440*/  IMAD.MOV.U32 R9, RZ, RZ, RZ ;  /* 0x000000ffff097224 */ /* 0x000fe200078e00ff */
[----:B------:R-:W-:Y:S02]  /*1450*/  CS2R R174, SRZ ;  /* 0x0000000000ae7805 */ /* 0x000fe4000001ff00 */
[----:B------:R-:W-:Y:S01]  /*1460*/  CS2R R172, SRZ ;  /* 0x0000000000ac7805 */ /* 0x000fe2000001ff00 */
[----:B------:R-:W-:Y:S01]  /*1470*/  UISETP.GE.AND UP0, UPT, UR43, 0x1, UPT ;  /* 0x000000012b00788c */ /* 0x000fe2000bf06270 */
[----:B------:R-:W-:Y:S01]  /*1480*/  CS2R R36, SRZ ;  /* 0x0000000000247805 */ /* 0x000fe2000001ff00 */
[----:B------:R-:W-:Y:S01]  /*1490*/  UIADD3 UR4, UR43, 0x5f, URZ ;  /* 0x0000005f2b047890 */ /* 0x000fe2000fffe03f */
[----:B------:R-:W-:Y:S02]  /*14a0*/  CS2R R176, SRZ ;  /* 0x0000000000b07805 */ /* 0x000fe4000001ff00 */
[----:B------:R-:W-:Y:S01]  /*14b0*/  CS2R R32, SRZ ;  /* 0x0000000000207805 */ /* 0x000fe2000001ff00 */
[----:B------:R-:W-:Y:S01]  /*14c0*/  IMAD.MOV.U32 R26, RZ, RZ, RZ ;  /* 0x000000ffff1a7224 */ /* 0x000fe200078e00ff */
[----:B------:R-:W-:Y:S01]  /*14d0*/  PLOP3.LUT P1, PT, PT, PT, UP0, 0x80, 0x0 ;  /* 0x000000000000781c */ /* 0x000fe20003f2f008 */
[----:B------:R-:W-:Y:S01]  /*14e0*/  UIMAD.WIDE UR4, UR4, 0x2aaaaaab, URZ ;  /* 0x2aaaaaab040478a5 */ /* 0x000fe2000f8e023f */
[----:B------:R-:W-:Y:S01]  /*14f0*/  IMAD.MOV.U32 R29, RZ, RZ, RZ ;  /* 0x000000ffff1d7224 */ /* 0x000fe200078e00ff */
[----:B------:R-:W-:Y:S01]  /*1500*/  CS2R R4, SRZ ;  /* 0x0000000000047805 */ /* 0x000fe2000001ff00 */
[----:B------:R-:W-:Y:S01]  /*1510*/  IMAD.MOV.U32 R6, RZ, RZ, RZ ;  /* 0x000000ffff067224 */ /* 0x000fe200078e00ff */
[----:B------:R-:W-:Y:S01]  /*1520*/  USHF.R.U32.HI UR42, URZ, 0x1f, UR5 ;  /* 0x0000001f3f2a7899 */ /* 0x000fe20008011605 */
[----:B------:R-:W-:-:S03]  /*1530*/  IMAD.MOV.U32 R179, RZ, RZ, RZ ;  /* 0x000000ffffb37224 */ /* 0x000fc600078e00ff */
[----:B------:R-:W-:-:S04]  /*1540*/  ULEA.HI.SX32 UR42, UR5, UR42, 0x1c ;  /* 0x0000002a052a7291 */ /* 0x000fc8000f8fe23f */
[----:B------:R-:W-:Y:S08]  /*1550*/  @!P1 BRA `(.L_x_242) ;  /* 0x0000004000f89947 */ /* 0x000ff00003800000 */
[----:B------:R-:W0:Y:S01]  /*1560*/  SHFL.IDX PT, R0, R23, RZ, 0x1f ;  /* 0x00001fff17007589 */ /* 0x000e2200000e0000 */
[----:B------:R-:W1:Y:S01]  /*1570*/  S2UR UR7, SR_CgaCtaId ;  /* 0x00000000000779c3 */ /* 0x000e620000008800 */
[----:B------:R-:W-:Y:S01]  /*1580*/  UMOV UR6, 0x400 ;  /* 0x0000040000067882 */ /* 0x000fe20000000000 */
[----:B0-----:R-:W-:Y:S01]  /*1590*/  R2UR UR4, R0 ;  /* 0x00000000000472ca */ /* 0x001fe200000e0000 */
[----:B-1----:R-:W-:-:S04]  /*15a0*/  ULEA UR6, UR7, UR6, 0x18 ;  /* 0x0000000607067291 */ /* 0x002fc8000f8ec03f */
[----:B------:R-:W-:-:S04]  /*15b0*/  UIADD3 UR6, UR6, 0x18400, URZ ;  /* 0x0001840006067890 */ /* 0x000fc8000fffe03f */
[----:B------:R-:W-:-:S04]  /*15c0*/  ULOP3.LUT UP0, URZ, UR6, 0x1bf, URZ, 0xc0, !UPT ;  /* 0x000001bf063f7892 */ /* 0x000fc8000f80c03f */
[----:B------:R-:W-:Y:S02]  /*15d0*/  ULEA.HI UR5, UR4, UR4, URZ, 0x1 ;  /* 0x0000000404057291 */ /* 0x000fe4000f8f083f */
[----:B------:R-:W-:Y:S02]  /*15e0*/  PLOP3.LUT P0, PT, PT, PT, UP0, 0x80, 0x0 ;  /* 0x000000000000781c */ /* 0x000fe40003f0f008 */
[----:B------:R-:W-:-:S04]  /*15f0*/  ULOP3.LUT UR5, UR5, 0x1e, URZ, 0xc0, !UPT ;  /* 0x0000001e05057892 */ /* 0x000fc8000f8ec03f */
[----:B------:R-:W-:-:S04]  /*1600*/  UIADD3 UR5, UR4, -UR5, URZ ;  /* 0x8000000504057290 */ /* 0x000fc8000fffe03f */
[----:B------:R-:W-:-:S04]  /*1610*/  ULEA UR5, UR5, UR6, 0xd ;  /* 0x0000000605057291 */ /* 0x000fc8000f8e683f */
[----:B------:R-:W-:-:S04]  /*1620*/  USHF.R.U32.HI UR5, URZ, 0x4, UR5 ;  /* 0x000000043f057899 */ /* 0x000fc80008011605 */
[----:B------:R-:W-:Y:S01]  /*1630*/  ULOP3.LUT UR48, UR5, 0x3fff, URZ, 0xc0, !UPT ;  /* 0x00003fff05307892 */ /* 0x000fe2000f8ec03f */
[----:B------:R-:W-:Y:S11]  /*1640*/  @!P0 BRA `(.L_x_243) ;  /* 0x0000000000408947 */ /* 0x000ff60003800000 */
[----:B------:R-:W-:Y:S01]  /*1650*/  MOV R0, 0x0 ;  /* 0x0000000000007802 */ /* 0x000fe20000000f00 */
[----:B------:R-:W-:Y:S01]  /*1660*/  ULDC.64 UR4, c[0x4][0x90] ;  /* 0x0100240000047ab9 */ /* 0x000fe20000000a00 */
[----:B------:R-:W-:Y:S01]  /*1670*/  ULDC.64 UR6, c[0x4][0x28] ;  /* 0x01000a0000067ab9 */ /* 0x000fe20000000a00 */
[----:B------:R-:W-:Y:S01]  /*1680*/  IMAD.U32 R4, RZ, RZ, UR4 ;  /* 0x00000004ff047e24 */ /* 0x000fe2000f8e00ff */
[----:B------:R0:W1:Y:S01]  /*1690*/  LDC.64 R14, c[0x4][R0] ;  /* 0x01000000000e7b82 */ /* 0x0000620000000a00 */
[----:B------:R-:W-:Y:S01]  /*16a0*/  IMAD.U32 R5, RZ, RZ, UR5 ;  /* 0x00000005ff057e24 */ /* 0x000fe2000f8e00ff */
[----:B------:R-:W-:Y:S01]  /*16b0*/  ULDC.64 UR4, c[0x4][0x98] ;  /* 0x0100260000047ab9 */ /* 0x000fe20000000a00 */
[----:B------:R-:W-:Y:S02]  /*16c0*/  IMAD.U32 R10, RZ, RZ, UR6 ;  /* 0x00000006ff0a7e24 */ /* 0x000fe4000f8e00ff */
[----:B------:R-:W-:Y:S02]  /*16d0*/  IMAD.U32 R6, RZ, RZ, UR4 ;  /* 0x00000004ff067e24 */ /* 0x000fe4000f8e00ff */
[----:B------:R-:W-:-:S02]  /*16e0*/  IMAD.U32 R7, RZ, RZ, UR5 ;  /* 0x00000005ff077e24 */ /* 0x000fc4000f8e00ff */
[----:B------:R-:W-:Y:S02]  /*16f0*/  IMAD.U32 R11, RZ, RZ, UR7 ;  /* 0x00000007ff0b7e24 */ /* 0x000fe4000f8e00ff */
[----:B------:R-:W-:Y:S02]  /*1700*/  IMAD.MOV.U32 R8, RZ, RZ, 0x70 ;  /* 0x00000070ff087424 */ /* 0x000fe400078e00ff */
[----:B------:R-:W-:Y:S02]  /*1710*/  IMAD.MOV.U32 R12, RZ, RZ, 0x1 ;  /* 0x00000001ff0c7424 */ /* 0x000fe400078e00ff */
[----:B0-----:R-:W-:-:S07]  /*1720*/  IMAD.MOV.U32 R13, RZ, RZ, RZ ;  /* 0x000000ffff0d7224 */ /* 0x001fce00078e00ff */
[----:B------:R-:W-:-:S07]  /*1730*/  LEPC R20, `(.L_x_243) ;  /* 0x000000001014794e */ /* 0x000fce0000000000 */
[----:B-1----:R-:W-:Y:S05]  /*1740*/  CALL.ABS.NOINC R14 ;  /* 0x000000000e007343 */ /* 0x002fea0003c00000 */
.L_x_243:
[----:B------:R-:W0:Y:S01]  /*1750*/  S2R R3, SR_CgaCtaId ;  /* 0x0000000000037919 */ /* 0x000e220000008800 */
[----:B------:R-:W-:Y:S01]  /*1760*/  ULEA.HI UR4, UR39, UR39, URZ, 0x1 ;  /* 0x0000002727047291 */ /* 0x000fe2000f8f083f */
[----:B------:R-:W-:Y:S01]  /*1770*/  MOV R6, 0x400 ;  /* 0x0000040000067802 */ /* 0x000fe20000000f00 */
[----:B------:R-:W-:Y:S02]  /*1780*/  VIADD R8, R22, 0x8 ;  /* 0x0000000816087836 */ /* 0x000fe40000000000 */
[----:B------:R-:W-:-:S04]  /*1790*/  ULOP3.LUT UR4, UR4, 0xfffffffe, URZ, 0xc0, !UPT ;  /* 0xfffffffe04047892 */ /* 0x000fc8000f8ec03f */
[----:B------:R-:W-:-:S06]  /*17a0*/  UIADD3 UR4, UR39, -UR4, URZ ;  /* 0x8000000427047290 */ /* 0x000fcc000fffe03f */
[----:B------:R-:W-:Y:S01]  /*17b0*/  IMAD.U32 R0, RZ, RZ, UR4 ;  /* 0x00000004ff007e24 */ /* 0x000fe2000f8e00ff */
[----:B0-----:R-:W-:-:S04]  /*17c0*/  LEA R6, R3, R6, 0x18 ;  /* 0x0000000603067211 */ /* 0x001fc800078ec0ff */
[----:B------:R-:W-:-:S04]  /*17d0*/  SHF.L.U32 R3, R0, 0x1f, RZ ;  /* 0x0000001f00037819 */ /* 0x000fc800000006ff */
[----:B------:R-:W0:Y:S02]  /*17e0*/  SYNCS.PHASECHK.TRANS64.TRYWAIT P0, [R6+URZ+0x22800], R3 ;  /* 0x02280003060075a7 */ /* 0x000e24000800017f */
[----:B0-----:R-:W-:Y:S05]  /*17f0*/  @!P0 BRA `(.L_x_244) ;  /* 0x000000b000b08947 */ /* 0x001fea0003800000 */
.L_x_366:
[----:B------:R-:W-:Y:S01]  /*1800*/  IMAD.U32 R0, RZ, RZ, UR47 ;  /* 0x0000002fff007e24 */ /* 0x000fe2000f8e00ff */
[----:B------:R-:W-:Y:S05]  /*1810*/  WARPSYNC.ALL ;  /* 0x0000000000007948 */ /* 0x000fea0003800000 */
[----:B------:R1:W-:Y:S01]  /*1820*/  BAR.SYNC.DEFER_BLOCKING R8, 0x100 ;  /* 0x000400080000751d */ /* 0x0003e20000010000 */
[----:B------:R-:W-:-:S13]  /*1830*/  ISETP.NE.AND P0, PT, R0, 0x3, PT ;  /* 0x000000030000780c */ /* 0x000fda0003f05270 */
[----:B-1----:R-:W-:Y:S05]  /*1840*/  @!P0 BRA `(.L_x_245) ;  /* 0x0000000000048947 */ /* 0x002fea0003800000 */
[----:B------:R-:W-:Y:S01]  /*1850*/  BPT.TRAP 0x1 ;  /* 0x000000040000795c */ /* 0x000fe20000300000 */
.L_x_245:
[----:B------:R-:W-:Y:S02]  /*1860*/  IMAD.U32 R10, RZ, RZ, UR38 ;  /* 0x00000026ff0a7e24 */ /* 0x000fe4000f8e00ff */
[----:B------:R-:W-:-:S03]  /*1870*/  IMAD.U32 R5, RZ, RZ, UR37 ;  /* 0x00000025ff057e24 */ /* 0x000fc6000f8e00ff */
[----:B------:R-:W-:Y:S01]  /*1880*/  SHF.L.U32 R10, R10, 0x1f, RZ ;  /* 0x0000001f0a0a7819 */ /* 0x000fe200000006ff */
[----:B------:R-:W-:-:S04]  /*1890*/  IMAD R5, R5, 0x8, R6 ;  /* 0x0000000805057824 */ /* 0x000fc800078e0206 */
[----:B------:R1:W2:Y:S01]  /*18a0*/  SYNCS.PHASECHK.TRANS64.TRYWAIT P1, [R5+URZ+0x22830], R10 ;  /* 0x0228300a050075a7 */ /* 0x0002a2000802017f */
[----:B------:R-:W-:Y:S05]  /*18b0*/  @!P0 BRA `(.L_x_246) ;  /* 0x0000000000048947 */ /* 0x000fea0003800000 */
[----:B------:R-:W-:Y:S01]  /*18c0*/  BPT.TRAP 0x1 ;  /* 0x000000040000795c */ /* 0x000fe20000300000 */
.L_x_246:
[----:B--2---:R-:W-:Y:S05]  /*18d0*/  @P1 BRA `(.L_x_247) ;  /* 0x0000000000081947 */ /* 0x004fea0003800000 */
[----:B------:R-:W2:Y:S02]  /*18e0*/  SYNCS.PHASECHK.TRANS64.TRYWAIT P1, [R5+URZ+0x22830], R10 ;  /* 0x0228300a050075a7 */ /* 0x000ea4000802017f */
[----:B--2---:R-:W-:Y:S05]  /*18f0*/  @!P1 BRA `(.L_x_248) ;  /* 0x000000b000849947 */ /* 0x004fea0003800000 */
.L_x_247:
[----:B------:R-:W-:Y:S01]  /*1900*/  R2UR UR4, R6 ;  /* 0x00000000060472ca */ /* 0x000fe200000e0000 */
[----:B------:R-:W-:Y:S01]  /*1910*/  WARPGROUP.ARRIVE ;  /* 0x00000000000079c5 */ /* 0x000fe20000000000 */
[----:B------:R-:W-:Y:S01]  /*1920*/  UMOV UR5, 0x40000040 ;  /* 0x4000004000057882 */ /* 0x000fe20000000000 */
[----:B------:R-:W-:Y:S01]  /*1930*/  UMOV UR7, 0x40000040 ;  /* 0x4000004000077882 */ /* 0x000fe20000000000 */
[----:B------:R-:W-:Y:S01]  /*1940*/  UMOV UR9, 0x40000040 ;  /* 0x4000004000097882 */ /* 0x000fe20000000000 */
[----:B------:R-:W-:Y:S01]  /*1950*/  UMOV UR11, 0x40000040 ;  /* 0x40000040000b7882 */ /* 0x000fe20000000000 */
[----:B------:R-:W-:Y:S01]  /*1960*/  UMOV UR13, 0x40000040 ;  /* 0x40000040000d7882 */ /* 0x000fe20000000000 */
[----:B------:R-:W-:Y:S01]  /*1970*/  UMOV UR15, 0x40000040 ;  /* 0x40000040000f7882 */ /* 0x000fe20000000000 */
[----:B------:R-:W-:Y:S01]  /*1980*/  UMOV UR17, 0x40000040 ;  /* 0x4000004000117882 */ /* 0x000fe20000000000 */
[----:B------:R-:W-:Y:S01]  /*1990*/  UMOV UR19, 0x40000040 ;  /* 0x4000004000137882 */ /* 0x000fe20000000000 */
[----:B------:R-:W-:Y:S01]  /*19a0*/  P2R R12, PR, RZ, 0x1 ;  /* 0x00000001ff0c7803 */ /* 0x000fe20000000000 */
[----:B------:R-:W3:Y:S01]  /*19b0*/  S2R R13, SR_TID.X ;  /* 0x00000000000d7919 */ /* 0x000ee20000002100 */
[----:B------:R-:W-:Y:S01]  /*19c0*/  IADD3 R176, -R22, 0xb, RZ ;  /* 0x0000000b16b07810 */ /* 0x000fe20007ffe1ff */
[----:B------:R-:W-:-:S04]  /*19d0*/  UIADD3 UR4, UR4, 0x1c400, URZ ;  /* 0x0001c40004047890 */ /* 0x000fc8000fffe03f */
[----:B------:R-:W-:-:S04]  /*19e0*/  USHF.R.U32.HI UR4, URZ, 0x4, UR4 ;  /* 0x000000043f047899 */ /* 0x000fc80008011604 */
[----:B------:R-:W-:-:S04]  /*19f0*/  ULOP3.LUT UR4, UR4, 0x3fff, URZ, 0xc0, !UPT ;  /* 0x00003fff04047892 */ /* 0x000fc8000f8ec03f */
[----:B------:R-:W-:Y:S02]  /*1a00*/  ULOP3.LUT UR20, UR4, 0x10000, URZ, 0xfc, !UPT ;  /* 0x0001000004147892 */ /* 0x000fe4000f8efc3f */
[----:B------:R-:W-:Y:S02]  /*1a10*/  ULOP3.LUT UR4, UR48, 0x10000, URZ, 0xfc, !UPT ;  /* 0x0001000030047892 */ /* 0x000fe4000f8efc3f */
[----:B------:R-:W-:Y:S02]  /*1a20*/  UIMAD UR6, UR37, 0x300, UR20 ;  /* 0x00000300250678a4 */ /* 0x000fe4000f8e0214 */
[----:B------:R-:W-:Y:S02]  /*1a30*/  UIADD3 UR8, UR4, 0x2, URZ ;  /* 0x0000000204087890 */ /* 0x000fe4000fffe03f */
[----:B------:R-:W-:Y:S02]  /*1a40*/  UIADD3 UR10, UR6, 0x2, URZ ;  /* 0x00000002060a7890 */ /* 0x000fe4000fffe03f */
[----:B------:R-:W-:-:S02]  /*1a50*/  UIADD3 UR12, UR4, 0x4, URZ ;  /* 0x00000004040c7890 */ /* 0x000fc4000fffe03f */
[----:B------:R-:W-:Y:S02]  /*1a60*/  UIADD3 UR14, UR6, 0x4, URZ ;  /* 0x00000004060e7890 */ /* 0x000fe4000fffe03f */
[----:B------:R-:W-:Y:S01]  /*1a70*/  HGMMA.64x96x16.F32.BF16 R24, gdesc[UR4], RZ, !UPT, gsb0 ;  /* 0x01600000041879f0 */ /* 0x000fe2000c0018ff */
[----:B------:R-:W-:Y:S02]  /*1a80*/  UIADD3 UR16, UR4, 0x6, URZ ;  /* 0x0000000604107890 */ /* 0x000fe4000fffe03f */
[----:B------:R-:W-:Y:S02]  /*1a90*/  UIADD3 UR18, UR6, 0x6, URZ ;  /* 0x0000000606127890 */ /* 0x000fe4000fffe03f */
[----:B------:R-:W-:-:S04]  /*1aa0*/  UIMAD UR6, UR42, -0x60, UR43 ;  /* 0xffffffa02a0678a4 */ /* 0x000fc8000f8e022b */
[----:B------:R-:W-:-:S06]  /*1ab0*/  UIADD3 UR6, UR6, 0x60, URZ ;  /* 0x0000006006067890 */ /* 0x000fcc000fffe03f */
[----:B0-----:R-:W-:-:S04]  /*1ac0*/  IMAD.U32 R3, RZ, RZ, UR6 ;  /* 0x00000006ff037e24 */ /* 0x001fc8000f8e00ff */
        /* <DEDUP_REMOVED lines=104> */
[----:B------:R-:W0:Y:S01]  /*2150*/  SHFL.BFLY PT, R0, R7, 0x2, 0x1f ;  /* 0x0c401f0007007f89 */ /* 0x000e2200000e0000 */
[----:B------:R-:W-:Y:S02]  /*2160*/  FSEL R67, R67, -INF , P3 ;  /* 0xff80000043437808 */ /* 0x000fe40001800000 */
[----:B------:R-:W-:-:S02]  /*2170*/  FSEL R70, R70, -INF , P2 ;  /* 0xff80000046467808 */ /* 0x000fc40001000000 */
[----:B------:R-:W-:Y:S02]  /*2180*/  FSEL R71, R71, -INF , P1 ;  /* 0xff80000047477808 */ /* 0x000fe40000800000 */
[----:B0-----:R-:W-:-:S05]  /*2190*/  FMNMX.FTZ R9, R7, R0, !PT ;  /* 0x0000000007097209 */ /* 0x001fca0007810000 */
[----:B------:R-:W0:Y:S02]  /*21a0*/  SHFL.BFLY PT, R0, R9, 0x1, 0x1f ;  /* 0x0c201f0009007f89 */ /* 0x000e2400000e0000 */
[----:B0-----:R-:W-:Y:S01]  /*21b0*/  FMNMX.FTZ R0, R9, R0, !PT ;  /* 0x0000000009007209 */ /* 0x001fe20007810000 */
[----:B------:R0:W-:Y:S06]  /*21c0*/  BAR.ARV R176, 0x100 ;  /* 0x000400b00000751d */ /* 0x0001ec0000002000 */
[C---:B------:R-:W-:Y:S01]  /*21d0*/  FMUL.FTZ R3, R0.reuse, UR10 ;  /* 0x0000000a00037c20 */ /* 0x040fe20008410000 */
[----:B------:R-:W-:-:S04]  /*21e0*/  FSETP.NEU.FTZ.AND P0, PT, R0, -INF , PT ;  /* 0xff8000000000780b */ /* 0x000fc80003f1d000 */
        /* <DEDUP_REMOVED lines=17> */
[----:B------:R-:W4:Y:S01]  /*2300*/  MUFU.EX2 R25, R25 ;  /* 0x0000001900197308 */ /* 0x000f220000000800 */
        /* <DEDUP_REMOVED lines=15> */
[----:B------:R-:W5:Y:S01]  /*2400*/  MUFU.EX2 R29, R29 ;  /* 0x0000001d001d7308 */ /* 0x000f620000000800 */
[--C-:B------:R-:W-:Y:S01]  /*2410*/  FFMA.FTZ R61, R61, UR10, -R11.reuse ;  /* 0x0000000a3d3d7c23 */ /* 0x100fe2000801080b */
[--C-:B------:R-:W-:Y:S01]  /*2420*/  FFMA.FTZ R64, R64, UR10, -R11.reuse ;  /* 0x0000000a40407c23 */ /* 0x100fe2000801080b */
[----:B------:R-:W-:Y:S01]  /*2430*/  FMNMX.FTZ R4, R46, R3, !PT ;  /* 0x000000032e047209 */ /* 0x000fe20007810000 */
[--C-:B------:R-:W-:Y:S01]  /*2440*/  FFMA.FTZ R65, R65, UR10, -R11.reuse ;  /* 0x0000000a41417c23 */ /* 0x100fe2000801080b */
[--C-:B------:R-:W-:Y:S01]  /*2450*/  FFMA.FTZ R68, R68, UR10, -R11.reuse ;  /* 0x0000000a44447c23 */ /* 0x100fe2000801080b */
[----:B------:R-:W-:Y:S01]  /*2460*/  FFMA.FTZ R11, R69, UR10, -R11 ;  /* 0x0000000a450b7c23 */ /* 0x000fe2000801080b */
[----:B------:R-:W-:Y:S01]  /*2470*/  FMNMX.FTZ R3, R47, R4, !PT ;  /* 0x000000042f037209 */ /* 0x000fe20007810000 */
[----:B------:R-:W-:Y:S01]  /*2480*/  MUFU.EX2 R32, R32 ;  /* 0x0000002000207308 */ /* 0x000fe20000000800 */
[----:B----4-:R-:W-:-:S02]  /*2490*/  F2FP.BF16.F32.PACK_AB R168, R25, R24 ;  /* 0x0000001819a8723e */ /* 0x010fc400000010ff */
[----:B------:R-:W-:-:S04]  /*24a0*/  FMNMX.FTZ R4, R50, R3, !PT ;  /* 0x0000000332047209 */ /* 0x000fc80007810000 */
[----:B------:R-:W-:Y:S01]  /*24b0*/  FMNMX.FTZ R3, R51, R4, !PT ;  /* 0x0000000433037209 */ /* 0x000fe20007810000 */
[----:B------:R-:W4:Y:S01]  /*24c0*/  MUFU.EX2 R33, R33 ;  /* 0x0000002100217308 */ /* 0x000f220000000800 */
[----:B-----5:R-:W-:Y:S02]  /*24d0*/  F2FP.BF16.F32.PACK_AB R170, R29, R28 ;  /* 0x0000001c1daa723e */ /* 0x020fe400000010ff */
[----:B------:R-:W-:-:S04]  /*24e0*/  FMNMX.FTZ R4, R54, R3, !PT ;  /* 0x0000000336047209 */ /* 0x000fc80007810000 */
[----:B------:R-:W-:Y:S01]  /*24f0*/  FMNMX.FTZ R3, R55, R4, !PT ;  /* 0x0000000437037209 */ /* 0x000fe20007810000 */
[----:B------:R-:W-:Y:S03]  /*2500*/  MUFU.EX2 R36, R36 ;  /* 0x0000002400247308 */ /* 0x000fe60000000800 */
[----:B------:R-:W-:-:S04]  /*2510*/  FMNMX.FTZ R4, R58, R3, !PT ;  /* 0x000000033a047209 */ /* 0x000fc80007810000 */
[----:B------:R-:W-:Y:S01]  /*2520*/  FMNMX.FTZ R3, R59, R4, !PT ;  /* 0x000000043b037209 */ /* 0x000fe20007810000 */
[----:B------:R-:W5:Y:S01]  /*2530*/  MUFU.EX2 R37, R37 ;  /* 0x0000002500257308 */ /* 0x000f620000000800 */
[----:B----4-:R-:W-:Y:S02]  /*2540*/  F2FP.BF16.F32.PACK_AB R164, R33, R32 ;  /* 0x0000002021a4723e */ /* 0x010fe400000010ff */
[----:B------:R-:W-:-:S04]  /*2550*/  FMNMX.FTZ R4, R62, R3, !PT ;  /* 0x000000033e047209 */ /* 0x000fc80007810000 */
[----:B------:R-:W-:Y:S01]  /*2560*/  FMNMX.FTZ R3, R63, R4, !PT ;  /* 0x000000043f037209 */ /* 0x000fe20007810000 */
[----:B------:R-:W-:Y:S03]  /*2570*/  MUFU.EX2 R40, R40 ;  /* 0x0000002800287308 */ /* 0x000fe60000000800 */
[----:B------:R-:W-:-:S04]  /*2580*/  FMNMX.FTZ R4, R66, R3, !PT ;  /* 0x0000000342047209 */ /* 0x000fc80007810000 */
[----:B------:R-:W-:Y:S01]  /*2590*/  FMNMX.FTZ R3, R67, R4, !PT ;  /* 0x0000000443037209 */ /* 0x000fe20007810000 */
[----:B------:R-:W4:Y:S01]  /*25a0*/  MUFU.EX2 R41, R41 ;  /* 0x0000002900297308 */ /* 0x000f220000000800 */
[----:B-----5:R-:W-:Y:S02]  /*25b0*/  F2FP.BF16.F32.PACK_AB R166, R37, R36 ;  /* 0x0000002425a6723e */ /* 0x020fe400000010ff */
[----:B------:R-:W-:-:S04]  /*25c0*/  FMNMX.FTZ R4, R70, R3, !PT ;  /* 0x0000000346047209 */ /* 0x000fc80007810000 */
[----:B------:R-:W-:Y:S01]  /*25d0*/  FMNMX.FTZ R4, R71, R4, !PT ;  /* 0x0000000447047209 */ /* 0x000fe20007810000 */
[----:B------:R-:W-:Y:S04]  /*25e0*/  MUFU.EX2 R44, R44 ;  /* 0x0000002c002c7308 */ /* 0x000fe80000000800 */
[----:B------:R-:W5:Y:S04]  /*25f0*/  SHFL.BFLY PT, R3, R4, 0x2, 0x1f ;  /* 0x0c401f0004037f89 */ /* 0x000f6800000e0000 */
[----:B------:R-:W1:Y:S01]  /*2600*/  MUFU.EX2 R45, R45 ;  /* 0x0000002d002d7308 */ /* 0x000e620000000800 */
[----:B----4-:R-:W-:-:S07]  /*2610*/  F2FP.BF16.F32.PACK_AB R160, R41, R40 ;  /* 0x0000002829a0723e */ /* 0x010fce00000010ff */
[----:B------:R-:W-:Y:S08]  /*2620*/  MUFU.EX2 R48, R48 ;  /* 0x0000003000307308 */ /* 0x000ff00000000800 */
[----:B------:R-:W4:Y:S01]  /*2630*/  MUFU.EX2 R49, R49 ;  /* 0x0000003100317308 */ /* 0x000f220000000800 */
[----:B-1----:R-:W-:Y:S02]  /*2640*/  F2FP.BF16.F32.PACK_AB R162, R45, R44 ;  /* 0x0000002c2da2723e */ /* 0x002fe400000010ff */
[----:B-----5:R-:W-:-:S05]  /*2650*/  FMNMX.FTZ R3, R4, R3, !PT ;  /* 0x0000000304037209 */ /* 0x020fca0007810000 */
[----:B------:R-:W-:Y:S01]  /*2660*/  MUFU.EX2 R52, R52 ;  /* 0x0000003400347308 */ /* 0x000fe20000000800 */
[----:B------:R-:W1:Y:S07]  /*2670*/  SHFL.BFLY PT, R4, R3, 0x1, 0x1f ;  /* 0x0c201f0003047f89 */ /* 0x000e6e00000e0000 */
[----:B------:R-:W5:Y:S01]  /*2680*/  MUFU.EX2 R53, R53 ;  /* 0x0000003500357308 */ /* 0x000f620000000800 */
[----:B----4-:R-:W-:-:S07]  /*2690*/  F2FP.BF16.F32.PACK_AB R156, R49, R48 ;  /* 0x00000030319c723e */ /* 0x010fce00000010ff */
[----:B------:R-:W-:Y:S08]  /*26a0*/  MUFU.EX2 R56, R56 ;  /* 0x0000003800387308 */ /* 0x000ff00000000800 */
[----:B------:R-:W-:Y:S01]  /*26b0*/  MUFU.EX2 R57, R57 ;  /* 0x0000003900397308 */ /* 0x000fe20000000800 */
[----:B-1----:R-:W-:Y:S02]  /*26c0*/  FMNMX.FTZ R7, R3, R4, !PT ;  /* 0x0000000403077209 */ /* 0x002fe40007810000 */
[----:B-----5:R-:W-:-:S02]  /*26d0*/  F2FP.BF16.F32.PACK_AB R158, R53, R52 ;  /* 0x00000034359e723e */ /* 0x020fc400000010ff */
[C---:B------:R-:W-:Y:S01]  /*26e0*/  FSETP.NEU.FTZ.AND P1, PT, R7.reuse, -INF , PT ;  /* 0xff8000000700780b */ /* 0x040fe20003f3d000 */
[----:B------:R-:W-:Y:S02]  /*26f0*/  FMUL.FTZ R3, R7, UR10 ;  /* 0x0000000a07037c20 */ /* 0x000fe40008410000 */
[----:B------:R-:W-:Y:S03]  /*2700*/  MUFU.EX2 R60, R60 ;  /* 0x0000003c003c7308 */ /* 0x000fe60000000800 */
[----:B------:R-:W-:Y:S01]  /*2710*/  FSEL R4, R3, RZ, P1 ;  /* 0x000000ff03047208 */ /* 0x000fe20000800000 */
[----:B------:R-:W-:Y:S01]  /*2720*/  FADD.FTZ R3, R24, R25 ;  /* 0x0000001918037221 */ /* 0x000fe20000010000 */
[----:B---3--:R-:W-:-:S03]  /*2730*/  LOP3.LUT P1, RZ, R13, 0x7f, RZ, 0xc0, !PT ;  /* 0x0000007f0dff7812 */ /* 0x008fc6000782c0ff */
[--C-:B------:R-:W-:Y:S01]  /*2740*/  FFMA.FTZ R26, R26, UR10, -R4.reuse ;  /* 0x0000000a1a1a7c23 */ /* 0x100fe20008010804 */
[--C-:B------:R-:W-:Y:S01]  /*2750*/  FFMA.FTZ R27, R27, UR10, -R4.reuse ;  /* 0x0000000a1b1b7c23 */ /* 0x100fe20008010804 */
[--C-:B------:R-:W-:Y:S01]  /*2760*/  FFMA.FTZ R30, R30, UR10, -R4.reuse ;  /* 0x0000000a1e1e7c23 */ /* 0x100fe20008010804 */
[--C-:B------:R-:W-:Y:S01]  /*2770*/  FFMA.FTZ R31, R31, UR10, -R4.reuse ;  /* 0x0000000a1f1f7c23 */ /* 0x100fe20008010804 */
[--C-:B------:R-:W-:Y:S01]  /*2780*/  FFMA.FTZ R34, R34, UR10, -R4.reuse ;  /* 0x0000000a22227c23 */ /* 0x100fe20008010804 */
[----:B------:R-:W-:Y:S01]  /*2790*/  FADD.FTZ R12, R28, R3 ;  /* 0x000000031c0c7221 */ /* 0x000fe20000010000 */
[----:B------:R-:W-:Y:S01]  /*27a0*/  MUFU.EX2 R26, R26 ;  /* 0x0000001a001a7308 */ /* 0x000fe20000000800 */
[--C-:B------:R-:W-:Y:S01]  /*27b0*/  FFMA.FTZ R35, R35, UR10, -R4.reuse ;  /* 0x0000000a23237c23 */ /* 0x100fe20008010804 */
[----:B------:R-:W-:Y:S01]  /*27c0*/  FFMA.FTZ R38, R38, UR10, -R4 ;  /* 0x0000000a26267c23 */ /* 0x000fe20008010804 */
[----:B------:R-:W-:Y:S01]  /*27d0*/  FADD.FTZ R3, R29, R12 ;  /* 0x0000000c1d037221 */ /* 0x000fe20000010000 */
[--C-:B------:R-:W-:Y:S01]  /*27e0*/  FFMA.FTZ R39, R39, UR10, -R4.reuse ;  /* 0x0000000a27277c23 */ /* 0x100fe20008010804 */
[--C-:B------:R-:W-:Y:S01]  /*27f0*/  FFMA.FTZ R42, R42, UR10, -R4.reuse ;  /* 0x0000000a2a2a7c23 */ /* 0x100fe20008010804 */
[--C-:B------:R-:W-:Y:S01]  /*2800*/  FFMA.FTZ R43, R43, UR10, -R4.reuse ;  /* 0x0000000a2b2b7c23 */ /* 0x100fe20008010804 */
[----:B------:R-:W-:Y:S01]  /*2810*/  FADD.FTZ R12, R32, R3 ;  /* 0x00000003200c7221 */ /* 0x000fe20000010000 */
[----:B------:R-:W1:Y:S01]  /*2820*/  MUFU.EX2 R27, R27 ;  /* 0x0000001b001b7308 */ /* 0x000e620000000800 */
[--C-:B------:R-:W-:Y:S01]  /*2830*/  FFMA.FTZ R46, R46, UR10, -R4.reuse ;  /* 0x0000000a2e2e7c23 */ /* 0x100fe20008010804 */
[----:B------:R-:W-:Y:S01]  /*2840*/  FFMA.FTZ R47, R47, UR10, -R4 ;  /* 0x0000000a2f2f7c23 */ /* 0x000fe20008010804 */
[----:B------:R-:W-:Y:S01]  /*2850*/  FADD.FTZ R9, R33, R12 ;  /* 0x0000000c21097221 */ /* 0x000fe20000010000 */
[--C-:B------:R-:W-:Y:S01]  /*2860*/  FFMA.FTZ R50, R50, UR10, -R4.reuse ;  /* 0x0000000a32327c23 */ /* 0x100fe20008010804 */
[--C-:B------:R-:W-:Y:S01]  /*2870*/  FFMA.FTZ R51, R51, UR10, -R4.reuse ;  /* 0x0000000a33337c23 */ /* 0x100fe20008010804 */
[--C-:B------:R-:W-:Y:S01]  /*2880*/  FFMA.FTZ R54, R54, UR10, -R4.reuse ;  /* 0x0000000a36367c23 */ /* 0x100fe20008010804 */
[----:B------:R-:W-:Y:S01]  /*2890*/  FADD.FTZ R14, R36, R9 ;  /* 0x00000009240e7221 */ /* 0x000fe20000010000 */
[----:B------:R-:W3:Y:S01]  /*28a0*/  MUFU.EX2 R30, R30 ;  /* 0x0000001e001e7308 */ /* 0x000ee20000000800 */
[--C-:B------:R-:W-:Y:S01]  /*28b0*/  FFMA.FTZ R55, R55, UR10, -R4.reuse ;  /* 0x0000000a37377c23 */ /* 0x100fe20008010804 */
[----:B------:R-:W-:Y:S01]  /*28c0*/  FFMA.FTZ R58, R58, UR10, -R4 ;  /* 0x0000000a3a3a7c23 */ /* 0x000fe20008010804 */
[----:B------:R-:W-:Y:S01]  /*28d0*/  FADD.FTZ R13, R37, R14 ;  /* 0x0000000e250d7221 */ /* 0x000fe20000010000 */
[--C-:B------:R-:W-:Y:S01]  /*28e0*/  FFMA.FTZ R59, R59, UR10, -R4.reuse ;  /* 0x0000000a3b3b7c23 */ /* 0x100fe20008010804 */
[--C-:B------:R-:W-:Y:S01]  /*28f0*/  FFMA.FTZ R62, R62, UR10, -R4.reuse ;  /* 0x0000000a3e3e7c23 */ /* 0x100fe20008010804 */
[--C-:B------:R-:W-:Y:S01]  /*2900*/  FFMA.FTZ R63, R63, UR10, -R4.reuse ;  /* 0x0000000a3f3f7c23 */ /* 0x100fe20008010804 */
[----:B------:R-:W-:Y:S01]  /*2910*/  FADD.FTZ R14, R40, R13 ;  /* 0x0000000d280e7221 */ /* 0x000fe20000010000 */
[----:B------:R-:W4:Y:S01]  /*2920*/  MUFU.EX2 R31, R31 ;  /* 0x0000001f001f7308 */ /* 0x000f220000000800 */
[----:B-1----:R-:W-:Y:S01]  /*2930*/  FADD.FTZ R3, R26, R27 ;  /* 0x0000001b1a037221 */ /* 0x002fe20000010000 */
[----:B------:R-:W-:Y:S01]  /*2940*/  FFMA.FTZ R66, R66, UR10, -R4 ;  /* 0x0000000a42427c23 */ /* 0x000fe20008010804 */
[----:B------:R-:W-:Y:S01]  /*2950*/  FADD.FTZ R13, R41, R14 ;  /* 0x0000000e290d7221 */ /* 0x000fe20000010000 */
[--C-:B------:R-:W-:Y:S01]  /*2960*/  FFMA.FTZ R67, R67, UR10, -R4.reuse ;  /* 0x0000000a43437c23 */ /* 0x100fe20008010804 */
[--C-:B------:R-:W-:Y:S01]  /*2970*/  FFMA.FTZ R70, R70, UR10, -R4.reuse ;  /* 0x0000000a46467c23 */ /* 0x100fe20008010804 */
[----:B------:R-:W-:Y:S01]  /*2980*/  FFMA.FTZ R4, R71, UR10, -R4 ;  /* 0x0000000a47047c23 */ /* 0x000fe20008010804 */
[----:B------:R-:W-:Y:S01]  /*2990*/  FADD.FTZ R14, R44, R13 ;  /* 0x0000000d2c0e7221 */ /* 0x000fe20000010000 */
[----:B------:R-:W1:Y:S01]  /*29a0*/  MUFU.EX2 R34, R34 ;  /* 0x0000002200227308 */ /* 0x000e620000000800 */
[----:B---3--:R-:W-:Y:S01]  /*29b0*/  FADD.FTZ R12, R30, R3 ;  /* 0x000000031e0c7221 */ /* 0x008fe20000010000 */
[----:B------:R-:W-:-:S02]  /*29c0*/  @!P1 VIADD R3, R5, 0x22840 ;  /* 0x0002284005039836 */ /* 0x000fc40000000000 */
[----:B------:R-:W-:Y:S01]  /*29d0*/  FADD.FTZ R13, R45, R14 ;  /* 0x0000000e2d0d7221 */ /* 0x000fe20000010000 */
[----:B------:R-:W-:Y:S02]  /*29e0*/  F2FP.BF16.F32.PACK_AB R152, R57, R56 ;  /* 0x000000383998723e */ /* 0x000fe400000010ff */
[----:B------:R-:W-:Y:S01]  /*29f0*/  F2FP.BF16.F32.PACK_AB R169, R27, R26 ;  /* 0x0000001a1ba9723e */ /* 0x000fe200000010ff */
[----:B------:R-:W-:Y:S01]  /*2a00*/  FADD.FTZ R14, R48, R13 ;  /* 0x0000000d300e7221 */ /* 0x000fe20000010000 */
[----:B------:R-:W3:Y:S01]  /*2a10*/  MUFU.EX2 R35, R35 ;  /* 0x0000002300237308 */ /* 0x000ee20000000800 */
[C---:B----4-:R-:W-:Y:S01]  /*2a20*/  FADD.FTZ R9, R31.reuse, R12 ;  /* 0x0000000c1f097221 */ /* 0x050fe20000010000 */
[----:B------:R-:W-:Y:S02]  /*2a30*/  @!P1 PRMT R3, RZ, 0x654, R3 ;  /* 0x00000654ff039816 */ /* 0x000fe40000000003 */
[----:B------:R-:W-:Y:S02]  /*2a40*/  F2FP.BF16.F32.PACK_AB R171, R31, R30 ;  /* 0x0000001e1fab723e */ /* 0x000fe400000010ff */
[----:B------:R4:W-:Y:S02]  /*2a50*/  @!P1 SYNCS.ARRIVE.TRANS64.RED.A1T0 RZ, [R3+URZ], RZ ;  /* 0x000000ff03ff99a7 */ /* 0x0009e4000810043f */
[----:B------:R-:W5:Y:S01]  /*2a60*/  MUFU.EX2 R38, R38 ;  /* 0x0000002600267308 */ /* 0x000f620000000800 */
[----:B-1----:R-:W-:-:S07]  /*2a70*/  FADD.FTZ R12, R34, R9 ;  /* 0x00000009220c7221 */ /* 0x002fce0000010000 */
[----:B------:R-:W1:Y:S01]  /*2a80*/  MUFU.EX2 R39, R39 ;  /* 0x0000002700277308 */ /* 0x000e620000000800 */
[C---:B---3--:R-:W-:Y:S01]  /*2a90*/  FADD.FTZ R9, R35.reuse, R12 ;  /* 0x0000000c23097221 */ /* 0x048fe20000010000 */
[----:B------:R-:W-:-:S06]  /*2aa0*/  F2FP.BF16.F32.PACK_AB R165, R35, R34 ;  /* 0x0000002223a5723e */ /* 0x000fcc00000010ff */
[----:B------:R-:W3:Y:S01]  /*2ab0*/  MUFU.EX2 R42, R42 ;  /* 0x0000002a002a7308 */ /* 0x000ee20000000800 */
[----:B-----5:R-:W-:-:S07]  /*2ac0*/  FADD.FTZ R12, R38, R9 ;  /* 0x00000009260c7221 */ /* 0x020fce0000010000 */
[----:B------:R-:W4:Y:S01]  /*2ad0*/  MUFU.EX2 R43, R43 ;  /* 0x0000002b002b7308 */ /* 0x000f220000000800 */
[C---:B-1----:R-:W-:Y:S01]  /*2ae0*/  FADD.FTZ R9, R39.reuse, R12 ;  /* 0x0000000c27097221 */ /* 0x042fe20000010000 */
[----:B------:R-:W-:-:S06]  /*2af0*/  F2FP.BF16.F32.PACK_AB R167, R39, R38 ;  /* 0x0000002627a7723e */ /* 0x000fcc00000010ff */
[----:B------:R-:W1:Y:S01]  /*2b00*/  MUFU.EX2 R46, R46 ;  /* 0x0000002e002e7308 */ /* 0x000e620000000800 */
[----:B---3--:R-:W-:Y:S01]  /*2b10*/  FADD.FTZ R12, R42, R9 ;  /* 0x000000092a0c7221 */ /* 0x008fe20000010000 */
[----:B------:R-:W-:-:S04]  /*2b20*/  FADD.FTZ R9, R49, R14 ;  /* 0x0000000e31097221 */ /* 0x000fc80000010000 */
[----:B------:R-:W-:Y:S02]  /*2b30*/  FADD.FTZ R14, R52, R9 ;  /* 0x00000009340e7221 */ /* 0x000fe40000010000 */
[----:B------:R-:W3:Y:S01]  /*2b40*/  MUFU.EX2 R47, R47 ;  /* 0x0000002f002f7308 */ /* 0x000ee20000000800 */
[----:B----4-:R-:W-:Y:S01]  /*2b50*/  FADD.FTZ R3, R43, R12 ;  /* 0x0000000c2b037221 */ /* 0x010fe20000010000 */
[----:B------:R-:W-:Y:S01]  /*2b60*/  FADD.FTZ R9, R53, R14 ;  /* 0x0000000e35097221 */ /* 0x000fe20000010000 */
[----:B------:R-:W-:-:S03]  /*2b70*/  F2FP.BF16.F32.PACK_AB R161, R43, R42 ;  /* 0x0000002a2ba1723e */ /* 0x000fc600000010ff */
[----:B------:R-:W-:Y:S02]  /*2b80*/  FADD.FTZ R14, R56, R9 ;  /* 0x00000009380e7221 */ /* 0x000fe40000010000 */
[----:B------:R-:W4:Y:S01]  /*2b90*/  MUFU.EX2 R50, R50 ;  /* 0x0000003200327308 */ /* 0x000f220000000800 */
[----:B-1----:R-:W-:Y:S01]  /*2ba0*/  FADD.FTZ R12, R46, R3 ;  /* 0x000000032e0c7221 */ /* 0x002fe20000010000 */
[----:B------:R-:W-:-:S04]  /*2bb0*/  FADD.FTZ R9, R57, R14 ;  /* 0x0000000e39097221 */ /* 0x000fc80000010000 */
[----:B------:R-:W-:Y:S02]  /*2bc0*/  FADD.FTZ R14, R60, R9 ;  /* 0x000000093c0e7221 */ /* 0x000fe40000010000 */
[----:B------:R-:W1:Y:S01]  /*2bd0*/  MUFU.EX2 R51, R51 ;  /* 0x0000003300337308 */ /* 0x000e620000000800 */
[C---:B---3--:R-:W-:Y:S01]  /*2be0*/  FADD.FTZ R3, R47.reuse, R12 ;  /* 0x0000000c2f037221 */ /* 0x048fe20000010000 */
[----:B------:R-:W-:-:S06]  /*2bf0*/  F2FP.BF16.F32.PACK_AB R163, R47, R46 ;  /* 0x0000002e2fa3723e */ /* 0x000fcc00000010ff */
[----:B------:R-:W3:Y:S01]  /*2c00*/  MUFU.EX2 R54, R54 ;  /* 0x0000003600367308 */ /* 0x000ee20000000800 */
[----:B----4-:R-:W-:-:S07]  /*2c10*/  FADD.FTZ R12, R50, R3 ;  /* 0x00000003320c7221 */ /* 0x010fce0000010000 */
[----:B------:R-:W4:Y:S01]  /*2c20*/  MUFU.EX2 R55, R55 ;  /* 0x0000003700377308 */ /* 0x000f220000000800 */
[C---:B-1----:R-:W-:Y:S01]  /*2c30*/  FADD.FTZ R3, R51.reuse, R12 ;  /* 0x0000000c33037221 */ /* 0x042fe20000010000 */
[----:B------:R-:W-:-:S06]  /*2c40*/  F2FP.BF16.F32.PACK_AB R157, R51, R50 ;  /* 0x00000032339d723e */ /* 0x000fcc00000010ff */
[----:B------:R-:W1:Y:S01]  /*2c50*/  MUFU.EX2 R61, R61 ;  /* 0x0000003d003d7308 */ /* 0x000e620000000800 */
[----:B---3--:R-:W-:-:S07]  /*2c60*/  FADD.FTZ R12, R54, R3 ;  /* 0x00000003360c7221 */ /* 0x008fce0000010000 */
[----:B------:R-:W3:Y:S01]  /*2c70*/  MUFU.EX2 R58, R58 ;  /* 0x0000003a003a7308 */ /* 0x000ee20000000800 */
[C---:B----4-:R-:W-:Y:S01]  /*2c80*/  FADD.FTZ R3, R55.reuse, R12 ;  /* 0x0000000c37037221 */ /* 0x050fe20000010000 */
[----:B------:R-:W-:-:S06]  /*2c90*/  F2FP.BF16.F32.PACK_AB R159, R55, R54 ;  /* 0x00000036379f723e */ /* 0x000fcc00000010ff */
[----:B------:R-:W4:Y:S01]  /*2ca0*/  MUFU.EX2 R64, R64 ;  /* 0x0000004000407308 */ /* 0x000f220000000800 */
[C---:B-1----:R-:W-:Y:S01]  /*2cb0*/  FADD.FTZ R9, R61.reuse, R14 ;  /* 0x0000000e3d097221 */ /* 0x042fe20000010000 */
[----:B------:R-:W-:-:S06]  /*2cc0*/  F2FP.BF16.F32.PACK_AB R154, R61, R60 ;  /* 0x0000003c3d9a723e */ /* 0x000fcc00000010ff */
[----:B------:R-:W1:Y:S01]  /*2cd0*/  MUFU.EX2 R59, R59 ;  /* 0x0000003b003b7308 */ /* 0x000e620000000800 */
[----:B---3--:R-:W-:-:S07]  /*2ce0*/  FADD.FTZ R12, R58, R3 ;  /* 0x000000033a0c7221 */ /* 0x008fce0000010000 */
[----:B------:R-:W3:Y:S01]  /*2cf0*/  MUFU.EX2 R65, R65 ;  /* 0x0000004100417308 */ /* 0x000ee20000000800 */
[----:B----4-:R-:W-:-:S07]  /*2d00*/  FADD.FTZ R14, R64, R9 ;  /* 0x00000009400e7221 */ /* 0x010fce0000010000 */
[----:B------:R-:W4:Y:S01]  /*2d10*/  MUFU.EX2 R62, R62 ;  /* 0x0000003e003e7308 */ /* 0x000f220000000800 */
[C---:B-1----:R-:W-:Y:S01]  /*2d20*/  FADD.FTZ R3, R59.reuse, R12 ;  /* 0x0000000c3b037221 */ /* 0x042fe20000010000 */
[----:B------:R-:W-:-:S06]  /*2d30*/  F2FP.BF16.F32.PACK_AB R153, R59, R58 ;  /* 0x0000003a3b99723e */ /* 0x000fcc00000010ff */
[----:B------:R-:W1:Y:S01]  /*2d40*/  MUFU.EX2 R68, R68 ;  /* 0x0000004400447308 */ /* 0x000e620000000800 */
[C---:B---3--:R-:W-:Y:S01]  /*2d50*/  FADD.FTZ R9, R65.reuse, R14 ;  /* 0x0000000e41097221 */ /* 0x048fe20000010000 */
[----:B------:R-:W-:-:S06]  /*2d60*/  F2FP.BF16.F32.PACK_AB R172, R65, R64 ;  /* 0x0000004041ac723e */ /* 0x000fcc00000010ff */
[----:B------:R-:W3:Y:S01]  /*2d70*/  MUFU.EX2 R63, R63 ;  /* 0x0000003f003f7308 */ /* 0x000ee20000000800 */
[----:B----4-:R-:W-:-:S07]  /*2d80*/  FADD.FTZ R12, R62, R3 ;  /* 0x000000033e0c7221 */ /* 0x010fce0000010000 */
[----:B------:R-:W4:Y:S01]  /*2d90*/  MUFU.EX2 R66, R66 ;  /* 0x0000004200427308 */ /* 0x000f220000000800 */
[----:B-1----:R-:W-:-:S07]  /*2da0*/  FADD.FTZ R14, R68, R9 ;  /* 0x00000009440e7221 */ /* 0x002fce0000010000 */
[----:B------:R-:W1:Y:S01]  /*2db0*/  MUFU.EX2 R67, R67 ;  /* 0x0000004300437308 */ /* 0x000e620000000800 */
[C---:B---3--:R-:W-:Y:S01]  /*2dc0*/  FADD.FTZ R9, R63.reuse, R12 ;  /* 0x0000000c3f097221 */ /* 0x048fe20000010000 */
[----:B------:R-:W-:-:S06]  /*2dd0*/  F2FP.BF16.F32.PACK_AB R155, R63, R62 ;  /* 0x0000003e3f9b723e */ /* 0x000fcc00000010ff */
[----:B------:R-:W3:Y:S01]  /*2de0*/  MUFU.EX2 R70, R70 ;  /* 0x0000004600467308 */ /* 0x000ee20000000800 */
[----:B----4-:R-:W-:-:S07]  /*2df0*/  FADD.FTZ R12, R66, R9 ;  /* 0x00000009420c7221 */ /* 0x010fce0000010000 */
[----:B------:R3:W4:Y:S01]  /*2e00*/  MUFU.EX2 R175, R4 ;  /* 0x0000000400af7308 */ /* 0x0007220000000800 */
[C---:B-1----:R-:W-:Y:S01]  /*2e10*/  FADD.FTZ R9, R67.reuse, R12 ;  /* 0x0000000c43097221 */ /* 0x042fe20000010000 */
[----:B------:R-:W-:-:S06]  /*2e20*/  F2FP.BF16.F32.PACK_AB R173, R67, R66 ;  /* 0x0000004243ad723e */ /* 0x000fcc00000010ff */
[----:B------:R-:W1:Y:S01]  /*2e30*/  MUFU.EX2 R11, R11 ;  /* 0x0000000b000b7308 */ /* 0x000e620000000800 */
[----:B---3--:R-:W-:-:S04]  /*2e40*/  FADD.FTZ R4, R70, R9 ;  /* 0x0000000946047221 */ /* 0x008fc80000010000 */
[C---:B----4-:R-:W-:Y:S01]  /*2e50*/  FADD.FTZ R4, R175.reuse, R4 ;  /* 0x00000004af047221 */ /* 0x050fe20000010000 */
[----:B------:R-:W-:Y:S01]  /*2e60*/  F2FP.BF16.F32.PACK_AB R175, R175, R70 ;  /* 0x00000046afaf723e */ /* 0x000fe200000010ff */
[C---:B-1----:R-:W-:Y:S01]  /*2e70*/  FADD.FTZ R3, R11.reuse, R14 ;  /* 0x0000000e0b037221 */ /* 0x042fe20000010000 */
[----:B------:R-:W-:Y:S01]  /*2e80*/  F2FP.BF16.F32.PACK_AB R174, R11, R68 ;  /* 0x000000440bae723e */ /* 0x000fe200000010ff */
[----:B0-----:R-:W-:Y:S06]  /*2e90*/  @!P0 BRA `(.L_x_249) ;  /* 0x0000000000048947 */ /* 0x001fec0003800000 */
[----:B------:R-:W-:Y:S01]  /*2ea0*/  BPT.TRAP 0x1 ;  /* 0x000000040000795c */ /* 0x000fe20000300000 */
.L_x_249:
[----:B------:R0:W1:Y:S01]  /*2eb0*/  SYNCS.PHASECHK.TRANS64.TRYWAIT P2, [R5+URZ+0x22850], R10 ;  /* 0x0228500a050075a7 */ /* 0x000062000804017f */
[----:B------:R-:W-:Y:S05]  /*2ec0*/  @!P0 BRA `(.L_x_250) ;  /* 0x0000000000048947 */ /* 0x000fea0003800000 */
[----:B------:R-:W-:Y:S01]  /*2ed0*/  BPT.TRAP 0x1 ;  /* 0x000000040000795c */ /* 0x000fe20000300000 */
.L_x_250:
[----:B-1----:R-:W-:Y:S05]  /*2ee0*/  @P2 BRA `(.L_x_251) ;  /* 0x0000000000082947 */ /* 0x002fea0003800000 */
[----:B------:R-:W1:Y:S02]  /*2ef0*/  SYNCS.PHASECHK.TRANS64.TRYWAIT P2, [R5+URZ+0x22850], R10 ;  /* 0x0228500a050075a7 */ /* 0x000e64000804017f */
[----:B-1----:R-:W-:Y:S05]  /*2f00*/  @!P2 BRA `(.L_x_252) ;  /* 0x0000009c0014a947 */ /* 0x002fea0003800000 */
.L_x_251:
[----:B------:R-:W-:Y:S01]  /*2f10*/  R2UR UR6, R6 ;  /* 0x00000000060672ca */ /* 0x000fe200000e0000 */
[----:B------:R3:W-:Y:S01]  /*2f20*/  BAR.SYNC.DEFER_BLOCKING R8, 0x100 ;  /* 0x000400080000751d */ /* 0x0007e20000010000 */
[----:B------:R-:W-:Y:S01]  /*2f30*/  UISETP.GE.AND UP0, UPT, UR43, 0x61, UPT ;  /* 0x000000612b00788c */ /* 0x000fe2000bf06270 */
[----:B012---:R-:W-:-:S04]  /*2f40*/  @!P1 VIADD R5, R5, 0x22860 ;  /* 0x0002286005059836 */ /* 0x007fc80000000000 */
[----:B------:R-:W-:Y:S01]  /*2f50*/  UMOV UR7, 0x40000040 ;  /* 0x4000004000077882 */ /* 0x000fe20000000000 */
[----:B------:R-:W-:Y:S02]  /*2f60*/  PLOP3.LUT P2, PT, PT, PT, UP0, 0x80, 0x0 ;  /* 0x000000000000781c */ /* 0x000fe40003f4f008 */
[----:B------:R-:W-:-:S03]  /*2f70*/  @!P1 PRMT R5, RZ, 0x654, R5 ;  /* 0x00000654ff059816 */ /* 0x000fc60000000005 */
[----:B------:R-:W-:-:S04]  /*2f80*/  UIADD3 UR6, UR6, 0x400, URZ ;  /* 0x0000040006067890 */ /* 0x000fc8000fffe03f */
[----:B------:R-:W-:-:S04]  /*2f90*/  USHF.R.U32.HI UR6, URZ, 0x4, UR6 ;  /* 0x000000043f067899 */ /* 0x000fc80008011606 */
[----:B------:R-:W-:-:S04]  /*2fa0*/  ULOP3.LUT UR6, UR6, 0x3fff, URZ, 0xc0, !UPT ;  /* 0x00003fff06067892 */ /* 0x000fc8000f8ec03f */
[----:B------:R-:W-:Y:S01]  /*2fb0*/  ULOP3.LUT UR21, UR6, 0x3000000, URZ, 0xfc, !UPT ;  /* 0x0300000006157892 */ /* 0x000fe2000f8efc3f */
[----:B------:R-:W-:-:S03]  /*2fc0*/  WARPGROUP.ARRIVE ;  /* 0x00000000000079c5 */ /* 0x000fc60000000000 */
[----:B------:R-:W-:-:S07]  /*2fd0*/  UIMAD UR11, UR37, 0xc00, UR21 ;  /* 0x00000c00250b78a4 */ /* 0x000fce000f8e0215 */
        /* <DEDUP_REMOVED lines=39> */
.L_x_262:
        /* <DEDUP_REMOVED lines=8> */
[----:B0-----:R-:W-:Y:S11]  /*32d0*/  @!P0 BRA `(.L_x_254) ;  /* 0x0000000000048947 */ /* 0x001ff60003800000 */
[----:B------:R-:W-:Y:S01]  /*32e0*/  BPT.TRAP 0x1 ;  /* 0x000000040000795c */ /* 0x000fe20000300000 */
.L_x_254:
[----:B------:R-:W0:Y:S01]  /*32f0*/  S2UR UR7, SR_CgaCtaId ;  /* 0x00000000000779c3 */ /* 0x000e220000008800 */
[----:B------:R-:W-:Y:S01]  /*3300*/  UMOV UR6, 0x400 ;  /* 0x0000040000067882 */ /* 0x000fe20000000000 */
[----:B---3--:R-:W-:-:S05]  /*3310*/  IMAD.U32 R5, RZ, RZ, UR38 ;  /* 0x00000026ff057e24 */ /* 0x008fca000f8e00ff */
[----:B------:R-:W-:Y:S01]  /*3320*/  SHF.L.U32 R5, R5, 0x1f, RZ ;  /* 0x0000001f05057819 */ /* 0x000fe200000006ff */
[----:B0-----:R-:W-:-:S04]  /*3330*/  ULEA UR6, UR7, UR6, 0x18 ;  /* 0x0000000607067291 */ /* 0x001fc8000f8ec03f */
[----:B------:R-:W-:-:S09]  /*3340*/  ULEA UR23, UR37, UR6, 0x3 ;  /* 0x0000000625177291 */ /* 0x000fd2000f8e183f */
[----:B------:R0:W1:Y:S01]  /*3350*/  SYNCS.PHASECHK.TRANS64.TRYWAIT P3, [UR23+0x22830], R5 ;  /* 0x02283005ff0075a7 */ /* 0x0000620008060157 */
[----:B------:R-:W-:Y:S05]  /*3360*/  @!P0 BRA `(.L_x_255) ;  /* 0x0000000000048947 */ /* 0x000fea0003800000 */
[----:B------:R-:W-:Y:S01]  /*3370*/  BPT.TRAP 0x1 ;  /* 0x000000040000795c */ /* 0x000fe20000300000 */
.L_x_255:
[----:B-1----:R-:W-:Y:S05]  /*3380*/  @P3 BRA `(.L_x_256) ;  /* 0x0000000000083947 */ /* 0x002fea0003800000 */
[----:B------:R-:W1:Y:S02]  /*3390*/  SYNCS.PHASECHK.TRANS64.TRYWAIT P3, [UR23+0x22830], R5 ;  /* 0x02283005ff0075a7 */ /* 0x000e640008060157 */
[----:B-1----:R-:W-:Y:S05]  /*33a0*/  @!P3 BRA `(.L_x_257) ;  /* 0x000000980000b947 */ /* 0x002fea0003800000 */
.L_x_256:
        /* <DEDUP_REMOVED lines=12> */
[----:B------:R-:W-:Y:S01]  /*3470*/  HGMMA.64x96x16.F32.BF16 R152, gdesc[UR8], R152, gsb0 ;  /* 0x01600000089879f0 */ /* 0x000fe20008001898 */
[----:B------:R-:W-:Y:S02]  /*3480*/  UMOV UR10, UR22 ;  /* 0x00000016000a7c82 */ /* 0x000fe40008000000 */
[----:B------:R-:W-:Y:S02]  /*3490*/  WARPGROUP.DEPBAR.LE gsb0, 0x0 ;  /* 0x00008000000079c5 */ /* 0x000fe40000010000 */
[----:B------:R-:W-:-:S06]  /*34a0*/  WARPGROUP.ARRIVE ;  /* 0x00000000000079c5 */ /* 0x000fcc0000000000 */
[----:B------:R-:W-:Y:S03]  /*34b0*/  HGMMA.64x96x16.F32.BF16 R152, gdesc[UR12], R152, gsb0 ;  /* 0x016000000c9879f0 */ /* 0x000fe60008001898 */
[----:B------:R-:W-:Y:S02]  /*34c0*/  WARPGROUP.DEPBAR.LE gsb0, 0x0 ;  /* 0x00008000000079c5 */ /* 0x000fe40000010000 */
[----:B------:R-:W-:-:S06]  /*34d0*/  WARPGROUP.ARRIVE ;  /* 0x00000000000079c5 */ /* 0x000fcc0000000000 */
[----:B------:R-:W-:Y:S03]  /*34e0*/  HGMMA.64x96x16.F32.BF16 R152, gdesc[UR16], R152, gsb0 ;  /* 0x01600000109879f0 */ /* 0x000fe60008001898 */
[----:B------:R-:W-:Y:S02]  /*34f0*/  WARPGROUP.DEPBAR.LE gsb0, 0x0 ;  /* 0x00008000000079c5 */ /* 0x000fe40000010000 */
[----:B-1----:R-:W-:Y:S02]  /*3500*/  FMNMX.FTZ R0, R152, R9, !PT ;  /* 0x0000000998007209 */ /* 0x002fe40007810000 */
[----:B------:R-:W-:Y:S02]  /*3510*/  FMNMX.FTZ R8, R154, R204, !PT ;  /* 0x000000cc9a087209 */ /* 0x000fe40007810000 */
        /* <DEDUP_REMOVED lines=41> */
[----:B------:R1:W-:Y:S01]  /*37b0*/  MUFU.EX2 R8, R153 ;  /* 0x0000009900087308 */ /* 0x0003e20000000800 */
[----:B------:R-:W-:Y:S01]  /*37c0*/  FMUL.FTZ R6, R6, UR10 ;  /* 0x0000000a06067c20 */ /* 0x000fe20008410000 */
[----:B------:R-:W-:Y:S01]  /*37d0*/  FMNMX.FTZ R12, R170, R7, !PT ;  /* 0x00000007aa0c7209 */ /* 0x000fe20007810000 */
[--C-:B------:R-:W-:Y:S01]  /*37e0*/  FFMA.FTZ R172, R172, UR10, -R205.reuse ;  /* 0x0000000aacac7c23 */ /* 0x100fe200080108cd */
[--C-:B------:R-:W-:Y:S01]  /*37f0*/  FFMA.FTZ R11, R157, UR10, -R205.reuse ;  /* 0x0000000a9d0b7c23 */ /* 0x100fe200080108cd */
[--C-:B------:R-:W-:Y:S01]  /*3800*/  FFMA.FTZ R156, R156, UR10, -R205.reuse ;  /* 0x0000000a9c9c7c23 */ /* 0x100fe200080108cd */
[----:B------:R-:W-:Y:S01]  /*3810*/  FMNMX.FTZ R7, R171, R12, !PT ;  /* 0x0000000cab077209 */ /* 0x000fe20007810000 */
[--C-:B------:R-:W-:Y:S01]  /*3820*/  FFMA.FTZ R157, R177, UR10, -R205.reuse ;  /* 0x0000000ab19d7c23 */ /* 0x100fe200080108cd */
[----:B------:R-:W2:Y:S01]  /*3830*/  MUFU.EX2 R6, R6 ;  /* 0x0000000600067308 */ /* 0x000ea20000000800 */
[--C-:B-1----:R-:W-:Y:S01]  /*3840*/  FFMA.FTZ R153, R173, UR10, -R205.reuse ;  /* 0x0000000aad997c23 */ /* 0x102fe200080108cd */
[----:B------:R-:W-:Y:S01]  /*3850*/  FMNMX.FTZ R14, R174, R7, !PT ;  /* 0x00000007ae0e7209 */ /* 0x000fe20007810000 */
[--C-:B------:R-:W-:Y:S01]  /*3860*/  FFMA.FTZ R173, R192, UR10, -R205.reuse ;  /* 0x0000000ac0ad7c23 */ /* 0x100fe200080108cd */
[--C-:B------:R-:W-:Y:S01]  /*3870*/  FFMA.FTZ R177, R196, UR10, -R205.reuse ;  /* 0x0000000ac4b17c23 */ /* 0x100fe200080108cd */
[--C-:B------:R-:W-:Y:S01]  /*3880*/  FFMA.FTZ R160, R160, UR10, -R205.reuse ;  /* 0x0000000aa0a07c23 */ /* 0x100fe200080108cd */
[----:B------:R-:W-:Y:S01]  /*3890*/  FMNMX.FTZ R7, R175, R14, !PT ;  /* 0x0000000eaf077209 */ /* 0x000fe20007810000 */
[--C-:B------:R-:W-:Y:S01]  /*38a0*/  FFMA.FTZ R15, R165, UR10, -R205.reuse ;  /* 0x0000000aa50f7c23 */ /* 0x100fe200080108cd */
[----:B------:R-:W1:Y:S01]  /*38b0*/  MUFU.EX2 R9, R9 ;  /* 0x0000000900097308 */ /* 0x000e620000000800 */
[--C-:B------:R-:W-:Y:S01]  /*38c0*/  FFMA.FTZ R21, R169, UR10, -R205.reuse ;  /* 0x0000000aa9157c23 */ /* 0x100fe200080108cd */
[----:B------:R-:W-:Y:S01]  /*38d0*/  FMNMX.FTZ R14, R178, R7, !PT ;  /* 0x00000007b20e7209 */ /* 0x000fe20007810000 */
[--C-:B------:R-:W-:Y:S01]  /*38e0*/  FFMA.FTZ R165, R184, UR10, -R205.reuse ;  /* 0x0000000ab8a57c23 */ /* 0x100fe200080108cd */
[--C-:B------:R-:W-:Y:S01]  /*38f0*/  FFMA.FTZ R184, R193, UR10, -R205.reuse ;  /* 0x0000000ac1b87c23 */ /* 0x100fe200080108cd */
[--C-:B------:R-:W-:Y:S01]  /*3900*/  FFMA.FTZ R169, R188, UR10, -R205.reuse ;  /* 0x0000000abca97c23 */ /* 0x100fe200080108cd */
[----:B------:R-:W-:Y:S01]  /*3910*/  FMNMX.FTZ R7, R179, R14, !PT ;  /* 0x0000000eb3077209 */ /* 0x000fe20007810000 */
[----:B------:R-:W-:Y:S01]  /*3920*/  FFMA.FTZ R188, R197, UR10, -R205 ;  /* 0x0000000ac5bc7c23 */ /* 0x000fe200080108cd */
[----:B------:R-:W-:Y:S01]  /*3930*/  MUFU.EX2 R14, R164 ;  /* 0x000000a4000e7308 */ /* 0x000fe20000000800 */
[-C--:B--2---:R-:W-:Y:S01]  /*3940*/  FMUL.FTZ R24, R24, R6.reuse ;  /* 0x0000000618187220 */ /* 0x084fe20000410000 */
[----:B------:R-:W-:Y:S01]  /*3950*/  FMNMX.FTZ R20, R182, R7, !PT ;  /* 0x00000007b6147209 */ /* 0x000fe20007810000 */
[-C--:B------:R-:W-:Y:S01]  /*3960*/  FMUL.FTZ R25, R25, R6.reuse ;  /* 0x0000000619197220 */ /* 0x080fe20000410000 */
[-C--:B------:R-:W-:Y:S01]  /*3970*/  FMUL.FTZ R28, R28, R6.reuse ;  /* 0x000000061c1c7220 */ /* 0x080fe20000410000 */
[----:B------:R-:W-:Y:S01]  /*3980*/  FMUL.FTZ R29, R29, R6 ;  /* 0x000000061d1d7220 */ /* 0x000fe20000410000 */
[----:B------:R-:W-:Y:S01]  /*3990*/  FMNMX.FTZ R7, R183, R20, !PT ;  /* 0x00000014b7077209 */ /* 0x000fe20007810000 */
[-C--:B------:R-:W-:Y:S01]  /*39a0*/  FMUL.FTZ R32, R32, R6.reuse ;  /* 0x0000000620207220 */ /* 0x080fe20000410000 */
[----:B------:R2:W-:Y:S01]  /*39b0*/  MUFU.EX2 R10, R156 ;  /* 0x0000009c000a7308 */ /* 0x0005e20000000800 */
[----:B-1----:R-:W-:Y:S01]  /*39c0*/  FFMA.FTZ R3, R6, R3, R9 ;  /* 0x0000000306037223 */ /* 0x002fe20000010009 */
[----:B------:R-:W-:Y:S01]  /*39d0*/  FMNMX.FTZ R20, R186, R7, !PT ;  /* 0x00000007ba147209 */ /* 0x000fe20007810000 */
[-C--:B------:R-:W-:Y:S01]  /*39e0*/  FMUL.FTZ R33, R33, R6.reuse ;  /* 0x0000000621217220 */ /* 0x080fe20000410000 */
[----:B------:R-:W-:Y:S01]  /*39f0*/  FMUL.FTZ R36, R36, R6 ;  /* 0x0000000624247220 */ /* 0x000fe20000410000 */
[----:B------:R-:W-:Y:S01]  /*3a00*/  FADD.FTZ R3, R8, R3 ;  /* 0x0000000308037221 */ /* 0x000fe20000010000 */
[----:B------:R-:W-:Y:S01]  /*3a10*/  FMNMX.FTZ R7, R187, R20, !PT ;  /* 0x00000014bb077209 */ /* 0x000fe20007810000 */
[-C--:B------:R-:W-:Y:S01]  /*3a20*/  FMUL.FTZ R37, R37, R6.reuse ;  /* 0x0000000625257220 */ /* 0x080fe20000410000 */
[----:B------:R-:W-:Y:S01]  /*3a30*/  MUFU.EX2 R11, R11 ;  /* 0x0000000b000b7308 */ /* 0x000fe20000000800 */
[--C-:B--2---:R-:W-:Y:S01]  /*3a40*/  FFMA.FTZ R156, R176, UR10, -R205.reuse ;  /* 0x0000000ab09c7c23 */ /* 0x104fe200080108cd */
[----:B------:R-:W-:Y:S01]  /*3a50*/  FMNMX.FTZ R20, R190, R7, !PT ;  /* 0x00000007be147209 */ /* 0x000fe20007810000 */
[-C--:B------:R-:W-:Y:S01]  /*3a60*/  FMUL.FTZ R40, R40, R6.reuse ;  /* 0x0000000628287220 */ /* 0x080fe20000410000 */
[----:B------:R-:W-:Y:S01]  /*3a70*/  IADD3 R176, -R22, 0xb, RZ ;  /* 0x0000000b16b07810 */ /* 0x000fe20007ffe1ff */
[----:B------:R-:W-:Y:S01]  /*3a80*/  FMUL.FTZ R41, R41, R6 ;  /* 0x0000000629297220 */ /* 0x000fe20000410000 */
[----:B------:R-:W-:Y:S01]  /*3a90*/  FMNMX.FTZ R7, R191, R20, !PT ;  /* 0x00000014bf077209 */ /* 0x000fe20007810000 */
[-C--:B------:R-:W-:Y:S01]  /*3aa0*/  FMUL.FTZ R44, R44, R6.reuse ;  /* 0x000000062c2c7220 */ /* 0x080fe20000410000 */
[----:B------:R1:W-:Y:S01]  /*3ab0*/  MUFU.EX2 R12, R160 ;  /* 0x000000a0000c7308 */ /* 0x0003e20000000800 */
[-C--:B------:R-:W-:Y:S01]  /*3ac0*/  FMUL.FTZ R45, R45, R6.reuse ;  /* 0x000000062d2d7220 */ /* 0x080fe20000410000 */
[----:B------:R-:W-:Y:S01]  /*3ad0*/  FMNMX.FTZ R20, R194, R7, !PT ;  /* 0x00000007c2147209 */ /* 0x000fe20007810000 */
[-C--:B------:R-:W-:Y:S01]  /*3ae0*/  FMUL.FTZ R48, R48, R6.reuse ;  /* 0x0000000630307220 */ /* 0x080fe20000410000 */
[-C--:B------:R-:W-:Y:S01]  /*3af0*/  FMUL.FTZ R49, R49, R6.reuse ;  /* 0x0000000631317220 */ /* 0x080fe20000410000 */
[----:B------:R-:W-:Y:S01]  /*3b00*/  FMUL.FTZ R52, R52, R6 ;  /* 0x0000000634347220 */ /* 0x000fe20000410000 */
[----:B------:R-:W-:Y:S01]  /*3b10*/  FMNMX.FTZ R7, R195, R20, !PT ;  /* 0x00000014c3077209 */ /* 0x000fe20007810000 */
[-C--:B------:R-:W-:Y:S01]  /*3b20*/  FMUL.FTZ R53, R53, R6.reuse ;  /* 0x0000000635357220 */ /* 0x080fe20000410000 */
[----:B------:R2:W-:Y:S01]  /*3b30*/  MUFU.EX2 R20, R172 ;  /* 0x000000ac00147308 */ /* 0x0005e20000000800 */
[--C-:B-1----:R-:W-:Y:S01]  /*3b40*/  FFMA.FTZ R160, R168, UR10, -R205.reuse ;  /* 0x0000000aa8a07c23 */ /* 0x102fe200080108cd */
[----:B------:R-:W-:Y:S01]  /*3b50*/  FMNMX.FTZ R152, R198, R7, !PT ;  /* 0x00000007c6987209 */ /* 0x000fe20007810000 */
[-C--:B------:R-:W-:Y:S01]  /*3b60*/  FMUL.FTZ R56, R56, R6.reuse ;  /* 0x0000000638387220 */ /* 0x080fe20000410000 */
[----:B------:R-:W-:Y:S01]  /*3b70*/  F2FP.BF16.F32.PACK_AB R168, R8, R9 ;  /* 0x0000000908a8723e */ /* 0x000fe200000010ff */
[----:B------:R-:W-:Y:S01]  /*3b80*/  FMUL.FTZ R57, R57, R6 ;  /* 0x0000000639397220 */ /* 0x000fe20000410000 */
[----:B------:R-:W-:Y:S01]  /*3b90*/  FMNMX.FTZ R7, R199, R152, !PT ;  /* 0x00000098c7077209 */ /* 0x000fe20007810000 */
[--C-:B------:R-:W-:Y:S01]  /*3ba0*/  FFMA.FTZ R152, R180, UR10, -R205.reuse ;  /* 0x0000000ab4987c23 */ /* 0x100fe200080108cd */
[----:B------:R-:W-:Y:S01]  /*3bb0*/  MUFU.EX2 R13, R13 ;  /* 0x0000000d000d7308 */ /* 0x000fe20000000800 */
[--C-:B--2---:R-:W-:Y:S01]  /*3bc0*/  FFMA.FTZ R172, R185, UR10, -R205.reuse ;  /* 0x0000000ab9ac7c23 */ /* 0x104fe200080108cd */
[----:B------:R-:W-:Y:S01]  /*3bd0*/  FFMA.FTZ R180, R189, UR10, -R205 ;  /* 0x0000000abdb47c23 */ /* 0x000fe200080108cd */
[----:B------:R-:W1:Y:S01]  /*3be0*/  SHFL.BFLY PT, R164, R7, 0x2, 0x1f ;  /* 0x0c401f0007a47f89 */ /* 0x000e6200000e0000 */
        /* <DEDUP_REMOVED lines=22> */
[----:B------:R-:W-:Y:S01]  /*3d50*/  FMUL.FTZ R97, R97, R6 ;  /* 0x0000000661617220 */ /* 0x000fe20000410000 */
[----:B-1----:R-:W-:Y:S01]  /*3d60*/  FMNMX.FTZ R164, R7, R164, !PT ;  /* 0x000000a407a47209 */ /* 0x002fe20007810000 */
[-C--:B------:R-:W-:Y:S01]  /*3d70*/  FMUL.FTZ R100, R100, R6.reuse ;  /* 0x0000000664647220 */ /* 0x080fe20000410000 */
[-C--:B------:R-:W-:Y:S01]  /*3d80*/  FMUL.FTZ R101, R101, R6.reuse ;  /* 0x0000000665657220 */ /* 0x080fe20000410000 */
        /* <DEDUP_REMOVED lines=26> */
[----:B-1----:R-:W-:Y:S01]  /*3f30*/  FMNMX.FTZ R7, R164, R7, !PT ;  /* 0x00000007a4077209 */ /* 0x002fe20007810000 */
[----:B------:R-:W-:Y:S01]  /*3f40*/  MUFU.EX2 R152, R152 ;  /* 0x0000009800987308 */ /* 0x000fe20000000800 */
[-C--:B------:R-:W-:Y:S01]  /*3f50*/  FMUL.FTZ R148, R148, R6.reuse ;  /* 0x0000000694947220 */ /* 0x080fe20000410000 */
[----:B------:R-:W-:-:S02]  /*3f60*/  FMUL.FTZ R149, R149, R6 ;  /* 0x0000000695957220 */ /* 0x000fc40000410000 */
[----:B------:R-:W-:-:S04]  /*3f70*/  FADD.FTZ R164, -R7, R204 ;  /* 0x000000cc07a47221 */ /* 0x000fc80000010100 */
[----:B------:R-:W-:Y:S01]  /*3f80*/  FMUL.FTZ R181, R164, UR10 ;  /* 0x0000000aa4b57c20 */ /* 0x000fe20008410000 */
[----:B------:R-:W-:Y:S01]  /*3f90*/  FMUL.FTZ R164, R7, UR10 ;  /* 0x0000000a07a47c20 */ /* 0x000fe20008410000 */
[----:B------:R-:W-:Y:S03]  /*3fa0*/  MUFU.EX2 R161, R161 ;  /* 0x000000a100a17308 */ /* 0x000fe60000000800 */
        /* <DEDUP_REMOVED lines=12> */
[----:B------:R-:W-:Y:S01]  /*4070*/  IMAD.U32 R186, RZ, RZ, UR23 ;  /* 0x00000017ffba7e24 */ /* 0x000fe2000f8e00ff */
[----:B------:R-:W1:Y:S01]  /*4080*/  MUFU.EX2 R192, R192 ;  /* 0x000000c000c07308 */ /* 0x000e620000000800 */
[--C-:B------:R-:W-:Y:S01]  /*4090*/  FFMA.FTZ R204, R163, UR10, -R164.reuse ;  /* 0x0000000aa3cc7c23 */ /* 0x100fe200080108a4 */
[----:B------:R-:W-:Y:S01]  /*40a0*/  FFMA.FTZ R163, R166, UR10, -R164 ;  /* 0x0000000aa6a37c23 */ /* 0x000fe200080108a4 */
[----:B------:R-:W-:-:S02]  /*40b0*/  @!P1 VIADD R154, R186, 0x22840 ;  /* 0x00022840ba9a9836 */ /* 0x000fc40000000000 */
[--C-:B------:R-:W-:Y:S01]  /*40c0*/  FFMA.FTZ R206, R167, UR10, -R164.reuse ;  /* 0x0000000aa7ce7c23 */ /* 0x100fe200080108a4 */
[--C-:B------:R-:W-:Y:S01]  /*40d0*/  FFMA.FTZ R189, R170, UR10, -R164.reuse ;  /* 0x0000000aaabd7c23 */ /* 0x100fe200080108a4 */
[--C-:B------:R-:W-:Y:S01]  /*40e0*/  FFMA.FTZ R208, R171, UR10, -R164.reuse ;  /* 0x0000000aabd07c23 */ /* 0x100fe200080108a4 */
[----:B------:R-:W-:Y:S01]  /*40f0*/  FFMA.FTZ R193, R174, UR10, -R164 ;  /* 0x0000000aaec17c23 */ /* 0x000fe200080108a4 */
[----:B------:R-:W2:Y:S01]  /*4100*/  MUFU.EX2 R155, R155 ;  /* 0x0000009b009b7308 */ /* 0x000ea20000000800 */
[----:B------:R-:W-:Y:S01]  /*4110*/  @!P1 PRMT R154, RZ, 0x654, R154 ;  /* 0x00000654ff9a9816 */ /* 0x000fe2000000009a */
[----:B------:R3:W-:Y:S06]  /*4120*/  BAR.ARV R176, 0x100 ;  /* 0x000400b00000751d */ /* 0x0007ec0000002000 */
[----:B------:R-:W4:Y:S01]  /*4130*/  MUFU.EX2 R185, R185 ;  /* 0x000000b900b97308 */ /* 0x000f220000000800 */
[----:B-1----:R-:W-:Y:S01]  /*4140*/  FFMA.FTZ R4, R181, R4, R192 ;  /* 0x00000004b5047223 */ /* 0x002fe200000100c0 */
[----:B------:R1:W-:Y:S01]  /*4150*/  @!P1 SYNCS.ARRIVE.TRANS64.RED.A1T0 RZ, [R154+URZ], RZ ;  /* 0x000000ff9aff99a7 */ /* 0x0003e2000810043f */
[--C-:B------:R-:W-:Y:S01]  /*4160*/  FFMA.FTZ R212, R187, UR10, -R164.reuse ;  /* 0x0000000abbd47c23 */ /* 0x100fe200080108a4 */
[--C-:B------:R-:W-:Y:S01]  /*4170*/  FFMA.FTZ R187, R190, UR10, -R164.reuse ;  /* 0x0000000abebb7c23 */ /* 0x100fe200080108a4 */
[--C-:B------:R-:W-:Y:S01]  /*4180*/  FFMA.FTZ R190, R191, UR10, -R164.reuse ;  /* 0x0000000abfbe7c23 */ /* 0x100fe200080108a4 */
[--C-:B------:R-:W-:Y:S01]  /*4190*/  FFMA.FTZ R191, R194, UR10, -R164.reuse ;  /* 0x0000000ac2bf7c23 */ /* 0x100fe200080108a4 */
[----:B------:R-:W-:Y:S01]  /*41a0*/  FFMA.FTZ R195, R195, UR10, -R164 ;  /* 0x0000000ac3c37c23 */ /* 0x000fe200080108a4 */
[----:B------:R-:W5:Y:S01]  /*41b0*/  MUFU.EX2 R196, R196 ;  /* 0x000000c400c47308 */ /* 0x000f620000000800 */
[----:B--2---:R-:W-:Y:S01]  /*41c0*/  FADD.FTZ R4, R155, R4 ;  /* 0x000000049b047221 */ /* 0x004fe20000010000 */
[----:B-1----:R-:W-:Y:S01]  /*41d0*/  FADD.FTZ R154, R10, R3 ;  /* 0x000000030a9a7221 */ /* 0x002fe20000010000 */
[--C-:B------:R-:W-:Y:S01]  /*41e0*/  FFMA.FTZ R198, R198, UR10, -R164.reuse ;  /* 0x0000000ac6c67c23 */ /* 0x100fe200080108a4 */
[----:B------:R-:W-:Y:S01]  /*41f0*/  FFMA.FTZ R199, R199, UR10, -R164 ;  /* 0x0000000ac7c77c23 */ /* 0x000fe200080108a4 */
[----:B------:R-:W-:Y:S01]  /*4200*/  F2FP.BF16.F32.PACK_AB R158, R161, R152 ;  /* 0x00000098a19e723e */ /* 0x000fe200000010ff */
[----:B------:R-:W-:Y:S01]  /*4210*/  FADD.FTZ R3, R11, R154 ;  /* 0x0000009a0b037221 */ /* 0x000fe20000010000 */
[----:B------:R-:W-:Y:S01]  /*4220*/  F2FP.BF16.F32.PACK_AB R162, R153, R20 ;  /* 0x0000001499a2723e */ /* 0x000fe200000010ff */
[----:B------:R-:W1:Y:S01]  /*4230*/  MUFU.EX2 R159, R159 ;  /* 0x0000009f009f7308 */ /* 0x000e620000000800 */
[----:B----4-:R-:W-:Y:S01]  /*4240*/  FADD.FTZ R9, R185, R4 ;  /* 0x00000004b9097221 */ /* 0x010fe20000010000 */
[----:B------:R-:W-:Y:S01]  /*4250*/  FADD.FTZ R154, R12, R3 ;  /* 0x000000030c9a7221 */ /* 0x000fe20000010000 */
[----:B------:R-:W-:Y:S01]  /*4260*/  F2FP.BF16.F32.PACK_AB R170, R11, R10 ;  /* 0x0000000a0baa723e */ /* 0x000fe200000010ff */
[-C--:B------:R-:W-:Y:S01]  /*4270*/  FMUL.FTZ R26, R26, R181.reuse ;  /* 0x000000b51a1a7220 */ /* 0x080fe20000410000 */
[C---:B------:R-:W-:Y:S01]  /*4280*/  F2FP.BF16.F32.PACK_AB R164, R13.reuse, R12 ;  /* 0x0000000c0da4723e */ /* 0x040fe200000010ff */
[----:B------:R-:W-:Y:S01]  /*4290*/  FADD.FTZ R3, R13, R154 ;  /* 0x0000009a0d037221 */ /* 0x000fe20000010000 */
[----:B------:R-:W-:Y:S01]  /*42a0*/  F2FP.BF16.F32.PACK_AB R166, R15, R14 ;  /* 0x0000000e0fa6723e */ /* 0x000fe200000010ff */
        /* <DEDUP_REMOVED lines=8> */
[----:B------:R-:W4:Y:S01]  /*4330*/  MUFU.EX2 R163, R163 ;  /* 0x000000a300a37308 */ /* 0x000f220000000800 */
[----:B-1----:R-:W-:Y:S01]  /*4340*/  FADD.FTZ R9, R159, R4 ;  /* 0x000000049f097221 */ /* 0x002fe20000010000 */
[----:B------:R-:W-:Y:S01]  /*4350*/  FADD.FTZ R154, R160, R3 ;  /* 0x00000003a09a7221 */ /* 0x000fe20000010000 */
[----:B------:R-:W-:Y:S01]  /*4360*/  F2FP.BF16.F32.PACK_AB R160, R21, R160 ;  /* 0x000000a015a0723e */ /* 0x000fe200000010ff */
[-C--:B------:R-:W-:Y:S01]  /*4370*/  FMUL.FTZ R35, R35, R181.reuse ;  /* 0x000000b523237220 */ /* 0x080fe20000410000 */
[-C--:B------:R-:W-:Y:S01]  /*4380*/  FMUL.FTZ R38, R38, R181.reuse ;  /* 0x000000b526267220 */ /* 0x080fe20000410000 */
[----:B------:R-:W-:Y:S01]  /*4390*/  FADD.FTZ R3, R21, R154 ;  /* 0x0000009a15037221 */ /* 0x000fe20000010000 */
[-C--:B------:R-:W-:Y:S01]  /*43a0*/  FMUL.FTZ R39, R39, R181.reuse ;  /* 0x000000b527277220 */ /* 0x080fe20000410000 */
[----:B------:R-:W1:Y:S01]  /*43b0*/  MUFU.EX2 R206, R206 ;  /* 0x000000ce00ce7308 */ /* 0x000e620000000800 */
[----:B--2---:R-:W-:Y:S01]  /*43c0*/  FADD.FTZ R4, R204, R9 ;  /* 0x00000009cc047221 */ /* 0x004fe20000010000 */
[----:B------:R-:W-:Y:S01]  /*43d0*/  FADD.FTZ R154, R20, R3 ;  /* 0x00000003149a7221 */ /* 0x000fe20000010000 */
[-C--:B------:R-:W-:Y:S01]  /*43e0*/  FMUL.FTZ R42, R42, R181.reuse ;  /* 0x000000b52a2a7220 */ /* 0x080fe20000410000 */
[-C--:B------:R-:W-:Y:S01]  /*43f0*/  FMUL.FTZ R43, R43, R181.reuse ;  /* 0x000000b52b2b7220 */ /* 0x080fe20000410000 */
[-C--:B------:R-:W-:Y:S01]  /*4400*/  FMUL.FTZ R46, R46, R181.reuse ;  /* 0x000000b52e2e7220 */ /* 0x080fe20000410000 */
[----:B------:R-:W-:Y:S01]  /*4410*/  FADD.FTZ R3, R153, R154 ;  /* 0x0000009a99037221 */ /* 0x000fe20000010000 */
[-C--:B------:R-:W-:Y:S01]  /*4420*/  FMUL.FTZ R47, R47, R181.reuse ;  /* 0x000000b52f2f7220 */ /* 0x080fe20000410000 */
[----:B------:R-:W2:Y:S01]  /*4430*/  MUFU.EX2 R189, R189 ;  /* 0x000000bd00bd7308 */ /* 0x000ea20000000800 */
[----:B----4-:R-:W-:Y:S01]  /*4440*/  FADD.FTZ R9, R163, R4 ;  /* 0x00000004a3097221 */ /* 0x010fe20000010000 */
[----:B------:R-:W-:Y:S01]  /*4450*/  FADD.FTZ R154, R156, R3 ;  /* 0x000000039c9a7221 */ /* 0x000fe20000010000 */
[----:B------:R-:W-:Y:S01]  /*4460*/  F2FP.BF16.F32.PACK_AB R156, R157, R156 ;  /* 0x0000009c9d9c723e */ /* 0x000fe200000010ff */
[-C--:B------:R-:W-:Y:S01]  /*4470*/  FMUL.FTZ R50, R50, R181.reuse ;  /* 0x000000b532327220 */ /* 0x080fe20000410000 */
[-C--:B------:R-:W-:Y:S01]  /*4480*/  FMUL.FTZ R51, R51, R181.reuse ;  /* 0x000000b533337220 */ /* 0x080fe20000410000 */
[----:B------:R-:W-:Y:S01]  /*4490*/  FADD.FTZ R3, R157, R154 ;  /* 0x0000009a9d037221 */ /* 0x000fe20000010000 */
[----:B------:R-:W-:Y:S01]  /*44a0*/  FMUL.FTZ R54, R54, R181 ;  /* 0x000000b536367220 */ /* 0x000fe20000410000 */
        /* <DEDUP_REMOVED lines=47> */
[----:B------:R-:W-:Y:S01]  /*47a0*/  FMUL.FTZ R119, R119, R181 ;  /* 0x000000b577777220 */ /* 0x000fe20000410000 */
[----:B------:R-:W4:Y:S01]  /*47b0*/  MUFU.EX2 R182, R182 ;  /* 0x000000b600b67308 */ /* 0x000f220000000800 */
[C---:B-1----:R-:W-:Y:S01]  /*47c0*/  FADD.FTZ R4, R178.reuse, R9 ;  /* 0x00000009b2047221 */ /* 0x042fe20000010000 */
        /* <DEDUP_REMOVED lines=20> */
[----:B------:R-:W-:Y:S01]  /*4910*/  FMUL.FTZ R151, R151, R181 ;  /* 0x000000b597977220 */ /* 0x000fe20000410000 */
[----:B------:R-:W-:Y:S01]  /*4920*/  F2FP.BF16.F32.PACK_AB R171, R196, R185 ;  /* 0x000000b9c4ab723e */ /* 0x000fe200000010ff */
[----:B------:R-:W4:Y:S01]  /*4930*/  MUFU.EX2 R172, R172 ;  /* 0x000000ac00ac7308 */ /* 0x000f220000000800 */
[----:B-1----:R-:W-:Y:S01]  /*4940*/  FADD.FTZ R3, R165, R154 ;  /* 0x0000009aa5037221 */ /* 0x002fe20000010000 */
[----:B------:R-:W-:-:S02]  /*4950*/  F2FP.BF16.F32.PACK_AB R161, R208, R189 ;  /* 0x000000bdd0a1723e */ /* 0x000fc400000010ff */
[----:B------:R-:W-:-:S04]  /*4960*/  F2FP.BF16.F32.PACK_AB R163, R210, R193 ;  /* 0x000000c1d2a3723e */ /* 0x000fc800000010ff */
[----:B------:R-:W1:Y:S01]  /*4970*/  MUFU.EX2 R212, R212 ;  /* 0x000000d400d47308 */ /* 0x000e620000000800 */
[----:B--2---:R-:W-:-:S07]  /*4980*/  FADD.FTZ R9, R183, R4 ;  /* 0x00000004b7097221 */ /* 0x004fce0000010000 */
[----:B------:R-:W2:Y:S01]  /*4990*/  MUFU.EX2 R169, R169 ;  /* 0x000000a900a97308 */ /* 0x000ea20000000800 */
[C---:B----4-:R-:W-:Y:S01]  /*49a0*/  FADD.FTZ R154, R172.reuse, R3 ;  /* 0x00000003ac9a7221 */ /* 0x050fe20000010000 */
[----:B------:R-:W-:Y:S02]  /*49b0*/  F2FP.BF16.F32.PACK_AB R152, R172, R165 ;  /* 0x000000a5ac98723e */ /* 0x000fe400000010ff */
[----:B------:R-:W-:Y:S02]  /*49c0*/  F2FP.BF16.F32.PACK_AB R165, R204, R159 ;  /* 0x0000009fcca5723e */ /* 0x000fe400000010ff */
[----:B------:R-:W-:Y:S02]  /*49d0*/  F2FP.BF16.F32.PACK_AB R159, R182, R179 ;  /* 0x000000b3b69f723e */ /* 0x000fe400000010ff */
[----:B------:R-:W4:Y:S01]  /*49e0*/  MUFU.EX2 R187, R187 ;  /* 0x000000bb00bb7308 */ /* 0x000f220000000800 */
[C---:B-1----:R-:W-:Y:S01]  /*49f0*/  FADD.FTZ R4, R212.reuse, R9 ;  /* 0x00000009d4047221 */ /* 0x042fe20000010000 */
[----:B------:R-:W-:-:S06]  /*4a00*/  F2FP.BF16.F32.PACK_AB R153, R212, R183 ;  /* 0x000000b7d499723e */ /* 0x000fcc00000010ff */
[----:B------:R-:W1:Y:S01]  /*4a10*/  MUFU.EX2 R180, R180 ;  /* 0x000000b400b47308 */ /* 0x000e620000000800 */
[----:B--2---:R-:W-:-:S07]  /*4a20*/  FADD.FTZ R3, R169, R154 ;  /* 0x0000009aa9037221 */ /* 0x004fce0000010000 */
[----:B------:R-:W2:Y:S01]  /*4a30*/  MUFU.EX2 R190, R190 ;  /* 0x000000be00be7308 */ /* 0x000ea20000000800 */
[----:B----4-:R-:W-:-:S07]  /*4a40*/  FADD.FTZ R9, R187, R4 ;  /* 0x00000004bb097221 */ /* 0x010fce0000010000 */
[----:B------:R-:W4:Y:S01]  /*4a50*/  MUFU.EX2 R173, R173 ;  /* 0x000000ad00ad7308 */ /* 0x000f220000000800 */
[C---:B-1----:R-:W-:Y:S01]  /*4a60*/  FADD.FTZ R8, R180.reuse, R3 ;  /* 0x00000003b4087221 */ /* 0x042fe20000010000 */
[----:B------:R-:W-:Y:S02]  /*4a70*/  F2FP.BF16.F32.PACK_AB R154, R180, R169 ;  /* 0x000000a9b49a723e */ /* 0x000fe400000010ff */
[----:B------:R-:W-:-:S04]  /*4a80*/  F2FP.BF16.F32.PACK_AB R169, R155, R192 ;  /* 0x000000c09ba9723e */ /* 0x000fc800000010ff */
[----:B------:R-:W1:Y:S01]  /*4a90*/  MUFU.EX2 R191, R191 ;  /* 0x000000bf00bf7308 */ /* 0x000e620000000800 */
[C---:B--2---:R-:W-:Y:S01]  /*4aa0*/  FADD.FTZ R4, R190.reuse, R9 ;  /* 0x00000009be047221 */ /* 0x044fe20000010000 */
[----:B------:R-:W-:-:S06]  /*4ab0*/  F2FP.BF16.F32.PACK_AB R155, R190, R187 ;  /* 0x000000bbbe9b723e */ /* 0x000fcc00000010ff */
[----:B------:R-:W2:Y:S01]  /*4ac0*/  MUFU.EX2 R184, R184 ;  /* 0x000000b800b87308 */ /* 0x000ea20000000800 */
[----:B----4-:R-:W-:-:S07]  /*4ad0*/  FADD.FTZ R3, R173, R8 ;  /* 0x00000008ad037221 */ /* 0x010fce0000010000 */
[----:B------:R-:W4:Y:S01]  /*4ae0*/  MUFU.EX2 R6, R195 ;  /* 0x000000c300067308 */ /* 0x000f220000000800 */
[----:B-1----:R-:W-:-:S07]  /*4af0*/  FADD.FTZ R9, R191, R4 ;  /* 0x00000004bf097221 */ /* 0x002fce0000010000 */
[----:B------:R-:W1:Y:S01]  /*4b00*/  MUFU.EX2 R177, R177 ;  /* 0x000000b100b17308 */ /* 0x000e620000000800 */
[C---:B--2---:R-:W-:Y:S01]  /*4b10*/  FADD.FTZ R8, R184.reuse, R3 ;  /* 0x00000003b8087221 */ /* 0x044fe20000010000 */
[----:B------:R-:W-:-:S06]  /*4b20*/  F2FP.BF16.F32.PACK_AB R172, R184, R173 ;  /* 0x000000adb8ac723e */ /* 0x000fcc00000010ff */
[----:B------:R-:W2:Y:S01]  /*4b30*/  MUFU.EX2 R198, R198 ;  /* 0x000000c600c67308 */ /* 0x000ea20000000800 */
[C---:B----4-:R-:W-:Y:S01]  /*4b40*/  FADD.FTZ R9, R6.reuse, R9 ;  /* 0x0000000906097221 */ /* 0x050fe20000010000 */
[----:B------:R-:W-:-:S06]  /*4b50*/  F2FP.BF16.F32.PACK_AB R173, R6, R191 ;  /* 0x000000bf06ad723e */ /* 0x000fcc00000010ff */
[----:B------:R-:W4:Y:S01]  /*4b60*/  MUFU.EX2 R188, R188 ;  /* 0x000000bc00bc7308 */ /* 0x000f220000000800 */
[----:B-1----:R-:W-:-:S07]  /*4b70*/  FADD.FTZ R3, R177, R8 ;  /* 0x00000008b1037221 */ /* 0x002fce0000010000 */
[----:B------:R-:W1:Y:S01]  /*4b80*/  MUFU.EX2 R199, R199 ;  /* 0x000000c700c77308 */ /* 0x000e620000000800 */
[----:B--2---:R-:W-:Y:S01]  /*4b90*/  FADD.FTZ R4, R198, R9 ;  /* 0x00000009c6047221 */ /* 0x004fe20000010000 */
[C---:B----4-:R-:W-:Y:S01]  /*4ba0*/  FADD.FTZ R3, R188.reuse, R3 ;  /* 0x00000003bc037221 */ /* 0x050fe20000010000 */
[----:B------:R-:W-:Y:S02]  /*4bb0*/  F2FP.BF16.F32.PACK_AB R174, R188, R177 ;  /* 0x000000b1bcae723e */ /* 0x000fe400000010ff */
[C---:B-1----:R-:W-:Y:S01]  /*4bc0*/  FADD.FTZ R4, R199.reuse, R4 ;  /* 0x00000004c7047221 */ /* 0x042fe20000010000 */
[----:B------:R-:W-:Y:S01]  /*4bd0*/  F2FP.BF16.F32.PACK_AB R175, R199, R198 ;  /* 0x000000c6c7af723e */ /* 0x000fe200000010ff */
[----:B---3--:R-:W-:Y:S06]  /*4be0*/  @!P0 BRA `(.L_x_258) ;  /* 0x0000000000048947 */ /* 0x008fec0003800000 */
[----:B------:R-:W-:Y:S01]  /*4bf0*/  BPT.TRAP 0x1 ;  /* 0x000000040000795c */ /* 0x000fe20000300000 */
.L_x_258:
[----:B------:R1:W2:Y:S01]  /*4c00*/  SYNCS.PHASECHK.TRANS64.TRYWAIT P3, [UR23+0x22850], R5 ;  /* 0x02285005ff0075a7 */ /* 0x0002a20008060157 */
[----:B------:R-:W-:Y:S05]  /*4c10*/  @!P0 BRA `(.L_x_259) ;  /* 0x0000000000048947 */ /* 0x000fea0003800000 */
[----:B------:R-:W-:Y:S01]  /*4c20*/  BPT.TRAP 0x1 ;  /* 0x000000040000795c */ /* 0x000fe20000300000 */
.L_x_259:
[----:B--2---:R-:W-:Y:S05]  /*4c30*/  @P3 BRA `(.L_x_260) ;  /* 0x0000000000083947 */ /* 0x004fea0003800000 */
[----:B------:R-:W2:Y:S02]  /*4c40*/  SYNCS.PHASECHK.TRANS64.TRYWAIT P3, [UR23+0x22850], R5 ;  /* 0x02285005ff0075a7 */ /* 0x000ea40008060157 */
[----:B--2---:R-:W-:Y:S05]  /*4c50*/  @!P3 BRA `(.L_x_261) ;  /* 0x0000007c00ecb947 */ /* 0x004fea0003800000 */
.L_x_260:
[----:B012---:R-:W-:Y:S01]  /*4c60*/  VIADD R5, R22, 0x8 ;  /* 0x0000000816057836 */ /* 0x007fe20000000000 */
[----:B------:R-:W-:Y:S01]  /*4c70*/  UIMAD UR11, UR37, 0xc00, UR21 ;  /* 0x00000c00250b78a4 */ /* 0x000fe2000f8e0215 */
[----:B------:R-:W-:Y:S01]  /*4c80*/  @!P1 VIADD R186, R186, 0x22860 ;  /* 0x00022860baba9836 */ /* 0x000fe20000000000 */
[----:B------:R-:W-:Y:S01]  /*4c90*/  UMOV UR7, 0x40000040 ;  /* 0x4000004000077882 */ /* 0x000fe20000000000 */
[----:B------:R-:W-:Y:S01]  /*4ca0*/  IMAD.MOV.U32 R204, RZ, RZ, R7 ;  /* 0x000000ffffcc7224 */ /* 0x000fe200078e0007 */
        /* <DEDUP_REMOVED lines=39> */
.L_x_253:
[----:B------:R-:W1:Y:S01]  /*4f20*/  SHFL.BFLY PT, R6, R3, 0x2, 0x1f ;  /* 0x0c401f0003067f89 */ /* 0x000e6200000e0000 */
[----:B------:R-:W-:Y:S01]  /*4f30*/  CS2R R20, SRZ ;  /* 0x0000000000147805 */ /* 0x000fe2000001ff00 */
[----:B------:R-:W-:Y:S01]  /*4f40*/  UIADD3 UR37, UR37, 0x1, URZ ;  /* 0x0000000125257890 */ /* 0x000fe2000fffe03f */
[----:B------:R2:W-:Y:S06]  /*4f50*/  BAR.ARV R176, 0x100 ;  /* 0x000400b00000751d */ /* 0x0005ec0000002000 */
[----:B------:R-:W-:Y:S02]  /*4f60*/  UISETP.NE.AND UP0, UPT, UR37, 0x2, UPT ;  /* 0x000000022500788c */ /* 0x000fe4000bf05270 */
[----:B------:R-:W-:Y:S06]  /*4f70*/  BAR.ARV 0x8, 0x120 ;  /* 0x0204800000007b1d */ /* 0x000fec0000002000 */
[----:B------:R-:W-:Y:S01]  /*4f80*/  USEL UR4, URZ, 0x1, UP0 ;  /* 0x000000013f047887 */ /* 0x000fe20008000000 */
[----:B------:R-:W-:Y:S01]  /*4f90*/  PLOP3.LUT P0, PT, PT, PT, PT, 0x8, 0x0 ;  /* 0x000000000000781c */ /* 0x000fe20003f0e170 */
[----:B------:R-:W4:Y:S01]  /*4fa0*/  SHFL.BFLY PT, R9, R4, 0x2, 0x1f ;  /* 0x0c401f0004097f89 */ /* 0x000f2200000e0000 */
[----:B------:R-:W-:-:S02]  /*4fb0*/  UIADD3 UR39, UR39, 0x1, URZ ;  /* 0x0000000127277890 */ /* 0x000fc4000fffe03f */
[----:B------:R-:W-:Y:S01]  /*4fc0*/  USEL UR37, UR37, URZ, UP0 ;  /* 0x0000003f25257287 */ /* 0x000fe20008000000 */
[----:B-1----:R-:W-:Y:S01]  /*4fd0*/  FADD.FTZ R6, R6, R3 ;  /* 0x0000000306067221 */ /* 0x002fe20000010000 */
[----:B------:R-:W-:-:S04]  /*4fe0*/  ULOP3.LUT UR38, UR38, UR4, URZ, 0x3c, !UPT ;  /* 0x0000000426267292 */ /* 0x000fc8000f8e3c3f */
[----:B0--3--:R-:W0:Y:S01]  /*4ff0*/  SHFL.BFLY PT, R5, R6, 0x1, 0x1f ;  /* 0x0c201f0006057f89 */ /* 0x009e2200000e0000 */
[----:B----4-:R-:W-:-:S05]  /*5000*/  FADD.FTZ R9, R9, R4 ;  /* 0x0000000409097221 */ /* 0x010fca0000010000 */
[----:B------:R-:W1:Y:S01]  /*5010*/  SHFL.BFLY PT, R8, R9, 0x1, 0x1f ;  /* 0x0c201f0009087f89 */ /* 0x000e6200000e0000 */
[----:B0-----:R-:W-:-:S05]  /*5020*/  FADD.FTZ R152, R6, R5 ;  /* 0x0000000506987221 */ /* 0x001fca0000010000 */
[----:B------:R-:W-:-:S13]  /*5030*/  FSETP.NE.FTZ.AND P1, PT, R152, RZ, PT ;  /* 0x000000ff9800720b */ /* 0x000fda0003f35000 */
[----:B------:R-:W0:Y:S01]  /*5040*/  @P1 MUFU.RCP R21, R152 ;  /* 0x0000009800151308 */ /* 0x000e220000001000 */
[----:B-1----:R-:W-:-:S05]  /*5050*/  FADD.FTZ R153, R9, R8 ;  /* 0x0000000809997221 */ /* 0x002fca0000010000 */
[----:B------:R-:W-:Y:S01]  /*5060*/  FSETP.NE.FTZ.AND P2, PT, R153, RZ, PT ;  /* 0x000000ff9900720b */ /* 0x000fe20003f55000 */
[-C--:B0-----:R-:W-:Y:S01]  /*5070*/  FMUL.FTZ R9, R40, R21.reuse ;  /* 0x0000001528097220 */ /* 0x081fe20000410000 */
[-C--:B------:R-:W-:Y:S01]  /*5080*/  FMUL.FTZ R8, R41, R21.reuse ;  /* 0x0000001529087220 */ /* 0x080fe20000410000 */
[----:B------:R-:W-:Y:S01]  /*5090*/  @P1 MUFU.LG2 R40, R152 ;  /* 0x0000009800281308 */ /* 0x000fe20000000c00 */
[-C--:B------:R-:W-:Y:S01]  /*50a0*/  FMUL.FTZ R5, R24, R21.reuse ;  /* 0x0000001518057220 */ /* 0x080fe20000410000 */
[-C--:B------:R-:W-:Y:S01]  /*50b0*/  FMUL.FTZ R6, R28, R21.reuse ;  /* 0x000000151c067220 */ /* 0x080fe20000410000 */
[-C--:B------:R-:W-:Y:S01]  /*50c0*/  FMUL.FTZ R4, R25, R21.reuse ;  /* 0x0000001519047220 */ /* 0x080fe20000410000 */
[-C--:B------:R-:W-:Y:S01]  /*50d0*/  FMUL.FTZ R29, R29, R21.reuse ;  /* 0x000000151d1d7220 */ /* 0x080fe20000410000 */
[-C--:B------:R-:W-:Y:S01]  /*50e0*/  FMUL.FTZ R32, R32, R21.reuse ;  /* 0x0000001520207220 */ /* 0x080fe20000410000 */
[-C--:B------:R-:W-:Y:S01]  /*50f0*/  FMUL.FTZ R33, R33, R21.reuse ;  /* 0x0000001521217220 */ /* 0x080fe20000410000 */
[----:B------:R-:W-:-:S03]  /*5100*/  FMUL.FTZ R36, R36, R21 ;  /* 0x0000001524247220 */ /* 0x000fc60000410000 */
[----:B------:R-:W0:Y:S01]  /*5110*/  @P2 MUFU.RCP R20, R153 ;  /* 0x0000009900142308 */ /* 0x000e220000001000 */
[-C--:B------:R-:W-:Y:S01]  /*5120*/  FMUL.FTZ R37, R37, R21.reuse ;  /* 0x0000001525257220 */ /* 0x080fe20000410000 */
[-C--:B------:R-:W-:Y:S01]  /*5130*/  FMUL.FTZ R11, R44, R21.reuse ;  /* 0x000000152c0b7220 */ /* 0x080fe20000410000 */
[-C--:B------:R-:W-:Y:S01]  /*5140*/  FMUL.FTZ R10, R45, R21.reuse ;  /* 0x000000152d0a7220 */ /* 0x080fe20000410000 */
[-C--:B------:R-:W-:Y:S01]  /*5150*/  FMUL.FTZ R13, R48, R21.reuse ;  /* 0x00000015300d7220 */ /* 0x080fe20000410000 */
[-C--:B------:R-:W-:Y:S01]  /*5160*/  FMUL.FTZ R12, R49, R21.reuse ;  /* 0x00000015310c7220 */ /* 0x080fe20000410000 */
[-C--:B------:R-:W-:Y:S01]  /*5170*/  FMUL.FTZ R15, R52, R21.reuse ;  /* 0x00000015340f7220 */ /* 0x080fe20000410000 */
[-C--:B------:R-:W-:Y:S01]  /*5180*/  FMUL.FTZ R14, R53, R21.reuse ;  /* 0x00000015350e7220 */ /* 0x080fe20000410000 */
[----:B------:R-:W1:Y:S01]  /*5190*/  @P2 MUFU.LG2 R41, R153 ;  /* 0x0000009900292308 */ /* 0x000e620000000c00 */
        /* <DEDUP_REMOVED lines=48> */
[----:B------:R-:W-:-:S02]  /*54a0*/  IMAD.U32 R21, RZ, RZ, UR10 ;  /* 0x0000000aff157e24 */ /* 0x000fc4000f8e00ff */
[-C--:B0-----:R-:W-:Y:S01]  /*54b0*/  FMUL.FTZ R174, R26, R20.reuse ;  /* 0x000000141aae7220 */ /* 0x081fe20000410000 */
[----:B------:R-:W-:Y:S02]  /*54c0*/  IMAD.U32 R49, RZ, RZ, UR10 ;  /* 0x0000000aff317e24 */ /* 0x000fe4000f8e00ff */
[-C--:B------:R-:W-:Y:S01]  /*54d0*/  FMUL.FTZ R26, R30, R20.reuse ;  /* 0x000000141e1a7220 */ /* 0x080fe20000410000 */
[----:B------:R-:W-:Y:S01]  /*54e0*/  @P1 FMUL.FTZ R21, R21, 0.69314718246459960938 ;  /* 0x3f31721815151820 */ /* 0x000fe20000410000 */
[----:B------:R-:W-:Y:S01]  /*54f0*/  @P1 FMUL.FTZ R40, R40, 0.69314718246459960938 ;  /* 0x3f31721828281820 */ /* 0x000fe20000410000 */
[----:B------:R-:W-:Y:S01]  /*5500*/  @P2 FMUL.FTZ R49, R49, 0.69314718246459960938 ;  /* 0x3f31721831312820 */ /* 0x000fe20000410000 */
[----:B-1----:R-:W-:Y:S01]  /*5510*/  @P2 FMUL.FTZ R30, R41, 0.69314718246459960938 ;  /* 0x3f317218291e2820 */ /* 0x002fe20000410000 */
[-C--:B------:R-:W-:Y:S01]  /*5520*/  FMUL.FTZ R161, R83, R20.reuse ;  /* 0x0000001453a17220 */ /* 0x080fe20000410000 */
[----:B------:R-:W-:Y:S01]  /*5530*/  FMUL.FTZ R160, R87, R20 ;  /* 0x0000001457a07220 */ /* 0x000fe20000410000 */
[----:B------:R-:W-:-:S02]  /*5540*/  IMAD.MOV.U32 R44, RZ, RZ, -0x800000 ;  /* 0xff800000ff2c7424 */ /* 0x000fc400078e00ff */
[-C--:B------:R-:W-:Y:S01]  /*5550*/  FMUL.FTZ R83, R86, R20.reuse ;  /* 0x0000001456537220 */ /* 0x080fe20000410000 */
[----:B------:R-:W-:Y:S02]  /*5560*/  IMAD.MOV.U32 R45, RZ, RZ, -0x800000 ;  /* 0xff800000ff2d7424 */ /* 0x000fe400078e00ff */
[-C--:B------:R-:W-:Y:S01]  /*5570*/  FMUL.FTZ R87, R91, R20.reuse ;  /* 0x000000145b577220 */ /* 0x080fe20000410000 */
[-C--:B------:R-:W-:Y:S01]  /*5580*/  FMUL.FTZ R179, R27, R20.reuse ;  /* 0x000000141bb37220 */ /* 0x080fe20000410000 */
[-C--:B------:R-:W-:Y:S01]  /*5590*/  FMUL.FTZ R177, R31, R20.reuse ;  /* 0x000000141fb17220 */ /* 0x080fe20000410000 */
[-C--:B------:R-:W-:Y:S01]  /*55a0*/  FMUL.FTZ R173, R34, R20.reuse ;  /* 0x0000001422ad7220 */ /* 0x080fe20000410000 */
[-C--:B--2---:R-:W-:Y:S01]  /*55b0*/  FMUL.FTZ R176, R35, R20.reuse ;  /* 0x0000001423b07220 */ /* 0x084fe20000410000 */
        /* <DEDUP_REMOVED lines=54> */
[----:B------:R-:W-:Y:S01]  /*5920*/  @P1 FFMA.FTZ R44, R21, R0, R40 ;  /* 0x00000000152c1223 */ /* 0x000fe20000010028 */
[----:B------:R-:W-:-:S07]  /*5930*/  @P2 FFMA.FTZ R45, R49, R7, R30 ;  /* 0x00000007312d2223 */ /* 0x000fce000001001e */
.L_x_242:
[----:B------:R-:W0:Y:S01]  /*5940*/  S2R R7, SR_CgaCtaId ;  /* 0x0000000000077919 */ /* 0x000e220000008800 */
[----:B------:R-:W-:Y:S01]  /*5950*/  MOV R0, 0x400 ;  /* 0x0000040000007802 */ /* 0x000fe20000000f00 */
[----:B------:R-:W-:Y:S01]  /*5960*/  BSSY B0, `(.L_x_263) ;  /* 0x00002a4000007945 */ /* 0x000fe20003800000 */
[----:B------:R-:W-:Y:S02]  /*5970*/  BAR.SYNC.DEFER_BLOCKING 0x5, 0x120 ;  /* 0x0144800000007b1d */ /* 0x000fe40000010000 */
[----:B0-----:R-:W-:-:S05]  /*5980*/  LEA R0, R7, R0, 0x18 ;  /* 0x0000000007007211 */ /* 0x001fca00078ec0ff */
[----:B------:R-:W0:Y:S02]  /*5990*/  LDS.128 R40, [R0+0x228d0] ;  /* 0x0228d00000287984 */ /* 0x000e240000000c00 */
[----:B0-----:R-:W-:Y:S01]  /*59a0*/  R2UR UR5, R42 ;  /* 0x000000002a0572ca */ /* 0x001fe200000e0000 */
[----:B------:R-:W-:Y:S06]  /*59b0*/  BAR.ARV 0x4, 0x120 ;  /* 0x0104800000007b1d */ /* 0x000fec0000002000 */
[----:B------:R-:W-:Y:S08]  /*59c0*/  @P0 BRA `(.L_x_264) ;  /* 0x0000001c00700947 */ /* 0x000ff00003800000 */
[----:B------:R-:W0:Y:S01]  /*59d0*/  S2R R7, SR_SWINHI ;  /* 0x0000000000077919 */ /* 0x000e220000002f00 */
[----:B------:R-:W-:Y:S01]  /*59e0*/  F2FP.BF16.F32.PACK_AB R6, R29, R6 ;  /* 0x000000061d06723e */ /* 0x000fe200000010ff */
[----:B------:R-:W-:Y:S01]  /*59f0*/  USHF.L.U32 UR8, UR46, 0x2, URZ ;  /* 0x000000022e087899 */ /* 0x000fe2000800063f */
[----:B------:R-:W-:Y:S01]  /*5a00*/  F2FP.BF16.F32.PACK_AB R4, R4, R5 ;  /* 0x000000050404723e */ /* 0x000fe200000010ff */
[----:B------:R-:W-:Y:S01]  /*5a10*/  BAR.SYNC.DEFER_BLOCKING 0x1, 0x100 ;  /* 0x0044000000007b1d */ /* 0x000fe20000010000 */
[----:B------:R-:W-:Y:S01]  /*5a20*/  F2FP.BF16.F32.PACK_AB R5, R179, R174 ;  /* 0x000000aeb305723e */ /* 0x000fe200000010ff */
[----:B------:R-:W-:Y:S01]  /*5a30*/  USHF.L.U64.HI UR9, UR46, 0x2, UR45 ;  /* 0x000000022e097899 */ /* 0x000fe2000801022d */
[----:B------:R-:W-:Y:S02]  /*5a40*/  F2FP.BF16.F32.PACK_AB R8, R8, R9 ;  /* 0x000000090808723e */ /* 0x000fe400000010ff */
[----:B------:R-:W-:Y:S01]  /*5a50*/  F2FP.BF16.F32.PACK_AB R10, R10, R11 ;  /* 0x0000000b0a0a723e */ /* 0x000fe200000010ff */
[----:B------:R-:W-:Y:S01]  /*5a60*/  ULDC.64 UR6, c[0x0][0xbd8] ;  /* 0x0002f60000067ab9 */ /* 0x000fe20000000a00 */
[----:B------:R-:W-:Y:S01]  /*5a70*/  F2FP.BF16.F32.PACK_AB R9, R170, R159 ;  /* 0x0000009faa09723e */ /* 0x000fe200000010ff */
[----:B------:R-:W-:Y:S01]  /*5a80*/  UIADD3 UR4, UP1, UR8, UR6, URZ ;  /* 0x0000000608047290 */ /* 0x000fe2000ff3e03f */
[----:B------:R-:W-:Y:S01]  /*5a90*/  F2FP.BF16.F32.PACK_AB R11, R171, R158 ;  /* 0x0000009eab0b723e */ /* 0x000fe200000010ff */
[----:B------:R-:W-:Y:S01]  /*5aa0*/  UISETP.NE.U32.AND UP0, UPT, UR6, URZ, UPT ;  /* 0x0000003f0600728c */ /* 0x000fe2000bf05070 */
[----:B------:R-:W-:Y:S01]  /*5ab0*/  F2FP.BF16.F32.PACK_AB R12, R12, R13 ;  /* 0x0000000d0c0c723e */ /* 0x000fe200000010ff */
[----:B------:R-:W-:Y:S01]  /*5ac0*/  UIADD3.X UR6, UR9, UR7, URZ, UP1, !UPT ;  /* 0x0000000709067290 */ /* 0x000fe20008ffe43f */
[----:B------:R-:W-:Y:S01]  /*5ad0*/  F2FP.BF16.F32.PACK_AB R14, R14, R15 ;  /* 0x0000000f0e0e723e */ /* 0x000fe200000010ff */
[----:B------:R-:W-:Y:S01]  /*5ae0*/  UISETP.NE.AND.EX UP0, UPT, UR7, URZ, UPT, UP0 ;  /* 0x0000003f0700728c */ /* 0x000fe2000bf05300 */
[----:B------:R-:W-:-:S02]  /*5af0*/  F2FP.BF16.F32.PACK_AB R13, R168, R157 ;  /* 0x0000009da80d723e */ /* 0x000fc400000010ff */
[----:B------:R-:W-:Y:S02]  /*5b00*/  F2FP.BF16.F32.PACK_AB R15, R169, R156 ;  /* 0x0000009ca90f723e */ /* 0x000fe400000010ff */
[----:B------:R-:W-:Y:S02]  /*5b10*/  F2FP.BF16.F32.PACK_AB R24, R57, R24 ;  /* 0x000000183918723e */ /* 0x000fe400000010ff */
[----:B------:R-:W-:Y:S02]  /*5b20*/  F2FP.BF16.F32.PACK_AB R25, R166, R25 ;  /* 0x00000019a619723e */ /* 0x000fe400000010ff */
[----:B------:R-:W-:Y:S02]  /*5b30*/  F2FP.BF16.F32.PACK_AB R28, R28, R3 ;  /* 0x000000031c1c723e */ /* 0x000fe400000010ff */
[----:B------:R-:W-:Y:S02]  /*5b40*/  F2FP.BF16.F32.PACK_AB R72, R73, R72 ;  /* 0x000000484948723e */ /* 0x000fe400000010ff */
[----:B------:R-:W-:-:S02]  /*5b50*/  F2FP.BF16.F32.PACK_AB R80, R81, R80 ;  /* 0x000000505150723e */ /* 0x000fc400000010ff */
[----:B------:R-:W-:Y:S02]  /*5b60*/  MOV R20, R0 ;  /* 0x0000000000147202 */ /* 0x000fe40000000f00 */
[----:B0-----:R-:W-:Y:S02]  /*5b70*/  MOV R21, R7 ;  /* 0x0000000700157202 */ /* 0x001fe40000000f00 */
[----:B------:R-:W-:Y:S02]  /*5b80*/  F2FP.BF16.F32.PACK_AB R73, R165, R152 ;  /* 0x00000098a549723e */ /* 0x000fe400000010ff */
[----:B------:R-:W-:Y:S01]  /*5b90*/  F2FP.BF16.F32.PACK_AB R81, R161, R82 ;  /* 0x00000052a151723e */ /* 0x000fe200000010ff */
[----:B------:R-:W-:Y:S01]  /*5ba0*/  IMAD.WIDE R78, R202, 0x2, R20 ;  /* 0x00000002ca4e7825 */ /* 0x000fe200078e0214 */
[----:B------:R-:W-:Y:S02]  /*5bb0*/  F2FP.BF16.F32.PACK_AB R88, R89, R88 ;  /* 0x000000585958723e */ /* 0x000fe400000010ff */
[----:B------:R-:W-:-:S02]  /*5bc0*/  F2FP.BF16.F32.PACK_AB R82, R85, R84 ;  /* 0x000000545552723e */ /* 0x000fc400000010ff */
[C---:B------:R-:W-:Y:S02]  /*5bd0*/  IADD3 R30, P1, R78.reuse, 0x20, RZ ;  /* 0x000000204e1e7810 */ /* 0x040fe40007f3e0ff */
[C---:B------:R-:W-:Y:S02]  /*5be0*/  LOP3.LUT R7, R78.reuse, 0x380, RZ, 0xc0, !PT ;  /* 0x000003804e077812 */ /* 0x040fe400078ec0ff */
[C---:B------:R-:W-:Y:S01]  /*5bf0*/  IADD3 R95, P0, R78.reuse, 0x40, RZ ;  /* 0x000000404e5f7810 */ /* 0x040fe20007f1e0ff */
[--C-:B------:R-:W-:Y:S01]  /*5c00*/  IMAD.X R31, RZ, RZ, R79.reuse, P1 ;  /* 0x000000ffff1f7224 */ /* 0x100fe200008e064f */
[C---:B------:R-:W-:Y:S02]  /*5c10*/  IADD3 R181, P4, R78.reuse, 0x60, RZ ;  /* 0x000000604eb57810 */ /* 0x040fe40007f9e0ff */
[C---:B------:R-:W-:Y:S01]  /*5c20*/  IADD3 R183, P3, R78.reuse, 0x4000, RZ ;  /* 0x000040004eb77810 */ /* 0x040fe20007f7e0ff */
[--C-:B------:R-:W-:Y:S01]  /*5c30*/  IMAD.X R35, RZ, RZ, R79.reuse, P0 ;  /* 0x000000ffff237224 */ /* 0x100fe200000e064f */
        /* <DEDUP_REMOVED lines=8> */
[----:B------:R-:W-:Y:S01]  /*5cc0*/  SHF.R.U64 R7, R7, 0x3, RZ ;  /* 0x0000000307077819 */ /* 0x000fe200000012ff */
[--C-:B------:R-:W-:Y:S01]  /*5cd0*/  IMAD.X R53, RZ, RZ, R79.reuse, P2 ;  /* 0x000000ffff357224 */ /* 0x100fe200010e064f */
[C---:B------:R-:W-:Y:S01]  /*5ce0*/  IADD3 R58, P0, R78.reuse, 0x8020, RZ ;  /* 0x000080204e3a7810 */ /* 0x040fe20007f1e0ff */
[----:B------:R-:W-:Y:S01]  /*5cf0*/  IMAD.X R55, RZ, RZ, R79, P1 ;  /* 0x000000ffff377224 */ /* 0x000fe200008e064f */
[----:B------:R-:W-:-:S02]  /*5d00*/  IADD3 R191, P4, R78, 0x8040, RZ ;  /* 0x000080404ebf7810 */ /* 0x000fc40007f9e0ff */
        /* <DEDUP_REMOVED lines=8> */
[----:B------:R-:W-:Y:S01]  /*5d90*/  IADD3 R199, P1, R78, 0xc060, RZ ;  /* 0x0000c0604ec77810 */ /* 0x000fe20007f3e0ff */
[--C-:B------:R-:W-:Y:S01]  /*5da0*/  IMAD.X R71, RZ, RZ, R79.reuse, P5 ;  /* 0x000000ffff477224 */ /* 0x100fe200028e064f */
[----:B------:R-:W-:Y:S01]  /*5db0*/  LOP3.LUT R78, R7, R78, RZ, 0x3c, !PT ;  /* 0x0000004e074e7212 */ /* 0x000fe200078e3cff */
[--C-:B------:R-:W-:Y:S01]  /*5dc0*/  IMAD.X R75, RZ, RZ, R79.reuse, P2 ;  /* 0x000000ffff4b7224 */ /* 0x100fe200010e064f */
[----:B------:R-:W-:Y:S01]  /*5dd0*/  LOP3.LUT R7, R30, 0x380, RZ, 0xc0, !PT ;  /* 0x000003801e077812 */ /* 0x000fe200078ec0ff */
[----:B------:R-:W-:Y:S01]  /*5de0*/  IMAD.X R27, RZ, RZ, R79, P1 ;  /* 0x000000ffff1b7224 */ /* 0x000fe200008e064f */
[----:B------:R-:W-:-:S02]  /*5df0*/  LOP3.LUT R40, R183, 0x380, RZ, 0xc0, !PT ;  /* 0x00000380b7287812 */ /* 0x000fc400078ec0ff */
[----:B------:R-:W-:Y:S02]  /*5e00*/  SHF.R.U64 R7, R7, 0x3, RZ ;  /* 0x0000000307077819 */ /* 0x000fe400000012ff */
[----:B------:R-:W-:Y:S02]  /*5e10*/  SHF.R.U64 R40, R40, 0x3, RZ ;  /* 0x0000000328287819 */ /* 0x000fe400000012ff */
[----:B------:R-:W-:Y:S02]  /*5e20*/  LOP3.LUT R30, R7, R30, RZ, 0x3c, !PT ;  /* 0x0000001e071e7212 */ /* 0x000fe400078e3cff */
[----:B------:R-:W-:Y:S02]  /*5e30*/  LOP3.LUT R7, R42, 0x380, RZ, 0xc0, !PT ;  /* 0x000003802a077812 */ /* 0x000fe400078ec0ff */
[----:B------:R-:W-:Y:S02]  /*5e40*/  LOP3.LUT R46, R40, R183, RZ, 0x3c, !PT ;  /* 0x000000b7282e7212 */ /* 0x000fe400078e3cff */
[----:B------:R-:W-:-:S02]  /*5e50*/  LOP3.LUT R40, R185, 0x380, RZ, 0xc0, !PT ;  /* 0x00000380b9287812 */ /* 0x000fc400078ec0ff */
[----:B------:R-:W-:Y:S02]  /*5e60*/  SHF.R.U64 R7, R7, 0x3, RZ ;  /* 0x0000000307077819 */ /* 0x000fe400000012ff */
[----:B------:R-:W-:Y:S02]  /*5e70*/  SHF.R.U64 R40, R40, 0x3, RZ ;  /* 0x0000000328287819 */ /* 0x000fe400000012ff */
[----:B------:R-:W-:Y:S02]  /*5e80*/  LOP3.LUT R48, R7, R42, RZ, 0x3c, !PT ;  /* 0x0000002a07307212 */ /* 0x000fe400078e3cff */
[----:B------:R-:W-:Y:S02]  /*5e90*/  LOP3.LUT R7, R58, 0x380, RZ, 0xc0, !PT ;  /* 0x000003803a077812 */ /* 0x000fe400078ec0ff */
[----:B------:R-:W-:Y:S02]  /*5ea0*/  LOP3.LUT R50, R40, R185, RZ, 0x3c, !PT ;  /* 0x000000b928327212 */ /* 0x000fe400078e3cff */
[----:B------:R-:W-:-:S02]  /*5eb0*/  LOP3.LUT R42, R193, 0x380, RZ, 0xc0, !PT ;  /* 0x00000380c12a7812 */ /* 0x000fc400078ec0ff */
[----:B------:R-:W-:Y:S02]  /*5ec0*/  LOP3.LUT R40, R191, 0x380, RZ, 0xc0, !PT ;  /* 0x00000380bf287812 */ /* 0x000fe400078ec0ff */
[----:B------:R-:W-:Y:S02]  /*5ed0*/  SHF.R.U64 R7, R7, 0x3, RZ ;  /* 0x0000000307077819 */ /* 0x000fe400000012ff */
[----:B------:R-:W-:Y:S02]  /*5ee0*/  SHF.R.U64 R42, R42, 0x3, RZ ;  /* 0x000000032a2a7819 */ /* 0x000fe400000012ff */
[----:B------:R-:W-:Y:S02]  /*5ef0*/  SHF.R.U64 R40, R40, 0x3, RZ ;  /* 0x0000000328287819 */ /* 0x000fe400000012ff */
[----:B------:R-:W-:Y:S02]  /*5f00*/  LOP3.LUT R58, R7, R58, RZ, 0x3c, !PT ;  /* 0x0000003a073a7212 */ /* 0x000fe400078e3cff */
[----:B------:R-:W-:-:S02]  /*5f10*/  LOP3.LUT R34, R95, 0x380, RZ, 0xc0, !PT ;  /* 0x000003805f227812 */ /* 0x000fc400078ec0ff */
[----:B------:R-:W-:Y:S02]  /*5f20*/  LOP3.LUT R64, R42, R193, RZ, 0x3c, !PT ;  /* 0x000000c12a407212 */ /* 0x000fe400078e3cff */
[----:B------:R-:W-:Y:S02]  /*5f30*/  LOP3.LUT R7, R70, 0x380, RZ, 0xc0, !PT ;  /* 0x0000038046077812 */ /* 0x000fe400078ec0ff */
[----:B------:R-:W-:Y:S02]  /*5f40*/  LOP3.LUT R38, R181, 0x380, RZ, 0xc0, !PT ;  /* 0x00000380b5267812 */ /* 0x000fe400078ec0ff */
[----:B------:R-:W-:Y:S02]  /*5f50*/  LOP3.LUT R62, R40, R191, RZ, 0x3c, !PT ;  /* 0x000000bf283e7212 */ /* 0x000fe400078e3cff */
[----:B------:R-:W-:Y:S02]  /*5f60*/  LOP3.LUT R42, R199, 0x380, RZ, 0xc0, !PT ;  /* 0x00000380c72a7812 */ /* 0x000fe400078ec0ff */
[----:B------:R-:W-:-:S02]  /*5f70*/  LOP3.LUT R40, R197, 0x380, RZ, 0xc0, !PT ;  /* 0x00000380c5287812 */ /* 0x000fc400078ec0ff */
[----:B------:R-:W-:Y:S02]  /*5f80*/  SHF.R.U64 R34, R34, 0x3, RZ ;  /* 0x0000000322227819 */ /* 0x000fe400000012ff */
[----:B------:R-:W-:Y:S02]  /*5f90*/  SHF.R.U64 R29, R7, 0x3, RZ ;  /* 0x00000003071d7819 */ /* 0x000fe400000012ff */
[----:B------:R-:W-:Y:S02]  /*5fa0*/  SHF.R.U64 R38, R38, 0x3, RZ ;  /* 0x0000000326267819 */ /* 0x000fe400000012ff */
[----:B------:R-:W-:Y:S02]  /*5fb0*/  LOP3.LUT R52, R187, 0x380, RZ, 0xc0, !PT ;  /* 0x00000380bb347812 */ /* 0x000fe400078ec0ff */
[----:B------:R-:W-:Y:S02]  /*5fc0*/  MOV R78, R78 ;  /* 0x0000004e004e7202 */ /* 0x000fe40000000f00 */
[----:B------:R-:W-:-:S02]  /*5fd0*/  SHF.R.U64 R42, R42, 0x3, RZ ;  /* 0x000000032a2a7819 */ /* 0x000fc400000012ff */
[----:B------:R-:W-:Y:S02]  /*5fe0*/  F2FP.BF16.F32.PACK_AB R7, R177, R26 ;  /* 0x0000001ab107723e */ /* 0x000fe400000010ff */
[----:B------:R-:W-:Y:S02]  /*5ff0*/  LOP3.LUT R54, R189, 0x380, RZ, 0xc0, !PT ;  /* 0x00000380bd367812 */ /* 0x000fe400078ec0ff */
[----:B------:R-:W-:Y:S01]  /*6000*/  SHF.R.U64 R40, R40, 0x3, RZ ;  /* 0x0000000328287819 */ /* 0x000fe200000012ff */
[----:B------:R0:W-:Y:S01]  /*6010*/  STSM.16.M88.4 [R78], R4 ;  /* 0x000000044e007844 */ /* 0x0001e20000000200 */
[----:B------:R-:W-:Y:S02]  /*6020*/  LOP3.LUT R34, R34, R95, RZ, 0x3c, !PT ;  /* 0x0000005f22227212 */ /* 0x000fe400078e3cff */
[----:B------:R-:W-:Y:S02]  /*6030*/  LOP3.LUT R38, R38, R181, RZ, 0x3c, !PT ;  /* 0x000000b526267212 */ /* 0x000fe400078e3cff */
[----:B------:R-:W-:-:S02]  /*6040*/  SHF.R.U64 R52, R52, 0x3, RZ ;  /* 0x0000000334347819 */ /* 0x000fc400000012ff */
[----:B------:R-:W-:Y:S02]  /*6050*/  LOP3.LUT R26, R42, R199, RZ, 0x3c, !PT ;  /* 0x000000c72a1a7212 */ /* 0x000fe400078e3cff */
[----:B------:R-:W-:Y:S02]  /*6060*/  SHF.R.U64 R54, R54, 0x3, RZ ;  /* 0x0000000336367819 */ /* 0x000fe400000012ff */
[----:B------:R-:W-:Y:S02]  /*6070*/  LOP3.LUT R66, R195, 0x380, RZ, 0xc0, !PT ;  /* 0x00000380c3427812 */ /* 0x000fe400078ec0ff */
[----:B------:R-:W-:Y:S02]  /*6080*/  LOP3.LUT R74, R40, R197, RZ, 0x3c, !PT ;  /* 0x000000c5284a7212 */ /* 0x000fe400078e3cff */
[----:B------:R-:W-:Y:S02]  /*6090*/  MOV R40, R30 ;  /* 0x0000001e00287202 */ /* 0x000fe40000000f00 */
[----:B0-----:R-:W-:-:S02]  /*60a0*/  F2FP.BF16.F32.PACK_AB R4, R33, R32 ;  /* 0x000000202104723e */ /* 0x001fc400000010ff */
[----:B------:R-:W-:Y:S02]  /*60b0*/  F2FP.BF16.F32.PACK_AB R5, R176, R173 ;  /* 0x000000adb005723e */ /* 0x000fe400000010ff */
[----:B------:R-:W-:Y:S02]  /*60c0*/  F2FP.BF16.F32.PACK_AB R6, R37, R36 ;  /* 0x000000242506723e */ /* 0x000fe400000010ff */
[----:B------:R-:W-:Y:S02]  /*60d0*/  F2FP.BF16.F32.PACK_AB R7, R175, R172 ;  /* 0x000000acaf07723e */ /* 0x000fe400000010ff */
[----:B------:R-:W-:Y:S02]  /*60e0*/  MOV R35, R34 ;  /* 0x0000002200237202 */ /* 0x000fe40000000f00 */
[----:B------:R-:W-:Y:S01]  /*60f0*/  LOP3.LUT R52, R52, R187, RZ, 0x3c, !PT ;  /* 0x000000bb34347212 */ /* 0x000fe200078e3cff */
[----:B------:R0:W-:Y:S01]  /*6100*/  STSM.16.M88.4 [R40], R4 ;  /* 0x0000000428007844 */ /* 0x0001e20000000200 */
[----:B------:R-:W-:-:S02]  /*6110*/  MOV R38, R38 ;  /* 0x0000002600267202 */ /* 0x000fc40000000f00 */
[----:B------:R-:W-:Y:S01]  /*6120*/  MOV R32, R26 ;  /* 0x0000001a00207202 */ /* 0x000fe20000000f00 */
[----:B------:R-:W-:Y:S01]  /*6130*/  STSM.16.M88.4 [R35], R8 ;  /* 0x0000000823007844 */ /* 0x000fe20000000200 */
[----:B------:R-:W-:Y:S02]  /*6140*/  LOP3.LUT R54, R54, R189, RZ, 0x3c, !PT ;  /* 0x000000bd36367212 */ /* 0x000fe400078e3cff */
[----:B------:R-:W-:Y:S01]  /*6150*/  SHF.R.U64 R66, R66, 0x3, RZ ;  /* 0x0000000342427819 */ /* 0x000fe200000012ff */
[----:B------:R-:W-:Y:S01]  /*6160*/  STSM.16.M88.4 [R38], R12 ;  /* 0x0000000c26007844 */ /* 0x000fe20000000200 */
[----:B------:R-:W-:Y:S02]  /*6170*/  LOP3.LUT R70, R29, R70, RZ, 0x3c, !PT ;  /* 0x000000461d467212 */ /* 0x000fe400078e3cff */
[----:B------:R-:W-:Y:S02]  /*6180*/  MOV R46, R46 ;  /* 0x0000002e002e7202 */ /* 0x000fe40000000f00 */
[----:B------:R-:W-:-:S02]  /*6190*/  F2FP.BF16.F32.PACK_AB R26, R61, R60 ;  /* 0x0000003c3d1a723e */ /* 0x000fc400000010ff */
[----:B------:R-:W-:Y:S01]  /*61a0*/  F2FP.BF16.F32.PACK_AB R27, R164, R155 ;  /* 0x0000009ba41b723e */ /* 0x000fe200000010ff */
[----:B0-----:R-:W-:Y:S01]  /*61b0*/  IMAD.U32 R5, RZ, RZ, UR6 ;  /* 0x00000006ff057e24 */ /* 0x001fe2000f8e00ff */
[----:B------:R-:W-:Y:S01]  /*61c0*/  MOV R48, R48 ;  /* 0x0000003000307202 */ /* 0x000fe20000000f00 */
[----:B------:R-:W-:Y:S01]  /*61d0*/  ULDC.64 UR6, c[0x0][0xbe0] ;  /* 0x0002f80000067ab9 */ /* 0x000fe20000000a00 */
[----:B------:R-:W-:Y:S01]  /*61e0*/  MOV R34, R74 ;  /* 0x0000004a00227202 */ /* 0x000fe20000000f00 */
[----:B------:R-:W-:Y:S01]  /*61f0*/  STSM.16.M88.4 [R46], R24 ;  /* 0x000000182e007844 */ /* 0x000fe20000000200 */
[----:B------:R-:W-:Y:S01]  /*6200*/  F2FP.BF16.F32.PACK_AB R29, R167, R154 ;  /* 0x0000009aa71d723e */ /* 0x000fe200000010ff */
[----:B------:R-:W-:Y:S01]  /*6210*/  IMAD.U32 R4, RZ, RZ, UR4 ;  /* 0x00000004ff047e24 */ /* 0x000fe2000f8e00ff */
[----:B------:R-:W-:Y:S02]  /*6220*/  F2FP.BF16.F32.PACK_AB R30, R69, R68 ;  /* 0x00000044451e723e */ /* 0x000fe400000010ff */
[----:B------:R-:W-:-:S02]  /*6230*/  F2FP.BF16.F32.PACK_AB R31, R162, R153 ;  /* 0x00000099a21f723e */ /* 0x000fc400000010ff */
[----:B------:R-:W-:Y:S02]  /*6240*/  MOV R50, R50 ;  /* 0x0000003200327202 */ /* 0x000fe40000000f00 */
[----:B------:R-:W-:Y:S01]  /*6250*/  F2FP.BF16.F32.PACK_AB R74, R77, R76 ;  /* 0x0000004c4d4a723e */ /* 0x000fe200000010ff */
[----:B------:R-:W-:Y:S01]  /*6260*/  STSM.16.M88.4 [R48], R28 ;  /* 0x0000001c30007844 */ /* 0x000fe20000000200 */
[----:B------:R-:W-:Y:S02]  /*6270*/  F2FP.BF16.F32.PACK_AB R75, R163, R56 ;  /* 0x00000038a34b723e */ /* 0x000fe400000010ff */
[----:B------:R-:W-:Y:S02]  /*6280*/  MOV R52, R52 ;  /* 0x0000003400347202 */ /* 0x000fe40000000f00 */
[----:B------:R-:W-:Y:S01]  /*6290*/  F2FP.BF16.F32.PACK_AB R83, R160, R83 ;  /* 0x00000053a053723e */ /* 0x000fe200000010ff */
[----:B------:R-:W-:Y:S01]  /*62a0*/  STSM.16.M88.4 [R50], R72 ;  /* 0x0000004832007844 */ /* 0x000fe20000000200 */
[----:B------:R-:W-:-:S02]  /*62b0*/  F2FP.BF16.F32.PACK_AB R89, R87, R90 ;  /* 0x0000005a5759723e */ /* 0x000fc400000010ff */
[----:B------:R-:W-:Y:S01]  /*62c0*/  F2FP.BF16.F32.PACK_AB R96, R97, R96 ;  /* 0x000000606160723e */ /* 0x000fe200000010ff */
[----:B------:R0:W-:Y:S01]  /*62d0*/  STSM.16.M88.4 [R52], R80 ;  /* 0x0000005034007844 */ /* 0x0001e20000000200 */
[----:B------:R-:W-:Y:S02]  /*62e0*/  LOP3.LUT R66, R66, R195, RZ, 0x3c, !PT ;  /* 0x000000c342427212 */ /* 0x000fe400078e3cff */
[----:B------:R-:W-:Y:S02]  /*62f0*/  MOV R54, R54 ;  /* 0x0000003600367202 */ /* 0x000fe40000000f00 */
[----:B------:R-:W-:Y:S02]  /*6300*/  F2FP.BF16.F32.PACK_AB R90, R93, R92 ;  /* 0x0000005c5d5a723e */ /* 0x000fe400000010ff */
[----:B------:R-:W-:Y:S02]  /*6310*/  F2FP.BF16.F32.PACK_AB R91, R86, R91 ;  /* 0x0000005b565b723e */ /* 0x000fe400000010ff */
[----:B------:R-:W-:-:S02]  /*6320*/  F2FP.BF16.F32.PACK_AB R97, R99, R98 ;  /* 0x000000626361723e */ /* 0x000fc400000010ff */
[----:B------:R-:W-:Y:S01]  /*6330*/  F2FP.BF16.F32.PACK_AB R104, R105, R104 ;  /* 0x000000686968723e */ /* 0x000fe200000010ff */
[----:B------:R1:W-:Y:S01]  /*6340*/  STSM.16.M88.4 [R54], R88 ;  /* 0x0000005836007844 */ /* 0x0003e20000000200 */
[----:B------:R-:W-:Y:S02]  /*6350*/  MOV R58, R58 ;  /* 0x0000003a003a7202 */ /* 0x000fe40000000f00 */
[----:B------:R-:W-:Y:S02]  /*6360*/  F2FP.BF16.F32.PACK_AB R98, R101, R100 ;  /* 0x000000646562723e */ /* 0x000fe400000010ff */
[----:B------:R-:W-:Y:S02]  /*6370*/  F2FP.BF16.F32.PACK_AB R99, R103, R102 ;  /* 0x000000666763723e */ /* 0x000fe400000010ff */
[----:B------:R-:W-:Y:S02]  /*6380*/  F2FP.BF16.F32.PACK_AB R105, R107, R106 ;  /* 0x0000006a6b69723e */ /* 0x000fe400000010ff */
[----:B------:R-:W-:Y:S01]  /*6390*/  F2FP.BF16.F32.PACK_AB R112, R113, R112 ;  /* 0x000000707170723e */ /* 0x000fe200000010ff */
[----:B------:R1:W-:Y:S01]  /*63a0*/  STSM.16.M88.4 [R58], R96 ;  /* 0x000000603a007844 */ /* 0x0003e20000000200 */
[----:B------:R-:W-:-:S02]  /*63b0*/  MOV R62, R62 ;  /* 0x0000003e003e7202 */ /* 0x000fc40000000f00 */
[----:B------:R-:W-:Y:S02]  /*63c0*/  F2FP.BF16.F32.PACK_AB R106, R109, R108 ;  /* 0x0000006c6d6a723e */ /* 0x000fe400000010ff */
[----:B------:R-:W-:Y:S02]  /*63d0*/  F2FP.BF16.F32.PACK_AB R107, R111, R110 ;  /* 0x0000006e6f6b723e */ /* 0x000fe400000010ff */
[----:B------:R-:W-:Y:S02]  /*63e0*/  F2FP.BF16.F32.PACK_AB R113, R115, R114 ;  /* 0x000000727371723e */ /* 0x000fe400000010ff */
[----:B------:R-:W-:Y:S01]  /*63f0*/  F2FP.BF16.F32.PACK_AB R120, R121, R120 ;  /* 0x000000787978723e */ /* 0x000fe200000010ff */
[----:B------:R1:W-:Y:S01]  /*6400*/  STSM.16.M88.4 [R62], R104 ;  /* 0x000000683e007844 */ /* 0x0003e20000000200 */
[----:B------:R-:W-:Y:S02]  /*6410*/  MOV R64, R64 ;  /* 0x0000004000407202 */ /* 0x000fe40000000f00 */
[----:B------:R-:W-:-:S02]  /*6420*/  F2FP.BF16.F32.PACK_AB R114, R117, R116 ;  /* 0x000000747572723e */ /* 0x000fc400000010ff */
[----:B------:R-:W-:Y:S02]  /*6430*/  F2FP.BF16.F32.PACK_AB R115, R119, R118 ;  /* 0x000000767773723e */ /* 0x000fe400000010ff */
[----:B------:R-:W-:Y:S02]  /*6440*/  F2FP.BF16.F32.PACK_AB R121, R123, R122 ;  /* 0x0000007a7b79723e */ /* 0x000fe400000010ff */
[----:B------:R-:W-:Y:S01]  /*6450*/  F2FP.BF16.F32.PACK_AB R128, R129, R128 ;  /* 0x000000808180723e */ /* 0x000fe200000010ff */
[----:B------:R1:W-:Y:S01]  /*6460*/  STSM.16.M88.4 [R64], R112 ;  /* 0x0000007040007844 */ /* 0x0003e20000000200 */
[----:B------:R-:W-:Y:S02]  /*6470*/  MOV R66, R66 ;  /* 0x0000004200427202 */ /* 0x000fe40000000f00 */
[----:B------:R-:W-:Y:S02]  /*6480*/  F2FP.BF16.F32.PACK_AB R122, R125, R124 ;  /* 0x0000007c7d7a723e */ /* 0x000fe400000010ff */
[----:B------:R-:W-:-:S02]  /*6490*/  F2FP.BF16.F32.PACK_AB R123, R127, R126 ;  /* 0x0000007e7f7b723e */ /* 0x000fc400000010ff */
[----:B------:R-:W-:Y:S02]  /*64a0*/  F2FP.BF16.F32.PACK_AB R129, R131, R130 ;  /* 0x000000828381723e */ /* 0x000fe400000010ff */
[----:B------:R-:W-:Y:S01]  /*64b0*/  F2FP.BF16.F32.PACK_AB R136, R137, R136 ;  /* 0x000000888988723e */ /* 0x000fe200000010ff */
[----:B------:R1:W-:Y:S01]  /*64c0*/  STSM.16.M88.4 [R66], R120 ;  /* 0x0000007842007844 */ /* 0x0003e20000000200 */
[----:B------:R-:W-:Y:S02]  /*64d0*/  MOV R70, R70 ;  /* 0x0000004600467202 */ /* 0x000fe40000000f00 */
[----:B------:R-:W-:Y:S02]  /*64e0*/  F2FP.BF16.F32.PACK_AB R130, R133, R132 ;  /* 0x000000848582723e */ /* 0x000fe400000010ff */
[----:B------:R-:W-:Y:S02]  /*64f0*/  F2FP.BF16.F32.PACK_AB R131, R135, R134 ;  /* 0x000000868783723e */ /* 0x000fe400000010ff */
[----:B------:R-:W-:-:S02]  /*6500*/  F2FP.BF16.F32.PACK_AB R137, R139, R138 ;  /* 0x0000008a8b89723e */ /* 0x000fc400000010ff */
[----:B------:R-:W-:Y:S01]  /*6510*/  F2FP.BF16.F32.PACK_AB R144, R145, R144 ;  /* 0x000000909190723e */ /* 0x000fe200000010ff */
[----:B------:R1:W-:Y:S01]  /*6520*/  STSM.16.M88.4 [R70], R128 ;  /* 0x0000008046007844 */ /* 0x0003e20000000200 */
[----:B------:R-:W-:Y:S02]  /*6530*/  F2FP.BF16.F32.PACK_AB R138, R141, R140 ;  /* 0x0000008c8d8a723e */ /* 0x000fe400000010ff */
[----:B------:R-:W-:Y:S02]  /*6540*/  F2FP.BF16.F32.PACK_AB R139, R143, R142 ;  /* 0x0000008e8f8b723e */ /* 0x000fe400000010ff */
[----:B------:R-:W-:Y:S02]  /*6550*/  F2FP.BF16.F32.PACK_AB R145, R147, R146 ;  /* 0x000000929391723e */ /* 0x000fe400000010ff */
[----:B------:R-:W-:Y:S01]  /*6560*/  F2FP.BF16.F32.PACK_AB R146, R149, R148 ;  /* 0x000000949592723e */ /* 0x000fe200000010ff */
[----:B------:R1:W-:Y:S01]  /*6570*/  STSM.16.M88.4 [R34], R136 ;  /* 0x0000008822007844 */ /* 0x0003e20000000200 */
[----:B------:R-:W-:Y:S01]  /*6580*/  F2FP.BF16.F32.PACK_AB R147, R151, R150 ;  /* 0x000000969793723e */ /* 0x000fe200000010ff */
[----:B------:R-:W-:Y:S01]  /*6590*/  UISETP.NE.U32.AND UP1, UPT, UR6, URZ, UPT ;  /* 0x0000003f0600728c */ /* 0x000fe2000bf25070 */
[----:B------:R-:W-:-:S03]  /*65a0*/  PLOP3.LUT P1, PT, PT, PT, UP0, 0x80, 0x0 ;  /* 0x000000000000781c */ /* 0x000fc60003f2f008 */
[----:B------:R1:W-:Y:S01]  /*65b0*/  STSM.16.M88.4 [R32], R144 ;  /* 0x0000009020007844 */ /* 0x0003e20000000200 */
[----:B------:R-:W-:Y:S01]  /*65c0*/  BAR.SYNC.DEFER_BLOCKING 0x1, 0x100 ;  /* 0x0044000000007b1d */ /* 0x000fe20000010000 */
[----:B------:R-:W-:-:S07]  /*65d0*/  UISETP.NE.AND.EX UP1, UPT, UR7, URZ, UPT, UP1 ;  /* 0x0000003f0700728c */ /* 0x000fce000bf25310 */
[----:B0-----:R-:W0:Y:S01]  /*65e0*/  LDC R81, c[0x0][0xa88] ;  /* 0x0002a200ff517b82 */ /* 0x001e220000000800 */
[----:B------:R-:W-:-:S03]  /*65f0*/  PLOP3.LUT P2, PT, PT, PT, UP1, 0x80, 0x0 ;  /* 0x000000000000781c */ /* 0x000fc60003f4f018 */
[----:B------:R-:W-:Y:S01]  /*6600*/  @UP1 UIADD3 UR6, UP2, UR8, UR6, URZ ;  /* 0x0000000608061290 */ /* 0x000fe2000ff5e03f */
[----:B------:R-:W-:-:S03]  /*6610*/  IMAD R7, R16, 0x40, R2 ;  /* 0x0000004010077824 */ /* 0x000fc600078e0202 */
[----:B------:R-:W-:Y:S01]  /*6620*/  @UP1 UIADD3.X UR7, UR9, UR7, URZ, UP2, !UPT ;  /* 0x0000000709071290 */ /* 0x000fe200097fe43f */
[----:B------:R-:W-:-:S04]  /*6630*/  IMAD.WIDE R20, R7, 0x2, R20 ;  /* 0x0000000207147825 */ /* 0x000fc800078e0214 */
[----:B------:R-:W-:Y:S01]  /*6640*/  IMAD.U32 R6, RZ, RZ, UR6 ;  /* 0x00000006ff067e24 */ /* 0x000fe2000f8e00ff */
[----:B------:R-:W2:Y:S01]  /*6650*/  @P1 LDG.E R3, desc[UR40][R4.64] ;  /* 0x0000002804031981 */ /* 0x000ea2000c1e1900 */
[----:B------:R-:W-:Y:S01]  /*6660*/  IMAD.U32 R7, RZ, RZ, UR7 ;  /* 0x00000007ff077e24 */ /* 0x000fe2000f8e00ff */
[----:B------:R-:W-:Y:S01]  /*6670*/  UMOV UR4, URZ ;  /* 0x0000003f00047c82 */ /* 0x000fe20008000000 */
[----:B------:R-:W-:-:S03]  /*6680*/  IADD3 R13, P0, R20, 0x1000, RZ ;  /* 0x00001000140d7810 */ /* 0x000fc60007f1e0ff */
[----:B0-----:R1:W5:Y:S01]  /*6690*/  @P2 LDG.E R81, desc[UR40][R6.64] ;  /* 0x0000002806512981 */ /* 0x001362000c1e1900 */
[----:B--2---:R-:W-:Y:S01]  /*66a0*/  @P1 R2UR UR4, R3 ;  /* 0x00000000030412ca */ /* 0x004fe200000e0000 */
[----:B-1----:R-:W-:-:S14]  /*66b0*/  @P2 BRA `(.L_x_265) ;  /* 0x0000000000102947 */ /* 0x002fdc0003800000 */
[----:B------:R-:W-:Y:S05]  /*66c0*/  @!P1 BRA `(.L_x_265) ;  /* 0x00000000000c9947 */ /* 0x000fea0003800000 */
[----:B------:R-:W2:Y:S04]  /*66d0*/  LDG.E R6, desc[UR40][R4.64] ;  /* 0x0000002804067981 */ /* 0x000ea8000c1e1900 */
[----:B-----5:R-:W2:Y:S02]  /*66e0*/  LDG.E R81, desc[UR40][R4.64+0x4] ;  /* 0x0000042804517981 */ /* 0x020ea4000c1e1900 */
[----:B--2---:R-:W-:-:S07]  /*66f0*/  IMAD.IADD R81, R81, 0x1, -R6 ;  /* 0x0000000151517824 */ /* 0x004fce00078e0a06 */
.L_x_265:
[----:B------:R-:W-:Y:S01]  /*6700*/  USHF.R.S32.HI UR11, URZ, 0x1f, UR44 ;  /* 0x0000001f3f0b7899 */ /* 0x000fe2000801142c */
[----:B------:R-:W-:Y:S01]  /*6710*/  IADD3 R5, P2, R20, 0x3000, RZ ;  /* 0x0000300014057810 */ /* 0x000fe20007f5e0ff */
[----:B------:R-:W-:Y:S01]  /*6720*/  ULDC.64 UR12, c[0x0][0xb70] ;  /* 0x0002dc00000c7ab9 */ /* 0x000fe20000000a00 */
[----:B------:R-:W-:Y:S01]  /*6730*/  USHF.R.S32.HI UR9, URZ, 0x1f, UR4 ;  /* 0x0000001f3f097899 */ /* 0x000fe20008011404 */
[----:B------:R-:W-:Y:S01]  /*6740*/  IMAD R10, R18, 0x80, R201 ;  /* 0x00000080120a7824 */ /* 0x000fe200078e02c9 */
[----:B------:R-:W-:Y:S01]  /*6750*/  UIMAD UR10, UR11, UR12, URZ ;  /* 0x0000000c0b0a72a4 */ /* 0x000fe2000f8e023f */
[----:B------:R-:W-:Y:S01]  /*6760*/  LOP3.LUT R4, R5, 0x380, RZ, 0xc0, !PT ;  /* 0x0000038005047812 */ /* 0x000fe200078ec0ff */
[----:B------:R-:W-:Y:S01]  /*6770*/  UMOV UR8, UR4 ;  /* 0x0000000400087c82 */ /* 0x000fe20008000000 */
[----:B------:R-:W-:Y:S01]  /*6780*/  USEL UR45, UR45, URZ, !UP0 ;  /* 0x0000003f2d2d7287 */ /* 0x000fe2000c000000 */
[----:B------:R-:W-:Y:S01]  /*6790*/  LOP3.LUT R12, R13, 0x380, RZ, 0xc0, !PT ;  /* 0x000003800d0c7812 */ /* 0x000fe200078ec0ff */
[----:B------:R-:W-:Y:S01]  /*67a0*/  UIMAD.WIDE.U32 UR6, UR44, UR12, UR8 ;  /* 0x0000000c2c0672a5 */ /* 0x000fe2000f8e0008 */
[----:B------:R-:W-:Y:S01]  /*67b0*/  SHF.R.U64 R4, R4, 0x3, RZ ;  /* 0x0000000304047819 */ /* 0x000fe200000012ff */
[----:B------:R-:W-:Y:S01]  /*67c0*/  UIMAD UR10, UR44, UR13, UR10 ;  /* 0x0000000d2c0a72a4 */ /* 0x000fe2000f8e020a */
[----:B------:R-:W-:Y:S01]  /*67d0*/  IADD3 R9, P1, R20, 0x2000, RZ ;  /* 0x0000200014097810 */ /* 0x000fe20007f3e0ff */
[----:B------:R-:W-:Y:S01]  /*67e0*/  USEL UR46, UR46, URZ, !UP0 ;  /* 0x0000003f2e2e7287 */ /* 0x000fe2000c000000 */
[----:B------:R-:W-:Y:S01]  /*67f0*/  LOP3.LUT R4, R4, R5, RZ, 0x3c, !PT ;  /* 0x0000000504047212 */ /* 0x000fe200078e3cff */
[----:B------:R-:W-:Y:S01]  /*6800*/  ULDC.64 UR12, c[0x0][0xb78] ;  /* 0x0002de00000c7ab9 */ /* 0x000fe20000000a00 */
[----:B------:R-:W-:Y:S01]  /*6810*/  UIADD3 UR7, UR7, UR10, URZ ;  /* 0x0000000a07077290 */ /* 0x000fe2000fffe03f */
[----:B------:R-:W-:Y:S01]  /*6820*/  SHF.R.S32.HI R3, RZ, 0x1f, R10 ;  /* 0x0000001fff037819 */ /* 0x000fe2000001140a */
[----:B------:R-:W-:Y:S01]  /*6830*/  UIMAD UR8, UR45, UR12, URZ ;  /* 0x0000000c2d0872a4 */ /* 0x000fe2000f8e023f */
[----:B------:R-:W-:Y:S01]  /*6840*/  SHF.R.U64 R12, R12, 0x3, RZ ;  /* 0x000000030c0c7819 */ /* 0x000fe200000012ff */
[----:B------:R-:W-:Y:S01]  /*6850*/  UIMAD.WIDE.U32 UR6, UR46, UR12, UR6 ;  /* 0x0000000c2e0672a5 */ /* 0x000fe2000f8e0006 */
[----:B------:R-:W-:Y:S01]  /*6860*/  LOP3.LUT R8, R9, 0x380, RZ, 0xc0, !PT ;  /* 0x0000038009087812 */ /* 0x000fe200078ec0ff */
[----:B------:R-:W-:Y:S01]  /*6870*/  UIMAD UR8, UR46, UR13, UR8 ;  /* 0x0000000d2e0872a4 */ /* 0x000fe2000f8e0208 */
[----:B------:R-:W-:Y:S01]  /*6880*/  LOP3.LUT R12, R12, R13, RZ, 0x3c, !PT ;  /* 0x0000000d0c0c7212 */ /* 0x000fe200078e3cff */
[----:B------:R-:W-:Y:S01]  /*6890*/  IMAD.X R13, RZ, RZ, R21, P0 ;  /* 0x000000ffff0d7224 */ /* 0x000fe200000e0615 */
[----:B------:R-:W-:Y:S01]  /*68a0*/  SHF.R.U64 R8, R8, 0x3, RZ ;  /* 0x0000000308087819 */ /* 0x000fe200000012ff */
[----:B------:R-:W-:Y:S01]  /*68b0*/  ULDC.64 UR12, c[0x0][0xaa0] ;  /* 0x0002a800000c7ab9 */ /* 0x000fe20000000a00 */
[----:B------:R-:W-:Y:S01]  /*68c0*/  IADD3 R5, P3, R10, UR6, RZ ;  /* 0x000000060a057c10 */ /* 0x000fe2000ff7e0ff */
[----:B------:R-:W-:Y:S01]  /*68d0*/  IMAD.U32 R6, RZ, RZ, UR8 ;  /* 0x00000008ff067e24 */ /* 0x000fe2000f8e00ff */
[----:B------:R-:W-:-:S02]  /*68e0*/  IADD3 R73, P0, R20, 0x8000, RZ ;  /* 0x0000800014497810 */ /* 0x000fc40007f1e0ff */
[----:B------:R-:W-:Y:S01]  /*68f0*/  LOP3.LUT R8, R8, R9, RZ, 0x3c, !PT ;  /* 0x0000000908087212 */ /* 0x000fe200078e3cff */
[--C-:B------:R-:W-:Y:S01]  /*6900*/  IMAD.X R9, RZ, RZ, R21.reuse, P1 ;  /* 0x000000ffff097224 */ /* 0x100fe200008e0615 */
[----:B------:R-:W-:Y:S01]  /*6910*/  IADD3.X R6, R3, UR7, R6, P3, !PT ;  /* 0x0000000703067c10 */ /* 0x000fe20009ffe406 */
[----:B------:R-:W-:Y:S01]  /*6920*/  ULDC.64 UR6, c[0x0][0xb40] ;  /* 0x0002d00000067ab9 */ /* 0x000fe20000000a00 */
[C---:B------:R-:W-:Y:S02]  /*6930*/  IADD3 R61, P1, R20.reuse, 0x9000, RZ ;  /* 0x00009000143d7810 */ /* 0x040fe40007f3e0ff */
[----:B------:R-:W-:Y:S02]  /*6940*/  LEA R38, P3, R5, UR6, 0x2 ;  /* 0x0000000605267c11 */ /* 0x000fe4000f8610ff */
[----:B------:R-:W-:Y:S02]  /*6950*/  LOP3.LUT R72, R73, 0x380, RZ, 0xc0, !PT ;  /* 0x0000038049487812 */ /* 0x000fe400078ec0ff */
[----:B------:R-:W-:Y:S01]  /*6960*/  LEA.HI.X R39, R5, UR7, R6, 0x2, P3 ;  /* 0x0000000705277c11 */ /* 0x000fe200098f1406 */
[----:B------:R-:W-:Y:S01]  /*6970*/  IMAD.X R5, RZ, RZ, R21, P2 ;  /* 0x000000ffff057224 */ /* 0x000fe200010e0615 */
[----:B------:R-:W-:Y:S01]  /*6980*/  IADD3 R65, P6, R20, 0x4000, RZ ;  /* 0x0000400014417810 */ /* 0x000fe20007fde0ff */
[----:B------:R-:W-:Y:S01]  /*6990*/  VIADD R6, R10, 0x8 ;  /* 0x000000080a067836 */ /* 0x000fe20000000000 */
[----:B------:R-:W-:-:S02]  /*69a0*/  IADD3 R53, P5, R20, 0x5000, RZ ;  /* 0x0000500014357810 */ /* 0x000fc40007fbe0ff */
[C---:B------:R-:W-:Y:S02]  /*69b0*/  IADD3 R33, P4, R20.reuse, 0x6000, RZ ;  /* 0x0000600014217810 */ /* 0x040fe40007f9e0ff */
[C---:B------:R-:W-:Y:S02]  /*69c0*/  IADD3 R25, P3, R20.reuse, 0x7000, RZ ;  /* 0x0000700014197810 */ /* 0x040fe40007f7e0ff */
[----:B------:R-:W-:Y:S02]  /*69d0*/  IADD3 R49, P2, R20, 0xa000, RZ ;  /* 0x0000a00014317810 */ /* 0x000fe40007f5e0ff */
[----:B------:R-:W-:Y:S02]  /*69e0*/  LOP3.LUT R60, R61, 0x380, RZ, 0xc0, !PT ;  /* 0x000003803d3c7812 */ /* 0x000fe400078ec0ff */
[----:B------:R-:W-:Y:S02]  /*69f0*/  SHF.R.U64 R72, R72, 0x3, RZ ;  /* 0x0000000348487819 */ /* 0x000fe400000012ff */
[----:B------:R-:W-:-:S02]  /*6a00*/  LOP3.LUT R64, R65, 0x380, RZ, 0xc0, !PT ;  /* 0x0000038041407812 */ /* 0x000fc400078ec0ff */
[----:B------:R-:W-:Y:S02]  /*6a10*/  LOP3.LUT R52, R53, 0x380, RZ, 0xc0, !PT ;  /* 0x0000038035347812 */ /* 0x000fe400078ec0ff */
[----:B------:R-:W-:Y:S02]  /*6a20*/  LOP3.LUT R32, R33, 0x380, RZ, 0xc0, !PT ;  /* 0x0000038021207812 */ /* 0x000fe400078ec0ff */
[----:B------:R-:W-:Y:S02]  /*6a30*/  LOP3.LUT R24, R25, 0x380, RZ, 0xc0, !PT ;  /* 0x0000038019187812 */ /* 0x000fe400078ec0ff */
[----:B------:R-:W-:Y:S02]  /*6a40*/  LOP3.LUT R48, R49, 0x380, RZ, 0xc0, !PT ;  /* 0x0000038031307812 */ /* 0x000fe400078ec0ff */
[----:B------:R-:W-:Y:S02]  /*6a50*/  SHF.R.U64 R60, R60, 0x3, RZ ;  /* 0x000000033c3c7819 */ /* 0x000fe400000012ff */
[----:B------:R-:W-:Y:S01]  /*6a60*/  LOP3.LUT R72, R72, R73, RZ, 0x3c, !PT ;  /* 0x0000004948487212 */ /* 0x000fe200078e3cff */
[----:B------:R-:W-:Y:S01]  /*6a70*/  IMAD.X R73, RZ, RZ, R21, P0 ;  /* 0x000000ffff497224 */ /* 0x000fe200000e0615 */
[----:B------:R-:W-:-:S02]  /*6a80*/  SHF.R.U64 R64, R64, 0x3, RZ ;  /* 0x0000000340407819 */ /* 0x000fc400000012ff */
[----:B------:R-:W-:Y:S02]  /*6a90*/  SHF.R.U64 R52, R52, 0x3, RZ ;  /* 0x0000000334347819 */ /* 0x000fe400000012ff */
[----:B------:R-:W-:Y:S02]  /*6aa0*/  SHF.R.U64 R32, R32, 0x3, RZ ;  /* 0x0000000320207819 */ /* 0x000fe400000012ff */
[----:B------:R-:W-:Y:S02]  /*6ab0*/  SHF.R.U64 R24, R24, 0x3, RZ ;  /* 0x0000000318187819 */ /* 0x000fe400000012ff */
[----:B------:R-:W-:Y:S02]  /*6ac0*/  SHF.R.U64 R48, R48, 0x3, RZ ;  /* 0x0000000330307819 */ /* 0x000fe400000012ff */
[----:B------:R-:W-:Y:S02]  /*6ad0*/  LOP3.LUT P0, RZ, R19, 0x3, RZ, 0xc0, !PT ;  /* 0x0000000313ff7812 */ /* 0x000fe4000780c0ff */
[----:B------:R-:W-:Y:S01]  /*6ae0*/  LOP3.LUT R60, R60, R61, RZ, 0x3c, !PT ;  /* 0x0000003d3c3c7212 */ /* 0x000fe200078e3cff */
[--C-:B------:R-:W-:Y:S01]  /*6af0*/  IMAD.X R61, RZ, RZ, R21.reuse, P1 ;  /* 0x000000ffff3d7224 */ /* 0x100fe200008e0615 */
        /* <DEDUP_REMOVED lines=9> */
[----:B------:R-:W-:Y:S01]  /*6b90*/  IMAD.X R49, RZ, RZ, R21, P2 ;  /* 0x000000ffff317224 */ /* 0x000fe200010e0615 */
[----:B-----5:R-:W-:-:S02]  /*6ba0*/  ISETP.GE.OR P1, PT, R10, R81, P0 ;  /* 0x000000510a00720c */ /* 0x020fc40000726670 */
[----:B------:R-:W-:Y:S02]  /*6bb0*/  ISETP.GE.OR P0, PT, R6, R81, P0 ;  /* 0x000000510600720c */ /* 0x000fe40000706670 */
[C---:B------:R-:W-:Y:S02]  /*6bc0*/  IADD3 R37, P6, R20.reuse, 0xb000, RZ ;  /* 0x0000b00014257810 */ /* 0x040fe40007fde0ff */
[C---:B------:R-:W-:Y:S02]  /*6bd0*/  IADD3 R77, P5, R20.reuse, 0xc000, RZ ;  /* 0x0000c000144d7810 */ /* 0x040fe40007fbe0ff */
[C---:B------:R-:W-:Y:S02]  /*6be0*/  IADD3 R69, P4, R20.reuse, 0xd000, RZ ;  /* 0x0000d00014457810 */ /* 0x040fe40007f9e0ff */
[C---:B------:R-:W-:Y:S02]  /*6bf0*/  IADD3 R57, P3, R20.reuse, 0xe000, RZ ;  /* 0x0000e00014397810 */ /* 0x040fe40007f7e0ff */
[C---:B------:R-:W-:Y:S01]  /*6c00*/  LOP3.LUT R7, R20.reuse, 0x380, RZ, 0xc0, !PT ;  /* 0x0000038014077812 */ /* 0x040fe200078ec0ff */
[----:B------:R-:W-:Y:S01]  /*6c10*/  @!P1 STG.E desc[UR40][R38.64], R44 ;  /* 0x0000002c26009986 */ /* 0x000fe2000c101928 */
[----:B------:R-:W-:-:S02]  /*6c20*/  IADD3 R10, P2, R20, 0xf000, RZ ;  /* 0x0000f000140a7810 */ /* 0x000fc40007f5e0ff */
[----:B------:R-:W-:Y:S01]  /*6c30*/  LOP3.LUT R36, R37, 0x380, RZ, 0xc0, !PT ;  /* 0x0000038025247812 */ /* 0x000fe200078ec0ff */
[----:B------:R0:W-:Y:S01]  /*6c40*/  @!P0 STG.E desc[UR40][R38.64+0x20], R45 ;  /* 0x0000202d26008986 */ /* 0x0001e2000c101928 */
[----:B------:R-:W-:Y:S01]  /*6c50*/  LOP3.LUT R76, R77, 0x380, RZ, 0xc0, !PT ;  /* 0x000003804d4c7812 */ /* 0x000fe200078ec0ff */
[----:B------:R-:W-:Y:S01]  /*6c60*/  UIMAD UR6, UR9, UR12, URZ ;  /* 0x0000000c090672a4 */ /* 0x000fe2000f8e023f */
[----:B------:R-:W-:Y:S01]  /*6c70*/  LOP3.LUT R68, R69, 0x380, RZ, 0xc0, !PT ;  /* 0x0000038045447812 */ /* 0x000fe200078ec0ff */
[----:B------:R-:W-:Y:S01]  /*6c80*/  IMAD.X R47, RZ, RZ, R21, P2 ;  /* 0x000000ffff2f7224 */ /* 0x000fe200010e0615 */
[----:B------:R-:W-:Y:S01]  /*6c90*/  LOP3.LUT R56, R57, 0x380, RZ, 0xc0, !PT ;  /* 0x0000038039387812 */ /* 0x000fe200078ec0ff */
[----:B------:R-:W5:Y:S01]  /*6ca0*/  LD.E.128 R12, desc[UR40][R12.64] ;  /* 0x000000280c0c7980 */ /* 0x000f62000c101d00 */
[----:B------:R-:W-:Y:S02]  /*6cb0*/  SHF.R.U64 R7, R7, 0x3, RZ ;  /* 0x0000000307077819 */ /* 0x000fe400000012ff */
[----:B------:R-:W-:Y:S01]  /*6cc0*/  LOP3.LUT R3, R10, 0x380, RZ, 0xc0, !PT ;  /* 0x000003800a037812 */ /* 0x000fe200078ec0ff */
[----:B------:R-:W5:Y:S01]  /*6cd0*/  LD.E.128 R64, desc[UR40][R64.64] ;  /* 0x0000002840407980 */ /* 0x000f62000c101d00 */
[----:B------:R-:W-:-:S02]  /*6ce0*/  SHF.R.U64 R36, R36, 0x3, RZ ;  /* 0x0000000324247819 */ /* 0x000fc400000012ff */
[----:B------:R-:W-:Y:S01]  /*6cf0*/  SHF.R.U64 R76, R76, 0x3, RZ ;  /* 0x000000034c4c7819 */ /* 0x000fe200000012ff */
[----:B------:R-:W5:Y:S01]  /*6d00*/  LD.E.128 R52, desc[UR40][R52.64] ;  /* 0x0000002834347980 */ /* 0x000f62000c101d00 */
[----:B------:R-:W-:Y:S02]  /*6d10*/  SHF.R.U64 R68, R68, 0x3, RZ ;  /* 0x0000000344447819 */ /* 0x000fe400000012ff */
[----:B------:R-:W-:Y:S01]  /*6d20*/  SHF.R.U64 R56, R56, 0x3, RZ ;  /* 0x0000000338387819 */ /* 0x000fe200000012ff */
[----:B------:R-:W5:Y:S01]  /*6d30*/  LD.E.128 R32, desc[UR40][R32.64] ;  /* 0x0000002820207980 */ /* 0x000f62000c101d00 */
[----:B------:R-:W-:Y:S02]  /*6d40*/  LOP3.LUT R20, R7, R20, RZ, 0x3c, !PT ;  /* 0x0000001407147212 */ /* 0x000fe400078e3cff */
[----:B------:R-:W-:Y:S01]  /*6d50*/  SHF.R.U64 R3, R3, 0x3, RZ ;  /* 0x0000000303037819 */ /* 0x000fe200000012ff */
[----:B------:R-:W-:Y:S01]  /*6d60*/  UIMAD UR6, UR4, UR13, UR6 ;  /* 0x0000000d040672a4 */ /* 0x000fe2000f8e0206 */
        /* <DEDUP_REMOVED lines=8> */
[----:B------:R-:W-:Y:S01]  /*6df0*/  LOP3.LUT R46, R3, R10, RZ, 0x3c, !PT ;  /* 0x0000000a032e7212 */ /* 0x000fe200078e3cff */
[----:B------:R1:W5:Y:S01]  /*6e00*/  LD.E.128 R28, desc[UR40][R20.64] ;  /* 0x00000028141c7980 */ /* 0x000362000c101d00 */
[----:B------:R-:W-:-:S03]  /*6e10*/  SHF.R.S32.HI R3, RZ, 0x1f, R2 ;  /* 0x0000001fff037819 */ /* 0x000fc60000011402 */
[----:B------:R-:W5:Y:S04]  /*6e20*/  LD.E.128 R8, desc[UR40][R8.64] ;  /* 0x0000002808087980 */ /* 0x000f68000c101d00 */
[----:B------:R-:W5:Y:S01]  /*6e30*/  LD.E.128 R4, desc[UR40][R4.64] ;  /* 0x0000002804047980 */ /* 0x000f62000c101d00 */
[----:B-1----:R-:W-:-:S03]  /*6e40*/  IMAD.U32 R21, RZ, RZ, UR12 ;  /* 0x0000000cff157e24 */ /* 0x002fc6000f8e00ff */
[----:B------:R-:W5:Y:S01]  /*6e50*/  LD.E.128 R24, desc[UR40][R24.64] ;  /* 0x0000002818187980 */ /* 0x000f62000c101d00 */
[----:B------:R-:W-:-:S03]  /*6e60*/  IMAD.WIDE.U32 R20, R21, UR4, R2 ;  /* 0x0000000415147c25 */ /* 0x000fc6000f8e0002 */
[----:B------:R-:W5:Y:S01]  /*6e70*/  LD.E.128 R72, desc[UR40][R72.64] ;  /* 0x0000002848487980 */ /* 0x000f62000c101d00 */
[----:B------:R-:W-:Y:S01]  /*6e80*/  VIADD R21, R21, UR6 ;  /* 0x0000000615157c36 */ /* 0x000fe20008000000 */
[----:B------:R-:W-:Y:S02]  /*6e90*/  ULDC.64 UR6, c[0x0][0xae0] ;  /* 0x0002b80000067ab9 */ /* 0x000fe40000000a00 */
[----:B------:R-:W5:Y:S04]  /*6ea0*/  LD.E.128 R60, desc[UR40][R60.64] ;  /* 0x000000283c3c7980 */ /* 0x000f68000c101d00 */
[----:B------:R-:W5:Y:S04]  /*6eb0*/  LD.E.128 R48, desc[UR40][R48.64] ;  /* 0x0000002830307980 */ /* 0x000f68000c101d00 */
[----:B0-----:R-:W5:Y:S04]  /*6ec0*/  LD.E.128 R36, desc[UR40][R36.64] ;  /* 0x0000002824247980 */ /* 0x001f68000c101d00 */
[----:B------:R-:W5:Y:S04]  /*6ed0*/  LD.E.128 R76, desc[UR40][R76.64] ;  /* 0x000000284c4c7980 */ /* 0x000f68000c101d00 */
[----:B------:R-:W5:Y:S04]  /*6ee0*/  LD.E.128 R68, desc[UR40][R68.64] ;  /* 0x0000002844447980 */ /* 0x000f68000c101d00 */
[----:B------:R-:W5:Y:S04]  /*6ef0*/  LD.E.128 R56, desc[UR40][R56.64] ;  /* 0x0000002838387980 */ /* 0x000f68000c101d00 */
[----:B------:R-:W5:Y:S01]  /*6f00*/  LD.E.128 R44, desc[UR40][R46.64] ;  /* 0x000000282e2c7980 */ /* 0x000f62000c101d00 */
[----:B------:R-:W-:Y:S01]  /*6f10*/  UIMAD UR4, UR11, UR6, URZ ;  /* 0x000000060b0472a4 */ /* 0x000fe2000f8e023f */
[----:B------:R-:W-:Y:S01]  /*6f20*/  @!PT LDS RZ, [RZ] ;  /* 0x00000000fffff984 */ /* 0x000fe20000000800 */
[----:B------:R-:W-:Y:S01]  /*6f30*/  @!PT LDS RZ, [RZ] ;  /* 0x00000000fffff984 */ /* 0x000fe20000000800 */
[----:B------:R-:W-:Y:S01]  /*6f40*/  @!PT LDS RZ, [RZ] ;  /* 0x00000000fffff984 */ /* 0x000fe20000000800 */
[----:B------:R-:W-:Y:S01]  /*6f50*/  @!PT LDS RZ, [RZ] ;  /* 0x00000000fffff984 */ /* 0x000fe20000000800 */
[----:B------:R0:W-:Y:S06]  /*6f60*/  MEMBAR.ALL.CTA ;  /* 0x0000000000007992 */ /* 0x0001ec0000008000 */
[----:B0-----:R-:W0:Y:S01]  /*6f70*/  FENCE.VIEW.ASYNC.S ;  /* 0x00000000000073c6 */ /* 0x001e220000000000 */
[----:B------:R-:W-:-:S02]  /*6f80*/  IMAD R40, R18, -0x80, R81 ;  /* 0xffffff8012287824 */ /* 0x000fc400078e0251 */
[----:B------:R-:W-:Y:S01]  /*6f90*/  IMAD.U32 R81, RZ, RZ, UR6 ;  /* 0x00000006ff517e24 */ /* 0x000fe2000f8e00ff */
[----:B------:R-:W-:-:S03]  /*6fa0*/  UIMAD UR4, UR44, UR7, UR4 ;  /* 0x000000072c0472a4 */ /* 0x000fc6000f8e0204 */
[----:B------:R-:W-:Y:S01]  /*6fb0*/  IMAD.WIDE.U32 R20, R81, UR44, R20 ;  /* 0x0000002c51147c25 */ /* 0x000fe2000f8e0014 */
[----:B------:R-:W-:Y:S01]  /*6fc0*/  ISETP.GE.AND P3, PT, R16, R40, PT ;  /* 0x000000281000720c */ /* 0x000fe20003f66270 */
[----:B------:R-:W-:Y:S02]  /*6fd0*/  ULDC.64 UR6, c[0x0][0xae8] ;  /* 0x0002ba0000067ab9 */ /* 0x000fe40000000a00 */
[----:B------:R-:W-:Y:S01]  /*6fe0*/  VIADD R21, R21, UR4 ;  /* 0x0000000415157c36 */ /* 0x000fe20008000000 */
[----:B------:R-:W-:Y:S01]  /*6ff0*/  UIMAD UR4, UR45, UR6, URZ ;  /* 0x000000062d0472a4 */ /* 0x000fe2000f8e023f */
[----:B------:R-:W-:Y:S02]  /*7000*/  VIADD R0, R0, 0x22820 ;  /* 0x0002282000007836 */ /* 0x000fe40000000000 */
[C---:B------:R-:W-:Y:S02]  /*7010*/  VIADD R3, R16.reuse, 0x20 ;  /* 0x0000002010037836 */ /* 0x040fe40000000000 */
[----:B------:R-:W-:-:S02]  /*7020*/  VIADD R17, R16, 0x60 ;  /* 0x0000006010117836 */ /* 0x000fc40000000000 */
[----:B------:R-:W-:Y:S01]  /*7030*/  IMAD.U32 R83, RZ, RZ, UR6 ;  /* 0x00000006ff537e24 */ /* 0x000fe2000f8e00ff */
[----:B------:R-:W-:Y:S01]  /*7040*/  UIMAD UR4, UR46, UR7, UR4 ;  /* 0x000000072e0472a4 */ /* 0x000fe2000f8e0204 */
[----:B------:R-:W-:Y:S02]  /*7050*/  PRMT R0, RZ, 0x654, R0 ;  /* 0x00000654ff007816 */ /* 0x000fe40000000000 */
[----:B------:R-:W-:Y:S01]  /*7060*/  IMAD.WIDE.U32 R82, R83, UR46, R20 ;  /* 0x0000002e53527c25 */ /* 0x000fe2000f8e0014 */
[-C--:B------:R-:W-:Y:S01]  /*7070*/  ISETP.GE.AND P0, PT, R3, R40.reuse, PT ;  /* 0x000000280300720c */ /* 0x080fe20003f06270 */
[----:B0-----:R0:W-:Y:S01]  /*7080*/  SYNCS.ARRIVE.TRANS64.RED.A1T0 RZ, [R0+URZ], RZ ;  /* 0x000000ff00ff79a7 */ /* 0x0011e2000810043f */
[-C--:B------:R-:W-:Y:S01]  /*7090*/  ISETP.GE.AND P2, PT, R17, R40.reuse, PT ;  /* 0x000000281100720c */ /* 0x080fe20003f46270 */
[----:B------:R-:W-:Y:S01]  /*70a0*/  VIADD R3, R16, 0x40 ;  /* 0x0000004010037836 */ /* 0x000fe20000000000 */
[--C-:B------:R-:W-:Y:S01]  /*70b0*/  SHF.R.S32.HI R17, RZ, 0x1f, R16.reuse ;  /* 0x0000001fff117819 */ /* 0x100fe20000011410 */
[----:B------:R-:W-:Y:S01]  /*70c0*/  VIADD R87, R83, UR4 ;  /* 0x0000000453577c36 */ /* 0x000fe20008000000 */
[----:B------:R-:W-:Y:S02]  /*70d0*/  BSSY B1, `(.L_x_266) ;  /* 0x000001a000017945 */ /* 0x000fe40003800000 */
[----:B------:R-:W-:Y:S01]  /*70e0*/  ISETP.GE.AND P1, PT, R3, R40, PT ;  /* 0x000000280300720c */ /* 0x000fe20003f26270 */
[----:B------:R-:W-:Y:S01]  /*70f0*/  IMAD.WIDE R80, R18, 0x80, R16 ;  /* 0x0000008012507825 */ /* 0x000fe200078e0210 */
[----:B0-----:R-:W-:Y:S11]  /*7100*/  @P3 BRA `(.L_x_267) ;  /* 0x0000000000583947 */ /* 0x001ff60003800000 */
[----:B------:R-:W-:Y:S01]  /*7110*/  ULDC.64 UR6, c[0x0][0xad8] ;  /* 0x0002b60000067ab9 */ /* 0x000fe20000000a00 */
[----:B------:R-:W-:Y:S01]  /*7120*/  IMAD.MOV.U32 R20, RZ, RZ, R82 ;  /* 0x000000ffff147224 */ /* 0x000fe200078e0052 */
[----:B------:R-:W-:Y:S01]  /*7130*/  ULDC UR4, c[0x0][0xa8c] ;  /* 0x0002a30000047ab9 */ /* 0x000fe20000000800 */
[----:B------:R-:W-:Y:S01]  /*7140*/  IMAD R3, R81, UR6, RZ ;  /* 0x0000000651037c24 */ /* 0x000fe2000f8e02ff */
[C---:B------:R-:W-:Y:S01]  /*7150*/  ISETP.GE.AND P4, PT, R2.reuse, UR4, PT ;  /* 0x0000000402007c0c */ /* 0x040fe2000bf86270 */
[----:B------:R-:W-:Y:S02]  /*7160*/  IMAD.MOV.U32 R21, RZ, RZ, R87 ;  /* 0x000000ffff157224 */ /* 0x000fe400078e0057 */
[----:B------:R-:W-:Y:S02]  /*7170*/  VIADD R0, R2, 0x40 ;  /* 0x0000004002007836 */ /* 0x000fe40000000000 */
[----:B------:R-:W-:-:S03]  /*7180*/  IMAD.WIDE.U32 R20, R80, UR6, R20 ;  /* 0x0000000650147c25 */ /* 0x000fc6000f8e0014 */
[----:B------:R-:W-:Y:S01]  /*7190*/  ISETP.GE.AND P3, PT, R0, UR4, PT ;  /* 0x0000000400007c0c */ /* 0x000fe2000bf66270 */
[----:B------:R-:W-:Y:S01]  /*71a0*/  IMAD R3, R80, UR7, R3 ;  /* 0x0000000750037c24 */ /* 0x000fe2000f8e0203 */
[----:B------:R-:W-:Y:S01]  /*71b0*/  ULDC.64 UR6, c[0x0][0xa80] ;  /* 0x0002a00000067ab9 */ /* 0x000fe20000000a00 */
[----:B------:R-:W-:Y:S01]  /*71c0*/  VIADD R0, R2, 0x80 ;  /* 0x0000008002007836 */ /* 0x000fe20000000000 */
[----:B------:R-:W-:Y:S01]  /*71d0*/  LEA R84, P6, R20, UR6, 0x1 ;  /* 0x0000000614547c11 */ /* 0x000fe2000f8c08ff */
[----:B------:R-:W-:Y:S02]  /*71e0*/  IMAD.IADD R3, R21, 0x1, R3 ;  /* 0x0000000115037824 */ /* 0x000fe400078e0203 */
[----:B------:R-:W-:Y:S01]  /*71f0*/  VIADD R18, R2, 0xc0 ;  /* 0x000000c002127836 */ /* 0x000fe20000000000 */
[----:B------:R-:W-:Y:S02]  /*7200*/  ISETP.GE.AND P5, PT, R0, UR4, PT ;  /* 0x0000000400007c0c */ /* 0x000fe4000bfa6270 */
[----:B------:R-:W-:-:S02]  /*7210*/  LEA.HI.X R85, R20, UR7, R3, 0x1, P6 ;  /* 0x0000000714557c11 */ /* 0x000fc4000b0f0c03 */
[----:B------:R-:W-:-:S03]  /*7220*/  ISETP.GE.AND P6, PT, R18, UR4, PT ;  /* 0x0000000412007c0c */ /* 0x000fc6000bfc6270 */
[----:B-----5:R0:W-:Y:S04]  /*7230*/  @!P4 STG.E.128 desc[UR40][R84.64], R28 ;  /* 0x0000001c5400c986 */ /* 0x0201e8000c101d28 */
[----:B------:R0:W-:Y:S04]  /*7240*/  @!P3 STG.E.128 desc[UR40][R84.64+0x80], R64 ;  /* 0x000080405400b986 */ /* 0x0001e8000c101d28 */
[----:B------:R0:W-:Y:S04]  /*7250*/  @!P5 STG.E.128 desc[UR40][R84.64+0x100], R72 ;  /* 0x000100485400d986 */ /* 0x0001e8000c101d28 */
[----:B------:R0:W-:Y:S02]  /*7260*/  @!P6 STG.E.128 desc[UR40][R84.64+0x180], R76 ;  /* 0x0001804c5400e986 */ /* 0x0001e4000c101d28 */
.L_x_267:
[----:B------:R-:W-:Y:S05]  /*7270*/  BSYNC B1 ;  /* 0x0000000000017941 */ /* 0x000fea0003800000 */
.L_x_266:
[----:B------:R-:W-:Y:S04]  /*7280*/  BSSY B1, `(.L_x_268) ;  /* 0x000001a000017945 */ /* 0x000fe80003800000 */
[----:B------:R-:W-:Y:S05]  /*7290*/  @P0 BRA `(.L_x_269) ;  /* 0x0000000000600947 */ /* 0x000fea0003800000 */
[----:B------:R-:W-:Y:S01]  /*72a0*/  IADD3 R3, P0, R80, 0x20, RZ ;  /* 0x0000002050037810 */ /* 0x000fe20007f1e0ff */
[C---:B------:R-:W-:Y:S01]  /*72b0*/  VIADD R20, R2.reuse, 0x80 ;  /* 0x0000008002147836 */ /* 0x040fe20000000000 */
[----:B------:R-:W-:Y:S01]  /*72c0*/  ULDC UR4, c[0x0][0xa8c] ;  /* 0x0002a30000047ab9 */ /* 0x000fe20000000800 */
[----:B------:R-:W-:Y:S01]  /*72d0*/  VIADD R18, R2, 0x40 ;  /* 0x0000004002127836 */ /* 0x000fe20000000000 */
[----:B------:R-:W-:Y:S01]  /*72e0*/  ULDC.64 UR6, c[0x0][0xad8] ;  /* 0x0002b60000067ab9 */ /* 0x000fe20000000a00 */
[----:B------:R-:W-:Y:S01]  /*72f0*/  IMAD.X R0, RZ, RZ, R81, P0 ;  /* 0x000000ffff007224 */ /* 0x000fe200000e0651 */
[----:B------:R-:W-:Y:S01]  /*7300*/  ISETP.GE.AND P5, PT, R20, UR4, PT ;  /* 0x0000000414007c0c */ /* 0x000fe2000bfa6270 */
[----:B------:R-:W-:Y:S01]  /*7310*/  IMAD.MOV.U32 R20, RZ, RZ, R82 ;  /* 0x000000ffff147224 */ /* 0x000fe200078e0052 */
[----:B------:R-:W-:Y:S01]  /*7320*/  ISETP.GE.AND P4, PT, R18, UR4, PT ;  /* 0x0000000412007c0c */ /* 0x000fe2000bf86270 */
[----:B------:R-:W-:Y:S01]  /*7330*/  IMAD.MOV.U32 R21, RZ, RZ, R87 ;  /* 0x000000ffff157224 */ /* 0x000fe200078e0057 */
[----:B------:R-:W-:Y:S01]  /*7340*/  ISETP.GE.AND P3, PT, R2, UR4, PT ;  /* 0x0000000402007c0c */ /* 0x000fe2000bf66270 */
[----:B------:R-:W-:-:S02]  /*7350*/  IMAD R0, R0, UR6, RZ ;  /* 0x0000000600007c24 */ /* 0x000fc4000f8e02ff */
[----:B------:R-:W-:Y:S02]  /*7360*/  VIADD R18, R2, 0xc0 ;  /* 0x000000c002127836 */ /* 0x000fe40000000000 */
[----:B------:R-:W-:-:S03]  /*7370*/  IMAD.WIDE.U32 R20, R3, UR6, R20 ;  /* 0x0000000603147c25 */ /* 0x000fc6000f8e0014 */
[----:B------:R-:W-:Y:S01]  /*7380*/  ISETP.GE.AND P6, PT, R18, UR4, PT ;  /* 0x0000000412007c0c */ /* 0x000fe2000bfc6270 */
[----:B------:R-:W-:Y:S01]  /*7390*/  IMAD R3, R3, UR7, R0 ;  /* 0x0000000703037c24 */ /* 0x000fe2000f8e0200 */
[----:B------:R-:W-:Y:S02]  /*73a0*/  ULDC.64 UR6, c[0x0][0xa80] ;  /* 0x0002a00000067ab9 */ /* 0x000fe40000000a00 */
[----:B0----5:R-:W-:Y:S01]  /*73b0*/  LEA R28, P0, R20, UR6, 0x1 ;  /* 0x00000006141c7c11 */ /* 0x021fe2000f8008ff */
[----:B------:R-:W-:-:S05]  /*73c0*/  IMAD.IADD R3, R21, 0x1, R3 ;  /* 0x0000000115037824 */ /* 0x000fca00078e0203 */
[----:B------:R-:W-:-:S05]  /*73d0*/  LEA.HI.X R29, R20, UR7, R3, 0x1, P0 ;  /* 0x00000007141d7c11 */ /* 0x000fca00080f0c03 */
[----:B------:R1:W-:Y:S04]  /*73e0*/  @!P3 STG.E.128 desc[UR40][R28.64], R12 ;  /* 0x0000000c1c00b986 */ /* 0x0003e8000c101d28 */
[----:B------:R1:W-:Y:S04]  /*73f0*/  @!P4 STG.E.128 desc[UR40][R28.64+0x80], R52 ;  /* 0x000080341c00c986 */ /* 0x0003e8000c101d28 */
[----:B------:R1:W-:Y:S04]  /*7400*/  @!P5 STG.E.128 desc[UR40][R28.64+0x100], R60 ;  /* 0x0001003c1c00d986 */ /* 0x0003e8000c101d28 */
[----:B------:R1:W-:Y:S02]  /*7410*/  @!P6 STG.E.128 desc[UR40][R28.64+0x180], R68 ;  /* 0x000180441c00e986 */ /* 0x0003e4000c101d28 */
.L_x_269:
[----:B------:R-:W-:Y:S05]  /*7420*/  BSYNC B1 ;  /* 0x0000000000017941 */ /* 0x000fea0003800000 */
.L_x_268:
[----:B------:R-:W-:Y:S04]  /*7430*/  BSSY B1, `(.L_x_270) ;  /* 0x000001a000017945 */ /* 0x000fe80003800000 */
[----:B------:R-:W-:Y:S05]  /*7440*/  @P1 BRA `(.L_x_271) ;  /* 0x0000000000601947 */ /* 0x000fea0003800000 */
[----:B------:R-:W-:Y:S01]  /*7450*/  IADD3 R3, P0, R80, 0x40, RZ ;  /* 0x0000004050037810 */ /* 0x000fe20007f1e0ff */
[C---:B-1---5:R-:W-:Y:S01]  /*7460*/  VIADD R12, R2.reuse, 0x40 ;  /* 0x00000040020c7836 */ /* 0x062fe20000000000 */
        /* <DEDUP_REMOVED lines=15> */
[----:B------:R-:W-:Y:S01]  /*7560*/  LEA R14, P0, R12, UR6, 0x1 ;  /* 0x000000060c0e7c11 */ /* 0x000fe2000f8008ff */
[----:B------:R-:W-:-:S05]  /*7570*/  IMAD.IADD R3, R13, 0x1, R3 ;  /* 0x000000010d037824 */ /* 0x000fca00078e0203 */
[----:B------:R-:W-:-:S05]  /*7580*/  LEA.HI.X R15, R12, UR7, R3, 0x1, P0 ;  /* 0x000000070c0f7c11 */ /* 0x000fca00080f0c03 */
[----:B------:R2:W-:Y:S04]  /*7590*/  @!P1 STG.E.128 desc[UR40][R14.64], R8 ;  /* 0x000000080e009986 */ /* 0x0005e8000c101d28 */
[----:B------:R2:W-:Y:S04]  /*75a0*/  @!P3 STG.E.128 desc[UR40][R14.64+0x80], R32 ;  /* 0x000080200e00b986 */ /* 0x0005e8000c101d28 */
[----:B------:R2:W-:Y:S04]  /*75b0*/  @!P4 STG.E.128 desc[UR40][R14.64+0x100], R48 ;  /* 0x000100300e00c986 */ /* 0x0005e8000c101d28 */
[----:B------:R2:W-:Y:S02]  /*75c0*/  @!P5 STG.E.128 desc[UR40][R14.64+0x180], R56 ;  /* 0x000180380e00d986 */ /* 0x0005e4000c101d28 */
.L_x_271:
[----:B------:R-:W-:Y:S05]  /*75d0*/  BSYNC B1 ;  /* 0x0000000000017941 */ /* 0x000fea0003800000 */
.L_x_270:
[----:B------:R-:W-:Y:S05]  /*75e0*/  @P2 BRA `(.L_x_272) ;  /* 0x0000000c006c2947 */ /* 0x000fea0003800000 */
[----:B------:R-:W-:Y:S01]  /*75f0*/  IADD3 R3, P0, R80, 0x60, RZ ;  /* 0x0000006050037810 */ /* 0x000fe20007f1e0ff */
[C---:B------:R-:W-:Y:S01]  /*7600*/  VIADD R0, R2.reuse, 0x40 ;  /* 0x0000004002007836 */ /* 0x040fe20000000000 */
[----:B------:R-:W-:Y:S01]  /*7610*/  ULDC UR4, c[0x0][0xa8c] ;  /* 0x0002a30000047ab9 */ /* 0x000fe20000000800 */
[----:B------:R-:W-:Y:S01]  /*7620*/  ULDC.64 UR6, c[0x0][0xad8] ;  /* 0x0002b60000067ab9 */ /* 0x000fe20000000a00 */
[----:B--2--5:R-:W-:Y:S01]  /*7630*/  IMAD.MOV.U32 R8, RZ, RZ, R82 ;  /* 0x000000ffff087224 */ /* 0x024fe200078e0052 */
[----:B------:R-:W-:Y:S01]  /*7640*/  ISETP.GE.AND P1, PT, R2, UR4, PT ;  /* 0x0000000402007c0c */ /* 0x000fe2000bf26270 */
[----:B------:R-:W-:Y:S01]  /*7650*/  IMAD.X R80, RZ, RZ, R81, P0 ;  /* 0x000000ffff507224 */ /* 0x000fe200000e0651 */
[----:B------:R-:W-:Y:S01]  /*7660*/  ISETP.GE.AND P2, PT, R0, UR4, PT ;  /* 0x0000000400007c0c */ /* 0x000fe2000bf46270 */
[----:B------:R-:W-:Y:S02]  /*7670*/  IMAD.MOV.U32 R9, RZ, RZ, R87 ;  /* 0x000000ffff097224 */ /* 0x000fe400078e0057 */
[----:B------:R-:W-:-:S02]  /*7680*/  IMAD R80, R80, UR6, RZ ;  /* 0x0000000650507c24 */ /* 0x000fc4000f8e02ff */
[----:B------:R-:W-:Y:S02]  /*7690*/  VIADD R0, R2, 0x80 ;  /* 0x0000008002007836 */ /* 0x000fe40000000000 */
[----:B------:R-:W-:-:S03]  /*76a0*/  IMAD.WIDE.U32 R8, R3, UR6, R8 ;  /* 0x0000000603087c25 */ /* 0x000fc6000f8e0008 */
[----:B------:R-:W-:Y:S01]  /*76b0*/  ISETP.GE.AND P3, PT, R0, UR4, PT ;  /* 0x0000000400007c0c */ /* 0x000fe2000bf66270 */
[----:B------:R-:W-:Y:S01]  /*76c0*/  IMAD R3, R3, UR7, R80 ;  /* 0x0000000703037c24 */ /* 0x000fe2000f8e0250 */
[----:B------:R-:W-:Y:S01]  /*76d0*/  ULDC.64 UR6, c[0x0][0xa80] ;  /* 0x0002a00000067ab9 */ /* 0x000fe20000000a00 */
[----:B------:R-:W-:Y:S01]  /*76e0*/  VIADD R0, R2, 0xc0 ;  /* 0x000000c002007836 */ /* 0x000fe20000000000 */
[----:B------:R-:W-:Y:S01]  /*76f0*/  LEA R10, P0, R8, UR6, 0x1 ;  /* 0x00000006080a7c11 */ /* 0x000fe2000f8008ff */
[----:B------:R-:W-:-:S05]  /*7700*/  IMAD.IADD R3, R9, 0x1, R3 ;  /* 0x0000000109037824 */ /* 0x000fca00078e0203 */
[----:B------:R-:W-:Y:S02]  /*7710*/  LEA.HI.X R11, R8, UR7, R3, 0x1, P0 ;  /* 0x00000007080b7c11 */ /* 0x000fe400080f0c03 */
[----:B------:R-:W-:-:S03]  /*7720*/  ISETP.GE.AND P0, PT, R0, UR4, PT ;  /* 0x0000000400007c0c */ /* 0x000fc6000bf06270 */
[----:B------:R4:W-:Y:S04]  /*7730*/  @!P1 STG.E.128 desc[UR40][R10.64], R4 ;  /* 0x000000040a009986 */ /* 0x0009e8000c101d28 */
[----:B------:R4:W-:Y:S04]  /*7740*/  @!P2 STG.E.128 desc[UR40][R10.64+0x80], R24 ;  /* 0x000080180a00a986 */ /* 0x0009e8000c101d28 */
[----:B------:R4:W-:Y:S02]  /*7750*/  @!P3 STG.E.128 desc[UR40][R10.64+0x100], R36 ;  /* 0x000100240a00b986 */ /* 0x0009e4000c101d28 */
[----:B------:R-:W-:Y:S05]  /*7760*/  @P0 BRA `(.L_x_272) ;  /* 0x0000000c000c0947 */ /* 0x000fea0003800000 */
[----:B------:R2:W-:Y:S01]  /*7770*/  STG.E.128 desc[UR40][R10.64+0x180], R44 ;  /* 0x0001802c0a007986 */ /* 0x0005e2000c101d28 */
[----:B------:R-:W-:Y:S05]  /*7780*/  BRA `(.L_x_272) ;  /* 0x0000000c00047947 */ /* 0x000fea0003800000 */
.L_x_264:
[----:B------:R-:W-:Y:S01]  /*7790*/  USHF.L.U32 UR8, UR46, 0x2, URZ ;  /* 0x000000022e087899 */ /* 0x000fe2000800063f */
[----:B------:R-:W-:Y:S01]  /*77a0*/  ULDC.64 UR6, c[0x0][0xbd8] ;  /* 0x0002f60000067ab9 */ /* 0x000fe20000000a00 */
[----:B------:R-:W-:Y:S01]  /*77b0*/  USHF.L.U64.HI UR9, UR46, 0x2, UR45 ;  /* 0x000000022e097899 */ /* 0x000fe2000801022d */
[----:B------:R-:W-:Y:S01]  /*77c0*/  IMAD.MOV.U32 R11, RZ, RZ, RZ ;  /* 0x000000ffff0b7224 */ /* 0x000fe200078e00ff */
[----:B------:R-:W-:Y:S02]  /*77d0*/  UIADD3 UR4, UP1, UR8, UR6, URZ ;  /* 0x0000000608047290 */ /* 0x000fe4000ff3e03f */
[----:B------:R-:W-:Y:S02]  /*77e0*/  UISETP.NE.U32.AND UP0, UPT, UR6, URZ, UPT ;  /* 0x0000003f0600728c */ /* 0x000fe4000bf05070 */
[----:B------:R-:W-:Y:S02]  /*77f0*/  UIADD3.X UR6, UR9, UR7, URZ, UP1, !UPT ;  /* 0x0000000709067290 */ /* 0x000fe40008ffe43f */
[----:B------:R-:W-:Y:S01]  /*7800*/  UISETP.NE.AND.EX UP0, UPT, UR7, URZ, UPT, UP0 ;  /* 0x0000003f0700728c */ /* 0x000fe2000bf05300 */
[----:B------:R-:W0:Y:S01]  /*7810*/  LDC R9, c[0x0][0xa88] ;  /* 0x0002a200ff097b82 */ /* 0x000e220000000800 */
[----:B------:R-:W-:-:S02]  /*7820*/  IMAD.U32 R4, RZ, RZ, UR4 ;  /* 0x00000004ff047e24 */ /* 0x000fc4000f8e00ff */
[----:B------:R-:W-:Y:S01]  /*7830*/  IMAD.U32 R5, RZ, RZ, UR6 ;  /* 0x00000006ff057e24 */ /* 0x000fe2000f8e00ff */
[----:B------:R-:W-:Y:S01]  /*7840*/  ULDC.64 UR6, c[0x0][0xbe0] ;  /* 0x0002f80000067ab9 */ /* 0x000fe20000000a00 */
[----:B------:R-:W-:Y:S01]  /*7850*/  PLOP3.LUT P1, PT, PT, PT, UP0, 0x80, 0x0 ;  /* 0x000000000000781c */ /* 0x000fe20003f2f008 */
[----:B------:R-:W-:-:S04]  /*7860*/  UISETP.NE.U32.AND UP1, UPT, UR6, URZ, UPT ;  /* 0x0000003f0600728c */ /* 0x000fc8000bf25070 */
[----:B------:R-:W-:-:S06]  /*7870*/  UISETP.NE.AND.EX UP1, UPT, UR7, URZ, UPT, UP1 ;  /* 0x0000003f0700728c */ /* 0x000fcc000bf25310 */
[----:B------:R-:W-:Y:S02]  /*7880*/  PLOP3.LUT P2, PT, PT, PT, UP1, 0x80, 0x0 ;  /* 0x000000000000781c */ /* 0x000fe40003f4f018 */
[----:B------:R1:W5:Y:S03]  /*7890*/  @P1 LDG.E R11, desc[UR40][R4.64] ;  /* 0x00000028040b1981 */ /* 0x000366000c1e1900 */
[----:B------:R-:W-:-:S04]  /*78a0*/  @UP1 UIADD3 UR6, UP2, UR8, UR6, URZ ;  /* 0x0000000608061290 */ /* 0x000fc8000ff5e03f */
[----:B------:R-:W-:Y:S02]  /*78b0*/  @UP1 UIADD3.X UR7, UR9, UR7, URZ, UP2, !UPT ;  /* 0x0000000709071290 */ /* 0x000fe400097fe43f */
[----:B------:R-:W-:-:S04]  /*78c0*/  IMAD.U32 R6, RZ, RZ, UR6 ;  /* 0x00000006ff067e24 */ /* 0x000fc8000f8e00ff */
[----:B------:R-:W-:-:S05]  /*78d0*/  IMAD.U32 R7, RZ, RZ, UR7 ;  /* 0x00000007ff077e24 */ /* 0x000fca000f8e00ff */
[----:B0-----:R1:W5:Y:S01]  /*78e0*/  @P2 LDG.E R9, desc[UR40][R6.64] ;  /* 0x0000002806092981 */ /* 0x001362000c1e1900 */
[----:B------:R-:W-:Y:S01]  /*78f0*/  ISETP.GE.AND P0, PT, R203, 0x80, PT ;  /* 0x00000080cb00780c */ /* 0x000fe20003f06270 */
[----:B------:R-:W-:-:S12]  /*7900*/  @P2 BRA `(.L_x_273) ;  /* 0x0000000000102947 */ /* 0x000fd80003800000 */
[----:B------:R-:W-:Y:S05]  /*7910*/  @!P1 BRA `(.L_x_273) ;  /* 0x00000000000c9947 */ /* 0x000fea0003800000 */
[----:B------:R-:W2:Y:S04]  /*7920*/  LDG.E R0, desc[UR40][R4.64] ;  /* 0x0000002804007981 */ /* 0x000ea8000c1e1900 */
[----:B-----5:R-:W2:Y:S02]  /*7930*/  LDG.E R9, desc[UR40][R4.64+0x4] ;  /* 0x0000042804097981 */ /* 0x020ea4000c1e1900 */
[----:B--2---:R-:W-:-:S07]  /*7940*/  IMAD.IADD R9, R9, 0x1, -R0 ;  /* 0x0000000109097824 */ /* 0x004fce00078e0a00 */
.L_x_273:
[----:B------:R-:W-:Y:S01]  /*7950*/  USHF.R.S32.HI UR7, URZ, 0x1f, UR44 ;  /* 0x0000001f3f077899 */ /* 0x000fe2000801142c */
[----:B------:R-:W-:Y:S01]  /*7960*/  BSSY B1, `(.L_x_274) ;  /* 0x000001e000017945 */ /* 0x000fe20003800000 */
[----:B------:R-:W-:Y:S01]  /*7970*/  USEL UR46, UR46, URZ, !UP0 ;  /* 0x0000003f2e2e7287 */ /* 0x000fe2000c000000 */
[----:B------:R-:W-:Y:S01]  /*7980*/  SHF.R.S32.HI R13, RZ, 0x1f, R2 ;  /* 0x0000001fff0d7819 */ /* 0x000fe20000011402 */
[----:B------:R-:W-:Y:S01]  /*7990*/  USEL UR45, UR45, URZ, !UP0 ;  /* 0x0000003f2d2d7287 */ /* 0x000fe2000c000000 */
[----:B-----5:R-:W-:Y:S01]  /*79a0*/  SHF.R.S32.HI R8, RZ, 0x1f, R11 ;  /* 0x0000001fff087819 */ /* 0x020fe2000001140b */
[----:B------:R-:W-:Y:S10]  /*79b0*/  @P0 BRA `(.L_x_275) ;  /* 0x0000000000600947 */ /* 0x000ff40003800000 */
[----:B------:R-:W0:Y:S02]  /*79c0*/  S2R R0, SR_TID.X ;  /* 0x0000000000007919 */ /* 0x000e240000002100 */
[----:B0-----:R-:W-:-:S04]  /*79d0*/  IMAD R0, R18, 0x80, R0 ;  /* 0x0000008012007824 */ /* 0x001fc800078e0200 */
[----:B------:R-:W-:-:S05]  /*79e0*/  VIADD R0, R0, 0xffffff80 ;  /* 0xffffff8000007836 */ /* 0x000fca0000000000 */
[----:B------:R-:W-:-:S13]  /*79f0*/  ISETP.GE.AND P0, PT, R0, R9, PT ;  /* 0x000000090000720c */ /* 0x000fda0003f06270 */
[----:B------:R-:W-:Y:S05]  /*7a00*/  @P0 BRA `(.L_x_275) ;  /* 0x00000000004c0947 */ /* 0x000fea0003800000 */
[C---:B-1----:R-:W-:Y:S01]  /*7a10*/  IADD3 R4, P0, R0.reuse, R11, RZ ;  /* 0x0000000b00047210 */ /* 0x042fe20007f1e0ff */
[----:B------:R-:W-:Y:S02]  /*7a20*/  ULDC.64 UR8, c[0x0][0xb70] ;  /* 0x0002dc0000087ab9 */ /* 0x000fe40000000a00 */
[----:B------:R-:W-:Y:S01]  /*7a30*/  UIMAD UR4, UR7, UR8, URZ ;  /* 0x00000008070472a4 */ /* 0x000fe2000f8e023f */
[----:B------:R-:W-:Y:S01]  /*7a40*/  LEA.HI.X.SX32 R5, R0, R8, 0x1, P0 ;  /* 0x0000000800057211 */ /* 0x000fe200000f0eff */
[----:B------:R-:W-:Y:S02]  /*7a50*/  IMAD.U32 R3, RZ, RZ, UR8 ;  /* 0x00000008ff037e24 */ /* 0x000fe4000f8e00ff */
[----:B------:R-:W-:Y:S02]  /*7a60*/  UIMAD UR4, UR44, UR9, UR4 ;  /* 0x000000092c0472a4 */ /* 0x000fe4000f8e0204 */
[----:B------:R-:W-:Y:S01]  /*7a70*/  IMAD.WIDE.U32 R4, R3, UR44, R4 ;  /* 0x0000002c03047c25 */ /* 0x000fe2000f8e0004 */
[----:B------:R-:W-:-:S02]  /*7a80*/  ULDC.64 UR8, c[0x0][0xb78] ;  /* 0x0002de0000087ab9 */ /* 0x000fc40000000a00 */
[----:B------:R-:W-:Y:S01]  /*7a90*/  UIMAD UR6, UR45, UR8, URZ ;  /* 0x000000082d0672a4 */ /* 0x000fe2000f8e023f */
[----:B------:R-:W-:Y:S02]  /*7aa0*/  VIADD R5, R5, UR4 ;  /* 0x0000000405057c36 */ /* 0x000fe40008000000 */
[----:B------:R-:W-:Y:S01]  /*7ab0*/  IMAD.U32 R3, RZ, RZ, UR8 ;  /* 0x00000008ff037e24 */ /* 0x000fe2000f8e00ff */
[----:B------:R-:W-:-:S03]  /*7ac0*/  UIMAD UR6, UR46, UR9, UR6 ;  /* 0x000000092e0672a4 */ /* 0x000fc6000f8e0206 */
[----:B------:R-:W-:Y:S01]  /*7ad0*/  IMAD.WIDE.U32 R4, R3, UR46, R4 ;  /* 0x0000002e03047c25 */ /* 0x000fe2000f8e0004 */
[----:B------:R-:W-:-:S03]  /*7ae0*/  ULDC.64 UR8, c[0x0][0xb40] ;  /* 0x0002d00000087ab9 */ /* 0x000fc60000000a00 */
[----:B------:R-:W-:Y:S01]  /*7af0*/  VIADD R3, R5, UR6 ;  /* 0x0000000605037c36 */ /* 0x000fe20008000000 */
[----:B------:R-:W-:-:S04]  /*7b00*/  LEA R6, P0, R4, UR8, 0x2 ;  /* 0x0000000804067c11 */ /* 0x000fc8000f8010ff */
[----:B------:R-:W-:Y:S01]  /*7b10*/  LEA.HI.X R7, R4, UR9, R3, 0x2, P0 ;  /* 0x0000000904077c11 */ /* 0x000fe200080f1403 */
[----:B------:R-:W-:-:S05]  /*7b20*/  IMAD.MOV.U32 R3, RZ, RZ, -0x800000 ;  /* 0xff800000ff037424 */ /* 0x000fca00078e00ff */
[----:B------:R0:W-:Y:S03]  /*7b30*/  STG.E desc[UR40][R6.64], R3 ;  /* 0x0000000306007986 */ /* 0x0001e6000c101928 */
.L_x_275:
[----:B------:R-:W-:Y:S05]  /*7b40*/  BSYNC B1 ;  /* 0x0000000000017941 */ /* 0x000fea0003800000 */
.L_x_274:
[----:B------:R-:W-:Y:S01]  /*7b50*/  ULDC.64 UR8, c[0x0][0xaa0] ;  /* 0x0002a80000087ab9 */ /* 0x000fe20000000a00 */
[----:B0-----:R-:W-:Y:S01]  /*7b60*/  IMAD.MOV.U32 R3, RZ, RZ, R13 ;  /* 0x000000ffff037224 */ /* 0x001fe200078e000d */
[----:B------:R-:W-:Y:S01]  /*7b70*/  BSSY B1, `(.L_x_276) ;  /* 0x0000032000017945 */ /* 0x000fe20003800000 */
[----:B------:R-:W-:Y:S02]  /*7b80*/  IMAD R0, R8, UR8, RZ ;  /* 0x0000000808007c24 */ /* 0x000fe4000f8e02ff */
[----:B-1----:R-:W-:-:S04]  /*7b90*/  IMAD.WIDE.U32 R4, R11, UR8, R2 ;  /* 0x000000080b047c25 */ /* 0x002fc8000f8e0002 */
[----:B------:R-:W-:Y:S01]  /*7ba0*/  IMAD R11, R11, UR9, R0 ;  /* 0x000000090b0b7c24 */ /* 0x000fe2000f8e0200 */
[----:B------:R-:W-:Y:S01]  /*7bb0*/  ULDC.64 UR8, c[0x0][0xae0] ;  /* 0x0002b80000087ab9 */ /* 0x000fe20000000a00 */
[----:B------:R-:W-:Y:S01]  /*7bc0*/  VIADD R6, R16, 0x40 ;  /* 0x0000004010067836 */ /* 0x000fe20000000000 */
[----:B------:R-:W-:Y:S01]  /*7bd0*/  UIMAD UR4, UR7, UR8, URZ ;  /* 0x00000008070472a4 */ /* 0x000fe2000f8e023f */
[----:B------:R-:W-:Y:S02]  /*7be0*/  IMAD.IADD R5, R5, 0x1, R11 ;  /* 0x0000000105057824 */ /* 0x000fe400078e020b */
[----:B------:R-:W-:Y:S01]  /*7bf0*/  IMAD.U32 R3, RZ, RZ, UR8 ;  /* 0x00000008ff037e24 */ /* 0x000fe2000f8e00ff */
[----:B------:R-:W-:Y:S01]  /*7c00*/  UIMAD UR4, UR44, UR9, UR4 ;  /* 0x000000092c0472a4 */ /* 0x000fe2000f8e0204 */
[----:B------:R-:W-:Y:S01]  /*7c10*/  IMAD R11, R18, -0x80, R9 ;  /* 0xffffff80120b7824 */ /* 0x000fe200078e0209 */
[----:B------:R-:W-:Y:S01]  /*7c20*/  ULDC.64 UR6, c[0x0][0xae8] ;  /* 0x0002ba0000067ab9 */ /* 0x000fe20000000a00 */
[----:B------:R-:W-:Y:S01]  /*7c30*/  IMAD.WIDE.U32 R4, R3, UR44, R4 ;  /* 0x0000002c03047c25 */ /* 0x000fe2000f8e0004 */
[----:B------:R-:W-:-:S02]  /*7c40*/  SHF.R.S32.HI R9, RZ, 0x1f, R16 ;  /* 0x0000001fff097819 */ /* 0x000fc40000011410 */
[-C--:B------:R-:W-:Y:S01]  /*7c50*/  ISETP.GE.AND P2, PT, R16, R11.reuse, PT ;  /* 0x0000000b1000720c */ /* 0x080fe20003f46270 */
[----:B------:R-:W-:Y:S01]  /*7c60*/  VIADD R5, R5, UR4 ;  /* 0x0000000405057c36 */ /* 0x000fe20008000000 */
[----:B------:R-:W-:Y:S02]  /*7c70*/  UIMAD UR4, UR45, UR6, URZ ;  /* 0x000000062d0472a4 */ /* 0x000fe4000f8e023f */
[----:B------:R-:W-:Y:S01]  /*7c80*/  IMAD.U32 R7, RZ, RZ, UR6 ;  /* 0x00000006ff077e24 */ /* 0x000fe2000f8e00ff */
[-C--:B------:R-:W-:Y:S01]  /*7c90*/  ISETP.GE.AND P0, PT, R6, R11.reuse, PT ;  /* 0x0000000b0600720c */ /* 0x080fe20003f06270 */
[----:B------:R-:W-:Y:S01]  /*7ca0*/  VIADD R0, R16, 0x20 ;  /* 0x0000002010007836 */ /* 0x000fe20000000000 */
[----:B------:R-:W-:Y:S02]  /*7cb0*/  UIMAD UR4, UR46, UR7, UR4 ;  /* 0x000000072e0472a4 */ /* 0x000fe4000f8e0204 */
[----:B------:R-:W-:Y:S02]  /*7cc0*/  IMAD.WIDE.U32 R6, R7, UR46, R4 ;  /* 0x0000002e07067c25 */ /* 0x000fe4000f8e0004 */
[----:B------:R-:W-:-:S02]  /*7cd0*/  ISETP.GE.AND P1, PT, R0, R11, PT ;  /* 0x0000000b0000720c */ /* 0x000fc40003f26270 */
[----:B------:R-:W-:Y:S02]  /*7ce0*/  IMAD.MOV.U32 R8, RZ, RZ, R16 ;  /* 0x000000ffff087224 */ /* 0x000fe400078e0010 */
[----:B------:R-:W-:Y:S02]  /*7cf0*/  VIADD R13, R7, UR4 ;  /* 0x00000004070d7c36 */ /* 0x000fe40008000000 */
[----:B------:R-:W-:-:S04]  /*7d00*/  IMAD.WIDE R8, R18, 0x80, R8 ;  /* 0x0000008012087825 */ /* 0x000fc800078e0208 */
[----:B------:R-:W-:Y:S01]  /*7d10*/  VIADD R0, R16, 0x60 ;  /* 0x0000006010007836 */ /* 0x000fe20000000000 */
[----:B------:R-:W-:Y:S06]  /*7d20*/  @P2 BRA `(.L_x_277) ;  /* 0x0000000000582947 */ /* 0x000fec0003800000 */
[C---:B------:R-:W-:Y:S01]  /*7d30*/  VIADD R3, R2.reuse, 0x40 ;  /* 0x0000004002037836 */ /* 0x040fe20000000000 */
[----:B------:R-:W-:Y:S01]  /*7d40*/  ULDC UR4, c[0x0][0xa8c] ;  /* 0x0002a30000047ab9 */ /* 0x000fe20000000800 */
[C---:B------:R-:W-:Y:S01]  /*7d50*/  VIADD R4, R2.reuse, 0x80 ;  /* 0x0000008002047836 */ /* 0x040fe20000000000 */
[----:B------:R-:W-:Y:S01]  /*7d60*/  ULDC.64 UR6, c[0x0][0xad8] ;  /* 0x0002b60000067ab9 */ /* 0x000fe20000000a00 */
[----:B------:R-:W-:Y:S01]  /*7d70*/  VIADD R10, R2, 0xc0 ;  /* 0x000000c0020a7836 */ /* 0x000fe20000000000 */
[----:B------:R-:W-:Y:S01]  /*7d80*/  ISETP.GE.AND P4, PT, R3, UR4, PT ;  /* 0x0000000403007c0c */ /* 0x000fe2000bf86270 */
[----:B------:R-:W-:Y:S01]  /*7d90*/  IMAD R3, R9, UR6, RZ ;  /* 0x0000000609037c24 */ /* 0x000fe2000f8e02ff */
[----:B------:R-:W-:Y:S01]  /*7da0*/  ISETP.GE.AND P5, PT, R4, UR4, PT ;  /* 0x0000000404007c0c */ /* 0x000fe2000bfa6270 */
[----:B------:R-:W-:Y:S01]  /*7db0*/  IMAD.MOV.U32 R4, RZ, RZ, R6 ;  /* 0x000000ffff047224 */ /* 0x000fe200078e0006 */
[----:B------:R-:W-:Y:S01]  /*7dc0*/  ISETP.GE.AND P3, PT, R2, UR4, PT ;  /* 0x0000000402007c0c */ /* 0x000fe2000bf66270 */
[----:B------:R-:W-:Y:S01]  /*7dd0*/  IMAD.MOV.U32 R5, RZ, RZ, R13 ;  /* 0x000000ffff057224 */ /* 0x000fe200078e000d */
[----:B------:R-:W-:Y:S01]  /*7de0*/  ISETP.GE.AND P6, PT, R10, UR4, PT ;  /* 0x000000040a007c0c */ /* 0x000fe2000bfc6270 */
[----:B------:R-:W-:-:S02]  /*7df0*/  IMAD R3, R8, UR7, R3 ;  /* 0x0000000708037c24 */ /* 0x000fc4000f8e0203 */
[----:B------:R-:W-:Y:S01]  /*7e00*/  IMAD.WIDE.U32 R4, R8, UR6, R4 ;  /* 0x0000000608047c25 */ /* 0x000fe2000f8e0004 */
[----:B------:R-:W-:-:S03]  /*7e10*/  ULDC.64 UR6, c[0x0][0xa80] ;  /* 0x0002a00000067ab9 */ /* 0x000fc60000000a00 */
[----:B------:R-:W-:Y:S01]  /*7e20*/  IMAD.IADD R3, R5, 0x1, R3 ;  /* 0x0000000105037824 */ /* 0x000fe200078e0203 */
[----:B------:R-:W-:-:S04]  /*7e30*/  LEA R14, P2, R4, UR6, 0x1 ;  /* 0x00000006040e7c11 */ /* 0x000fc8000f8408ff */
[----:B------:R-:W-:-:S05]  /*7e40*/  LEA.HI.X R15, R4, UR7, R3, 0x1, P2 ;  /* 0x00000007040f7c11 */ /* 0x000fca00090f0c03 */
[----:B------:R0:W-:Y:S04]  /*7e50*/  @!P3 STG.E.128 desc[UR40][R14.64], RZ ;  /* 0x000000ff0e00b986 */ /* 0x0001e8000c101d28 */
[----:B------:R0:W-:Y:S04]  /*7e60*/  @!P4 STG.E.128 desc[UR40][R14.64+0x80], RZ ;  /* 0x000080ff0e00c986 */ /* 0x0001e8000c101d28 */
[----:B------:R0:W-:Y:S04]  /*7e70*/  @!P5 STG.E.128 desc[UR40][R14.64+0x100], RZ ;  /* 0x000100ff0e00d986 */ /* 0x0001e8000c101d28 */
[----:B------:R0:W-:Y:S02]  /*7e80*/  @!P6 STG.E.128 desc[UR40][R14.64+0x180], RZ ;  /* 0x000180ff0e00e986 */ /* 0x0001e4000c101d28 */
.L_x_277:
[----:B------:R-:W-:Y:S05]  /*7e90*/  BSYNC B1 ;  /* 0x0000000000017941 */ /* 0x000fea0003800000 */
.L_x_276:
[----:B------:R-:W-:Y:S01]  /*7ea0*/  BSSY B1, `(.L_x_278) ;  /* 0x000001b000017945 */ /* 0x000fe20003800000 */
[----:B------:R-:W-:-:S03]  /*7eb0*/  ISETP.GE.AND P2, PT, R0, R11, PT ;  /* 0x0000000b0000720c */ /* 0x000fc60003f46270 */
[----:B------:R-:W-:Y:S10]  /*7ec0*/  @P1 BRA `(.L_x_279) ;  /* 0x0000000000601947 */ /* 0x000ff40003800000 */
        /* <DEDUP_REMOVED lines=20> */
[----:B------:R1:W-:Y:S04]  /*8010*/  @!P3 STG.E.128 desc[UR40][R10.64], RZ ;  /* 0x000000ff0a00b986 */ /* 0x0003e8000c101d28 */
[----:B------:R1:W-:Y:S04]  /*8020*/  @!P4 STG.E.128 desc[UR40][R10.64+0x80], RZ ;  /* 0x000080ff0a00c986 */ /* 0x0003e8000c101d28 */
[----:B------:R1:W-:Y:S04]  /*8030*/  @!P5 STG.E.128 desc[UR40][R10.64+0x100], RZ ;  /* 0x000100ff0a00d986 */ /* 0x0003e8000c101d28 */
[----:B------:R1:W-:Y:S02]  /*8040*/  @!P6 STG.E.128 desc[UR40][R10.64+0x180], RZ ;  /* 0x000180ff0a00e986 */ /* 0x0003e4000c101d28 */
.L_x_279:
[----:B------:R-:W-:Y:S05]  /*8050*/  BSYNC B1 ;  /* 0x0000000000017941 */ /* 0x000fea0003800000 */
.L_x_278:
        /* <DEDUP_REMOVED lines=14> */
[----:B-1----:R-:W-:Y:S02]  /*8140*/  VIADD R10, R2, 0xc0 ;  /* 0x000000c0020a7836 */ /* 0x002fe40000000000 */
        /* <DEDUP_REMOVED lines=11> */
.L_x_281:
[----:B------:R-:W-:Y:S05]  /*8200*/  BSYNC B1 ;  /* 0x0000000000017941 */ /* 0x000fea0003800000 */
.L_x_280:
[----:B------:R-:W-:Y:S05]  /*8210*/  @P2 BRA `(.L_x_272) ;  /* 0x0000000000602947 */ /* 0x000fea0003800000 */
[----:B------:R-:W-:Y:S01]  /*8220*/  IADD3 R3, P0, R8, 0x60, RZ ;  /* 0x0000006008037810 */ /* 0x000fe20007f1e0ff */
[C---:B------:R-:W-:Y:S01]  /*8230*/  VIADD R0, R2.reuse, 0x40 ;  /* 0x0000004002007836 */ /* 0x040fe20000000000 */
[----:B------:R-:W-:Y:S01]  /*8240*/  ULDC UR4, c[0x0][0xa8c] ;  /* 0x0002a30000047ab9 */ /* 0x000fe20000000800 */
[----:B------:R-:W-:Y:S01]  /*8250*/  ULDC.64 UR6, c[0x0][0xad8] ;  /* 0x0002b60000067ab9 */ /* 0x000fe20000000a00 */
[----:B------:R-:W-:Y:S01]  /*8260*/  IMAD.MOV.U32 R4, RZ, RZ, R6 ;  /* 0x000000ffff047224 */ /* 0x000fe200078e0006 */
[----:B------:R-:W-:Y:S01]  /*8270*/  ISETP.GE.AND P1, PT, R2, UR4, PT ;  /* 0x0000000402007c0c */ /* 0x000fe2000bf26270 */
[----:B------:R-:W-:Y:S01]  /*8280*/  IMAD.X R8, RZ, RZ, R9, P0 ;  /* 0x000000ffff087224 */ /* 0x000fe200000e0609 */
[----:B------:R-:W-:Y:S01]  /*8290*/  ISETP.GE.AND P2, PT, R0, UR4, PT ;  /* 0x0000000400007c0c */ /* 0x000fe2000bf46270 */
[----:B------:R-:W-:Y:S02]  /*82a0*/  IMAD.MOV.U32 R5, RZ, RZ, R13 ;  /* 0x000000ffff057224 */ /* 0x000fe400078e000d */
[----:B------:R-:W-:-:S02]  /*82b0*/  VIADD R6, R2, 0x80 ;  /* 0x0000008002067836 */ /* 0x000fc40000000000 */
[----:B------:R-:W-:Y:S02]  /*82c0*/  IMAD R8, R8, UR6, RZ ;  /* 0x0000000608087c24 */ /* 0x000fe4000f8e02ff */
[----:B------:R-:W-:Y:S01]  /*82d0*/  VIADD R0, R2, 0xc0 ;  /* 0x000000c002007836 */ /* 0x000fe20000000000 */
[----:B------:R-:W-:Y:S01]  /*82e0*/  ISETP.GE.AND P3, PT, R6, UR4, PT ;  /* 0x0000000406007c0c */ /* 0x000fe2000bf66270 */
        /* <DEDUP_REMOVED lines=11> */
.L_x_272:
[----:B------:R-:W-:Y:S05]  /*83a0*/  BSYNC B0 ;  /* 0x0000000000007941 */ /* 0x000fea0003800000 */
.L_x_263:
[----:B------:R-:W-:Y:S02]  /*83b0*/  ULDC UR4, c[0x0][0xc14] ;  /* 0x0003050000047ab9 */ /* 0x000fe40000000800 */
[----:B------:R-:W-:-:S13]  /*83c0*/  ISETP.GE.AND P0, PT, R43, UR4, PT ;  /* 0x000000042b007c0c */ /* 0x000fda000bf06270 */
[----:B------:R-:W-:Y:S05]  /*83d0*/  @!P0 BRA `(.L_x_282) ;  /* 0xffffff8800648947 */ /* 0x000fea000383ffff */
[----:B------:R-:W-:Y:S05]  /*83e0*/  EXIT ;  /* 0x000000000000794d */ /* 0x000fea0003800000 */
.L_x_239:
[----:B------:R-:W-:-:S08]  /*83f0*/  NOP ;  /* 0x0000000000007918 */ /* 0x000fd00000000000 */
[----:B------:R-:W0:-:S00]  /*8400*/  USETMAXREG.DEALLOC.CTAPOOL 0x18 ;  /* 0x00000018000079c8 */ /* 0x000e0000080e0500 */
[----:B0-----:R-:W-:-:S06]  /*8410*/  LOP3.LUT R0, R0, 0x3, RZ, 0xc0, !PT ;  /* 0x0000000300007812 */ /* 0x001fcc00078ec0ff */
[----:B------:R-:W0:Y:S02]  /*8420*/  SHFL.IDX PT, R0, R0, RZ, 0x1f ;  /* 0x00001fff00007589 */ /* 0x000e2400000e0000 */
[----:B0-----:R-:W-:-:S13]  /*8430*/  ISETP.NE.AND P0, PT, R0, RZ, PT ;  /* 0x000000ff0000720c */ /* 0x001fda0003f05270 */
[----:B------:R-:W-:Y:S05]  /*8440*/  @P0 EXIT ;  /* 0x000000000000094d */ /* 0x000fea0003800000 */
[----:B------:R-:W0:Y:S01]  /*8450*/  S2R R2, SR_TID.X ;  /* 0x0000000000027919 */ /* 0x000e220000002100 */
[----:B------:R-:W-:Y:S01]  /*8460*/  LOP3.LUT R4, R4, 0xffffffdf, RZ, 0xc0, !PT ;  /* 0xffffffdf04047812 */ /* 0x000fe200078ec0ff */
[----:B------:R-:W-:Y:S01]  /*8470*/  ULDC UR5, c[0x0][0xc14] ;  /* 0x0003050000057ab9 */ /* 0x000fe20000000800 */
[----:B------:R-:W-:Y:S01]  /*8480*/  IMAD.MOV.U32 R0, RZ, RZ, RZ ;  /* 0x000000ffff007224 */ /* 0x000fe200078e00ff */
[----:B------:R-:W1:Y:S01]  /*8490*/  S2UR UR6, SR_CTAID.X ;  /* 0x00000000000679c3 */ /* 0x000e620000002500 */
[----:B------:R-:W-:Y:S01]  /*84a0*/  ULDC UR4, c[0x0][0xc10] ;  /* 0x0003040000047ab9 */ /* 0x000fe20000000800 */
[----:B0-----:R-:W-:-:S04]  /*84b0*/  LOP3.LUT R8, R2, 0x1f, RZ, 0xc0, !PT ;  /* 0x0000001f02087812 */ /* 0x001fc800078ec0ff */
[----:B------:R-:W-:-:S13]  /*84c0*/  ISETP.NE.AND P0, PT, R8, 0x1f, PT ;  /* 0x0000001f0800780c */ /* 0x000fda0003f05270 */
[----:B------:R-:W-:Y:S02]  /*84d0*/  @P0 LOP3.LUT R4, R4, 0x20, RZ, 0xfc, !PT ;  /* 0x0000002004040812 */ /* 0x000fe400078efcff */
[----:B------:R-:W-:-:S13]  /*84e0*/  ISETP.GE.OR P0, PT, R8, UR5, !P0 ;  /* 0x0000000508007c0c */ /* 0x000fda000c706670 */
[----:B------:R-:W0:Y:S02]  /*84f0*/  @!P0 LDC.64 R2, c[0x0][0xc58] ;  /* 0x00031600ff028b82 */ /* 0x000e240000000a00 */
[----:B0-----:R-:W-:-:S05]  /*8500*/  @!P0 IMAD.WIDE.U32 R2, R8, 0x4, R2 ;  /* 0x0000000408028825 */ /* 0x001fca00078e0002 */
[----:B------:R-:W2:Y:S01]  /*8510*/  @!P0 LDG.E R0, desc[UR40][R2.64] ;  /* 0x0000002802008981 */ /* 0x000ea2000c1e1900 */
[C---:B------:R-:W-:Y:S01]  /*8520*/  ISETP.NE.AND P1, PT, R8.reuse, RZ, PT ;  /* 0x000000ff0800720c */ /* 0x040fe20003f25270 */
[----:B------:R-:W-:Y:S01]  /*8530*/  IMAD.MOV.U32 R16, RZ, RZ, RZ ;  /* 0x000000ffff107224 */ /* 0x000fe200078e00ff */
[----:B------:R-:W-:Y:S01]  /*8540*/  ISETP.GE.U32.AND P0, PT, R8, 0x2, PT ;  /* 0x000000020800780c */ /* 0x000fe20003f06070 */
[----:B------:R-:W-:Y:S01]  /*8550*/  IMAD.MOV.U32 R19, RZ, RZ, RZ ;  /* 0x000000ffff137224 */ /* 0x000fe200078e00ff */
[----:B------:R-:W-:-:S09]  /*8560*/  LOP3.LUT R4, R4, 0xfffffffe, RZ, 0xc0, !PT ;  /* 0xfffffffe04047812 */ /* 0x000fd200078ec0ff */
[----:B------:R-:W-:-:S04]  /*8570*/  @P1 LOP3.LUT R4, R4, 0x1, RZ, 0xfc, !PT ;  /* 0x0000000104041812 */ /* 0x000fc800078efcff */
[----:B------:R-:W-:-:S04]  /*8580*/  LOP3.LUT R4, R4, 0xffffffef, RZ, 0xc0, !PT ;  /* 0xffffffef04047812 */ /* 0x000fc800078ec0ff */
[----:B------:R-:W-:-:S04]  /*8590*/  @P0 LOP3.LUT R4, R4, 0x10, RZ, 0xfc, !PT ;  /* 0x0000001004040812 */ /* 0x000fc800078efcff */
[----:B------:R-:W-:Y:S01]  /*85a0*/  LOP3.LUT R4, R4, 0xfffffff7, RZ, 0xc0, !PT ;  /* 0xfffffff704047812 */ /* 0x000fe200078ec0ff */
[----:B--2---:R-:W0:Y:S02]  /*85b0*/  SHFL.UP PT, R5, R0, 0x1, RZ ;  /* 0x0420000000057989 */ /* 0x004e2400000e00ff */
[----:B0-----:R-:W-:-:S05]  /*85c0*/  SEL R5, R5, RZ, P1 ;  /* 0x000000ff05057207 */ /* 0x001fca0000800000 */
[----:B------:R-:W-:-:S05]  /*85d0*/  IMAD.IADD R5, R0, 0x1, R5 ;  /* 0x0000000100057824 */ /* 0x000fca00078e0205 */
[----:B------:R-:W0:Y:S02]  /*85e0*/  SHFL.UP PT, R6, R5, 0x2, RZ ;  /* 0x0440000005067989 */ /* 0x000e2400000e00ff */
[----:B0-----:R-:W-:Y:S02]  /*85f0*/  SEL R6, R6, RZ, P0 ;  /* 0x000000ff06067207 */ /* 0x001fe40000000000 */
[----:B------:R-:W-:-:S03]  /*8600*/  ISETP.GE.U32.AND P0, PT, R8, 0x4, PT ;  /* 0x000000040800780c */ /* 0x000fc60003f06070 */
[----:B------:R-:W-:-:S05]  /*8610*/  IMAD.IADD R6, R5, 0x1, R6 ;  /* 0x0000000105067824 */ /* 0x000fca00078e0206 */
[----:B------:R-:W0:Y:S05]  /*8620*/  SHFL.UP PT, R7, R6, 0x4, RZ ;  /* 0x0480000006077989 */ /* 0x000e2a00000e00ff */
[----:B------:R-:W-:-:S04]  /*8630*/  @P0 LOP3.LUT R4, R4, 0x8, RZ, 0xfc, !PT ;  /* 0x0000000804040812 */ /* 0x000fc800078efcff */
[----:B------:R-:W-:Y:S02]  /*8640*/  LOP3.LUT R4, R4, 0xfffffffb, RZ, 0xc0, !PT ;  /* 0xfffffffb04047812 */ /* 0x000fe400078ec0ff */
        /* <DEDUP_REMOVED lines=10> */
[----:B------:R-:W-:Y:S02]  /*86f0*/  @P0 LOP3.LUT R4, R4, 0x2, RZ, 0xfc, !PT ;  /* 0x0000000204040812 */ /* 0x000fe400078efcff */
[----:B0-----:R-:W-:-:S05]  /*8700*/  SEL R2, R2, RZ, P0 ;  /* 0x000000ff02027207 */ /* 0x001fca0000000000 */
[----:B------:R-:W-:-:S05]  /*8710*/  IMAD.IADD R2, R3, 0x1, R2 ;  /* 0x0000000103027824 */ /* 0x000fca00078e0202 */
[----:B------:R-:W0:Y:S02]  /*8720*/  SHFL.IDX PT, R5, R2, 0x1f, 0x1f ;  /* 0x03e01f0002057f89 */ /* 0x000e2400000e0000 */
[----:B0-----:R-:W-:-:S04]  /*8730*/  IMAD R5, R5, UR4, RZ ;  /* 0x0000000405057c24 */ /* 0x001fc8000f8e02ff */
[----:B------:R-:W-:Y:S01]  /*8740*/  IMAD.MOV.U32 R6, RZ, RZ, R5 ;  /* 0x000000ffff067224 */ /* 0x000fe200078e0005 */
[----:B-1----:R-:W-:-:S13]  /*8750*/  ISETP.GT.AND P0, PT, R5, UR6, PT ;  /* 0x0000000605007c0c */ /* 0x002fda000bf04270 */
[----:B------:R-:W-:Y:S05]  /*8760*/  @P0 BRA `(.L_x_283) ;  /* 0x0000000000c00947 */ /* 0x000fea0003800000 */
[----:B------:R-:W-:Y:S01]  /*8770*/  IMAD.MOV.U32 R5, RZ, RZ, R6 ;  /* 0x000000ffff057224 */ /* 0x000fe200078e0006 */
[----:B------:R-:W-:Y:S01]  /*8780*/  ULDC UR5, c[0x0][0xc14] ;  /* 0x0003050000057ab9 */ /* 0x000fe20000000800 */
[----:B------:R-:W-:Y:S01]  /*8790*/  IMAD.MOV.U32 R19, RZ, RZ, RZ ;  /* 0x000000ffff137224 */ /* 0x000fe200078e00ff */
[----:B------:R-:W-:Y:S01]  /*87a0*/  ULDC UR7, c[0x0][0xc14] ;  /* 0x0003050000077ab9 */ /* 0x000fe20000000800 */
[----:B------:R-:W-:-:S05]  /*87b0*/  ULDC UR4, c[0x0][0xc10] ;  /* 0x0003040000047ab9 */ /* 0x000fca0000000800 */
.L_x_287:
[----:B------:R-:W-:Y:S02]  /*87c0*/  VIADD R0, R19, 0x1f ;  /* 0x0000001f13007836 */ /* 0x000fe40000000000 */
[----:B------:R-:W-:-:S03]  /*87d0*/  IMAD.U32 R19, RZ, RZ, UR7 ;  /* 0x00000007ff137e24 */ /* 0x000fc6000f8e00ff */
[----:B------:R-:W-:-:S13]  /*87e0*/  ISETP.GE.AND P0, PT, R0, UR5, PT ;  /* 0x0000000500007c0c */ /* 0x000fda000bf06270 */
[----:B------:R-:W-:Y:S05]  /*87f0*/  @P0 BRA `(.L_x_284) ;  /* 0x0000000400400947 */ /* 0x000fea0003800000 */
[----:B------:R-:W0:Y:S01]  /*8800*/  S2R R2, SR_TID.X ;  /* 0x0000000000027919 */ /* 0x000e220000002100 */
[----:B------:R-:W-:Y:S01]  /*8810*/  IMAD.MOV.U32 R19, RZ, RZ, R0 ;  /* 0x000000ffff137224 */ /* 0x000fe200078e0000 */
[----:B------:R-:W-:Y:S01]  /*8820*/  BSSY B0, `(.L_x_285) ;  /* 0x000000a000007945 */ /* 0x000fe20003800000 */
[----:B------:R-:W-:Y:S01]  /*8830*/  IMAD.MOV.U32 R0, RZ, RZ, RZ ;  /* 0x000000ffff007224 */ /* 0x000fe200078e00ff */
[----:B0-----:R-:W-:-:S04]  /*8840*/  LOP3.LUT R8, R2, 0x1f, RZ, 0xc0, !PT ;  /* 0x0000001f02087812 */ /* 0x001fc800078ec0ff */
[C---:B------:R-:W-:Y:S01]  /*8850*/  ISETP.NE.AND P1, PT, R8.reuse, 0x1f, PT ;  /* 0x0000001f0800780c */ /* 0x040fe20003f25270 */
[----:B------:R-:W-:-:S05]  /*8860*/  IMAD.IADD R7, R8, 0x1, R19 ;  /* 0x0000000108077824 */ /* 0x000fca00078e0213 */
[----:B------:R-:W-:-:S13]  /*8870*/  ISETP.GE.OR P0, PT, R7, UR5, !P1 ;  /* 0x0000000507007c0c */ /* 0x000fda000cf06670 */
[----:B------:R-:W-:Y:S05]  /*8880*/  @P0 BRA `(.L_x_286) ;  /* 0x00000000000c0947 */ /* 0x000fea0003800000 */
[----:B------:R-:W0:Y:S02]  /*8890*/  LDC.64 R2, c[0x0][0xc58] ;  /* 0x00031600ff027b82 */ /* 0x000e240000000a00 */
[----:B0-----:R-:W-:-:S05]  /*88a0*/  IMAD.WIDE R2, R7, 0x4, R2 ;  /* 0x0000000407027825 */ /* 0x001fca00078e0202 */
[----:B------:R0:W5:Y:S02]  /*88b0*/  LDG.E R0, desc[UR40][R2.64] ;  /* 0x0000002802007981 */ /* 0x000164000c1e1900 */
.L_x_286:
[----:B------:R-:W-:Y:S05]  /*88c0*/  BSYNC B0 ;  /* 0x0000000000007941 */ /* 0x000fea0003800000 */
.L_x_285:
[----:B0----5:R-:W0:Y:S01]  /*88d0*/  SHFL.UP PT, R2, R0, 0x1, RZ ;  /* 0x0420000000027989 */ /* 0x021e2200000e00ff */
[C---:B------:R-:W-:Y:S02]  /*88e0*/  ISETP.NE.AND P0, PT, R8.reuse, RZ, PT ;  /* 0x000000ff0800720c */ /* 0x040fe40003f05270 */
[----:B------:R-:W-:Y:S02]  /*88f0*/  ISETP.GE.U32.AND P1, PT, R8, 0x2, PT ;  /* 0x000000020800780c */ /* 0x000fe40003f26070 */
[----:B0-----:R-:W-:Y:S02]  /*8900*/  SEL R3, R2, RZ, P0 ;  /* 0x000000ff02037207 */ /* 0x001fe40000000000 */
[----:B------:R-:W-:-:S03]  /*8910*/  ISETP.GE.U32.AND P0, PT, R8, 0x4, PT ;  /* 0x000000040800780c */ /* 0x000fc60003f06070 */
[----:B------:R-:W-:-:S05]  /*8920*/  IMAD.IADD R3, R0, 0x1, R3 ;  /* 0x0000000100037824 */ /* 0x000fca00078e0203 */
[----:B------:R-:W0:Y:S02]  /*8930*/  SHFL.UP PT, R2, R3, 0x2, RZ ;  /* 0x0440000003027989 */ /* 0x000e2400000e00ff */
        /* <DEDUP_REMOVED lines=8> */
[----:B0-----:R-:W-:-:S05]  /*89c0*/  SEL R6, R6, RZ, P1 ;  /* 0x000000ff06067207 */ /* 0x001fca0000800000 */
[----:B------:R-:W-:-:S05]  /*89d0*/  IMAD.IADD R6, R7, 0x1, R6 ;  /* 0x0000000107067824 */ /* 0x000fca00078e0206 */
[----:B------:R-:W0:Y:S02]  /*89e0*/  SHFL.UP PT, R8, R6, 0x10, RZ ;  /* 0x0600000006087989 */ /* 0x000e2400000e00ff */
[----:B0-----:R-:W-:-:S05]  /*89f0*/  SEL R9, R8, RZ, P0 ;  /* 0x000000ff08097207 */ /* 0x001fca0000000000 */
[----:B------:R-:W-:-:S05]  /*8a00*/  IMAD.IADD R9, R6, 0x1, R9 ;  /* 0x0000000106097824 */ /* 0x000fca00078e0209 */
[----:B------:R-:W0:Y:S02]  /*8a10*/  SHFL.IDX PT, R3, R9, 0x1f, 0x1f ;  /* 0x03e01f0009037f89 */ /* 0x000e2400000e0000 */
[----:B0-----:R-:W-:-:S04]  /*8a20*/  IMAD R6, R3, UR4, RZ ;  /* 0x0000000403067c24 */ /* 0x001fc8000f8e02ff */
[----:B------:R-:W-:-:S05]  /*8a30*/  IMAD.IADD R5, R6, 0x1, R5 ;  /* 0x0000000106057824 */ /* 0x000fca00078e0205 */
[----:B------:R-:W-:-:S13]  /*8a40*/  ISETP.GT.AND P0, PT, R5, UR6, PT ;  /* 0x0000000605007c0c */ /* 0x000fda000bf04270 */
[----:B------:R-:W-:Y:S05]  /*8a50*/  @!P0 BRA `(.L_x_287) ;  /* 0xfffffffc00588947 */ /* 0x000fea000383ffff */
[----:B------:R-:W-:-:S07]  /*8a60*/  IMAD.MOV.U32 R2, RZ, RZ, R9 ;  /* 0x000000ffff027224 */ /* 0x000fce00078e0009 */
.L_x_283:
[----:B------:R-:W-:-:S04]  /*8a70*/  IMAD.IADD R7, R5, 0x1, -R6 ;  /* 0x0000000105077824 */ /* 0x000fc800078e0a06 */
[----:B------:R-:W-:-:S05]  /*8a80*/  IMAD R3, R2, UR4, R7 ;  /* 0x0000000402037c24 */ /* 0x000fca000f8e0207 */
[----:B------:R-:W-:-:S13]  /*8a90*/  ISETP.GT.AND P0, PT, R3, UR6, PT ;  /* 0x0000000603007c0c */ /* 0x000fda000bf04270 */
[----:B------:R-:W-:-:S04]  /*8aa0*/  VOTE.ANY R8, PT, !P0 ;  /* 0x0000000000087806 */ /* 0x000fc800040e0100 */
[----:B------:R-:W0:Y:S01]  /*8ab0*/  POPC R5, R8 ;  /* 0x0000000800057309 */ /* 0x000e220000000000 */
[----:B------:R-:W-:Y:S01]  /*8ac0*/  ISETP.NE.AND P0, PT, R8, RZ, PT ;  /* 0x000000ff0800720c */ /* 0x000fe20003f05270 */
[----:B0-----:R-:W0:Y:S02]  /*8ad0*/  SHFL.IDX PT, R0, R0, R5, 0x1f ;  /* 0x00001f0500007589 */ /* 0x001e2400000e0000 */
[----:B0-----:R-:W-:-:S04]  /*8ae0*/  IABS R6, R0 ;  /* 0x0000000000067213 */ /* 0x001fc80000000000 */
[----:B------:R-:W0:Y:S08]  /*8af0*/  I2F.RP R9, R6 ;  /* 0x0000000600097306 */ /* 0x000e300000209400 */
[----:B0-----:R-:W0:Y:S02]  /*8b00*/  MUFU.RCP R9, R9 ;  /* 0x0000000900097308 */ /* 0x001e240000001000 */
[----:B0-----:R-:W-:-:S06]  /*8b10*/  VIADD R3, R9, 0xffffffe ;  /* 0x0ffffffe09037836 */ /* 0x001fcc0000000000 */
[----:B------:R-:W0:Y:S02]  /*8b20*/  F2I.FTZ.U32.TRUNC.NTZ R3, R3 ;  /* 0x0000000300037305 */ /* 0x000e24000021f000 */
[----:B0-----:R-:W-:Y:S01]  /*8b30*/  IMAD.MOV R11, RZ, RZ, -R3 ;  /* 0x000000ffff0b7224 */ /* 0x001fe200078e0a03 */
[----:B------:R-:W-:Y:S06]  /*8b40*/  @!P0 BRA `(.L_x_288) ;  /* 0x0000000000088947 */ /* 0x000fec0003800000 */
[----:B------:R-:W-:-:S05]  /*8b50*/  VIADD R9, R5, 0xffffffff ;  /* 0xffffffff05097836 */ /* 0x000fca0000000000 */
[----:B------:R0:W1:Y:S02]  /*8b60*/  SHFL.IDX PT, R16, R2, R9, 0x1f ;  /* 0x00001f0902107589 */ /* 0x00006400000e0000 */
.L_x_288:
[----:B-1----:R-:W-:Y:S02]  /*8b70*/  IMAD R16, R16, UR4, R7 ;  /* 0x0000000410107c24 */ /* 0x002fe4000f8e0207 */
[----:B------:R-:W-:Y:S02]  /*8b80*/  IMAD R7, R11, R6, RZ ;  /* 0x000000060b077224 */ /* 0x000fe400078e02ff */
[----:B0-----:R-:W-:Y:S01]  /*8b90*/  IMAD.MOV.U32 R2, RZ, RZ, RZ ;  /* 0x000000ffff027224 */ /* 0x001fe200078e00ff */
[----:B------:R-:W-:Y:S01]  /*8ba0*/  IADD3 R9, -R16, UR6, RZ ;  /* 0x0000000610097c10 */ /* 0x000fe2000fffe1ff */
[----:B------:R-:W-:Y:S02]  /*8bb0*/  IMAD.IADD R19, R5, 0x1, R19 ;  /* 0x0000000105137824 */ /* 0x000fe400078e0213 */
[----:B------:R-:W-:Y:S01]  /*8bc0*/  IMAD.HI.U32 R2, R3, R7, R2 ;  /* 0x0000000703027227 */ /* 0x000fe200078e0002 */
[----:B------:R-:W-:Y:S02]  /*8bd0*/  IABS R7, R0 ;  /* 0x0000000000077213 */ /* 0x000fe40000000000 */
[----:B------:R-:W-:-:S03]  /*8be0*/  IABS R3, R9 ;  /* 0x0000000900037213 */ /* 0x000fc60000000000 */
[----:B------:R-:W-:Y:S02]  /*8bf0*/  IMAD.MOV R7, RZ, RZ, -R7 ;  /* 0x000000ffff077224 */ /* 0x000fe400078e0a07 */
[----:B------:R-:W-:-:S04]  /*8c00*/  IMAD.HI.U32 R2, R2, R3, RZ ;  /* 0x0000000302027227 */ /* 0x000fc800078e00ff */
[----:B------:R-:W-:-:S05]  /*8c10*/  IMAD R3, R2, R7, R3 ;  /* 0x0000000702037224 */ /* 0x000fca00078e0203 */
[----:B------:R-:W-:-:S13]  /*8c20*/  ISETP.GT.U32.AND P0, PT, R6, R3, PT ;  /* 0x000000030600720c */ /* 0x000fda0003f04070 */
[----:B------:R-:W-:Y:S02]  /*8c30*/  @!P0 IMAD.IADD R3, R3, 0x1, -R6 ;  /* 0x0000000103038824 */ /* 0x000fe400078e0a06 */
[----:B------:R-:W-:-:S03]  /*8c40*/  @!P0 VIADD R2, R2, 0x1 ;  /* 0x0000000102028836 */ /* 0x000fc60000000000 */
[----:B------:R-:W-:Y:S02]  /*8c50*/  ISETP.GE.U32.AND P0, PT, R3, R6, PT ;  /* 0x000000060300720c */ /* 0x000fe40003f06070 */
[----:B------:R-:W-:-:S11]  /*8c60*/  LOP3.LUT R3, R9, R0, RZ, 0x3c, !PT ;  /* 0x0000000009037212 */ /* 0x000fd600078e3cff */
[----:B------:R-:W-:Y:S01]  /*8c70*/  @P0 VIADD R2, R2, 0x1 ;  /* 0x0000000102020836 */ /* 0x000fe20000000000 */
[----:B------:R-:W-:-:S13]  /*8c80*/  ISETP.GE.AND P0, PT, R3, RZ, PT ;  /* 0x000000ff0300720c */ /* 0x000fda0003f06270 */
[----:B------:R-:W-:Y:S01]  /*8c90*/  @!P0 IMAD.MOV R2, RZ, RZ, -R2 ;  /* 0x000000ffff028224 */ /* 0x000fe200078e0a02 */
[----:B------:R-:W-:-:S13]  /*8ca0*/  ISETP.NE.AND P0, PT, R0, RZ, PT ;  /* 0x000000ff0000720c */ /* 0x000fda0003f05270 */
[----:B------:R-:W-:-:S05]  /*8cb0*/  @!P0 LOP3.LUT R2, RZ, R0, RZ, 0x33, !PT ;  /* 0x00000000ff028212 */ /* 0x000fca00078e33ff */
[--C-:B------:R-:W-:Y:S02]  /*8cc0*/  IMAD.MOV R17, RZ, RZ, -R2.reuse ;  /* 0x000000ffff117224 */ /* 0x100fe400078e0a02 */
[----:B------:R-:W-:Y:S02]  /*8cd0*/  IMAD.MOV.U32 R18, RZ, RZ, R2 ;  /* 0x000000ffff127224 */ /* 0x000fe400078e0002 */
[----:B------:R-:W-:Y:S01]  /*8ce0*/  IMAD R17, R0, R17, R9 ;  /* 0x0000001100117224 */ /* 0x000fe200078e0209 */
[----:B------:R-:W-:Y:S06]  /*8cf0*/  BRA `(.L_x_289) ;  /* 0x00000000000c7947 */ /* 0x000fec0003800000 */
.L_x_284:
[----:B------:R-:W-:Y:S02]  /*8d00*/  IMAD.MOV.U32 R17, RZ, RZ, RZ ;  /* 0x000000ffff117224 */ /* 0x000fe400078e00ff */
[----:B------:R-:W-:Y:S02]  /*8d10*/  IMAD.U32 R16, RZ, RZ, UR6 ;  /* 0x00000006ff107e24 */ /* 0x000fe4000f8e00ff */
[----:B------:R-:W-:-:S07]  /*8d20*/  IMAD.MOV.U32 R18, RZ, RZ, RZ ;  /* 0x000000ffff127224 */ /* 0x000fce00078e00ff */
.L_x_289:
[----:B------:R-:W0:Y:S01]  /*8d30*/  S2R R0, SR_TID.X ;  /* 0x0000000000007919 */ /* 0x000e220000002100 */
[----:B------:R-:W-:Y:S01]  /*8d40*/  STL [R1+0x24], RZ ;  /* 0x000024ff01007387 */ /* 0x000fe20000100800 */
[----:B0-----:R-:W-:-:S04]  /*8d50*/  LOP3.LUT R0, R0, 0x1f, RZ, 0xc0, !PT ;  /* 0x0000001f00007812 */ /* 0x001fc800078ec0ff */
[----:B------:R-:W-:-:S13]  /*8d60*/  ISETP.NE.AND P0, PT, R0, RZ, PT ;  /* 0x000000ff0000720c */ /* 0x000fda0003f05270 */
[----:B------:R-:W0:Y:S01]  /*8d70*/  @!P0 S2R R3, SR_CgaCtaId ;  /* 0x0000000000038919 */ /* 0x000e220000008800 */
[----:B------:R-:W-:-:S04]  /*8d80*/  @!P0 MOV R0, 0x400 ;  /* 0x0000040000008802 */ /* 0x000fc80000000f00 */
[----:B0-----:R-:W-:-:S05]  /*8d90*/  @!P0 LEA R0, R3, R0, 0x18 ;  /* 0x0000000003008211 */ /* 0x001fca00078ec0ff */
[----:B------:R0:W-:Y:S01]  /*8da0*/  @!P0 STS.128 [R0+0x228d0], R16 ;  /* 0x0228d01000008388 */ /* 0x0001e20000000c00 */
[----:B------:R-:W-:Y:S06]  /*8db0*/  BAR.ARV 0x5, 0x120 ;  /* 0x0144800000007b1d */ /* 0x000fec0000002000 */
[----:B------:R-:W-:Y:S01]  /*8dc0*/  ISETP.GE.AND P0, PT, R19, UR5, PT ;  /* 0x0000000513007c0c */ /* 0x000fe2000bf06270 */
[----:B0-----:R-:W-:-:S05]  /*8dd0*/  IMAD.MOV.U32 R0, RZ, RZ, 0x1 ;  /* 0x00000001ff007424 */ /* 0x001fca00078e00ff */
[----:B------:R0:W-:Y:S04]  /*8de0*/  STL [R1+0x4], R0 ;  /* 0x0000040001007387 */ /* 0x0001e80000100800 */
[----:B------:R0:W-:Y:S03]  /*8df0*/  STL [R1], RZ ;  /* 0x000000ff01007387 */ /* 0x0001e60000100800 */
[----:B------:R-:W-:Y:S05]  /*8e00*/  @P0 BRA `(.L_x_290) ;  /* 0x0000003800380947 */ /* 0x000fea0003800000 */
[----:B0-----:R-:W-:Y:S01]  /*8e10*/  IMAD.MOV.U32 R0, RZ, RZ, 0x1 ;  /* 0x00000001ff007424 */ /* 0x001fe200078e00ff */
[----:B------:R0:W-:Y:S01]  /*8e20*/  STL [R1], RZ ;  /* 0x000000ff01007387 */ /* 0x0001e20000100800 */
[----:B------:R-:W-:Y:S01]  /*8e30*/  ULDC UR37, c[0x0][0xc] ;  /* 0x0000030000257ab9 */ /* 0x000fe20000000800 */
[----:B------:R-:W-:Y:S02]  /*8e40*/  ULDC.64 UR38, c[0x0][0x198] ;  /* 0x0000660000267ab9 */ /* 0x000fe40000000a00 */
[----:B------:R0:W-:Y:S04]  /*8e50*/  STL [R1+0x4], R0 ;  /* 0x0000040001007387 */ /* 0x0001e80000100800 */
[----:B------:R0:W-:Y:S02]  /*8e60*/  STL [R1+0x24], RZ ;  /* 0x000024ff01007387 */ /* 0x0001e40000100800 */
.L_x_353:
[----:B-12---:R-:W1:Y:S02]  /*8e70*/  LDC.64 R2, c[0x0][0xc60] ;  /* 0x00031800ff027b82 */ /* 0x006e640000000a00 */
[----:B-1----:R-:W-:-:S05]  /*8e80*/  IMAD.WIDE R2, R19, 0x4, R2 ;  /* 0x0000000413027825 */ /* 0x002fca00078e0202 */
[----:B------:R-:W2:Y:S01]  /*8e90*/  LDG.E R5, desc[UR40][R2.64] ;  /* 0x0000002802057981 */ /* 0x000ea2000c1e1900 */
[----:B------:R-:W-:Y:S05]  /*8ea0*/  YIELD ;  /* 0x0000000000007946 */ /* 0x000fea0003800000 */
[----:B------:R-:W-:Y:S01]  /*8eb0*/  ULDC.64 UR4, c[0x0][0xa28] ;  /* 0x00028a0000047ab9 */ /* 0x000fe20000000a00 */
[----:B0-----:R-:W-:Y:S01]  /*8ec0*/  IMAD.MOV.U32 R0, RZ, RZ, RZ ;  /* 0x000000ffff007224 */ /* 0x001fe200078e00ff */
[----:B------:R-:W-:-:S04]  /*8ed0*/  ISETP.NE.U32.AND P0, PT, RZ, UR4, PT ;  /* 0x00000004ff007c0c */ /* 0x000fc8000bf05070 */
[----:B------:R-:W-:Y:S01]  /*8ee0*/  ISETP.NE.AND.EX P0, PT, RZ, UR5, PT, P0 ;  /* 0x00000005ff007c0c */ /* 0x000fe2000bf05300 */
[----:B------:R-:W-:Y:S01]  /*8ef0*/  IMAD.MOV.U32 R6, RZ, RZ, RZ ;  /* 0x000000ffff067224 */ /* 0x000fe200078e00ff */
[----:B--2---:R-:W-:Y:S01]  /*8f00*/  SHF.R.S32.HI R4, RZ, 0x1f, R5 ;  /* 0x0000001fff047819 */ /* 0x004fe20000011405 */
[----:B------:R-:W-:-:S10]  /*8f10*/  IMAD.SHL.U32 R7, R5, 0x4, RZ ;  /* 0x0000000405077824 */ /* 0x000fd400078e00ff */
[C---:B------:R-:W-:Y:S01]  /*8f20*/  @P0 LEA R2, P1, R5.reuse, UR4, 0x2 ;  /* 0x0000000405020c11 */ /* 0x040fe2000f8210ff */
[----:B------:R-:W-:Y:S03]  /*8f30*/  STL [R1+0x10], R5 ;  /* 0x0000100501007387 */ /* 0x000fe60000100800 */
[----:B------:R-:W-:Y:S01]  /*8f40*/  @P0 LEA.HI.X R3, R5, UR5, R4, 0x2, P1 ;  /* 0x0000000505030c11 */ /* 0x000fe200088f1404 */
[----:B------:R-:W-:-:S04]  /*8f50*/  ULDC.64 UR4, c[0x0][0xa00] ;  /* 0x0002800000047ab9 */ /* 0x000fc80000000a00 */
[----:B------:R0:W5:Y:S01]  /*8f60*/  @P0 LDG.E R0, desc[UR40][R2.64] ;  /* 0x0000002802000981 */ /* 0x000162000c1e1900 */
[----:B------:R-:W-:-:S04]  /*8f70*/  ISETP.NE.U32.AND P0, PT, RZ, UR4, PT ;  /* 0x00000004ff007c0c */ /* 0x000fc8000bf05070 */
[----:B------:R-:W-:-:S13]  /*8f80*/  ISETP.NE.AND.EX P0, PT, RZ, UR5, PT, P0 ;  /* 0x00000005ff007c0c */ /* 0x000fda000bf05300 */
[----:B0-----:R-:W-:-:S04]  /*8f90*/  @P0 LEA R2, P1, R5, UR4, 0x2 ;  /* 0x0000000405020c11 */ /* 0x001fc8000f8210ff */
[----:B------:R-:W-:Y:S01]  /*8fa0*/  @P0 LEA.HI.X R3, R5, UR5, R4, 0x2, P1 ;  /* 0x0000000505030c11 */ /* 0x000fe200088f1404 */
[----:B------:R-:W-:-:S04]  /*8fb0*/  ULDC.64 UR4, c[0x0][0xa20] ;  /* 0x0002880000047ab9 */ /* 0x000fc80000000a00 */
[----:B------:R-:W2:Y:S01]  /*8fc0*/  @P0 LDG.E R6, desc[UR40][R2.64] ;  /* 0x0000002802060981 */ /* 0x000ea2000c1e1900 */
[----:B------:R-:W-:-:S04]  /*8fd0*/  ISETP.NE.U32.AND P0, PT, RZ, UR4, PT ;  /* 0x00000004ff007c0c */ /* 0x000fc8000bf05070 */
[----:B------:R-:W-:Y:S01]  /*8fe0*/  ISETP.NE.AND.EX P0, PT, RZ, UR5, PT, P0 ;  /* 0x00000005ff007c0c */ /* 0x000fe2000bf05300 */
[----:B--2---:R0:W-:Y:S04]  /*8ff0*/  STL [R1+0x2c], R6 ;  /* 0x00002c0601007387 */ /* 0x0041e80000100800 */
[----:B------:R1:W-:Y:S01]  /*9000*/  STL [R1+0x18], R7 ;  /* 0x0000180701007387 */ /* 0x0003e20000100800 */
[----:B0-----:R-:W-:-:S07]  /*9010*/  SHF.L.U64.HI R6, R5, 0x2, R4 ;  /* 0x0000000205067819 */ /* 0x001fce0000010204 */
[C---:B------:R-:W-:Y:S01]  /*9020*/  @P0 IADD3 R4, P1, R7.reuse, UR4, RZ ;  /* 0x0000000407040c10 */ /* 0x040fe2000ff3e0ff */
[----:B------:R0:W-:Y:S03]  /*9030*/  STL [R1+0x1c], R6 ;  /* 0x00001c0601007387 */ /* 0x0001e60000100800 */
[----:B------:R-:W-:Y:S01]  /*9040*/  @P0 IADD3.X R5, R6, UR5, RZ, P1, !PT ;  /* 0x0000000506050c10 */ /* 0x000fe20008ffe4ff */
[----:B------:R-:W-:Y:S02]  /*9050*/  ULDC.64 UR4, c[0x0][0xa08] ;  /* 0x0002820000047ab9 */ /* 0x000fe40000000a00 */
[----:B------:R-:W-:Y:S01]  /*9060*/  IADD3 R2, P1, R7, UR4, RZ ;  /* 0x0000000407027c10 */ /* 0x000fe2000ff3e0ff */
[----:B-1----:R-:W-:-:S03]  /*9070*/  IMAD.MOV.U32 R7, RZ, RZ, RZ ;  /* 0x000000ffff077224 */ /* 0x002fc600078e00ff */
[----:B------:R-:W-:Y:S02]  /*9080*/  IADD3.X R3, R6, UR5, RZ, P1, !PT ;  /* 0x0000000506037c10 */ /* 0x000fe40008ffe4ff */
[----:B------:R-:W-:-:S04]  /*9090*/  ISETP.NE.U32.AND P1, PT, RZ, UR4, PT ;  /* 0x00000004ff007c0c */ /* 0x000fc8000bf25070 */
[----:B------:R-:W-:Y:S01]  /*90a0*/  ISETP.NE.AND.EX P1, PT, RZ, UR5, PT, P1 ;  /* 0x00000005ff007c0c */ /* 0x000fe2000bf25310 */
[----:B------:R-:W-:Y:S02]  /*90b0*/  ULDC.64 UR4, c[0x0][0x3f8] ;  /* 0x0000fe0000047ab9 */ /* 0x000fe40000000a00 */
[----:B------:R-:W-:-:S03]  /*90c0*/  UISETP.NE.U32.AND UP0, UPT, UR4, URZ, UPT ;  /* 0x0000003f0400728c */ /* 0x000fc6000bf05070 */
[----:B------:R-:W-:Y:S01]  /*90d0*/  ULDC UR4, c[0x0][0x404] ;  /* 0x0001010000047ab9 */ /* 0x000fe20000000800 */
[----:B------:R-:W-:-:S03]  /*90e0*/  UISETP.NE.AND.EX UP0, UPT, UR5, URZ, UPT, UP0 ;  /* 0x0000003f0500728c */ /* 0x000fc6000bf05300 */
[----:B------:R-:W-:Y:S01]  /*90f0*/  ULDC UR5, c[0x0][0x2e0] ;  /* 0x0000b80000057ab9 */ /* 0x000fe20000000800 */
[----:B------:R-:W-:Y:S02]  /*9100*/  USEL UR4, UR4, 0x1, UP0 ;  /* 0x0000000104047887 */ /* 0x000fe40008000000 */
[----:B------:R1:W5:Y:S02]  /*9110*/  @P1 LDG.E R7, desc[UR40][R2.64] ;  /* 0x0000002802071981 */ /* 0x000364000c1e1900 */
[----:B------:R-:W-:-:S06]  /*9120*/  UIMAD UR4, UR4, UR5, URZ ;  /* 0x00000005040472a4 */ /* 0x000fcc000f8e023f */
[----:B0-----:R-:W-:-:S06]  /*9130*/  IMAD.U32 R6, RZ, RZ, UR4 ;  /* 0x00000004ff067e24 */ /* 0x001fcc000f8e00ff */
[----:B------:R1:W5:Y:S01]  /*9140*/  @P0 LDG.E R6, desc[UR40][R4.64] ;  /* 0x0000002804060981 */ /* 0x000362000c1e1900 */
[----:B------:R-:W-:Y:S05]  /*9150*/  @P0 BRA `(.L_x_291) ;  /* 0x0000000000100947 */ /* 0x000fea0003800000 */
[----:B------:R-:W-:Y:S05]  /*9160*/  @!P1 BRA `(.L_x_291) ;  /* 0x00000000000c9947 */ /* 0x000fea0003800000 */
[----:B-1----:R-:W2:Y:S04]  /*9170*/  LDG.E R5, desc[UR40][R2.64] ;  /* 0x0000002802057981 */ /* 0x002ea8000c1e1900 */
[----:B-----5:R-:W2:Y:S02]  /*9180*/  LDG.E R6, desc[UR40][R2.64+0x4] ;  /* 0x0000042802067981 */ /* 0x020ea4000c1e1900 */
[----:B--2---:R-:W-:-:S07]  /*9190*/  IMAD.IADD R6, R6, 0x1, -R5 ;  /* 0x0000000106067824 */ /* 0x004fce00078e0a05 */
.L_x_291:
[--C-:B-1---5:R-:W-:Y:S01]  /*91a0*/  IMAD.IADD R2, R6, 0x1, -R0.reuse ;  /* 0x0000000106027824 */ /* 0x122fe200078e0a00 */
[----:B------:R-:W-:Y:S01]  /*91b0*/  BSSY B6, `(.L_x_292) ;  /* 0x00002b6000067945 */ /* 0x000fe20003800000 */
[----:B------:R-:W-:Y:S02]  /*91c0*/  IMAD.IADD R3, R7, 0x1, R0 ;  /* 0x0000000107037824 */ /* 0x000fe400078e0200 */
[C---:B------:R-:W-:Y:S01]  /*91d0*/  VIADD R0, R2.reuse, 0x5f ;  /* 0x0000005f02007836 */ /* 0x040fe20000000000 */
[----:B------:R-:W-:Y:S01]  /*91e0*/  STL [R1+0x20], R2 ;  /* 0x0000200201007387 */ /* 0x000fe20000100800 */
[----:B------:R-:W-:Y:S02]  /*91f0*/  ISETP.GT.AND P0, PT, R2, RZ, PT ;  /* 0x000000ff0200720c */ /* 0x000fe40003f04270 */
[----:B------:R-:W-:Y:S01]  /*9200*/  IMAD.HI R0, R0, 0x2aaaaaab, RZ ;  /* 0x2aaaaaab00007827 */ /* 0x000fe200078e02ff */
[----:B------:R0:W-:Y:S04]  /*9210*/  STL [R1+0x8], R3 ;  /* 0x0000080301007387 */ /* 0x0001e80000100800 */
[----:B0-----:R-:W-:-:S04]  /*9220*/  SHF.R.U32.HI R3, RZ, 0x1f, R0 ;  /* 0x0000001fff037819 */ /* 0x001fc80000011600 */
[----:B------:R-:W-:-:S05]  /*9230*/  LEA.HI.SX32 R0, R0, R3, 0x1c ;  /* 0x0000000300007211 */ /* 0x000fca00078fe2ff */
[----:B------:R0:W-:Y:S01]  /*9240*/  STL [R1+0x14], R0 ;  /* 0x0000140001007387 */ /* 0x0001e20000100800 */
[----:B------:R-:W-:Y:S05]  /*9250*/  @P0 BRA `(.L_x_293) ;  /* 0x0000000000440947 */ /* 0x000fea0003800000 */
[----:B------:R-:W1:Y:S02]  /*9260*/  S2R R2, SR_TID.X ;  /* 0x0000000000027919 */ /* 0x000e640000002100 */
[----:B-1----:R-:W-:-:S04]  /*9270*/  LOP3.LUT R2, R2, 0x1f, RZ, 0xc0, !PT ;  /* 0x0000001f02027812 */ /* 0x002fc800078ec0ff */
[----:B------:R-:W-:-:S13]  /*9280*/  ISETP.NE.AND P1, PT, R2, RZ, PT ;  /* 0x000000ff0200720c */ /* 0x000fda0003f25270 */
[----:B------:R-:W-:Y:S05]  /*9290*/  @P1 BRA `(.L_x_294) ;  /* 0x00000028009c1947 */ /* 0x000fea0003800000 */
[----:B------:R-:W1:Y:S01]  /*92a0*/  S2R R7, SR_LANEID ;  /* 0x0000000000077919 */ /* 0x000e620000000000 */
[----:B------:R-:W-:Y:S01]  /*92b0*/  VOTEU.ANY UR4, UPT, PT ;  /* 0x0000000000047886 */ /* 0x000fe200038e0100 */
[----:B------:R-:W2:Y:S01]  /*92c0*/  LDC.64 R2, c[0x0][0xc38] ;  /* 0x00030e00ff027b82 */ /* 0x000ea20000000a00 */
[----:B0-----:R-:W1:Y:S08]  /*92d0*/  FLO.U32 R0, UR4 ;  /* 0x0000000400007d00 */ /* 0x001e7000080e0000 */
[----:B------:R-:W2:Y:S01]  /*92e0*/  POPC R5, UR4 ;  /* 0x0000000400057d09 */ /* 0x000ea20008000000 */
[----:B-1----:R-:W-:-:S13]  /*92f0*/  ISETP.EQ.U32.AND P0, PT, R0, R7, PT ;  /* 0x000000070000720c */ /* 0x002fda0003f02070 */
[----:B--2---:R-:W2:Y:S01]  /*9300*/  @P0 ATOMG.E.ADD.STRONG.GPU PT, R3, desc[UR40][R2.64], R5 ;  /* 0x00000005020309a8 */ /* 0x004ea200081ee1e8 */
[----:B------:R-:W0:Y:S02]  /*9310*/  S2R R4, SR_LTMASK ;  /* 0x0000000000047919 */ /* 0x000e240000003900 */
[----:B0-----:R-:W-:-:S04]  /*9320*/  LOP3.LUT R4, R4, UR4, RZ, 0xc0, !PT ;  /* 0x0000000404047c12 */ /* 0x001fc8000f8ec0ff */
[----:B------:R-:W0:Y:S01]  /*9330*/  POPC R7, R4 ;  /* 0x0000000400077309 */ /* 0x000e220000000000 */
[----:B--2---:R-:W0:Y:S02]  /*9340*/  SHFL.IDX PT, R0, R3, R0, 0x1f ;  /* 0x00001f0003007589 */ /* 0x004e2400000e0000 */
[----:B0-----:R-:W-:Y:S01]  /*9350*/  IADD3 R16, R0, UR37, R7 ;  /* 0x0000002500107c10 */ /* 0x001fe2000fffe007 */
[----:B------:R-:W-:Y:S06]  /*9360*/  BRA `(.L_x_294) ;  /* 0x0000002800687947 */ /* 0x000fec0003800000 */
.L_x_293:
[----:B------:R-:W1:Y:S01]  /*9370*/  S2R R3, SR_CgaCtaId ;  /* 0x0000000000037919 */ /* 0x000e620000008800 */
[----:B0-----:R-:W-:-:S04]  /*9380*/  MOV R0, 0x400 ;  /* 0x0000040000007802 */ /* 0x001fc80000000f00 */
[----:B-1----:R-:W-:-:S05]  /*9390*/  LEA R2, R3, R0, 0x18 ;  /* 0x0000000003027211 */ /* 0x002fca00078ec0ff */
[----:B------:R0:W-:Y:S01]  /*93a0*/  STL [R1+0xc], R2 ;  /* 0x00000c0201007387 */ /* 0x0001e20000100800 */
[----:B------:R-:W-:-:S05]  /*93b0*/  VIADD R0, R2, 0x1c400 ;  /* 0x0001c40002007836 */ /* 0x000fca0000000000 */
[----:B------:R-:W-:-:S13]  /*93c0*/  LOP3.LUT P0, RZ, R0, 0x3ff, RZ, 0xc0, !PT ;  /* 0x000003ff00ff7812 */ /* 0x000fda000780c0ff */
[----:B0-----:R-:W-:Y:S05]  /*93d0*/  @!P0 BRA `(.L_x_295) ;  /* 0x0000000000408947 */ /* 0x001fea0003800000 */
[----:B------:R-:W-:Y:S01]  /*93e0*/  MOV R2, 0x0 ;  /* 0x0000000000027802 */ /* 0x000fe20000000f00 */
[----:B------:R-:W-:Y:S01]  /*93f0*/  ULDC.64 UR6, c[0x4][0x90] ;  /* 0x0100240000067ab9 */ /* 0x000fe20000000a00 */
[----:B------:R-:W-:Y:S01]  /*9400*/  ULDC.64 UR8, c[0x4][0x98] ;  /* 0x0100260000087ab9 */ /* 0x000fe20000000a00 */
[----:B------:R-:W-:Y:S01]  /*9410*/  ULDC.64 UR4, c[0x4][0x8] ;  /* 0x0100020000047ab9 */ /* 0x000fe20000000a00 */
[----:B------:R-:W-:Y:S02]  /*9420*/  IMAD.U32 R4, RZ, RZ, UR6 ;  /* 0x00000006ff047e24 */ /* 0x000fe4000f8e00ff */
[----:B------:R-:W0:Y:S01]  /*9430*/  LDC.64 R2, c[0x4][R2] ;  /* 0x0100000002027b82 */ /* 0x000e220000000a00 */
[----:B------:R-:W-:Y:S02]  /*9440*/  IMAD.U32 R5, RZ, RZ, UR7 ;  /* 0x00000007ff057e24 */ /* 0x000fe4000f8e00ff */
[----:B------:R-:W-:Y:S02]  /*9450*/  IMAD.U32 R6, RZ, RZ, UR8 ;  /* 0x00000008ff067e24 */ /* 0x000fe4000f8e00ff */
[----:B------:R-:W-:-:S02]  /*9460*/  IMAD.U32 R7, RZ, RZ, UR9 ;  /* 0x00000009ff077e24 */ /* 0x000fc4000f8e00ff */
[----:B------:R-:W-:Y:S02]  /*9470*/  IMAD.U32 R10, RZ, RZ, UR4 ;  /* 0x00000004ff0a7e24 */ /* 0x000fe4000f8e00ff */
[----:B------:R-:W-:Y:S02]  /*9480*/  IMAD.U32 R11, RZ, RZ, UR5 ;  /* 0x00000005ff0b7e24 */ /* 0x000fe4000f8e00ff */
[----:B------:R-:W-:Y:S02]  /*9490*/  IMAD.MOV.U32 R8, RZ, RZ, 0x70 ;  /* 0x00000070ff087424 */ /* 0x000fe400078e00ff */
[----:B------:R-:W-:Y:S02]  /*94a0*/  IMAD.MOV.U32 R12, RZ, RZ, 0x1 ;  /* 0x00000001ff0c7424 */ /* 0x000fe400078e00ff */
[----:B------:R-:W-:-:S07]  /*94b0*/  IMAD.MOV.U32 R13, RZ, RZ, RZ ;  /* 0x000000ffff0d7224 */ /* 0x000fce00078e00ff */
[----:B------:R-:W-:-:S07]  /*94c0*/  LEPC R20, `(.L_x_295) ;  /* 0x000000001014794e */ /* 0x000fce0000000000 */
[----:B0-----:R-:W-:Y:S05]  /*94d0*/  CALL.ABS.NOINC R2 ;  /* 0x0000000002007343 */ /* 0x001fea0003c00000 */
.L_x_295:
[----:B------:R-:W2:Y:S02]  /*94e0*/  LDL R2, [R1+0xc] ;  /* 0x00000c0001027983 */ /* 0x000ea40000100800 */
[----:B--2---:R-:W-:-:S05]  /*94f0*/  VIADD R0, R2, 0x400 ;  /* 0x0000040002007836 */ /* 0x004fca0000000000 */
[----:B------:R-:W-:-:S13]  /*9500*/  LOP3.LUT P0, RZ, R0, 0x3ff, RZ, 0xc0, !PT ;  /* 0x000003ff00ff7812 */ /* 0x000fda000780c0ff */
[----:B------:R-:W-:Y:S05]  /*9510*/  @!P0 BRA `(.L_x_296) ;  /* 0x0000000000808947 */ /* 0x000fea0003800000 */
[----:B------:R-:W-:Y:S01]  /*9520*/  MOV R0, 0x0 ;  /* 0x0000000000007802 */ /* 0x000fe20000000f00 */
[----:B------:R-:W-:Y:S01]  /*9530*/  ULDC.64 UR6, c[0x4][0x90] ;  /* 0x0100240000067ab9 */ /* 0x000fe20000000a00 */
[----:B------:R-:W-:Y:S01]  /*9540*/  ULDC.64 UR8, c[0x4][0x98] ;  /* 0x0100260000087ab9 */ /* 0x000fe20000000a00 */
[----:B------:R-:W-:Y:S01]  /*9550*/  ULDC.64 UR4, c[0x4][0x10] ;  /* 0x0100040000047ab9 */ /* 0x000fe20000000a00 */
[----:B------:R0:W1:Y:S01]  /*9560*/  LDC.64 R2, c[0x4][R0] ;  /* 0x0100000000027b82 */ /* 0x0000620000000a00 */
[----:B------:R-:W-:Y:S02]  /*9570*/  IMAD.U32 R4, RZ, RZ, UR6 ;  /* 0x00000006ff047e24 */ /* 0x000fe4000f8e00ff */
[----:B------:R-:W-:Y:S02]  /*9580*/  IMAD.U32 R5, RZ, RZ, UR7 ;  /* 0x00000007ff057e24 */ /* 0x000fe4000f8e00ff */
[----:B------:R-:W-:Y:S02]  /*9590*/  IMAD.U32 R6, RZ, RZ, UR8 ;  /* 0x00000008ff067e24 */ /* 0x000fe4000f8e00ff */
[----:B------:R-:W-:-:S02]  /*95a0*/  IMAD.U32 R7, RZ, RZ, UR9 ;  /* 0x00000009ff077e24 */ /* 0x000fc4000f8e00ff */
[----:B------:R-:W-:Y:S02]  /*95b0*/  IMAD.U32 R10, RZ, RZ, UR4 ;  /* 0x00000004ff0a7e24 */ /* 0x000fe4000f8e00ff */
[----:B------:R-:W-:Y:S02]  /*95c0*/  IMAD.U32 R11, RZ, RZ, UR5 ;  /* 0x00000005ff0b7e24 */ /* 0x000fe4000f8e00ff */
[----:B------:R-:W-:Y:S02]  /*95d0*/  IMAD.MOV.U32 R8, RZ, RZ, 0x70 ;  /* 0x00000070ff087424 */ /* 0x000fe400078e00ff */
[----:B------:R-:W-:Y:S02]  /*95e0*/  IMAD.MOV.U32 R12, RZ, RZ, 0x1 ;  /* 0x00000001ff0c7424 */ /* 0x000fe400078e00ff */
[----:B0-----:R-:W-:-:S07]  /*95f0*/  IMAD.MOV.U32 R13, RZ, RZ, RZ ;  /* 0x000000ffff0d7224 */ /* 0x001fce00078e00ff */
[----:B------:R-:W-:-:S07]  /*9600*/  LEPC R20, `(.L_x_297) ;  /* 0x000000001014794e */ /* 0x000fce0000000000 */
[----:B-1----:R-:W-:Y:S05]  /*9610*/  CALL.ABS.NOINC R2 ;  /* 0x0000000002007343 */ /* 0x002fea0003c00000 */
.L_x_297:
        /* <DEDUP_REMOVED lines=16> */
.L_x_296:
[----:B------:R-:W2:Y:S01]  /*9720*/  LDL.LU R2, [R1+0x18] ;  /* 0x0000180001027983 */ /* 0x000ea20000300800 */
[----:B------:R-:W-:-:S03]  /*9730*/  ULDC.64 UR4, c[0x0][0x9f8] ;  /* 0x00027e0000047ab9 */ /* 0x000fc60000000a00 */
[----:B------:R-:W3:Y:S04]  /*9740*/  LDL.LU R0, [R1+0x1c] ;  /* 0x00001c0001007983 */ /* 0x000ee80000300800 */
[----:B------:R-:W4:Y:S04]  /*9750*/  LDL.LU R4, [R1+0x2c] ;  /* 0x00002c0001047983 */ /* 0x000f280000300800 */
[----:B------:R-:W4:Y:S01]  /*9760*/  LDL.LU R7, [R1+0x10] ;  /* 0x0000100001077983 */ /* 0x000f220000300800 */
[----:B------:R-:W-:-:S04]  /*9770*/  ISETP.NE.U32.AND P0, PT, RZ, UR4, PT ;  /* 0x00000004ff007c0c */ /* 0x000fc8000bf05070 */
[----:B------:R-:W-:Y:S01]  /*9780*/  ISETP.NE.AND.EX P0, PT, RZ, UR5, PT, P0 ;  /* 0x00000005ff007c0c */ /* 0x000fe2000bf05300 */
[----:B------:R-:W0:Y:S02]  /*9790*/  S2R R8, SR_TID.X ;  /* 0x0000000000087919 */ /* 0x000e240000002100 */
[----:B0-----:R-:W-:-:S04]  /*97a0*/  LOP3.LUT R8, R8, 0x1f, RZ, 0xc0, !PT ;  /* 0x0000001f08087812 */ /* 0x001fc800078ec0ff */
[----:B------:R-:W-:-:S13]  /*97b0*/  ISETP.NE.AND P6, PT, R8, RZ, PT ;  /* 0x000000ff0800720c */ /* 0x000fda0003fc5270 */
[----:B------:R-:W-:-:S05]  /*97c0*/  VOTEU.ALL UP1, P6 ;  /* 0x00000000003f7886 */ /* 0x000fca0003020000 */
[----:B------:R-:W-:-:S04]  /*97d0*/  @!UP1 UIADD3 UR8, UP0, UR38, 0x270, URZ ;  /* 0x0000027026089890 */ /* 0x000fc8000ff1e03f */
[----:B------:R-:W-:-:S03]  /*97e0*/  @!UP1 UIADD3.X UR9, URZ, UR39, URZ, UP0, !UPT ;  /* 0x000000273f099290 */ /* 0x000fc600087fe43f */
[----:B------:R-:W-:Y:S01]  /*97f0*/  VOTEU.ALL UP0, P6 ;  /* 0x00000000003f7886 */ /* 0x000fe20003000000 */
[----:B--2---:R-:W-:-:S04]  /*9800*/  @P0 IADD3 R2, P1, R2, UR4, RZ ;  /* 0x0000000402020c10 */ /* 0x004fc8000ff3e0ff */
[----:B---3--:R-:W-:Y:S01]  /*9810*/  @P0 IADD3.X R3, R0, UR5, RZ, P1, !PT ;  /* 0x0000000500030c10 */ /* 0x008fe20008ffe4ff */
[----:B------:R-:W-:Y:S01]  /*9820*/  ULDC.64 UR4, c[0x0][0xa00] ;  /* 0x0002800000047ab9 */ /* 0x000fe20000000a00 */
[----:B----4-:R-:W-:Y:S02]  /*9830*/  IMAD R17, R17, 0x80, R4 ;  /* 0x0000008011117824 */ /* 0x010fe400078e0204 */
[----:B------:R-:W0:Y:S01]  /*9840*/  LDC R4, c[0x0][0x428] ;  /* 0x00010a00ff047b82 */ /* 0x000e220000000800 */
[----:B------:R-:W-:-:S06]  /*9850*/  IMAD.MOV.U32 R0, RZ, RZ, R7 ;  /* 0x000000ffff007224 */ /* 0x000fcc00078e0007 */
[----:B------:R1:W5:Y:S01]  /*9860*/  @P0 LDG.E R0, desc[UR40][R2.64] ;  /* 0x0000002802000981 */ /* 0x000362000c1e1900 */
[----:B------:R-:W-:Y:S02]  /*9870*/  PLOP3.LUT P1, PT, P6, PT, PT, 0x8, 0x0 ;  /* 0x000000000000781c */ /* 0x000fe4000372e170 */
[----:B0-----:R-:W-:Y:S01]  /*9880*/  ISETP.NE.AND P0, PT, R4, 0x1, PT ;  /* 0x000000010400780c */ /* 0x001fe20003f05270 */
[----:B------:R-:W-:-:S12]  /*9890*/  IMAD.MOV.U32 R4, RZ, RZ, R18 ;  /* 0x000000ffff047224 */ /* 0x000fd800078e0012 */
[----:B------:R-:W0:Y:S08]  /*98a0*/  @P0 LDC R5, c[0x0][0x42c] ;  /* 0x00010b00ff050b82 */ /* 0x000e300000000800 */
[----:B------:R-:W2:Y:S01]  /*98b0*/  @P0 LDC R6, c[0x0][0x430] ;  /* 0x00010c00ff060b82 */ /* 0x000ea20000000800 */
[----:B0-----:R-:W-:-:S05]  /*98c0*/  @P0 IMAD.HI.U32 R5, R18, R5, RZ ;  /* 0x0000000512050227 */ /* 0x001fca00078e00ff */
[----:B--2---:R-:W-:Y:S02]  /*98d0*/  @P0 SHF.R.U32.HI R4, RZ, R6, R5 ;  /* 0x00000006ff040219 */ /* 0x004fe40000011605 */
[----:B------:R-:W-:-:S04]  /*98e0*/  ISETP.NE.U32.AND P0, PT, RZ, UR4, PT ;  /* 0x00000004ff007c0c */ /* 0x000fc8000bf05070 */
[----:B------:R-:W-:-:S04]  /*98f0*/  ISETP.NE.AND.EX P0, PT, RZ, UR5, PT, P0 ;  /* 0x00000005ff007c0c */ /* 0x000fc8000bf05300 */
[----:B-1----:R-:W-:-:S09]  /*9900*/  SEL R6, R7, RZ, !P0 ;  /* 0x000000ff07067207 */ /* 0x002fd20004000000 */
.L_x_298:
        /* <DEDUP_REMOVED lines=9> */
[----:B0-----:R-:W-:Y:S05]  /*99a0*/  @P1 BRA.U.ANY `(.L_x_298) ;  /* 0xfffffffd00d81947 */ /* 0x001fea000393ffff */
[----:B------:R-:W0:Y:S01]  /*99b0*/  LDC.64 R2, c[0x0][0x3f8] ;  /* 0x0000fe00ff027b82 */ /* 0x000e220000000a00 */
[----:B------:R-:W-:Y:S02]  /*99c0*/  ULDC.64 UR4, c[0x0][0xa08] ;  /* 0x0002820000047ab9 */ /* 0x000fe40000000a00 */
[----:B0-----:R-:W-:Y:S01]  /*99d0*/  LOP3.LUT P0, RZ, R2, UR4, RZ, 0xfc, !PT ;  /* 0x0000000402ff7c12 */ /* 0x001fe2000f80fcff */
[----:B------:R-:W-:-:S03]  /*99e0*/  UMOV UR4, 0xffffffff ;  /* 0xffffffff00047882 */ /* 0x000fc60000000000 */
[----:B------:R-:W-:-:S04]  /*99f0*/  LOP3.LUT P0, RZ, R3, UR5, RZ, 0xfc, P0 ;  /* 0x0000000503ff7c12 */ /* 0x000fc8000800fcff */
[----:B-----5:R-:W-:Y:S01]  /*9a00*/  SEL R7, R0, RZ, !P0 ;  /* 0x000000ff00077207 */ /* 0x020fe20004000000 */
[----:B------:R-:W-:Y:S08]  /*9a10*/  BRA.DIV UR4, `(.L_x_299) ;  /* 0x0000003204907947 */ /* 0x000ff0000b800000 */
.L_x_369:
[----:B------:R-:W2:Y:S01]  /*9a20*/  LDL R8, [R1+0x14] ;  /* 0x0000140001087983 */ /* 0x000ea20000100800 */
[----:B------:R-:W-:Y:S01]  /*9a30*/  UMOV UR4, 0xffffffff ;  /* 0xffffffff00047882 */ /* 0x000fe20000000000 */
[----:B------:R-:W-:Y:S01]  /*9a40*/  SHF.R.S32.HI R5, RZ, 0x1f, R0 ;  /* 0x0000001fff057819 */ /* 0x000fe20000011400 */
[----:B--2---:R-:W-:Y:S01]  /*9a50*/  VIADD R9, R8, 0xffffffff ;  /* 0xffffffff08097836 */ /* 0x004fe20000000000 */
[----:B------:R-:W-:Y:S06]  /*9a60*/  BRA.DIV UR4, `(.L_x_300) ;  /* 0x0000003204b07947 */ /* 0x000fec000b800000 */
[----:B------:R-:W-:-:S13]  /*9a70*/  ELECT P6, URZ, PT ;  /* 0x00000000003f782f */ /* 0x000fda00038c0000 */
.L_x_372:
[----:B------:R-:W-:Y:S05]  /*9a80*/  @!P6 BRA `(.L_x_301) ;  /* 0x000000040008e947 */ /* 0x000fea0003800000 */
[----:B------:R0:W-:Y:S01]  /*9a90*/  STL [R1+0x28], R9 ;  /* 0x0000280901007387 */ /* 0x0001e20000100800 */
[----:B------:R-:W-:-:S04]  /*9aa0*/  ISETP.NE.U32.AND P0, PT, R2, RZ, PT ;  /* 0x000000ff0200720c */ /* 0x000fc80003f05070 */
[----:B------:R-:W-:-:S13]  /*9ab0*/  ISETP.NE.AND.EX P0, PT, R3, RZ, PT, P0 ;  /* 0x000000ff0300720c */ /* 0x000fda0003f05300 */
[----:B0-----:R-:W-:Y:S05]  /*9ac0*/  @!P0 BRA `(.L_x_302) ;  /* 0x00000000004c8947 */ /* 0x001fea0003800000 */
[----:B------:R-:W0:Y:S01]  /*9ad0*/  LDC R12, c[0x0][0x41c] ;  /* 0x00010700ff0c7b82 */ /* 0x000e220000000800 */
[----:B------:R-:W-:Y:S01]  /*9ae0*/  IMAD.MOV.U32 R7, RZ, RZ, R9 ;  /* 0x000000ffff077224 */ /* 0x000fe200078e0009 */
[----:B------:R-:W-:Y:S01]  /*9af0*/  ULDC.64 UR4, c[0x0][0x408] ;  /* 0x0001020000047ab9 */ /* 0x000fe20000000a00 */
[----:B0-----:R-:W-:-:S13]  /*9b00*/  ISETP.NE.AND P0, PT, R12, 0x1, PT ;  /* 0x000000010c00780c */ /* 0x001fda0003f05270 */
[----:B------:R-:W0:Y:S02]  /*9b10*/  @P0 LDC.64 R10, c[0x0][0x420] ;  /* 0x00010800ff0a0b82 */ /* 0x000e240000000a00 */
[----:B0-----:R-:W-:-:S05]  /*9b20*/  @P0 IMAD.HI.U32 R10, R9, R10, RZ ;  /* 0x0000000a090a0227 */ /* 0x001fca00078e00ff */
[----:B------:R-:W-:-:S05]  /*9b30*/  @P0 SHF.R.U32.HI R7, RZ, R11, R10 ;  /* 0x0000000bff070219 */ /* 0x000fca000001160a */
[--C-:B------:R-:W-:Y:S02]  /*9b40*/  IMAD.MOV R8, RZ, RZ, -R7.reuse ;  /* 0x000000ffff087224 */ /* 0x100fe400078e0a07 */
[----:B------:R-:W-:Y:S02]  /*9b50*/  IMAD.MOV.U32 R10, RZ, RZ, R7 ;  /* 0x000000ffff0a7224 */ /* 0x000fe400078e0007 */
[----:B------:R-:W-:Y:S02]  /*9b60*/  IMAD R11, R12, R8, R9 ;  /* 0x000000080c0b7224 */ /* 0x000fe400078e0209 */
[----:B------:R-:W-:-:S03]  /*9b70*/  IMAD R8, R5, UR4, RZ ;  /* 0x0000000405087c24 */ /* 0x000fc6000f8e02ff */
[----:B------:R0:W-:Y:S01]  /*9b80*/  STL [R1+0x28], R11 ;  /* 0x0000280b01007387 */ /* 0x0001e20000100800 */
[----:B------:R-:W-:Y:S01]  /*9b90*/  IMAD R8, R0, UR5, R8 ;  /* 0x0000000500087c24 */ /* 0x000fe2000f8e0208 */
[----:B0-----:R-:W-:-:S03]  /*9ba0*/  SHF.R.S32.HI R11, RZ, 0x1f, R7 ;  /* 0x0000001fff0b7819 */ /* 0x001fc60000011407 */
[----:B------:R-:W-:-:S04]  /*9bb0*/  IMAD.WIDE.U32 R10, R0, UR4, R10 ;  /* 0x00000004000a7c25 */ /* 0x000fc8000f8e000a */
[----:B------:R-:W-:Y:S01]  /*9bc0*/  IMAD.IADD R7, R11, 0x1, R8 ;  /* 0x000000010b077824 */ /* 0x000fe200078e0208 */
[----:B------:R-:W-:-:S04]  /*9bd0*/  LEA R12, P0, R10, R2, 0x2 ;  /* 0x000000020a0c7211 */ /* 0x000fc800078010ff */
[----:B------:R-:W-:-:S05]  /*9be0*/  LEA.HI.X R13, R10, R3, R7, 0x2, P0 ;  /* 0x000000030a0d7211 */ /* 0x000fca00000f1407 */
[----:B------:R0:W5:Y:S04]  /*9bf0*/  LDG.E R7, desc[UR40][R12.64] ;  /* 0x000000280c077981 */ /* 0x000168000c1e1900 */
.L_x_302:
[----:B------:R-:W2:Y:S01]  /*9c00*/  LDL R8, [R1] ;  /* 0x0000000001087983 */ /* 0x000ea20000100800 */
[----:B------:R-:W-:-:S03]  /*9c10*/  MOV R11, 0x400 ;  /* 0x00000400000b7802 */ /* 0x000fc60000000f00 */
[----:B------:R-:W3:Y:S01]  /*9c20*/  LDL R10, [R1+0x4] ;  /* 0x00000400010a7983 */ /* 0x000ee20000100800 */
[----:B0-----:R-:W0:Y:S02]  /*9c30*/  S2R R12, SR_CgaCtaId ;  /* 0x00000000000c7919 */ /* 0x001e240000008800 */
[----:B0-----:R-:W-:-:S05]  /*9c40*/  LEA R11, R12, R11, 0x18 ;  /* 0x0000000b0c0b7211 */ /* 0x001fca00078ec0ff */
[----:B--2---:R-:W-:Y:S01]  /*9c50*/  IMAD R8, R8, 0x8, R11 ;  /* 0x0000000808087824 */ /* 0x004fe200078e020b */
[----:B---3--:R-:W-:-:S04]  /*9c60*/  SHF.L.U32 R10, R10, 0x1f, RZ ;  /* 0x0000001f0a0a7819 */ /* 0x008fc800000006ff */
[----:B------:R-:W0:Y:S02]  /*9c70*/  SYNCS.PHASECHK.TRANS64.TRYWAIT P0, [R8+URZ+0x22840], R10 ;  /* 0x0228400a080075a7 */ /* 0x000e24000800017f */
[----:B0-----:R-:W-:Y:S05]  /*9c80*/  @!P0 BRA `(.L_x_303) ;  /* 0x0000003000488947 */ /* 0x001fea0003800000 */
.L_x_373:
[----:B------:R-:W1:Y:S02]  /*9c90*/  S2R R11, SR_TID.X ;  /* 0x00000000000b7919 */ /* 0x000e640000002100 */
[----:B-1----:R-:W-:-:S04]  /*9ca0*/  LOP3.LUT R11, R11, 0x7f, RZ, 0xc0, !PT ;  /* 0x0000007f0b0b7812 */ /* 0x002fc800078ec0ff */
[----:B------:R-:W-:-:S13]  /*9cb0*/  ISETP.NE.AND P0, PT, R11, RZ, PT ;  /* 0x000000ff0b00720c */ /* 0x000fda0003f05270 */
[----:B------:R-:W-:Y:S05]  /*9cc0*/  @P0 BRA `(.L_x_304) ;  /* 0x00000000001c0947 */ /* 0x000fea0003800000 */
[----:B------:R-:W1:Y:S01]  /*9cd0*/  S2R R11, SR_TID.X ;  /* 0x00000000000b7919 */ /* 0x000e620000002100 */
[----:B0-----:R-:W-:-:S04]  /*9ce0*/  IMAD.MOV.U32 R10, RZ, RZ, 0x3000 ;  /* 0x00003000ff0a7424 */ /* 0x001fc800078e00ff */
[----:B------:R2:W-:Y:S01]  /*9cf0*/  SYNCS.ARRIVE.TRANS64 RZ, [R8+URZ+0x22830], R10 ;  /* 0x0228300a08ff79a7 */ /* 0x0005e2000800003f */
[----:B-1----:R-:W-:-:S04]  /*9d00*/  LOP3.LUT R11, R11, 0x1f, RZ, 0xc0, !PT ;  /* 0x0000001f0b0b7812 */ /* 0x002fc800078ec0ff */
[----:B------:R-:W-:-:S13]  /*9d10*/  ISETP.NE.AND P1, PT, R11, RZ, PT ;  /* 0x000000ff0b00720c */ /* 0x000fda0003f25270 */
[----:B--2---:R-:W-:Y:S05]  /*9d20*/  @!P1 BRA `(.L_x_304) ;  /* 0x0000000000049947 */ /* 0x004fea0003800000 */
[----:B------:R-:W-:Y:S01]  /*9d30*/  BPT.TRAP 0x1 ;  /* 0x000000040000795c */ /* 0x000fe20000300000 */
.L_x_304:
[----:B------:R-:W2:Y:S01]  /*9d40*/  LDL R12, [R1] ;  /* 0x00000000010c7983 */ /* 0x000ea20000100800 */
[----:B------:R-:W-:-:S03]  /*9d50*/  MOV R13, 0x400 ;  /* 0x00000400000d7802 */ /* 0x000fc60000000f00 */
[----:B------:R-:W3:Y:S04]  /*9d60*/  LDL R11, [R1+0x28] ;  /* 0x00002800010b7983 */ /* 0x000ee80000100800 */
[----:B0-----:R-:W4:Y:S01]  /*9d70*/  LDL R10, [R1+0x8] ;  /* 0x00000800010a7983 */ /* 0x001f220000100800 */
[----:B------:R-:W0:Y:S01]  /*9d80*/  S2R R14, SR_CgaCtaId ;  /* 0x00000000000e7919 */ /* 0x000e220000008800 */
[----:B------:R-:W-:Y:S01]  /*9d90*/  R2UR UR9, R8 ;  /* 0x00000000080972ca */ /* 0x000fe200000e0000 */
[----:B------:R-:W-:Y:S01]  /*9da0*/  UIADD3 UR6, UP0, UR38, 0x370, URZ ;  /* 0x0000037026067890 */ /* 0x000fe2000ff1e03f */
[----:B------:R-:W-:Y:S02]  /*9db0*/  R2UR UR12, R4 ;  /* 0x00000000040c72ca */ /* 0x000fe400000e0000 */
[----:B-----5:R-:W-:Y:S01]  /*9dc0*/  R2UR UR13, R7 ;  /* 0x00000000070d72ca */ /* 0x020fe200000e0000 */
[----:B------:R-:W-:Y:S01]  /*9dd0*/  UIADD3.X UR7, URZ, UR39, URZ, UP0, !UPT ;  /* 0x000000273f077290 */ /* 0x000fe200087fe43f */
[----:B0-----:R-:W-:-:S07]  /*9de0*/  LEA R13, R14, R13, 0x18 ;  /* 0x0000000d0e0d7211 */ /* 0x001fce00078ec0ff */
[----:B------:R-:W-:Y:S01]  /*9df0*/  UIADD3 UR9, UR9, 0x22830, URZ ;  /* 0x0002283009097890 */ /* 0x000fe2000fffe03f */
[----:B------:R-:W-:Y:S01]  /*9e00*/  UMOV UR5, 0x14f00000 ;  /* 0x14f0000000057882 */ /* 0x000fe20000000000 */
[----:B------:R-:W-:Y:S01]  /*9e10*/  UMOV UR10, URZ ;  /* 0x0000003f000a7c82 */ /* 0x000fe20008000000 */
[----:B--2---:R-:W-:Y:S01]  /*9e20*/  IMAD R8, R12, 0x3000, R13 ;  /* 0x000030000c087824 */ /* 0x004fe200078e020d */
[----:B---3--:R-:W-:-:S04]  /*9e30*/  R2UR UR11, R11 ;  /* 0x000000000b0b72ca */ /* 0x008fc800000e0000 */
[----:B------:R-:W-:Y:S02]  /*9e40*/  R2UR UR8, R8 ;  /* 0x00000000080872ca */ /* 0x000fe400000e0000 */
[----:B----4-:R-:W-:-:S11]  /*9e50*/  R2UR UR4, R10 ;  /* 0x000000000a0472ca */ /* 0x010fd600000e0000 */
[----:B------:R-:W-:Y:S02]  /*9e60*/  UIADD3 UR8, UR8, 0x1c400, URZ ;  /* 0x0001c40008087890 */ /* 0x000fe4000fffe03f */
[----:B------:R-:W-:-:S03]  /*9e70*/  UIMAD UR11, UR11, 0x60, UR4 ;  /* 0x000000600b0b78a4 */ /* 0x000fc6000f8e0204 */
[----:B------:R-:W-:-:S06]  /*9e80*/  UMOV UR4, 0x0 ;  /* 0x0000000000047882 */ /* 0x000fcc0000000000 */
[----:B------:R0:W-:Y:S02]  /*9e90*/  UTMALDG.4D [UR8], [UR6], desc[UR4] ;  /* 0x00000408060075b4 */ /* 0x0001e40008019000 */
[----:B0-----:R-:W-:Y:S01]  /*9ea0*/  NOP ;  /* 0x0000000000007918 */ /* 0x001fe20000000000 */
.L_x_301:
[----:B------:R-:W2:Y:S01]  /*9eb0*/  LDL.LU R12, [R1+0x24] ;  /* 0x00002400010c7983 */ /* 0x000ea20000300800 */
[----:B------:R-:W-:Y:S01]  /*9ec0*/  MOV R10, 0x400 ;  /* 0x00000400000a7802 */ /* 0x000fe20000000f00 */
[----:B------:R-:W-:Y:S05]  /*9ed0*/  WARPSYNC.ALL ;  /* 0x0000000000007948 */ /* 0x000fea0003800000 */
[----:B------:R-:W0:Y:S01]  /*9ee0*/  S2R R11, SR_CgaCtaId ;  /* 0x00000000000b7919 */ /* 0x000e220000008800 */
[----:B------:R-:W-:-:S13]  /*9ef0*/  ELECT P0, URZ, PT ;  /* 0x00000000003f782f */ /* 0x000fda0003800000 */
[----:B------:R-:W-:Y:S01]  /*9f00*/  @P0 R2UR UR13, R6 ;  /* 0x00000000060d02ca */ /* 0x000fe200000e0000 */
[----:B------:R-:W-:Y:S01]  /*9f10*/  UIADD3 UR4, UP0, UR38, 0x270, URZ ;  /* 0x0000027026047890 */ /* 0x000fe2000ff1e03f */
[----:B------:R-:W-:Y:S01]  /*9f20*/  @P0 R2UR UR12, R18 ;  /* 0x00000000120c02ca */ /* 0x000fe200000e0000 */
[----:B------:R-:W-:Y:S01]  /*9f30*/  UMOV UR6, 0x0 ;  /* 0x0000000000067882 */ /* 0x000fe20000000000 */
[----:B------:R-:W-:Y:S01]  /*9f40*/  @P0 R2UR UR11, R17 ;  /* 0x00000000110b02ca */ /* 0x000fe200000e0000 */
[----:B------:R-:W-:Y:S01]  /*9f50*/  UIADD3.X UR5, URZ, UR39, URZ, UP0, !UPT ;  /* 0x000000273f057290 */ /* 0x000fe200087fe43f */
[----:B------:R-:W-:Y:S01]  /*9f60*/  BSSY B0, `(.L_x_305) ;  /* 0x0000013000007945 */ /* 0x000fe20003800000 */
[----:B------:R-:W-:Y:S01]  /*9f70*/  UMOV UR7, 0x12f00000 ;  /* 0x12f0000000077882 */ /* 0x000fe20000000000 */
[----:B------:R-:W-:Y:S01]  /*9f80*/  UMOV UR10, URZ ;  /* 0x0000003f000a7c82 */ /* 0x000fe20008000000 */
[----:B------:R-:W-:Y:S01]  /*9f90*/  @P0 IMAD.MOV.U32 R8, RZ, RZ, 0x4000 ;  /* 0x00004000ff080424 */ /* 0x000fe200078e00ff */
[----:B0-----:R-:W-:Y:S01]  /*9fa0*/  LEA R10, R11, R10, 0x18 ;  /* 0x0000000a0b0a7211 */ /* 0x001fe200078ec0ff */
[----:B------:R-:W-:Y:S03]  /*9fb0*/  BAR.SYNC.DEFER_BLOCKING 0x8, 0x120 ;  /* 0x0204800000007b1d */ /* 0x000fe60000010000 */
[----:B------:R-:W-:-:S13]  /*9fc0*/  R2UR UR9, R10 ;  /* 0x000000000a0972ca */ /* 0x000fda00000e0000 */
[----:B------:R-:W-:Y:S02]  /*9fd0*/  UIADD3 UR8, UR9, 0x18400, URZ ;  /* 0x0001840009087890 */ /* 0x000fe4000fffe03f */
[----:B------:R-:W-:Y:S01]  /*9fe0*/  UIADD3 UR9, UR9, 0x22800, URZ ;  /* 0x0002280009097890 */ /* 0x000fe2000fffe03f */
[----:B------:R0:W-:Y:S08]  /*9ff0*/  @P0 SYNCS.ARRIVE.TRANS64 RZ, [R10+URZ+0x22800], R8 ;  /* 0x022800080aff09a7 */ /* 0x0001f0000800003f */
[----:B------:R0:W-:Y:S01]  /*a000*/  UTMALDG.4D [UR8], [UR4], desc[UR6] ;  /* 0x00000608040075b4 */ /* 0x0001e20008019000 */
[----:B--2---:R-:W-:-:S05]  /*a010*/  VIADD R12, R12, 0x1 ;  /* 0x000000010c0c7836 */ /* 0x004fca0000000000 */
[----:B------:R-:W-:Y:S01]  /*a020*/  LEA.HI R6, R12, R12, RZ, 0x1 ;  /* 0x0000000c0c067211 */ /* 0x000fe200078f08ff */
[----:B------:R0:W-:Y:S03]  /*a030*/  STL [R1+0x24], R12 ;  /* 0x0000240c01007387 */ /* 0x0001e60000100800 */
[----:B------:R-:W-:-:S05]  /*a040*/  LOP3.LUT R6, R6, 0xfffffffe, RZ, 0xc0, !PT ;  /* 0xfffffffe06067812 */ /* 0x000fca00078ec0ff */
[----:B------:R-:W-:-:S05]  /*a050*/  IMAD.IADD R6, R12, 0x1, -R6 ;  /* 0x000000010c067824 */ /* 0x000fca00078e0a06 */
[----:B------:R-:W-:-:S04]  /*a060*/  SHF.L.U32 R6, R6, 0x1f, RZ ;  /* 0x0000001f06067819 */ /* 0x000fc800000006ff */
[----:B------:R-:W1:Y:S02]  /*a070*/  SYNCS.PHASECHK.TRANS64.TRYWAIT P0, [R10+URZ+0x22820], R6 ;  /* 0x022820060a0075a7 */ /* 0x000e64000800017f */
[----:B01----:R-:W-:Y:S05]  /*a080*/  @!P0 BRA `(.L_x_306) ;  /* 0x0000002c005c8947 */ /* 0x003fea0003800000 */
.L_x_374:
[----:B------:R-:W-:Y:S05]  /*a090*/  BSYNC B0 ;  /* 0x0000000000007941 */ /* 0x000fea0003800000 */
.L_x_305:
[----:B------:R-:W-:Y:S04]  /*a0a0*/  BSSY B0, `(.L_x_307) ;  /* 0x000003c000007945 */ /* 0x000fe80003800000 */
[----:B------:R-:W-:Y:S05]  /*a0b0*/  @!P6 BRA `(.L_x_308) ;  /* 0x0000000000e8e947 */ /* 0x000fea0003800000 */
[----:B0-----:R-:W2:Y:S01]  /*a0c0*/  LDL R8, [R1] ;  /* 0x0000000001087983 */ /* 0x001ea20000100800 */
[----:B------:R-:W-:-:S03]  /*a0d0*/  MOV R11, 0x400 ;  /* 0x00000400000b7802 */ /* 0x000fc60000000f00 */
[----:B------:R-:W3:Y:S01]  /*a0e0*/  LDL R10, [R1+0x4] ;  /* 0x00000400010a7983 */ /* 0x000ee20000100800 */
[----:B------:R-:W0:Y:S02]  /*a0f0*/  S2R R12, SR_CgaCtaId ;  /* 0x00000000000c7919 */ /* 0x000e240000008800 */
[----:B0-----:R-:W-:-:S05]  /*a100*/  LEA R11, R12, R11, 0x18 ;  /* 0x0000000b0c0b7211 */ /* 0x001fca00078ec0ff */
[----:B--2---:R-:W-:Y:S01]  /*a110*/  IMAD R8, R8, 0x8, R11 ;  /* 0x0000000808087824 */ /* 0x004fe200078e020b */
[----:B---3--:R-:W-:-:S04]  /*a120*/  SHF.L.U32 R6, R10, 0x1f, RZ ;  /* 0x0000001f0a067819 */ /* 0x008fc800000006ff */
[----:B------:R-:W0:Y:S02]  /*a130*/  SYNCS.PHASECHK.TRANS64.TRYWAIT P0, [R8+URZ+0x22860], R6 ;  /* 0x02286006080075a7 */ /* 0x000e24000800017f */
[----:B0-----:R-:W-:Y:S05]  /*a140*/  @!P0 BRA `(.L_x_309) ;  /* 0x0000002c004c8947 */ /* 0x001fea0003800000 */
.L_x_375:
        /* <DEDUP_REMOVED lines=11> */
.L_x_310:
[----:B0-----:R-:W2:Y:S01]  /*a200*/  LDL R6, [R1] ;  /* 0x0000000001067983 */ /* 0x001ea20000100800 */
[----:B------:R-:W-:-:S03]  /*a210*/  MOV R12, 0x400 ;  /* 0x00000400000c7802 */ /* 0x000fc60000000f00 */
[----:B------:R-:W3:Y:S04]  /*a220*/  LDL R11, [R1+0x28] ;  /* 0x00002800010b7983 */ /* 0x000ee80000100800 */
[----:B------:R-:W4:Y:S01]  /*a230*/  LDL R10, [R1+0x8] ;  /* 0x00000800010a7983 */ /* 0x000f220000100800 */
[----:B------:R-:W0:Y:S01]  /*a240*/  S2R R13, SR_CgaCtaId ;  /* 0x00000000000d7919 */ /* 0x000e220000008800 */
[----:B------:R-:W-:Y:S01]  /*a250*/  R2UR UR9, R8 ;  /* 0x00000000080972ca */ /* 0x000fe200000e0000 */
[----:B------:R-:W-:Y:S01]  /*a260*/  UIADD3 UR4, UP0, UR38, 0x470, URZ ;  /* 0x0000047026047890 */ /* 0x000fe2000ff1e03f */
[----:B------:R-:W-:Y:S02]  /*a270*/  R2UR UR12, R4 ;  /* 0x00000000040c72ca */ /* 0x000fe400000e0000 */
[----:B------:R-:W-:-:S02]  /*a280*/  R2UR UR13, R7 ;  /* 0x00000000070d72ca */ /* 0x000fc400000e0000 */
[----:B0-----:R-:W-:-:S07]  /*a290*/  LEA R12, R13, R12, 0x18 ;  /* 0x0000000c0d0c7211 */ /* 0x001fce00078ec0ff */
[----:B------:R-:W-:Y:S01]  /*a2a0*/  UIADD3 UR9, UR9, 0x22850, URZ ;  /* 0x0002285009097890 */ /* 0x000fe2000fffe03f */
[----:B------:R-:W-:Y:S01]  /*a2b0*/  UMOV UR10, URZ ;  /* 0x0000003f000a7c82 */ /* 0x000fe20008000000 */
[----:B------:R-:W-:Y:S01]  /*a2c0*/  UMOV UR6, 0x0 ;  /* 0x0000000000067882 */ /* 0x000fe20000000000 */
[----:B------:R-:W-:Y:S01]  /*a2d0*/  UMOV UR7, 0x14f00000 ;  /* 0x14f0000000077882 */ /* 0x000fe20000000000 */
[----:B------:R-:W-:Y:S01]  /*a2e0*/  UMOV UR16, 0x40 ;  /* 0x0000004000107882 */ /* 0x000fe20000000000 */
[----:B--2---:R-:W-:Y:S01]  /*a2f0*/  IMAD R6, R6, 0xc000, R12 ;  /* 0x0000c00006067824 */ /* 0x004fe200078e020c */
[----:B---3--:R-:W-:-:S04]  /*a300*/  R2UR UR11, R11 ;  /* 0x000000000b0b72ca */ /* 0x008fc800000e0000 */
[----:B------:R-:W-:Y:S02]  /*a310*/  R2UR UR14, R6 ;  /* 0x00000000060e72ca */ /* 0x000fe400000e0000 */
[----:B----4-:R-:W-:-:S11]  /*a320*/  R2UR UR5, R10 ;  /* 0x000000000a0572ca */ /* 0x010fd600000e0000 */
[----:B------:R-:W-:Y:S02]  /*a330*/  UIADD3 UR8, UR14, 0x400, URZ ;  /* 0x000004000e087890 */ /* 0x000fe4000fffe03f */
[----:B------:R-:W-:Y:S02]  /*a340*/  UIMAD UR11, UR11, 0x60, UR5 ;  /* 0x000000600b0b78a4 */ /* 0x000fe4000f8e0205 */
[----:B------:R-:W-:Y:S02]  /*a350*/  UIADD3.X UR5, URZ, UR39, URZ, UP0, !UPT ;  /* 0x000000273f057290 */ /* 0x000fe400087fe43f */
[----:B------:R-:W-:Y:S02]  /*a360*/  UIADD3 UR15, UR14, 0x3400, URZ ;  /* 0x000034000e0f7890 */ /* 0x000fe4000fffe03f */
[----:B------:R-:W-:Y:S02]  /*a370*/  UIADD3 UR17, UR14, 0x6400, URZ ;  /* 0x000064000e117890 */ /* 0x000fe4000fffe03f */
[----:B------:R-:W-:-:S03]  /*a380*/  UIADD3 UR18, UR14, 0x9400, URZ ;  /* 0x000094000e127890 */ /* 0x000fc6000fffe03f */
[----:B------:R0:W-:Y:S01]  /*a390*/  UTMALDG.4D [UR8], [UR4], desc[UR6] ;  /* 0x00000608040075b4 */ /* 0x0001e20008019000 */
[----:B------:R-:W-:Y:S01]  /*a3a0*/  UMOV UR14, 0x80 ;  /* 0x00000080000e7882 */ /* 0x000fe20000000000 */
[----:B0-----:R-:W-:Y:S01]  /*a3b0*/  UMOV UR8, UR15 ;  /* 0x0000000f00087c82 */ /* 0x001fe20008000000 */
[----:B------:R-:W-:Y:S02]  /*a3c0*/  UMOV UR10, UR16 ;  /* 0x00000010000a7c82 */ /* 0x000fe40008000000 */
[----:B------:R0:W-:Y:S02]  /*a3d0*/  UTMALDG.4D [UR8], [UR4], desc[UR6] ;  /* 0x00000608040075b4 */ /* 0x0001e40008019000 */
[----:B0-----:R-:W-:Y:S01]  /*a3e0*/  UMOV UR8, UR17 ;  /* 0x0000001100087c82 */ /* 0x001fe20008000000 */
[----:B------:R-:W-:Y:S01]  /*a3f0*/  UMOV UR10, UR14 ;  /* 0x0000000e000a7c82 */ /* 0x000fe20008000000 */
[----:B------:R-:W-:Y:S01]  /*a400*/  UMOV UR14, 0xc0 ;  /* 0x000000c0000e7882 */ /* 0x000fe20000000000 */
[----:B------:R0:W-:Y:S02]  /*a410*/  UTMALDG.4D [UR8], [UR4], desc[UR6] ;  /* 0x00000608040075b4 */ /* 0x0001e40008019000 */
[----:B0-----:R-:W-:Y:S01]  /*a420*/  UMOV UR8, UR18 ;  /* 0x0000001200087c82 */ /* 0x001fe20008000000 */
[----:B------:R-:W-:-:S02]  /*a430*/  UMOV UR10, UR14 ;  /* 0x0000000e000a7c82 */ /* 0x000fc40008000000 */
[----:B------:R1:W-:Y:S02]  /*a440*/  UTMALDG.4D [UR8], [UR4], desc[UR6] ;  /* 0x00000608040075b4 */ /* 0x0003e40008019000 */
[----:B-1----:R-:W-:Y:S01]  /*a450*/  NOP ;  /* 0x0000000000007918 */ /* 0x002fe20000000000 */
.L_x_308:
[----:B------:R-:W-:Y:S05]  /*a460*/  BSYNC B0 ;  /* 0x0000000000007941 */ /* 0x000fea0003800000 */
.L_x_307:
[----:B0-----:R-:W2:Y:S01]  /*a470*/  LDL.LU R6, [R1+0x20] ;  /* 0x0000200001067983 */ /* 0x001ea20000300800 */
[----:B------:R-:W-:Y:S01]  /*a480*/  BSSY B0, `(.L_x_311) ;  /* 0x000016d000007945 */ /* 0x000fe20003800000 */
[----:B--2---:R-:W-:-:S13]  /*a490*/  ISETP.GE.AND P0, PT, R6, 0x61, PT ;  /* 0x000000610600780c */ /* 0x004fda0003f06270 */
[----:B------:R-:W-:Y:S05]  /*a4a0*/  @!P0 BRA `(.L_x_312) ;  /* 0x0000001400a88947 */ /* 0x000fea0003800000 */
[----:B------:R-:W2:Y:S01]  /*a4b0*/  LDL R8, [R1+0x14] ;  /* 0x0000140001087983 */ /* 0x000ea20000100800 */
[----:B------:R-:W-:Y:S01]  /*a4c0*/  IMAD.MOV.U32 R6, RZ, RZ, 0x1 ;  /* 0x00000001ff067424 */ /* 0x000fe200078e00ff */
[----:B------:R-:W-:Y:S01]  /*a4d0*/  BSSY B1, `(.L_x_313) ;  /* 0x000007d000017945 */ /* 0x000fe20003800000 */
[----:B--2---:R-:W-:-:S05]  /*a4e0*/  IMAD.MOV R11, RZ, RZ, -R8 ;  /* 0x000000ffff0b7224 */ /* 0x004fca00078e0a08 */
[----:B------:R-:W-:-:S05]  /*a4f0*/  VIADDMNMX R11, R11, R6, 0xffffffff, !PT ;  /* 0xffffffff0b0b7446 */ /* 0x000fca0007800106 */
[C---:B------:R-:W-:Y:S02]  /*a500*/  IMAD.IADD R6, R8.reuse, 0x1, R11 ;  /* 0x0000000108067824 */ /* 0x040fe400078e020b */
[----:B------:R-:W-:-:S03]  /*a510*/  VIADD R8, R8, 0xfffffffe ;  /* 0xfffffffe08087836 */ /* 0x000fc60000000000 */
[----:B------:R-:W-:-:S04]  /*a520*/  LOP3.LUT R6, R6, 0x1, RZ, 0xc0, !PT ;  /* 0x0000000106067812 */ /* 0x000fc800078ec0ff */
[----:B------:R-:W-:-:S13]  /*a530*/  ISETP.NE.U32.AND P0, PT, R6, 0x1, PT ;  /* 0x000000010600780c */ /* 0x000fda0003f05070 */
[----:B------:R-:W-:Y:S05]  /*a540*/  @P0 BRA `(.L_x_314) ;  /* 0x0000000400d40947 */ /* 0x000fea0003800000 */
[----:B------:R-:W2:Y:S04]  /*a550*/  LDL.LU R10, [R1] ;  /* 0x00000000010a7983 */ /* 0x000ea80000300800 */
[----:B------:R-:W3:Y:S01]  /*a560*/  LDL.LU R14, [R1+0x4] ;  /* 0x00000400010e7983 */ /* 0x000ee20000300800 */
[----:B------:R-:W-:Y:S01]  /*a570*/  BSSY B2, `(.L_x_315) ;  /* 0x0000070000027945 */ /* 0x000fe20003800000 */
[----:B--2---:R-:W-:-:S05]  /*a580*/  VIADD R10, R10, 0x1 ;  /* 0x000000010a0a7836 */ /* 0x004fca0000000000 */
[----:B------:R-:W-:-:S04]  /*a590*/  ISETP.NE.AND P0, PT, R10, 0x2, PT ;  /* 0x000000020a00780c */ /* 0x000fc80003f05270 */
[----:B------:R-:W-:Y:S02]  /*a5a0*/  SEL R6, RZ, 0x1, P0 ;  /* 0x00000001ff067807 */ /* 0x000fe40000000000 */
[----:B------:R-:W-:Y:S02]  /*a5b0*/  SEL R15, R10, RZ, P0 ;  /* 0x000000ff0a0f7207 */ /* 0x000fe40000000000 */
[----:B---3--:R-:W-:-:S05]  /*a5c0*/  LOP3.LUT R14, R14, R6, RZ, 0x3c, !PT ;  /* 0x000000060e0e7212 */ /* 0x008fca00078e3cff */
[----:B------:R0:W-:Y:S04]  /*a5d0*/  STL [R1+0x4], R14 ;  /* 0x0000040e01007387 */ /* 0x0001e80000100800 */
[----:B------:R0:W-:Y:S01]  /*a5e0*/  STL [R1], R15 ;  /* 0x0000000f01007387 */ /* 0x0001e20000100800 */
[----:B------:R-:W-:Y:S05]  /*a5f0*/  @!P6 BRA `(.L_x_316) ;  /* 0x00000004009ce947 */ /* 0x000fea0003800000 */
[----:B------:R-:W-:-:S04]  /*a600*/  ISETP.NE.U32.AND P0, PT, R2, RZ, PT ;  /* 0x000000ff0200720c */ /* 0x000fc80003f05070 */
[----:B------:R-:W-:-:S13]  /*a610*/  ISETP.NE.AND.EX P0, PT, R3, RZ, PT, P0 ;  /* 0x000000ff0300720c */ /* 0x000fda0003f05300 */
[----:B------:R-:W-:Y:S05]  /*a620*/  @!P0 BRA `(.L_x_317) ;  /* 0x0000000000488947 */ /* 0x000fea0003800000 */
[----:B------:R-:W1:Y:S01]  /*a630*/  LDC R13, c[0x0][0x41c] ;  /* 0x00010700ff0d7b82 */ /* 0x000e620000000800 */
[----:B------:R-:W-:Y:S01]  /*a640*/  IMAD.MOV.U32 R10, RZ, RZ, R8 ;  /* 0x000000ffff0a7224 */ /* 0x000fe200078e0008 */
[----:B------:R-:W-:Y:S01]  /*a650*/  ULDC.64 UR4, c[0x0][0x408] ;  /* 0x0001020000047ab9 */ /* 0x000fe20000000a00 */
[----:B-1----:R-:W-:-:S13]  /*a660*/  ISETP.NE.AND P0, PT, R13, 0x1, PT ;  /* 0x000000010d00780c */ /* 0x002fda0003f05270 */
[----:B------:R-:W1:Y:S02]  /*a670*/  @P0 LDC.64 R6, c[0x0][0x420] ;  /* 0x00010800ff060b82 */ /* 0x000e640000000a00 */
[----:B-1----:R-:W-:-:S05]  /*a680*/  @P0 IMAD.HI.U32 R6, R8, R6, RZ ;  /* 0x0000000608060227 */ /* 0x002fca00078e00ff */
[----:B------:R-:W-:Y:S01]  /*a690*/  @P0 SHF.R.U32.HI R10, RZ, R7, R6 ;  /* 0x00000007ff0a0219 */ /* 0x000fe20000011606 */
[----:B------:R-:W-:-:S03]  /*a6a0*/  IMAD R6, R5, UR4, RZ ;  /* 0x0000000405067c24 */ /* 0x000fc6000f8e02ff */
[----:B------:R-:W-:Y:S01]  /*a6b0*/  SHF.R.S32.HI R7, RZ, 0x1f, R10 ;  /* 0x0000001fff077819 */ /* 0x000fe2000001140a */
[----:B------:R-:W-:Y:S02]  /*a6c0*/  IMAD R12, R0, UR5, R6 ;  /* 0x00000005000c7c24 */ /* 0x000fe4000f8e0206 */
[----:B------:R-:W-:-:S04]  /*a6d0*/  IMAD.MOV.U32 R6, RZ, RZ, R10 ;  /* 0x000000ffff067224 */ /* 0x000fc800078e000a */
[----:B------:R-:W-:-:S04]  /*a6e0*/  IMAD.WIDE.U32 R6, R0, UR4, R6 ;  /* 0x0000000400067c25 */ /* 0x000fc8000f8e0006 */
[----:B------:R-:W-:Y:S01]  /*a6f0*/  IMAD.IADD R12, R12, 0x1, R7 ;  /* 0x000000010c0c7824 */ /* 0x000fe200078e0207 */
[----:B------:R-:W-:-:S04]  /*a700*/  LEA R2, P0, R6, R2, 0x2 ;  /* 0x0000000206027211 */ /* 0x000fc800078010ff */
[----:B------:R-:W-:Y:S01]  /*a710*/  LEA.HI.X R3, R6, R3, R12, 0x2, P0 ;  /* 0x0000000306037211 */ /* 0x000fe200000f140c */
[----:B------:R-:W-:-:S04]  /*a720*/  IMAD.MOV R6, RZ, RZ, -R10 ;  /* 0x000000ffff067224 */ /* 0x000fc800078e0a0a */
[----:B------:R1:W5:Y:S01]  /*a730*/  LDG.E R7, desc[UR40][R2.64] ;  /* 0x0000002802077981 */ /* 0x000362000c1e1900 */
[----:B------:R-:W-:-:S07]  /*a740*/  IMAD R8, R13, R6, R8 ;  /* 0x000000060d087224 */ /* 0x000fce00078e0208 */
.L_x_317:
[----:B-1----:R-:W1:Y:S01]  /*a750*/  S2R R3, SR_CgaCtaId ;  /* 0x0000000000037919 */ /* 0x002e620000008800 */
[----:B------:R-:W-:Y:S02]  /*a760*/  MOV R2, 0x400 ;  /* 0x0000040000027802 */ /* 0x000fe40000000f00 */
[----:B------:R-:W-:Y:S02]  /*a770*/  SHF.L.U32 R6, R14, 0x1f, RZ ;  /* 0x0000001f0e067819 */ /* 0x000fe400000006ff */
[----:B-1----:R-:W-:-:S05]  /*a780*/  LEA R2, R3, R2, 0x18 ;  /* 0x0000000203027211 */ /* 0x002fca00078ec0ff */
[----:B------:R-:W-:-:S04]  /*a790*/  IMAD R3, R15, 0x8, R2 ;  /* 0x000000080f037824 */ /* 0x000fc800078e0202 */
[----:B------:R-:W1:Y:S02]  /*a7a0*/  SYNCS.PHASECHK.TRANS64.TRYWAIT P0, [R3+URZ+0x22840], R6 ;  /* 0x02284006030075a7 */ /* 0x000e64000800017f */
[----:B-1----:R-:W-:Y:S05]  /*a7b0*/  @!P0 BRA `(.L_x_318) ;  /* 0x0000002400c48947 */ /* 0x002fea0003800000 */
.L_x_376:
[----:B------:R-:W2:Y:S02]  /*a7c0*/  S2R R2, SR_TID.X ;  /* 0x0000000000027919 */ /* 0x000ea40000002100 */
[----:B--2---:R-:W-:-:S04]  /*a7d0*/  LOP3.LUT R2, R2, 0x7f, RZ, 0xc0, !PT ;  /* 0x0000007f02027812 */ /* 0x004fc800078ec0ff */
[----:B------:R-:W-:-:S13]  /*a7e0*/  ISETP.NE.AND P1, PT, R2, RZ, PT ;  /* 0x000000ff0200720c */ /* 0x000fda0003f25270 */
[----:B------:R-:W-:Y:S05]  /*a7f0*/  @P1 BRA `(.L_x_319) ;  /* 0x00000000001c1947 */ /* 0x000fea0003800000 */
[----:B------:R-:W2:Y:S02]  /*a800*/  S2R R2, SR_TID.X ;  /* 0x0000000000027919 */ /* 0x000ea40000002100 */
[----:B--2---:R-:W-:-:S04]  /*a810*/  LOP3.LUT R2, R2, 0x1f, RZ, 0xc0, !PT ;  /* 0x0000001f02027812 */ /* 0x004fc800078ec0ff */
[----:B------:R-:W-:Y:S01]  /*a820*/  ISETP.NE.AND P0, PT, R2, RZ, PT ;  /* 0x000000ff0200720c */ /* 0x000fe20003f05270 */
[----:B------:R-:W-:-:S04]  /*a830*/  IMAD.MOV.U32 R2, RZ, RZ, 0x3000 ;  /* 0x00003000ff027424 */ /* 0x000fc800078e00ff */
[----:B------:R2:W-:Y:S08]  /*a840*/  SYNCS.ARRIVE.TRANS64 RZ, [R3+URZ+0x22830], R2 ;  /* 0x0228300203ff79a7 */ /* 0x0005f0000800003f */
[----:B------:R-:W-:Y:S05]  /*a850*/  @!P0 BRA `(.L_x_319) ;  /* 0x0000000000048947 */ /* 0x000fea0003800000 */
[----:B------:R-:W-:Y:S01]  /*a860*/  BPT.TRAP 0x1 ;  /* 0x000000040000795c */ /* 0x000fe20000300000 */
.L_x_319:
[----:B--2---:R-:W2:Y:S01]  /*a870*/  LDL R2, [R1] ;  /* 0x0000000001027983 */ /* 0x004ea20000100800 */
[----:B------:R-:W-:-:S03]  /*a880*/  MOV R12, 0x400 ;  /* 0x00000400000c7802 */ /* 0x000fc60000000f00 */
[----:B------:R-:W3:Y:S01]  /*a890*/  LDL R10, [R1+0x8] ;  /* 0x00000800010a7983 */ /* 0x000ee20000100800 */
[----:B------:R-:W4:Y:S01]  /*a8a0*/  S2R R13, SR_CgaCtaId ;  /* 0x00000000000d7919 */ /* 0x000f220000008800 */
[----:B------:R-:W-:Y:S01]  /*a8b0*/  R2UR UR9, R3 ;  /* 0x00000000030972ca */ /* 0x000fe200000e0000 */
[----:B------:R-:W-:Y:S01]  /*a8c0*/  UIADD3 UR4, UP0, UR38, 0x370, URZ ;  /* 0x0000037026047890 */ /* 0x000fe2000ff1e03f */
[----:B------:R-:W-:Y:S02]  /*a8d0*/  R2UR UR12, R4 ;  /* 0x00000000040c72ca */ /* 0x000fe400000e0000 */
[----:B-----5:R-:W-:Y:S01]  /*a8e0*/  R2UR UR13, R7 ;  /* 0x00000000070d72ca */ /* 0x020fe200000e0000 */
[----:B------:R-:W-:Y:S01]  /*a8f0*/  UIADD3.X UR5, URZ, UR39, URZ, UP0, !UPT ;  /* 0x000000273f057290 */ /* 0x000fe200087fe43f */
[----:B----4-:R-:W-:-:S07]  /*a900*/  LEA R12, R13, R12, 0x18 ;  /* 0x0000000c0d0c7211 */ /* 0x010fce00078ec0ff */
[----:B------:R-:W-:Y:S01]  /*a910*/  UIADD3 UR9, UR9, 0x22830, URZ ;  /* 0x0002283009097890 */ /* 0x000fe2000fffe03f */
[----:B------:R-:W-:Y:S01]  /*a920*/  UMOV UR6, 0x0 ;  /* 0x0000000000067882 */ /* 0x000fe20000000000 */
[----:B------:R-:W-:Y:S01]  /*a930*/  UMOV UR7, 0x14f00000 ;  /* 0x14f0000000077882 */ /* 0x000fe20000000000 */
[----:B------:R-:W-:Y:S01]  /*a940*/  UMOV UR10, URZ ;  /* 0x0000003f000a7c82 */ /* 0x000fe20008000000 */
[----:B--2---:R-:W-:-:S05]  /*a950*/  IMAD R2, R2, 0x3000, R12 ;  /* 0x0000300002027824 */ /* 0x004fca00078e020c */
[----:B------:R-:W-:Y:S01]  /*a960*/  R2UR UR8, R2 ;  /* 0x00000000020872ca */ /* 0x000fe200000e0000 */
[----:B---3--:R-:W-:-:S05]  /*a970*/  IMAD R8, R8, 0x60, R10 ;  /* 0x0000006008087824 */ /* 0x008fca00078e020a */
[----:B------:R-:W-:-:S07]  /*a980*/  R2UR UR11, R8 ;  /* 0x00000000080b72ca */ /* 0x000fce00000e0000 */
[----:B------:R-:W-:-:S09]  /*a990*/  UIADD3 UR8, UR8, 0x1c400, URZ ;  /* 0x0001c40008087890 */ /* 0x000fd2000fffe03f */
[----:B------:R2:W-:Y:S01]  /*a9a0*/  UTMALDG.4D [UR8], [UR4], desc[UR6] ;  /* 0x00000608040075b4 */ /* 0x0005e20008019000 */
[----:B------:R-:W3:Y:S02]  /*a9b0*/  SYNCS.PHASECHK.TRANS64.TRYWAIT P0, [R3+URZ+0x22860], R6 ;  /* 0x02286006030075a7 */ /* 0x000ee4000800017f */
[----:B--23--:R-:W-:Y:S05]  /*a9c0*/  @!P0 BRA `(.L_x_320) ;  /* 0x0000002400548947 */ /* 0x00cfea0003800000 */
.L_x_377:
[----:B------:R-:W-:Y:S05]  /*a9d0*/  @P1 BRA `(.L_x_321) ;  /* 0x00000000001c1947 */ /* 0x000fea0003800000 */
[----:B------:R-:W3:Y:S02]  /*a9e0*/  S2R R2, SR_TID.X ;  /* 0x0000000000027919 */ /* 0x000ee40000002100 */
[----:B---3--:R-:W-:-:S04]  /*a9f0*/  LOP3.LUT R2, R2, 0x1f, RZ, 0xc0, !PT ;  /* 0x0000001f02027812 */ /* 0x008fc800078ec0ff */
[----:B------:R-:W-:Y:S01]  /*aa00*/  ISETP.NE.AND P0, PT, R2, RZ, PT ;  /* 0x000000ff0200720c */ /* 0x000fe20003f05270 */
[----:B------:R-:W-:-:S04]  /*aa10*/  IMAD.MOV.U32 R2, RZ, RZ, 0xc000 ;  /* 0x0000c000ff027424 */ /* 0x000fc800078e00ff */
[----:B------:R3:W-:Y:S08]  /*aa20*/  SYNCS.ARRIVE.TRANS64 RZ, [R3+URZ+0x22850], R2 ;  /* 0x0228500203ff79a7 */ /* 0x0007f0000800003f */
[----:B------:R-:W-:Y:S05]  /*aa30*/  @!P0 BRA `(.L_x_321) ;  /* 0x0000000000048947 */ /* 0x000fea0003800000 */
[----:B------:R-:W-:Y:S01]  /*aa40*/  BPT.TRAP 0x1 ;  /* 0x000000040000795c */ /* 0x000fe20000300000 */
.L_x_321:
[----:B---3--:R-:W3:Y:S01]  /*aa50*/  LDL R2, [R1] ;  /* 0x0000000001027983 */ /* 0x008ee20000100800 */
[----:B-12---:R-:W-:Y:S01]  /*aa60*/  MOV R6, 0x400 ;  /* 0x0000040000067802 */ /* 0x006fe20000000f00 */
[----:B------:R-:W1:Y:S01]  /*aa70*/  S2R R10, SR_CgaCtaId ;  /* 0x00000000000a7919 */ /* 0x000e620000008800 */
[----:B------:R-:W-:Y:S01]  /*aa80*/  R2UR UR9, R3 ;  /* 0x00000000030972ca */ /* 0x000fe200000e0000 */
[----:B------:R-:W-:Y:S01]  /*aa90*/  UIADD3 UR4, UP0, UR38, 0x470, URZ ;  /* 0x0000047026047890 */ /* 0x000fe2000ff1e03f */
[----:B------:R-:W-:Y:S02]  /*aaa0*/  R2UR UR11, R8 ;  /* 0x00000000080b72ca */ /* 0x000fe400000e0000 */
[----:B------:R-:W-:Y:S02]  /*aab0*/  R2UR UR12, R4 ;  /* 0x00000000040c72ca */ /* 0x000fe400000e0000 */
[----:B------:R-:W-:Y:S01]  /*aac0*/  R2UR UR13, R7 ;  /* 0x00000000070d72ca */ /* 0x000fe200000e0000 */
[----:B------:R-:W-:Y:S01]  /*aad0*/  UIADD3.X UR5, URZ, UR39, URZ, UP0, !UPT ;  /* 0x000000273f057290 */ /* 0x000fe200087fe43f */
[----:B-1----:R-:W-:-:S05]  /*aae0*/  LEA R6, R10, R6, 0x18 ;  /* 0x000000060a067211 */ /* 0x002fca00078ec0ff */
[----:B------:R-:W-:Y:S01]  /*aaf0*/  UIADD3 UR9, UR9, 0x22850, URZ ;  /* 0x0002285009097890 */ /* 0x000fe2000fffe03f */
[----:B------:R-:W-:Y:S01]  /*ab00*/  UMOV UR10, URZ ;  /* 0x0000003f000a7c82 */ /* 0x000fe20008000000 */
[----:B------:R-:W-:Y:S01]  /*ab10*/  UMOV UR6, 0x0 ;  /* 0x0000000000067882 */ /* 0x000fe20000000000 */
[----:B------:R-:W-:Y:S01]  /*ab20*/  UMOV UR7, 0x14f00000 ;  /* 0x14f0000000077882 */ /* 0x000fe20000000000 */
[----:B------:R-:W-:Y:S01]  /*ab30*/  UMOV UR16, 0x40 ;  /* 0x0000004000107882 */ /* 0x000fe20000000000 */
[----:B---3--:R-:W-:-:S05]  /*ab40*/  IMAD R2, R2, 0xc000, R6 ;  /* 0x0000c00002027824 */ /* 0x008fca00078e0206 */
[----:B------:R-:W-:-:S13]  /*ab50*/  R2UR UR14, R2 ;  /* 0x00000000020e72ca */ /* 0x000fda00000e0000 */
[----:B------:R-:W-:Y:S02]  /*ab60*/  UIADD3 UR8, UR14, 0x400, URZ ;  /* 0x000004000e087890 */ /* 0x000fe4000fffe03f */
[----:B------:R-:W-:Y:S02]  /*ab70*/  UIADD3 UR15, UR14, 0x3400, URZ ;  /* 0x000034000e0f7890 */ /* 0x000fe4000fffe03f */
[----:B------:R-:W-:Y:S02]  /*ab80*/  UIADD3 UR17, UR14, 0x6400, URZ ;  /* 0x000064000e117890 */ /* 0x000fe4000fffe03f */
[----:B------:R-:W-:-:S03]  /*ab90*/  UIADD3 UR18, UR14, 0x9400, URZ ;  /* 0x000094000e127890 */ /* 0x000fc6000fffe03f */
[----:B------:R1:W-:Y:S01]  /*aba0*/  UTMALDG.4D [UR8], [UR4], desc[UR6] ;  /* 0x00000608040075b4 */ /* 0x0003e20008019000 */
[----:B------:R-:W-:Y:S01]  /*abb0*/  UMOV UR14, 0x80 ;  /* 0x00000080000e7882 */ /* 0x000fe20000000000 */
[----:B-1----:R-:W-:Y:S01]  /*abc0*/  UMOV UR8, UR15 ;  /* 0x0000000f00087c82 */ /* 0x002fe20008000000 */
[----:B------:R-:W-:Y:S02]  /*abd0*/  UMOV UR10, UR16 ;  /* 0x00000010000a7c82 */ /* 0x000fe40008000000 */
        /* <DEDUP_REMOVED lines=9> */
.L_x_316:
[----:B------:R-:W-:Y:S05]  /*ac70*/  BSYNC B2 ;  /* 0x0000000000027941 */ /* 0x000fea0003800000 */
.L_x_315:
[----:B------:R-:W2:Y:S02]  /*ac80*/  LDL.LU R2, [R1+0x14] ;  /* 0x0000140001027983 */ /* 0x000ea40000300800 */
[----:B--2---:R-:W-:-:S07]  /*ac90*/  VIADD R8, R2, 0xfffffffd ;  /* 0xfffffffd02087836 */ /* 0x004fce0000000000 */
.L_x_314:
[----:B------:R-:W-:Y:S05]  /*aca0*/  BSYNC B1 ;  /* 0x0000000000017941 */ /* 0x000fea0003800000 */
.L_x_313:
[----:B------:R-:W-:-:S05]  /*acb0*/  IMAD.MOV R2, RZ, RZ, -R11 ;  /* 0x000000ffff027224 */ /* 0x000fca00078e0a0b */
[----:B------:R-:W-:-:S13]  /*acc0*/  ISETP.NE.AND P0, PT, R9, R2, PT ;  /* 0x000000020900720c */ /* 0x000fda0003f05270 */
[----:B------:R-:W-:Y:S05]  /*acd0*/  @!P0 BRA `(.L_x_312) ;  /* 0x0000000c009c8947 */ /* 0x000fea0003800000 */
.L_x_336:
[----:B------:R-:W2:Y:S04]  /*ace0*/  LDL.LU R3, [R1] ;  /* 0x0000000001037983 */ /* 0x000ea80000300800 */
[----:B------:R-:W3:Y:S01]  /*acf0*/  LDL.LU R2, [R1+0x4] ;  /* 0x0000040001027983 */ /* 0x000ee20000300800 */
[----:B------:R-:W-:Y:S05]  /*ad00*/  YIELD ;  /* 0x0000000000007946 */ /* 0x000fea0003800000 */
[----:B------:R-:W-:Y:S01]  /*ad10*/  BSSY B1, `(.L_x_322) ;  /* 0x000006d000017945 */ /* 0x000fe20003800000 */
[----:B--2---:R-:W-:-:S05]  /*ad20*/  VIADD R9, R3, 0x1 ;  /* 0x0000000103097836 */ /* 0x004fca0000000000 */
[----:B------:R-:W-:-:S04]  /*ad30*/  ISETP.NE.AND P0, PT, R9, 0x2, PT ;  /* 0x000000020900780c */ /* 0x000fc80003f05270 */
[----:B------:R-:W-:Y:S02]  /*ad40*/  SEL R10, RZ, 0x1, P0 ;  /* 0x00000001ff0a7807 */ /* 0x000fe40000000000 */
[----:B------:R-:W-:Y:S02]  /*ad50*/  SEL R9, R9, RZ, P0 ;  /* 0x000000ff09097207 */ /* 0x000fe40000000000 */
[----:B---3--:R-:W-:Y:S01]  /*ad60*/  LOP3.LUT R10, R2, R10, RZ, 0x3c, !PT ;  /* 0x0000000a020a7212 */ /* 0x008fe200078e3cff */
[----:B-1----:R-:W-:Y:S06]  /*ad70*/  @!P6 BRA `(.L_x_323) ;  /* 0x000000040098e947 */ /* 0x002fec0003800000 */
[----:B------:R-:W-:Y:S01]  /*ad80*/  ULDC.64 UR4, c[0x0][0x3f8] ;  /* 0x0000fe0000047ab9 */ /* 0x000fe20000000a00 */
[----:B------:R-:W-:Y:S01]  /*ad90*/  IMAD.MOV.U32 R11, RZ, RZ, R8 ;  /* 0x000000ffff0b7224 */ /* 0x000fe200078e0008 */
[----:B------:R-:W-:-:S04]  /*ada0*/  ISETP.NE.U32.AND P0, PT, RZ, UR4, PT ;  /* 0x00000004ff007c0c */ /* 0x000fc8000bf05070 */
[----:B------:R-:W-:-:S13]  /*adb0*/  ISETP.NE.AND.EX P0, PT, RZ, UR5, PT, P0 ;  /* 0x00000005ff007c0c */ /* 0x000fda000bf05300 */
[----:B------:R-:W-:Y:S05]  /*adc0*/  @!P0 BRA `(.L_x_324) ;  /* 0x0000000000448947 */ /* 0x000fea0003800000 */
[----:B------:R-:W1:Y:S01]  /*add0*/  LDC R7, c[0x0][0x41c] ;  /* 0x00010700ff077b82 */ /* 0x000e620000000800 */
[----:B------:R-:W-:Y:S01]  /*ade0*/  ULDC.64 UR6, c[0x0][0x408] ;  /* 0x0001020000067ab9 */ /* 0x000fe20000000a00 */
[----:B-1----:R-:W-:-:S13]  /*adf0*/  ISETP.NE.AND P0, PT, R7, 0x1, PT ;  /* 0x000000010700780c */ /* 0x002fda0003f05270 */
[----:B------:R-:W1:Y:S02]  /*ae00*/  @P0 LDC.64 R2, c[0x0][0x420] ;  /* 0x00010800ff020b82 */ /* 0x000e640000000a00 */
[----:B-1----:R-:W-:-:S04]  /*ae10*/  @P0 IMAD.HI.U32 R6, R8, R2, RZ ;  /* 0x0000000208060227 */ /* 0x002fc800078e00ff */
[----:B------:R-:W-:Y:S01]  /*ae20*/  IMAD.MOV.U32 R2, RZ, RZ, R8 ;  /* 0x000000ffff027224 */ /* 0x000fe200078e0008 */
[----:B------:R-:W-:-:S04]  /*ae30*/  @P0 SHF.R.U32.HI R2, RZ, R3, R6 ;  /* 0x00000003ff020219 */ /* 0x000fc80000011606 */
[--C-:B------:R-:W-:Y:S01]  /*ae40*/  SHF.R.S32.HI R3, RZ, 0x1f, R2.reuse ;  /* 0x0000001fff037819 */ /* 0x100fe20000011402 */
[----:B------:R-:W-:-:S04]  /*ae50*/  IMAD.MOV R11, RZ, RZ, -R2 ;  /* 0x000000ffff0b7224 */ /* 0x000fc800078e0a02 */
[----:B------:R-:W-:Y:S02]  /*ae60*/  IMAD R11, R7, R11, R8 ;  /* 0x0000000b070b7224 */ /* 0x000fe400078e0208 */
[----:B------:R-:W-:Y:S02]  /*ae70*/  IMAD R7, R5, UR6, RZ ;  /* 0x0000000605077c24 */ /* 0x000fe4000f8e02ff */
[----:B------:R-:W-:-:S04]  /*ae80*/  IMAD.WIDE.U32 R2, R0, UR6, R2 ;  /* 0x0000000600027c25 */ /* 0x000fc8000f8e0002 */
[----:B------:R-:W-:Y:S01]  /*ae90*/  IMAD R7, R0, UR7, R7 ;  /* 0x0000000700077c24 */ /* 0x000fe2000f8e0207 */
[----:B------:R-:W-:-:S03]  /*aea0*/  LEA R6, P0, R2, UR4, 0x2 ;  /* 0x0000000402067c11 */ /* 0x000fc6000f8010ff */
[----:B------:R-:W-:-:S05]  /*aeb0*/  IMAD.IADD R7, R7, 0x1, R3 ;  /* 0x0000000107077824 */ /* 0x000fca00078e0203 */
[----:B------:R-:W-:-:S06]  /*aec0*/  LEA.HI.X R7, R2, UR5, R7, 0x2, P0 ;  /* 0x0000000502077c11 */ /* 0x000fcc00080f1407 */
[----:B------:R1:W5:Y:S02]  /*aed0*/  LDG.E R7, desc[UR40][R6.64] ;  /* 0x0000002806077981 */ /* 0x000364000c1e1900 */
.L_x_324:
[----:B------:R-:W2:Y:S01]  /*aee0*/  S2R R3, SR_CgaCtaId ;  /* 0x0000000000037919 */ /* 0x000ea20000008800 */
[----:B------:R-:W-:-:S04]  /*aef0*/  MOV R2, 0x400 ;  /* 0x0000040000027802 */ /* 0x000fc80000000f00 */
[----:B--2---:R-:W-:Y:S02]  /*af00*/  LEA R2, R3, R2, 0x18 ;  /* 0x0000000203027211 */ /* 0x004fe400078ec0ff */
[----:B------:R-:W-:-:S03]  /*af10*/  SHF.L.U32 R3, R10, 0x1f, RZ ;  /* 0x0000001f0a037819 */ /* 0x000fc600000006ff */
[----:B------:R-:W-:-:S04]  /*af20*/  IMAD R2, R9, 0x8, R2 ;  /* 0x0000000809027824 */ /* 0x000fc800078e0202 */
[----:B------:R-:W2:Y:S02]  /*af30*/  SYNCS.PHASECHK.TRANS64.TRYWAIT P0, [R2+URZ+0x22840], R3 ;  /* 0x02284003020075a7 */ /* 0x000ea4000800017f */
[----:B--2---:R-:W-:Y:S05]  /*af40*/  @!P0 BRA `(.L_x_325) ;  /* 0x0000002000088947 */ /* 0x004fea0003800000 */
.L_x_378:
[----:B-1----:R-:W1:Y:S02]  /*af50*/  S2R R6, SR_TID.X ;  /* 0x0000000000067919 */ /* 0x002e640000002100 */
[----:B-1----:R-:W-:-:S04]  /*af60*/  LOP3.LUT R6, R6, 0x7f, RZ, 0xc0, !PT ;  /* 0x0000007f06067812 */ /* 0x002fc800078ec0ff */
[----:B------:R-:W-:-:S13]  /*af70*/  ISETP.NE.AND P0, PT, R6, RZ, PT ;  /* 0x000000ff0600720c */ /* 0x000fda0003f05270 */
[----:B------:R-:W-:Y:S05]  /*af80*/  @P0 BRA `(.L_x_326) ;  /* 0x00000000001c0947 */ /* 0x000fea0003800000 */
[----:B------:R-:W1:Y:S01]  /*af90*/  S2R R6, SR_TID.X ;  /* 0x0000000000067919 */ /* 0x000e620000002100 */
[----:B------:R-:W-:-:S04]  /*afa0*/  IMAD.MOV.U32 R13, RZ, RZ, 0x3000 ;  /* 0x00003000ff0d7424 */ /* 0x000fc800078e00ff */
[----:B------:R3:W-:Y:S01]  /*afb0*/  SYNCS.ARRIVE.TRANS64 RZ, [R2+URZ+0x22830], R13 ;  /* 0x0228300d02ff79a7 */ /* 0x0007e2000800003f */
[----:B-1----:R-:W-:-:S04]  /*afc0*/  LOP3.LUT R6, R6, 0x1f, RZ, 0xc0, !PT ;  /* 0x0000001f06067812 */ /* 0x002fc800078ec0ff */
[----:B------:R-:W-:-:S13]  /*afd0*/  ISETP.NE.AND P1, PT, R6, RZ, PT ;  /* 0x000000ff0600720c */ /* 0x000fda0003f25270 */
[----:B---3--:R-:W-:Y:S05]  /*afe0*/  @!P1 BRA `(.L_x_326) ;  /* 0x0000000000049947 */ /* 0x008fea0003800000 */
[----:B------:R-:W-:Y:S01]  /*aff0*/  BPT.TRAP 0x1 ;  /* 0x000000040000795c */ /* 0x000fe20000300000 */
.L_x_326:
[----:B------:R-:W3:Y:S01]  /*b000*/  LDL R12, [R1+0x8] ;  /* 0x00000800010c7983 */ /* 0x000ee20000100800 */
[----:B------:R-:W-:Y:S01]  /*b010*/  MOV R6, 0x400 ;  /* 0x0000040000067802 */ /* 0x000fe20000000f00 */
[----:B------:R-:W1:Y:S01]  /*b020*/  S2R R13, SR_CgaCtaId ;  /* 0x00000000000d7919 */ /* 0x000e620000008800 */
[----:B------:R-:W-:Y:S01]  /*b030*/  R2UR UR9, R2 ;  /* 0x00000000020972ca */ /* 0x000fe200000e0000 */
[----:B------:R-:W-:Y:S01]  /*b040*/  UIADD3 UR4, UP0, UR38, 0x370, URZ ;  /* 0x0000037026047890 */ /* 0x000fe2000ff1e03f */
[----:B------:R-:W-:Y:S02]  /*b050*/  R2UR UR12, R4 ;  /* 0x00000000040c72ca */ /* 0x000fe400000e0000 */
[----:B-----5:R-:W-:Y:S01]  /*b060*/  R2UR UR13, R7 ;  /* 0x00000000070d72ca */ /* 0x020fe200000e0000 */
[----:B------:R-:W-:Y:S01]  /*b070*/  UIADD3.X UR5, URZ, UR39, URZ, UP0, !UPT ;  /* 0x000000273f057290 */ /* 0x000fe200087fe43f */
[----:B-1----:R-:W-:-:S05]  /*b080*/  LEA R6, R13, R6, 0x18 ;  /* 0x000000060d067211 */ /* 0x002fca00078ec0ff */
[----:B------:R-:W-:-:S05]  /*b090*/  IMAD R6, R9, 0x3000, R6 ;  /* 0x0000300009067824 */ /* 0x000fca00078e0206 */
[----:B------:R-:W-:Y:S01]  /*b0a0*/  R2UR UR8, R6 ;  /* 0x00000000060872ca */ /* 0x000fe200000e0000 */
[----:B------:R-:W-:Y:S01]  /*b0b0*/  UIADD3 UR9, UR9, 0x22830, URZ ;  /* 0x0002283009097890 */ /* 0x000fe2000fffe03f */
[----:B------:R-:W-:Y:S01]  /*b0c0*/  UMOV UR6, 0x0 ;  /* 0x0000000000067882 */ /* 0x000fe20000000000 */
[----:B------:R-:W-:Y:S01]  /*b0d0*/  UMOV UR7, 0x14f00000 ;  /* 0x14f0000000077882 */ /* 0x000fe20000000000 */
[----:B------:R-:W-:-:S09]  /*b0e0*/  UMOV UR10, URZ ;  /* 0x0000003f000a7c82 */ /* 0x000fd20008000000 */
[----:B------:R-:W-:Y:S01]  /*b0f0*/  UIADD3 UR8, UR8, 0x1c400, URZ ;  /* 0x0001c40008087890 */ /* 0x000fe2000fffe03f */
[----:B---3--:R-:W-:-:S05]  /*b100*/  IMAD R6, R11, 0x60, R12 ;  /* 0x000000600b067824 */ /* 0x008fca00078e020c */
[----:B------:R-:W-:-:S13]  /*b110*/  R2UR UR11, R6 ;  /* 0x00000000060b72ca */ /* 0x000fda00000e0000 */
[----:B------:R1:W-:Y:S01]  /*b120*/  UTMALDG.4D [UR8], [UR4], desc[UR6] ;  /* 0x00000608040075b4 */ /* 0x0003e20008019000 */
[----:B------:R-:W3:Y:S02]  /*b130*/  SYNCS.PHASECHK.TRANS64.TRYWAIT P1, [R2+URZ+0x22860], R3 ;  /* 0x02286003020075a7 */ /* 0x000ee4000802017f */
[----:B-1-3--:R-:W-:Y:S05]  /*b140*/  @!P1 BRA `(.L_x_327) ;  /* 0x0000001c009c9947 */ /* 0x00afea0003800000 */
.L_x_379:
        /* <DEDUP_REMOVED lines=8> */
.L_x_328:
        /* <DEDUP_REMOVED lines=33> */
.L_x_323:
[----:B------:R-:W-:Y:S05]  /*b3e0*/  BSYNC B1 ;  /* 0x0000000000017941 */ /* 0x000fea0003800000 */
.L_x_322:
[----:B------:R-:W-:Y:S01]  /*b3f0*/  VIADD R9, R9, 0x1 ;  /* 0x0000000109097836 */ /* 0x000fe20000000000 */
[----:B------:R-:W-:Y:S04]  /*b400*/  BSSY B1, `(.L_x_329) ;  /* 0x0000070000017945 */ /* 0x000fe80003800000 */
[----:B------:R-:W-:-:S04]  /*b410*/  ISETP.NE.AND P0, PT, R9, 0x2, PT ;  /* 0x000000020900780c */ /* 0x000fc80003f05270 */
[----:B------:R-:W-:Y:S02]  /*b420*/  SEL R3, RZ, 0x1, P0 ;  /* 0x00000001ff037807 */ /* 0x000fe40000000000 */
[----:B------:R-:W-:Y:S02]  /*b430*/  SEL R12, R9, RZ, P0 ;  /* 0x000000ff090c7207 */ /* 0x000fe40000000000 */
[----:B------:R-:W-:-:S05]  /*b440*/  LOP3.LUT R11, R10, R3, RZ, 0x3c, !PT ;  /* 0x000000030a0b7212 */ /* 0x000fca00078e3cff */
[----:B------:R1:W-:Y:S04]  /*b450*/  STL [R1+0x4], R11 ;  /* 0x0000040b01007387 */ /* 0x0003e80000100800 */
[----:B------:R1:W-:Y:S01]  /*b460*/  STL [R1], R12 ;  /* 0x0000000c01007387 */ /* 0x0003e20000100800 */
[----:B------:R-:W-:Y:S05]  /*b470*/  @!P6 BRA `(.L_x_330) ;  /* 0x0000000400a0e947 */ /* 0x000fea0003800000 */
[----:B------:R-:W-:Y:S01]  /*b480*/  ULDC.64 UR4, c[0x0][0x3f8] ;  /* 0x0000fe0000047ab9 */ /* 0x000fe20000000a00 */
[----:B------:R-:W-:Y:S01]  /*b490*/  VIADD R9, R8, 0xffffffff ;  /* 0xffffffff08097836 */ /* 0x000fe20000000000 */
[----:B------:R-:W-:-:S04]  /*b4a0*/  ISETP.NE.U32.AND P0, PT, RZ, UR4, PT ;  /* 0x00000004ff007c0c */ /* 0x000fc8000bf05070 */
[----:B------:R-:W-:-:S13]  /*b4b0*/  ISETP.NE.AND.EX P0, PT, RZ, UR5, PT, P0 ;  /* 0x00000005ff007c0c */ /* 0x000fda000bf05300 */
[----:B------:R-:W-:Y:S05]  /*b4c0*/  @!P0 BRA `(.L_x_331) ;  /* 0x0000000000448947 */ /* 0x000fea0003800000 */
[----:B------:R-:W2:Y:S01]  /*b4d0*/  LDC R6, c[0x0][0x41c] ;  /* 0x00010700ff067b82 */ /* 0x000ea20000000800 */
[----:B------:R-:W-:Y:S02]  /*b4e0*/  ULDC.64 UR6, c[0x0][0x408] ;  /* 0x0001020000067ab9 */ /* 0x000fe40000000a00 */
[----:B------:R-:W-:-:S04]  /*b4f0*/  IMAD R7, R5, UR6, RZ ;  /* 0x0000000605077c24 */ /* 0x000fc8000f8e02ff */
[----:B------:R-:W-:Y:S01]  /*b500*/  IMAD R7, R0, UR7, R7 ;  /* 0x0000000700077c24 */ /* 0x000fe2000f8e0207 */
[----:B--2---:R-:W-:-:S13]  /*b510*/  ISETP.NE.AND P0, PT, R6, 0x1, PT ;  /* 0x000000010600780c */ /* 0x004fda0003f05270 */
[----:B------:R-:W2:Y:S02]  /*b520*/  @P0 LDC.64 R2, c[0x0][0x420] ;  /* 0x00010800ff020b82 */ /* 0x000ea40000000a00 */
[----:B--2---:R-:W-:-:S04]  /*b530*/  @P0 IMAD.HI.U32 R10, R9, R2, RZ ;  /* 0x00000002090a0227 */ /* 0x004fc800078e00ff */
[----:B------:R-:W-:Y:S01]  /*b540*/  IMAD.MOV.U32 R2, RZ, RZ, R9 ;  /* 0x000000ffff027224 */ /* 0x000fe200078e0009 */
[----:B------:R-:W-:-:S05]  /*b550*/  @P0 SHF.R.U32.HI R2, RZ, R3, R10 ;  /* 0x00000003ff020219 */ /* 0x000fca000001160a */
[----:B------:R-:W-:-:S04]  /*b560*/  IMAD.MOV R3, RZ, RZ, -R2 ;  /* 0x000000ffff037224 */ /* 0x000fc800078e0a02 */
[----:B------:R-:W-:Y:S01]  /*b570*/  IMAD R9, R6, R3, R9 ;  /* 0x0000000306097224 */ /* 0x000fe200078e0209 */
[----:B------:R-:W-:-:S03]  /*b580*/  SHF.R.S32.HI R3, RZ, 0x1f, R2 ;  /* 0x0000001fff037819 */ /* 0x000fc60000011402 */
[----:B------:R-:W-:-:S04]  /*b590*/  IMAD.WIDE.U32 R2, R0, UR6, R2 ;  /* 0x0000000600027c25 */ /* 0x000fc8000f8e0002 */
[----:B------:R-:W-:Y:S01]  /*b5a0*/  IMAD.IADD R7, R7, 0x1, R3 ;  /* 0x0000000107077824 */ /* 0x000fe200078e0203 */
[----:B------:R-:W-:-:S04]  /*b5b0*/  LEA R6, P0, R2, UR4, 0x2 ;  /* 0x0000000402067c11 */ /* 0x000fc8000f8010ff */
[----:B------:R-:W-:-:S06]  /*b5c0*/  LEA.HI.X R7, R2, UR5, R7, 0x2, P0 ;  /* 0x0000000502077c11 */ /* 0x000fcc00080f1407 */
[----:B------:R2:W5:Y:S03]  /*b5d0*/  LDG.E R7, desc[UR40][R6.64] ;  /* 0x0000002806077981 */ /* 0x000566000c1e1900 */
.L_x_331:
[----:B------:R-:W3:Y:S01]  /*b5e0*/  S2R R3, SR_CgaCtaId ;  /* 0x0000000000037919 */ /* 0x000ee20000008800 */
[----:B------:R-:W-:-:S04]  /*b5f0*/  MOV R2, 0x400 ;  /* 0x0000040000027802 */ /* 0x000fc80000000f00 */
[----:B---3--:R-:W-:Y:S02]  /*b600*/  LEA R2, R3, R2, 0x18 ;  /* 0x0000000203027211 */ /* 0x008fe400078ec0ff */
[----:B------:R-:W-:-:S03]  /*b610*/  SHF.L.U32 R3, R11, 0x1f, RZ ;  /* 0x0000001f0b037819 */ /* 0x000fc600000006ff */
[----:B------:R-:W-:-:S04]  /*b620*/  IMAD R2, R12, 0x8, R2 ;  /* 0x000000080c027824 */ /* 0x000fc800078e0202 */
[----:B------:R-:W3:Y:S02]  /*b630*/  SYNCS.PHASECHK.TRANS64.TRYWAIT P0, [R2+URZ+0x22840], R3 ;  /* 0x02284003020075a7 */ /* 0x000ee4000800017f */
[----:B---3--:R-:W-:Y:S05]  /*b640*/  @!P0 BRA `(.L_x_332) ;  /* 0x0000001800708947 */ /* 0x008fea0003800000 */
.L_x_380:
[----:B--2---:R-:W2:Y:S02]  /*b650*/  S2R R6, SR_TID.X ;  /* 0x0000000000067919 */ /* 0x004ea40000002100 */
[----:B--2---:R-:W-:-:S04]  /*b660*/  LOP3.LUT R6, R6, 0x7f, RZ, 0xc0, !PT ;  /* 0x0000007f06067812 */ /* 0x004fc800078ec0ff */
[----:B------:R-:W-:-:S13]  /*b670*/  ISETP.NE.AND P0, PT, R6, RZ, PT ;  /* 0x000000ff0600720c */ /* 0x000fda0003f05270 */
[----:B------:R-:W-:Y:S05]  /*b680*/  @P0 BRA `(.L_x_333) ;  /* 0x00000000001c0947 */ /* 0x000fea0003800000 */
[----:B------:R-:W2:Y:S01]  /*b690*/  S2R R6, SR_TID.X ;  /* 0x0000000000067919 */ /* 0x000ea20000002100 */
[----:B-1----:R-:W-:-:S04]  /*b6a0*/  IMAD.MOV.U32 R11, RZ, RZ, 0x3000 ;  /* 0x00003000ff0b7424 */ /* 0x002fc800078e00ff */
[----:B------:R4:W-:Y:S01]  /*b6b0*/  SYNCS.ARRIVE.TRANS64 RZ, [R2+URZ+0x22830], R11 ;  /* 0x0228300b02ff79a7 */ /* 0x0009e2000800003f */
[----:B--2---:R-:W-:-:S04]  /*b6c0*/  LOP3.LUT R6, R6, 0x1f, RZ, 0xc0, !PT ;  /* 0x0000001f06067812 */ /* 0x004fc800078ec0ff */
[----:B------:R-:W-:-:S13]  /*b6d0*/  ISETP.NE.AND P1, PT, R6, RZ, PT ;  /* 0x000000ff0600720c */ /* 0x000fda0003f25270 */
[----:B----4-:R-:W-:Y:S05]  /*b6e0*/  @!P1 BRA `(.L_x_333) ;  /* 0x0000000000049947 */ /* 0x010fea0003800000 */
[----:B------:R-:W-:Y:S01]  /*b6f0*/  BPT.TRAP 0x1 ;  /* 0x000000040000795c */ /* 0x000fe20000300000 */
.L_x_333:
[----:B------:R-:W2:Y:S01]  /*b700*/  LDL R6, [R1] ;  /* 0x0000000001067983 */ /* 0x000ea20000100800 */
[----:B-1----:R-:W-:-:S03]  /*b710*/  MOV R11, 0x400 ;  /* 0x00000400000b7802 */ /* 0x002fc60000000f00 */
[----:B------:R-:W4:Y:S01]  /*b720*/  LDL R10, [R1+0x8] ;  /* 0x00000800010a7983 */ /* 0x000f220000100800 */
[----:B------:R-:W1:Y:S01]  /*b730*/  S2R R12, SR_CgaCtaId ;  /* 0x00000000000c7919 */ /* 0x000e620000008800 */
[----:B------:R-:W-:Y:S01]  /*b740*/  R2UR UR9, R2 ;  /* 0x00000000020972ca */ /* 0x000fe200000e0000 */
[----:B------:R-:W-:Y:S01]  /*b750*/  UIADD3 UR4, UP0, UR38, 0x370, URZ ;  /* 0x0000037026047890 */ /* 0x000fe2000ff1e03f */
[----:B------:R-:W-:Y:S02]  /*b760*/  R2UR UR12, R4 ;  /* 0x00000000040c72ca */ /* 0x000fe400000e0000 */
[----:B-----5:R-:W-:Y:S01]  /*b770*/  R2UR UR13, R7 ;  /* 0x00000000070d72ca */ /* 0x020fe200000e0000 */
[----:B------:R-:W-:Y:S01]  /*b780*/  UIADD3.X UR5, URZ, UR39, URZ, UP0, !UPT ;  /* 0x000000273f057290 */ /* 0x000fe200087fe43f */
[----:B-1----:R-:W-:-:S07]  /*b790*/  LEA R11, R12, R11, 0x18 ;  /* 0x0000000b0c0b7211 */ /* 0x002fce00078ec0ff */
[----:B------:R-:W-:Y:S01]  /*b7a0*/  UIADD3 UR9, UR9, 0x22830, URZ ;  /* 0x0002283009097890 */ /* 0x000fe2000fffe03f */
[----:B------:R-:W-:Y:S01]  /*b7b0*/  UMOV UR6, 0x0 ;  /* 0x0000000000067882 */ /* 0x000fe20000000000 */
[----:B------:R-:W-:Y:S01]  /*b7c0*/  UMOV UR7, 0x14f00000 ;  /* 0x14f0000000077882 */ /* 0x000fe20000000000 */
[----:B------:R-:W-:Y:S01]  /*b7d0*/  UMOV UR10, URZ ;  /* 0x0000003f000a7c82 */ /* 0x000fe20008000000 */
[----:B--2---:R-:W-:-:S05]  /*b7e0*/  IMAD R6, R6, 0x3000, R11 ;  /* 0x0000300006067824 */ /* 0x004fca00078e020b */
[----:B------:R-:W-:Y:S01]  /*b7f0*/  R2UR UR8, R6 ;  /* 0x00000000060872ca */ /* 0x000fe200000e0000 */
[----:B----4-:R-:W-:-:S05]  /*b800*/  IMAD R9, R9, 0x60, R10 ;  /* 0x0000006009097824 */ /* 0x010fca00078e020a */
[----:B------:R-:W-:-:S07]  /*b810*/  R2UR UR11, R9 ;  /* 0x00000000090b72ca */ /* 0x000fce00000e0000 */
[----:B------:R-:W-:-:S09]  /*b820*/  UIADD3 UR8, UR8, 0x1c400, URZ ;  /* 0x0001c40008087890 */ /* 0x000fd2000fffe03f */
[----:B------:R1:W-:Y:S01]  /*b830*/  UTMALDG.4D [UR8], [UR4], desc[UR6] ;  /* 0x00000608040075b4 */ /* 0x0003e20008019000 */
[----:B------:R-:W2:Y:S02]  /*b840*/  SYNCS.PHASECHK.TRANS64.TRYWAIT P1, [R2+URZ+0x22860], R3 ;  /* 0x02286003020075a7 */ /* 0x000ea4000802017f */
[----:B-12---:R-:W-:Y:S05]  /*b850*/  @!P1 BRA `(.L_x_334) ;  /* 0x0000001800009947 */ /* 0x006fea0003800000 */
.L_x_381:
[----:B------:R-:W-:Y:S05]  /*b860*/  @P0 BRA `(.L_x_335) ;  /* 0x00000000001c0947 */ /* 0x000fea0003800000 */
[----:B------:R-:W2:Y:S01]  /*b870*/  S2R R6, SR_TID.X ;  /* 0x0000000000067919 */ /* 0x000ea20000002100 */
[----:B-1-3--:R-:W-:-:S04]  /*b880*/  IMAD.MOV.U32 R3, RZ, RZ, 0xc000 ;  /* 0x0000c000ff037424 */ /* 0x00afc800078e00ff */
[----:B------:R4:W-:Y:S01]  /*b890*/  SYNCS.ARRIVE.TRANS64 RZ, [R2+URZ+0x22850], R3 ;  /* 0x0228500302ff79a7 */ /* 0x0009e2000800003f */
[----:B--2---:R-:W-:-:S04]  /*b8a0*/  LOP3.LUT R6, R6, 0x1f, RZ, 0xc0, !PT ;  /* 0x0000001f06067812 */ /* 0x004fc800078ec0ff */
[----:B------:R-:W-:-:S13]  /*b8b0*/  ISETP.NE.AND P1, PT, R6, RZ, PT ;  /* 0x000000ff0600720c */ /* 0x000fda0003f25270 */
[----:B----4-:R-:W-:Y:S05]  /*b8c0*/  @!P1 BRA `(.L_x_335) ;  /* 0x0000000000049947 */ /* 0x010fea0003800000 */
[----:B------:R-:W-:Y:S01]  /*b8d0*/  BPT.TRAP 0x1 ;  /* 0x000000040000795c */ /* 0x000fe20000300000 */
.L_x_335:
[----:B-1-3--:R-:W2:Y:S01]  /*b8e0*/  LDL R3, [R1] ;  /* 0x0000000001037983 */ /* 0x00aea20000100800 */
[----:B------:R-:W-:Y:S01]  /*b8f0*/  MOV R6, 0x400 ;  /* 0x0000040000067802 */ /* 0x000fe20000000f00 */
        /* <DEDUP_REMOVED lines=13> */
[----:B--2---:R-:W-:-:S05]  /*b9d0*/  IMAD R2, R3, 0xc000, R6 ;  /* 0x0000c00003027824 */ /* 0x004fca00078e0206 */
        /* <DEDUP_REMOVED lines=18> */
.L_x_330:
[----:B------:R-:W-:Y:S05]  /*bb00*/  BSYNC B1 ;  /* 0x0000000000017941 */ /* 0x000fea0003800000 */
.L_x_329:
[C---:B------:R-:W-:Y:S01]  /*bb10*/  ISETP.GT.AND P0, PT, R8.reuse, 0x1, PT ;  /* 0x000000010800780c */ /* 0x040fe20003f04270 */
[----:B------:R-:W-:-:S04]  /*bb20*/  VIADD R2, R8, 0xfffffffe ;  /* 0xfffffffe08027836 */ /* 0x000fc80000000000 */
[----:B------:R-:W-:-:S08]  /*bb30*/  IMAD.MOV.U32 R8, RZ, RZ, R2 ;  /* 0x000000ffff087224 */ /* 0x000fd000078e0002 */
[----:B------:R-:W-:Y:S05]  /*bb40*/  @P0 BRA `(.L_x_336) ;  /* 0xfffffff000640947 */ /* 0x000fea000383ffff */
.L_x_312:
[----:B------:R-:W-:Y:S05]  /*bb50*/  BSYNC B0 ;  /* 0x0000000000007941 */ /* 0x000fea0003800000 */
.L_x_311:
[----:B------:R-:W2:Y:S01]  /*bb60*/  LDL.LU R3, [R1] ;  /* 0x0000000001037983 */ /* 0x000ea20000300800 */
[----:B------:R-:W-:Y:S01]  /*bb70*/  BSSY B0, `(.L_x_337) ;  /* 0x0000016000007945 */ /* 0x000fe20003800000 */
[----:B------:R-:W3:Y:S02]  /*bb80*/  S2R R2, SR_TID.X ;  /* 0x0000000000027919 */ /* 0x000ee40000002100 */
[----:B---3--:R-:W-:-:S04]  /*bb90*/  LOP3.LUT R2, R2, 0x1f, RZ, 0xc0, !PT ;  /* 0x0000001f02027812 */ /* 0x008fc800078ec0ff */
[----:B------:R-:W-:Y:S01]  /*bba0*/  ISETP.NE.AND P1, PT, R2, RZ, PT ;  /* 0x000000ff0200720c */ /* 0x000fe20003f25270 */
[----:B--2---:R-:W-:-:S05]  /*bbb0*/  VIADD R0, R3, 0x1 ;  /* 0x0000000103007836 */ /* 0x004fca0000000000 */
[----:B------:R-:W-:-:S04]  /*bbc0*/  ISETP.NE.AND P0, PT, R0, 0x2, PT ;  /* 0x000000020000780c */ /* 0x000fc80003f05270 */
[----:B------:R-:W-:Y:S02]  /*bbd0*/  SEL R2, R0, RZ, P0 ;  /* 0x000000ff00027207 */ /* 0x000fe40000000000 */
[----:B------:R-:W-:-:S03]  /*bbe0*/  SEL R0, RZ, 0x1, P0 ;  /* 0x00000001ff007807 */ /* 0x000fc60000000000 */
[----:B------:R2:W-:Y:S01]  /*bbf0*/  STL [R1], R2 ;  /* 0x0000000201007387 */ /* 0x0005e20000100800 */
[----:B------:R-:W-:Y:S05]  /*bc00*/  @P1 BRA `(.L_x_338) ;  /* 0x0000000000301947 */ /* 0x000fea0003800000 */
[----:B------:R-:W3:Y:S01]  /*bc10*/  S2R R7, SR_LANEID ;  /* 0x0000000000077919 */ /* 0x000ee20000000000 */
[----:B------:R-:W-:Y:S01]  /*bc20*/  VOTEU.ANY UR4, UPT, PT ;  /* 0x0000000000047886 */ /* 0x000fe200038e0100 */
[----:B--2---:R-:W2:Y:S01]  /*bc30*/  LDC.64 R2, c[0x0][0xc38] ;  /* 0x00030e00ff027b82 */ /* 0x004ea20000000a00 */
[----:B------:R-:W3:Y:S08]  /*bc40*/  FLO.U32 R4, UR4 ;  /* 0x0000000400047d00 */ /* 0x000ef000080e0000 */
[----:B------:R-:W2:Y:S01]  /*bc50*/  POPC R5, UR4 ;  /* 0x0000000400057d09 */ /* 0x000ea20008000000 */
[----:B---3--:R-:W-:-:S13]  /*bc60*/  ISETP.EQ.U32.AND P0, PT, R4, R7, PT ;  /* 0x000000070400720c */ /* 0x008fda0003f02070 */
[----:B--2---:R-:W2:Y:S01]  /*bc70*/  @P0 ATOMG.E.ADD.STRONG.GPU PT, R3, desc[UR40][R2.64], R5 ;  /* 0x00000005020309a8 */ /* 0x004ea200081ee1e8 */
[----:B------:R-:W3:Y:S02]  /*bc80*/  S2R R6, SR_LTMASK ;  /* 0x0000000000067919 */ /* 0x000ee40000003900 */
[----:B---3--:R-:W-:-:S04]  /*bc90*/  LOP3.LUT R6, R6, UR4, RZ, 0xc0, !PT ;  /* 0x0000000406067c12 */ /* 0x008fc8000f8ec0ff */
[----:B------:R-:W3:Y:S01]  /*bca0*/  POPC R7, R6 ;  /* 0x0000000600077309 */ /* 0x000ee20000000000 */
[----:B--2---:R-:W3:Y:S02]  /*bcb0*/  SHFL.IDX PT, R4, R3, R4, 0x1f ;  /* 0x00001f0403047589 */ /* 0x004ee400000e0000 */
[----:B---3--:R-:W-:-:S07]  /*bcc0*/  IADD3 R16, R4, UR37, R7 ;  /* 0x0000002504107c10 */ /* 0x008fce000fffe007 */
.L_x_338:
[----:B------:R-:W-:Y:S05]  /*bcd0*/  BSYNC B0 ;  /* 0x0000000000007941 */ /* 0x000fea0003800000 */
.L_x_337:
[----:B--2---:R-:W2:Y:S02]  /*bce0*/  LDL.LU R2, [R1+0x4] ;  /* 0x0000040001027983 */ /* 0x004ea40000300800 */
[----:B--2---:R-:W-:-:S05]  /*bcf0*/  LOP3.LUT R2, R2, R0, RZ, 0x3c, !PT ;  /* 0x0000000002027212 */ /* 0x004fca00078e3cff */
[----:B------:R2:W-:Y:S02]  /*bd00*/  STL [R1+0x4], R2 ;  /* 0x0000040201007387 */ /* 0x0005e40000100800 */
.L_x_294:
[----:B------:R-:W-:Y:S05]  /*bd10*/  BSYNC B6 ;  /* 0x0000000000067941 */ /* 0x000fea0003800000 */
.L_x_292:
[----:B------:R-:W-:-:S03]  /*bd20*/  UMOV UR4, 0xffffffff ;  /* 0xffffffff00047882 */ /* 0x000fc60000000000 */
[----:B------:R-:W-:Y:S05]  /*bd30*/  BRA.DIV UR4, `(.L_x_339) ;  /* 0x0000001204dc7947 */ /* 0x000fea000b800000 */
[----:B------:R3:W4:Y:S04]  /*bd40*/  SHFL.IDX PT, R4, R16, RZ, 0x1f ;  /* 0x00001fff10047589 */ /* 0x00072800000e0000 */
[----:B------:R3:W0:Y:S02]  /*bd50*/  SHFL.IDX PT, R5, R16, 0x1, 0x1f ;  /* 0x00201f0010057f89 */ /* 0x00062400000e0000 */
.L_x_385:
[----:B0-----:R-:W0:Y:S01]  /*bd60*/  S2R R0, SR_TID.X ;  /* 0x0000000000007919 */ /* 0x001e220000002100 */
[----:B------:R-:W-:Y:S01]  /*bd70*/  ULDC UR4, c[0x0][0xc14] ;  /* 0x0003050000047ab9 */ /* 0x000fe20000000800 */
[----:B------:R-:W-:Y:S01]  /*bd80*/  BSSY B0, `(.L_x_340) ;  /* 0x000000b000007945 */ /* 0x000fe20003800000 */
[----:B------:R-:W-:Y:S01]  /*bd90*/  IMAD.MOV.U32 R3, RZ, RZ, RZ ;  /* 0x000000ffff037224 */ /* 0x000fe200078e00ff */
[----:B0-----:R-:W-:Y:S01]  /*bda0*/  LOP3.LUT R8, R0, 0x1f, RZ, 0xc0, !PT ;  /* 0x0000001f00087812 */ /* 0x001fe200078ec0ff */
[----:B------:R-:W-:-:S03]  /*bdb0*/  IMAD.U32 R0, RZ, RZ, UR4 ;  /* 0x00000004ff007e24 */ /* 0x000fc6000f8e00ff */
[C---:B------:R-:W-:Y:S01]  /*bdc0*/  ISETP.NE.AND P0, PT, R8.reuse, 0x1f, PT ;  /* 0x0000001f0800780c */ /* 0x040fe20003f05270 */
[----:B------:R-:W-:-:S05]  /*bdd0*/  IMAD.IADD R7, R8, 0x1, R19 ;  /* 0x0000000108077824 */ /* 0x000fca00078e0213 */
[----:B------:R-:W-:-:S13]  /*bde0*/  ISETP.GE.OR P0, PT, R7, R0, !P0 ;  /* 0x000000000700720c */ /* 0x000fda0004706670 */
[----:B------:R-:W-:Y:S05]  /*bdf0*/  @P0 BRA `(.L_x_341) ;  /* 0x00000000000c0947 */ /* 0x000fea0003800000 */
[----:B--2---:R-:W0:Y:S02]  /*be00*/  LDC.64 R2, c[0x0][0xc58] ;  /* 0x00031600ff027b82 */ /* 0x004e240000000a00 */
[----:B0-----:R-:W-:-:S06]  /*be10*/  IMAD.WIDE R2, R7, 0x4, R2 ;  /* 0x0000000407027825 */ /* 0x001fcc00078e0202 */
[----:B------:R0:W5:Y:S02]  /*be20*/  LDG.E R3, desc[UR40][R2.64] ;  /* 0x0000002802037981 */ /* 0x000164000c1e1900 */
.L_x_341:
[----:B------:R-:W-:Y:S05]  /*be30*/  BSYNC B0 ;  /* 0x0000000000007941 */ /* 0x000fea0003800000 */
.L_x_340:
[----:B------:R-:W-:-:S03]  /*be40*/  UMOV UR4, 0xffffffff ;  /* 0xffffffff00047882 */ /* 0x000fc60000000000 */
[----:B------:R-:W-:Y:S05]  /*be50*/  BRA.DIV UR4, `(.L_x_342) ;  /* 0x0000001204e07947 */ /* 0x000fea000b800000 */
[----:B-----5:R-:W0:Y:S01]  /*be60*/  SHFL.UP PT, R14, R3, 0x1, RZ ;  /* 0x04200000030e7989 */ /* 0x020e2200000e00ff */
[C---:B------:R-:W-:Y:S02]  /*be70*/  ISETP.NE.AND P0, PT, R8.reuse, RZ, PT ;  /* 0x000000ff0800720c */ /* 0x040fe40003f05270 */
[----:B------:R-:W-:Y:S02]  /*be80*/  ISETP.GE.U32.AND P1, PT, R8, 0x2, PT ;  /* 0x000000020800780c */ /* 0x000fe40003f26070 */
[----:B0-----:R-:W-:Y:S02]  /*be90*/  SEL R14, R14, RZ, P0 ;  /* 0x000000ff0e0e7207 */ /* 0x001fe40000000000 */
[----:B------:R-:W-:-:S03]  /*bea0*/  ISETP.GE.U32.AND P0, PT, R8, 0x4, PT ;  /* 0x000000040800780c */ /* 0x000fc60003f06070 */
[----:B------:R-:W-:-:S05]  /*beb0*/  IMAD.IADD R13, R3, 0x1, R14 ;  /* 0x00000001030d7824 */ /* 0x000fca00078e020e */
[----:B------:R-:W2:Y:S02]  /*bec0*/  SHFL.UP PT, R14, R13, 0x2, RZ ;  /* 0x044000000d0e7989 */ /* 0x000ea400000e00ff */
[----:B--2---:R-:W-:Y:S02]  /*bed0*/  SEL R2, R14, RZ, P1 ;  /* 0x000000ff0e027207 */ /* 0x004fe40000800000 */
        /* <DEDUP_REMOVED lines=12> */
[----:B------:R0:W2:Y:S02]  /*bfa0*/  SHFL.IDX PT, R14, R2, 0x1f, 0x1f ;  /* 0x03e01f00020e7f89 */ /* 0x0000a400000e0000 */
.L_x_393:
[----:B------:R-:W-:Y:S02]  /*bfb0*/  ULDC UR4, c[0x0][0xc10] ;  /* 0x0003040000047ab9 */ /* 0x000fe40000000800 */
[----:B---3--:R-:W-:-:S04]  /*bfc0*/  IMAD.U32 R16, RZ, RZ, UR4 ;  /* 0x00000004ff107e24 */ /* 0x008fc8000f8e00ff */
[----:B--2---:R-:W-:-:S04]  /*bfd0*/  IMAD R6, R14, R16, RZ ;  /* 0x000000100e067224 */ /* 0x004fc800078e02ff */
[----:B------:R-:W-:-:S05]  /*bfe0*/  IMAD.IADD R5, R5, 0x1, R6 ;  /* 0x0000000105057824 */ /* 0x000fca00078e0206 */
[----:B----4-:R-:W-:-:S13]  /*bff0*/  ISETP.GT.AND P0, PT, R5, R4, PT ;  /* 0x000000040500720c */ /* 0x010fda0003f04270 */
[----:B------:R-:W-:Y:S05]  /*c000*/  @P0 BRA `(.L_x_343) ;  /* 0x0000000000b40947 */ /* 0x000fea0003800000 */
[----:B------:R-:W2:Y:S02]  /*c010*/  LDC R0, c[0x0][0xc14] ;  /* 0x00030500ff007b82 */ /* 0x000ea40000000800 */
.L_x_348:
[----:B------:R-:W-:-:S05]  /*c020*/  VIADD R19, R19, 0x1f ;  /* 0x0000001f13137836 */ /* 0x000fca0000000000 */
[----:B--2---:R-:W-:-:S13]  /*c030*/  ISETP.GE.AND P0, PT, R19, R0, PT ;  /* 0x000000001300720c */ /* 0x004fda0003f06270 */
[----:B------:R-:W-:Y:S05]  /*c040*/  @P0 BRA `(.L_x_344) ;  /* 0x00000004005c0947 */ /* 0x000fea0003800000 */
[----:B0-----:R-:W0:Y:S01]  /*c050*/  S2R R2, SR_TID.X ;  /* 0x0000000000027919 */ /* 0x001e220000002100 */
[----:B------:R-:W-:Y:S01]  /*c060*/  BSSY B0, `(.L_x_345) ;  /* 0x000000a000007945 */ /* 0x000fe20003800000 */
[----:B------:R-:W-:Y:S01]  /*c070*/  IMAD.MOV.U32 R3, RZ, RZ, RZ ;  /* 0x000000ffff037224 */ /* 0x000fe200078e00ff */
[----:B0-----:R-:W-:-:S04]  /*c080*/  LOP3.LUT R8, R2, 0x1f, RZ, 0xc0, !PT ;  /* 0x0000001f02087812 */ /* 0x001fc800078ec0ff */
[C---:B------:R-:W-:Y:S01]  /*c090*/  ISETP.NE.AND P1, PT, R8.reuse, 0x1f, PT ;  /* 0x0000001f0800780c */ /* 0x040fe20003f25270 */
[----:B------:R-:W-:-:S05]  /*c0a0*/  IMAD.IADD R7, R8, 0x1, R19 ;  /* 0x0000000108077824 */ /* 0x000fca00078e0213 */
[----:B------:R-:W-:-:S13]  /*c0b0*/  ISETP.GE.OR P0, PT, R7, R0, !P1 ;  /* 0x000000000700720c */ /* 0x000fda0004f06670 */
[----:B------:R-:W-:Y:S05]  /*c0c0*/  @P0 BRA `(.L_x_346) ;  /* 0x00000000000c0947 */ /* 0x000fea0003800000 */
[----:B------:R-:W0:Y:S02]  /*c0d0*/  LDC.64 R2, c[0x0][0xc58] ;  /* 0x00031600ff027b82 */ /* 0x000e240000000a00 */
[----:B0-----:R-:W-:-:S06]  /*c0e0*/  IMAD.WIDE R2, R7, 0x4, R2 ;  /* 0x0000000407027825 */ /* 0x001fcc00078e0202 */
[----:B------:R0:W5:Y:S02]  /*c0f0*/  LDG.E R3, desc[UR40][R2.64] ;  /* 0x0000002802037981 */ /* 0x000164000c1e1900 */
.L_x_346:
[----:B------:R-:W-:Y:S05]  /*c100*/  BSYNC B0 ;  /* 0x0000000000007941 */ /* 0x000fea0003800000 */
.L_x_345:
[----:B------:R-:W-:-:S03]  /*c110*/  UMOV UR4, 0xffffffff ;  /* 0xffffffff00047882 */ /* 0x000fc60000000000 */
[----:B------:R-:W-:Y:S05]  /*c120*/  BRA.DIV UR4, `(.L_x_347) ;  /* 0x0000001204fc7947 */ /* 0x000fea000b800000 */
[----:B-----5:R-:W2:Y:S01]  /*c130*/  SHFL.UP PT, R14, R3, 0x1, RZ ;  /* 0x04200000030e7989 */ /* 0x020ea200000e00ff */
[C---:B------:R-:W-:Y:S02]  /*c140*/  ISETP.NE.AND P0, PT, R8.reuse, RZ, PT ;  /* 0x000000ff0800720c */ /* 0x040fe40003f05270 */
[----:B------:R-:W-:Y:S02]  /*c150*/  ISETP.GE.U32.AND P1, PT, R8, 0x2, PT ;  /* 0x000000020800780c */ /* 0x000fe40003f26070 */
        /* <DEDUP_REMOVED lines=18> */
.L_x_401:
[----:B------:R-:W-:Y:S02]  /*c280*/  ULDC UR4, c[0x0][0xc10] ;  /* 0x0003040000047ab9 */ /* 0x000fe40000000800 */
[----:B------:R-:W-:-:S04]  /*c290*/  IMAD.U32 R16, RZ, RZ, UR4 ;  /* 0x00000004ff107e24 */ /* 0x000fc8000f8e00ff */
[----:B--2---:R-:W-:-:S04]  /*c2a0*/  IMAD R6, R14, R16, RZ ;  /* 0x000000100e067224 */ /* 0x004fc800078e02ff */
[----:B------:R-:W-:-:S05]  /*c2b0*/  IMAD.IADD R5, R6, 0x1, R5 ;  /* 0x0000000106057824 */ /* 0x000fca00078e0205 */
[----:B------:R-:W-:-:S13]  /*c2c0*/  ISETP.GT.AND P0, PT, R5, R4, PT ;  /* 0x000000040500720c */ /* 0x000fda0003f04270 */
[----:B------:R-:W-:Y:S05]  /*c2d0*/  @!P0 BRA `(.L_x_348) ;  /* 0xfffffffc00508947 */ /* 0x000fea000383ffff */
.L_x_343:
[----:B------:R-:W-:Y:S01]  /*c2e0*/  IMAD.IADD R6, R5, 0x1, -R6 ;  /* 0x0000000105067824 */ /* 0x000fe200078e0a06 */
[----:B------:R-:W-:-:S03]  /*c2f0*/  UMOV UR4, 0xffffffff ;  /* 0xffffffff00047882 */ /* 0x000fc60000000000 */
[----:B------:R-:W-:-:S05]  /*c300*/  IMAD R5, R2, R16, R6 ;  /* 0x0000001002057224 */ /* 0x000fca00078e0206 */
[----:B------:R-:W-:Y:S01]  /*c310*/  ISETP.GT.AND P6, PT, R5, R4, PT ;  /* 0x000000040500720c */ /* 0x000fe20003fc4270 */
[----:B------:R-:W-:-:S12]  /*c320*/  BRA.DIV UR4, `(.L_x_349) ;  /* 0x00000016044c7947 */ /* 0x000fd8000b800000 */
[----:B------:R-:W-:-:S04]  /*c330*/  VOTE.ANY R7, PT, !P6 ;  /* 0x0000000000077806 */ /* 0x000fc800070e0100 */
[----:B------:R-:W2:Y:S02]  /*c340*/  POPC R5, R7 ;  /* 0x0000000700057309 */ /* 0x000ea40000000000 */
[----:B--2---:R2:W3:Y:S02]  /*c350*/  SHFL.IDX PT, R17, R3, R5, 0x1f ;  /* 0x00001f0503117589 */ /* 0x0044e400000e0000 */
.L_x_405:
[----:B------:R-:W-:Y:S01]  /*c360*/  ISETP.NE.AND P0, PT, R7, RZ, PT ;  /* 0x000000ff0700720c */ /* 0x000fe20003f05270 */
[----:B------:R-:W-:-:S12]  /*c370*/  IMAD.MOV.U32 R14, RZ, RZ, RZ ;  /* 0x000000ffff0e7224 */ /* 0x000fd800078e00ff */
[----:B------:R-:W-:Y:S05]  /*c380*/  @!P0 BRA `(.L_x_350) ;  /* 0x0000000000108947 */ /* 0x000fea0003800000 */
[----:B------:R-:W-:Y:S01]  /*c390*/  UMOV UR4, 0xffffffff ;  /* 0xffffffff00047882 */ /* 0x000fe20000000000 */
[----:B-1----:R-:W-:Y:S02]  /*c3a0*/  VIADD R12, R5, 0xffffffff ;  /* 0xffffffff050c7836 */ /* 0x002fe40000000000 */
[----:B------:R-:W-:Y:S05]  /*c3b0*/  BRA.DIV UR4, `(.L_x_351) ;  /* 0x0000001604707947 */ /* 0x000fea000b800000 */
[----:B------:R4:W1:Y:S02]  /*c3c0*/  SHFL.IDX PT, R14, R2, R12, 0x1f ;  /* 0x00001f0c020e7589 */ /* 0x00086400000e0000 */
.L_x_350:
[----:B---3--:R-:W-:Y:S01]  /*c3d0*/  IABS R7, R17 ;  /* 0x0000001100077213 */ /* 0x008fe20000000000 */
[----:B-1----:R-:W-:Y:S02]  /*c3e0*/  IMAD R16, R14, R16, R6 ;  /* 0x000000100e107224 */ /* 0x002fe400078e0206 */
[----:B------:R-:W-:Y:S01]  /*c3f0*/  IMAD.IADD R19, R5, 0x1, R19 ;  /* 0x0000000105137824 */ /* 0x000fe200078e0213 */
[----:B------:R-:W1:Y:S08]  /*c400*/  I2F.RP R8, R7 ;  /* 0x0000000700087306 */ /* 0x000e700000209400 */
[----:B-1----:R-:W2:Y:S02]  /*c410*/  MUFU.RCP R8, R8 ;  /* 0x0000000800087308 */ /* 0x002ea40000001000 */
[----:B--2---:R-:W-:-:S06]  /*c420*/  VIADD R3, R8, 0xffffffe ;  /* 0x0ffffffe08037836 */ /* 0x004fcc0000000000 */
[----:B------:R-:W0:Y:S02]  /*c430*/  F2I.FTZ.U32.TRUNC.NTZ R3, R3 ;  /* 0x0000000300037305 */ /* 0x000e24000021f000 */
[----:B0---4-:R-:W-:-:S04]  /*c440*/  IMAD.MOV R2, RZ, RZ, -R3 ;  /* 0x000000ffff027224 */ /* 0x011fc800078e0a03 */
[----:B------:R-:W-:Y:S02]  /*c450*/  IMAD R9, R2, R7, RZ ;  /* 0x0000000702097224 */ /* 0x000fe400078e02ff */
[----:B------:R-:W-:-:S04]  /*c460*/  IMAD.MOV.U32 R2, RZ, RZ, RZ ;  /* 0x000000ffff027224 */ /* 0x000fc800078e00ff */
[----:B------:R-:W-:-:S04]  /*c470*/  IMAD.HI.U32 R6, R3, R9, R2 ;  /* 0x0000000903067227 */ /* 0x000fc800078e0002 */
[----:B------:R-:W-:Y:S01]  /*c480*/  IMAD.IADD R2, R4, 0x1, -R16 ;  /* 0x0000000104027824 */ /* 0x000fe200078e0a10 */
[----:B------:R-:W-:-:S04]  /*c490*/  IABS R4, R17 ;  /* 0x0000001100047213 */ /* 0x000fc80000000000 */
[----:B------:R-:W-:Y:S01]  /*c4a0*/  IABS R3, R2 ;  /* 0x0000000200037213 */ /* 0x000fe20000000000 */
[----:B------:R-:W-:-:S04]  /*c4b0*/  IMAD.MOV R4, RZ, RZ, -R4 ;  /* 0x000000ffff047224 */ /* 0x000fc800078e0a04 */
[----:B------:R-:W-:-:S04]  /*c4c0*/  IMAD.HI.U32 R6, R6, R3, RZ ;  /* 0x0000000306067227 */ /* 0x000fc800078e00ff */
[----:B------:R-:W-:Y:S01]  /*c4d0*/  IMAD R4, R6, R4, R3 ;  /* 0x0000000406047224 */ /* 0x000fe200078e0203 */
[----:B------:R-:W-:-:S04]  /*c4e0*/  LOP3.LUT R3, R2, R17, RZ, 0x3c, !PT ;  /* 0x0000001102037212 */ /* 0x000fc800078e3cff */
[----:B------:R-:W-:-:S13]  /*c4f0*/  ISETP.GT.U32.AND P0, PT, R7, R4, PT ;  /* 0x000000040700720c */ /* 0x000fda0003f04070 */
[----:B------:R-:W-:Y:S02]  /*c500*/  @!P0 IMAD.IADD R4, R4, 0x1, -R7 ;  /* 0x0000000104048824 */ /* 0x000fe400078e0a07 */
[----:B------:R-:W-:-:S03]  /*c510*/  @!P0 VIADD R6, R6, 0x1 ;  /* 0x0000000106068836 */ /* 0x000fc60000000000 */
[----:B------:R-:W-:-:S13]  /*c520*/  ISETP.GE.U32.AND P0, PT, R4, R7, PT ;  /* 0x000000070400720c */ /* 0x000fda0003f06070 */
        /* <DEDUP_REMOVED lines=9> */
.L_x_344:
[----:B------:R-:W-:Y:S01]  /*c5c0*/  UMOV UR4, URZ ;  /* 0x0000003f00047c82 */ /* 0x000fe20008000000 */
[----:B------:R-:W-:Y:S01]  /*c5d0*/  UMOV UR5, URZ ;  /* 0x0000003f00057c82 */ /* 0x000fe20008000000 */
[----:B------:R-:W-:Y:S01]  /*c5e0*/  ULDC UR6, c[0x0][0xc14] ;  /* 0x0003050000067ab9 */ /* 0x000fe20000000800 */
[----:B------:R-:W-:Y:S02]  /*c5f0*/  IMAD.MOV.U32 R16, RZ, RZ, R4 ;  /* 0x000000ffff107224 */ /* 0x000fe400078e0004 */
[----:B------:R-:W-:Y:S02]  /*c600*/  IMAD.U32 R17, RZ, RZ, UR4 ;  /* 0x00000004ff117e24 */ /* 0x000fe4000f8e00ff */
[----:B------:R-:W-:Y:S02]  /*c610*/  IMAD.U32 R18, RZ, RZ, UR5 ;  /* 0x00000005ff127e24 */ /* 0x000fe4000f8e00ff */
[----:B------:R-:W-:-:S07]  /*c620*/  IMAD.U32 R19, RZ, RZ, UR6 ;  /* 0x00000006ff137e24 */ /* 0x000fce000f8e00ff */
.L_x_352:
[----:B0-----:R-:W0:Y:S01]  /*c630*/  S2R R2, SR_TID.X ;  /* 0x0000000000027919 */ /* 0x001e220000002100 */
[----:B------:R-:W-:Y:S05]  /*c640*/  WARPSYNC.ALL ;  /* 0x0000000000007948 */ /* 0x000fea0003800000 */
[----:B------:R-:W-:Y:S01]  /*c650*/  BAR.SYNC.DEFER_BLOCKING 0x4, 0x120 ;  /* 0x0104800000007b1d */ /* 0x000fe20000010000 */
[----:B0-----:R-:W-:-:S04]  /*c660*/  LOP3.LUT R2, R2, 0x1f, RZ, 0xc0, !PT ;  /* 0x0000001f02027812 */ /* 0x001fc800078ec0ff */
[----:B------:R-:W-:-:S13]  /*c670*/  ISETP.NE.AND P0, PT, R2, RZ, PT ;  /* 0x000000ff0200720c */ /* 0x000fda0003f05270 */
[----:B------:R-:W0:Y:S01]  /*c680*/  @!P0 S2R R3, SR_CgaCtaId ;  /* 0x0000000000038919 */ /* 0x000e220000008800 */
[----:B------:R-:W-:-:S04]  /*c690*/  @!P0 MOV R2, 0x400 ;  /* 0x0000040000028802 */ /* 0x000fc80000000f00 */
[----:B0-----:R-:W-:-:S05]  /*c6a0*/  @!P0 LEA R2, R3, R2, 0x18 ;  /* 0x0000000203028211 */ /* 0x001fca00078ec0ff */
[----:B------:R2:W-:Y:S01]  /*c6b0*/  @!P0 STS.128 [R2+0x228d0], R16 ;  /* 0x0228d01002008388 */ /* 0x0005e20000000c00 */
[----:B------:R-:W-:Y:S06]  /*c6c0*/  BAR.ARV 0x5, 0x120 ;  /* 0x0144800000007b1d */ /* 0x000fec0000002000 */
[----:B------:R-:W-:-:S13]  /*c6d0*/  ISETP.GE.AND P0, PT, R19, R0, PT ;  /* 0x000000001300720c */ /* 0x000fda0003f06270 */
[----:B------:R-:W-:Y:S05]  /*c6e0*/  @!P0 BRA `(.L_x_353) ;  /* 0xffffffc400e08947 */ /* 0x000fea000383ffff */
.L_x_290:
[----:B0-----:R-:W3:Y:S01]  /*c6f0*/  LDL.LU R0, [R1+0x24] ;  /* 0x0000240001007983 */ /* 0x001ee20000300800 */
[----:B------:R-:W-:Y:S01]  /*c700*/  BSSY B0, `(.L_x_354) ;  /* 0x000000b000007945 */ /* 0x000fe20003800000 */
[----:B------:R-:W0:Y:S01]  /*c710*/  S2R R5, SR_CgaCtaId ;  /* 0x0000000000057919 */ /* 0x000e220000008800 */
[----:B---3--:R-:W-:-:S05]  /*c720*/  VIADD R0, R0, 0x1 ;  /* 0x0000000100007836 */ /* 0x008fca0000000000 */
[----:B--2---:R-:W-:-:S04]  /*c730*/  LEA.HI R2, R0, R0, RZ, 0x1 ;  /* 0x0000000000027211 */ /* 0x004fc800078f08ff */
[----:B------:R-:W-:-:S05]  /*c740*/  LOP3.LUT R3, R2, 0xfffffffe, RZ, 0xc0, !PT ;  /* 0xfffffffe02037812 */ /* 0x000fca00078ec0ff */
[----:B------:R-:W-:Y:S01]  /*c750*/  IMAD.IADD R3, R0, 0x1, -R3 ;  /* 0x0000000100037824 */ /* 0x000fe200078e0a03 */
[----:B------:R-:W-:-:S04]  /*c760*/  MOV R0, 0x400 ;  /* 0x0000040000007802 */ /* 0x000fc80000000f00 */
[----:B0-----:R-:W-:Y:S02]  /*c770*/  LEA R0, R5, R0, 0x18 ;  /* 0x0000000005007211 */ /* 0x001fe400078ec0ff */
[----:B------:R-:W-:-:S04]  /*c780*/  SHF.L.U32 R3, R3, 0x1f, RZ ;  /* 0x0000001f03037819 */ /* 0x000fc800000006ff */
[----:B------:R-:W0:Y:S02]  /*c790*/  SYNCS.PHASECHK.TRANS64.TRYWAIT P0, [R0+URZ+0x22820], R3 ;  /* 0x02282003000075a7 */ /* 0x000e24000800017f */
[----:B0-----:R-:W-:Y:S05]  /*c7a0*/  @!P0 BRA `(.L_x_355) ;  /* 0x0000001000988947 */ /* 0x001fea0003800000 */
.L_x_408:
[----:B------:R-:W-:Y:S05]  /*c7b0*/  BSYNC B0 ;  /* 0x0000000000007941 */ /* 0x000fea0003800000 */
.L_x_354:
[----:B------:R-:W-:-:S03]  /*c7c0*/  UMOV UR4, 0xffffffff ;  /* 0xffffffff00047882 */ /* 0x000fc60000000000 */
[----:B------:R-:W-:Y:S05]  /*c7d0*/  BRA.DIV UR4, `(.L_x_356) ;  /* 0x0000001204a07947 */ /* 0x000fea000b800000 */
[----:B------:R-:W2:Y:S02]  /*c7e0*/  S2R R2, SR_TID.X ;  /* 0x0000000000027919 */ /* 0x000ea40000002100 */
[----:B--2---:R-:W-:-:S04]  /*c7f0*/  SHF.R.U32.HI R2, RZ, 0x5, R2 ;  /* 0x00000005ff027819 */ /* 0x004fc80000011602 */
[----:B------:R-:W-:-:S05]  /*c800*/  LOP3.LUT R2, R2, 0x3, RZ, 0xc0, !PT ;  /* 0x0000000302027812 */ /* 0x000fca00078ec0ff */
[----:B------:R2:W3:Y:S02]  /*c810*/  SHFL.IDX PT, R14, R2, RZ, 0x1f ;  /* 0x00001fff020e7589 */ /* 0x0004e400000e0000 */
.L_x_411:
[----:B---3--:R-:W-:Y:S01]  /*c820*/  ISETP.NE.AND P0, PT, R14, RZ, PT ;  /* 0x000000ff0e00720c */ /* 0x008fe20003f05270 */
[----:B------:R-:W-:-:S12]  /*c830*/  BSSY B0, `(.L_x_357) ;  /* 0x0000027000007945 */ /* 0x000fd80003800000 */
[----:B------:R-:W-:Y:S05]  /*c840*/  @P0 BRA `(.L_x_358) ;  /* 0x0000000000940947 */ /* 0x000fea0003800000 */
[----:B------:R-:W-:-:S03]  /*c850*/  UMOV UR4, 0xffffffff ;  /* 0xffffffff00047882 */ /* 0x000fc60000000000 */
[----:B------:R-:W-:Y:S05]  /*c860*/  BRA.DIV UR4, `(.L_x_359) ;  /* 0x0000001204b07947 */ /* 0x000fea000b800000 */
[----:B------:R-:W-:-:S13]  /*c870*/  ELECT P6, URZ, PT ;  /* 0x00000000003f782f */ /* 0x000fda00038c0000 */
.L_x_414:
[----:B------:R-:W-:Y:S05]  /*c880*/  @!P6 BRA `(.L_x_358) ;  /* 0x000000000084e947 */ /* 0x000fea0003800000 */
[----:B------:R-:W-:-:S06]  /*c890*/  ULOP3.LUT UR4, UR36, 0x2, URZ, 0xfc, !UPT ;  /* 0x0000000224047892 */ /* 0x000fcc000f8efc3f */
[----:B--2---:R-:W-:-:S05]  /*c8a0*/  IMAD.U32 R2, RZ, RZ, UR4 ;  /* 0x00000004ff027e24 */ /* 0x004fca000f8e00ff */
[----:B------:R-:W-:-:S13]  /*c8b0*/  ISETP.NE.AND P2, PT, R2, 0x3, PT ;  /* 0x000000030200780c */ /* 0x000fda0003f45270 */
[----:B------:R-:W-:Y:S05]  /*c8c0*/  @!P2 BRA `(.L_x_360) ;  /* 0x000000000004a947 */ /* 0x000fea0003800000 */
[----:B------:R-:W-:Y:S01]  /*c8d0*/  BPT.TRAP 0x1 ;  /* 0x000000040000795c */ /* 0x000fe20000300000 */
.L_x_360:
[----:B0-----:R-:W2:Y:S04]  /*c8e0*/  LDL R3, [R1] ;  /* 0x0000000001037983 */ /* 0x001ea80000100800 */
[----:B------:R-:W3:Y:S01]  /*c8f0*/  LDL.LU R7, [R1+0x4] ;  /* 0x0000040001077983 */ /* 0x000ee20000300800 */
[----:B------:R-:W-:-:S04]  /*c900*/  VIADD R2, R0, 0x22840 ;  /* 0x0002284000027836 */ /* 0x000fc80000000000 */
[C---:B--2---:R-:W-:Y:S02]  /*c910*/  IMAD R6, R3.reuse, 0x8, R2 ;  /* 0x0000000803067824 */ /* 0x044fe400078e0202 */
[----:B------:R-:W-:Y:S01]  /*c920*/  VIADD R3, R3, 0x1 ;  /* 0x0000000103037836 */ /* 0x000fe20000000000 */
[----:B---3--:R-:W-:-:S04]  /*c930*/  SHF.L.U32 R5, R7, 0x1f, RZ ;  /* 0x0000001f07057819 */ /* 0x008fc800000006ff */
[C---:B------:R-:W-:Y:S01]  /*c940*/  ISETP.NE.AND P1, PT, R3.reuse, 0x2, PT ;  /* 0x000000020300780c */ /* 0x040fe20003f25270 */
[----:B------:R-:W0:Y:S03]  /*c950*/  SYNCS.PHASECHK.TRANS64.TRYWAIT P0, [R6+URZ], R5 ;  /* 0x00000005060075a7 */ /* 0x000e26000800017f */
[----:B------:R-:W-:Y:S02]  /*c960*/  SEL R4, RZ, 0x1, P1 ;  /* 0x00000001ff047807 */ /* 0x000fe40000800000 */
[----:B------:R-:W-:Y:S02]  /*c970*/  SEL R3, R3, RZ, P1 ;  /* 0x000000ff03037207 */ /* 0x000fe40000800000 */
[----:B------:R-:W-:-:S03]  /*c980*/  LOP3.LUT R4, R7, R4, RZ, 0x3c, !PT ;  /* 0x0000000407047212 */ /* 0x000fc600078e3cff */
[----:B------:R-:W-:Y:S01]  /*c990*/  IMAD R7, R3, 0x8, R2 ;  /* 0x0000000803077824 */ /* 0x000fe200078e0202 */
[----:B------:R-:W-:Y:S01]  /*c9a0*/  SHF.L.U32 R2, R4, 0x1f, RZ ;  /* 0x0000001f04027819 */ /* 0x000fe200000006ff */
[----:B0-----:R-:W-:Y:S06]  /*c9b0*/  @!P0 BRA `(.L_x_361) ;  /* 0x00000010007c8947 */ /* 0x001fec0003800000 */
.L_x_415:
[----:B------:R-:W2:Y:S02]  /*c9c0*/  SYNCS.PHASECHK.TRANS64.TRYWAIT P0, [R7+URZ], R2 ;  /* 0x00000002070075a7 */ /* 0x000ea4000800017f */
[----:B--2---:R-:W-:Y:S05]  /*c9d0*/  @!P0 BRA `(.L_x_362) ;  /* 0x0000001000888947 */ /* 0x004fea0003800000 */
.L_x_416:
[----:B------:R-:W-:Y:S05]  /*c9e0*/  @!P2 BRA `(.L_x_363) ;  /* 0x000000000004a947 */ /* 0x000fea0003800000 */
[----:B------:R-:W-:Y:S01]  /*c9f0*/  BPT.TRAP 0x1 ;  /* 0x000000040000795c */ /* 0x000fe20000300000 */
.L_x_363:
[----:B------:R-:W3:Y:S01]  /*ca00*/  LDL.LU R4, [R1] ;  /* 0x0000000001047983 */ /* 0x000ee20000300800 */
[----:B------:R-:W-:-:S04]  /*ca10*/  VIADD R0, R0, 0x22860 ;  /* 0x0002286000007836 */ /* 0x000fc80000000000 */
[----:B---3--:R-:W-:-:S04]  /*ca20*/  IMAD R4, R4, 0x8, R0 ;  /* 0x0000000804047824 */ /* 0x008fc800078e0200 */
[----:B------:R-:W3:Y:S02]  /*ca30*/  SYNCS.PHASECHK.TRANS64.TRYWAIT P0, [R4+URZ], R5 ;  /* 0x00000005040075a7 */ /* 0x000ee4000800017f */
[----:B---3--:R-:W-:Y:S05]  /*ca40*/  @!P0 BRA `(.L_x_364) ;  /* 0x0000001000808947 */ /* 0x008fea0003800000 */
.L_x_417:
[----:B------:R-:W-:-:S07]  /*ca50*/  IMAD R3, R3, 0x8, R0 ;  /* 0x0000000803037824 */ /* 0x000fce00078e0200 */
.L_x_365:
[----:B----4-:R4:W0:Y:S02]  /*ca60*/  SYNCS.PHASECHK.TRANS64.TRYWAIT P0, [R3+URZ], R2 ;  /* 0x00000002030075a7 */ /* 0x010824000800017f */
[----:B0-----:R-:W-:Y:S05]  /*ca70*/  @!P0 NANOSLEEP.SYNCS 0x989680 ;  /* 0x009896800000895d */ /* 0x001fea0003900000 */
[----:B------:R-:W0:Y:S02]  /*ca80*/  @!P0 SYNCS.PHASECHK.TRANS64 P0, [R3+URZ], R2 ;  /* 0x00000002030085a7 */ /* 0x000e24000800007f */
[----:B0-----:R-:W-:Y:S05]  /*ca90*/  @!P0 BRA `(.L_x_365) ;  /* 0xfffffffc00f08947 */ /* 0x001fea000383ffff */
.L_x_358:
[----:B------:R-:W-:Y:S05]  /*caa0*/  BSYNC B0 ;  /* 0x0000000000007941 */ /* 0x000fea0003800000 */
.L_x_357:
[----:B------:R-:W-:Y:S05]  /*cab0*/  EXIT ;  /* 0x000000000000794d */ /* 0x000fea0003800000 */
.L_x_244:
[----:B0-----:R0:W1:Y:S02]  /*cac0*/  SYNCS.PHASECHK.TRANS64.TRYWAIT P0, [R6+URZ+0x22800], R3 ;  /* 0x02280003060075a7 */ /* 0x001064000800017f */
[----:B-1----:R-:W-:Y:S05]  /*cad0*/  @!P0 NANOSLEEP.SYNCS 0x989680 ;  /* 0x009896800000895d */ /* 0x002fea0003900000 */
[----:B------:R-:W1:Y:S02]  /*cae0*/  @!P0 SYNCS.PHASECHK.TRANS64 P0, [R6+URZ+0x22800], R3 ;  /* 0x02280003060085a7 */ /* 0x000e64000800007f */
[----:B-1----:R-:W-:Y:S05]  /*caf0*/  @!P0 BRA `(.L_x_244) ;  /* 0xfffffffc00f08947 */ /* 0x002fea000383ffff */
[----:B------:R-:W-:Y:S05]  /*cb00*/  BRA `(.L_x_366) ;  /* 0xffffff4c003c7947 */ /* 0x000fea000383ffff */
.L_x_248:
[----:B--2---:R2:W3:Y:S02]  /*cb10*/  SYNCS.PHASECHK.TRANS64.TRYWAIT P1, [R5+URZ+0x22830], R10 ;  /* 0x0228300a050075a7 */ /* 0x0044e4000802017f */
[----:B---3--:R-:W-:Y:S05]  /*cb20*/  @!P1 NANOSLEEP.SYNCS 0x989680 ;  /* 0x009896800000995d */ /* 0x008fea0003900000 */
[----:B------:R-:W3:Y:S02]  /*cb30*/  @!P1 SYNCS.PHASECHK.TRANS64 P1, [R5+URZ+0x22830], R10 ;  /* 0x0228300a050095a7 */ /* 0x000ee4000802007f */
[----:B---3--:R-:W-:Y:S05]  /*cb40*/  @!P1 BRA `(.L_x_248) ;  /* 0xfffffffc00f09947 */ /* 0x008fea000383ffff */
[----:B------:R-:W-:Y:S05]  /*cb50*/  BRA `(.L_x_247) ;  /* 0xffffff4c00687947 */ /* 0x000fea000383ffff */
.L_x_252:
[----:B-1----:R1:W3:Y:S02]  /*cb60*/  SYNCS.PHASECHK.TRANS64.TRYWAIT P2, [R5+URZ+0x22850], R10 ;  /* 0x0228500a050075a7 */ /* 0x0022e4000804017f */
[----:B---3--:R-:W-:Y:S05]  /*cb70*/  @!P2 NANOSLEEP.SYNCS 0x989680 ;  /* 0x009896800000a95d */ /* 0x008fea0003900000 */
[----:B------:R-:W3:Y:S02]  /*cb80*/  @!P2 SYNCS.PHASECHK.TRANS64 P2, [R5+URZ+0x22850], R10 ;  /* 0x0228500a0500a5a7 */ /* 0x000ee4000804007f */
[----:B---3--:R-:W-:Y:S05]  /*cb90*/  @!P2 BRA `(.L_x_252) ;  /* 0xfffffffc00f0a947 */ /* 0x008fea000383ffff */
[----:B------:R-:W-:Y:S05]  /*cba0*/  BRA `(.L_x_251) ;  /* 0xffffff6000d87947 */ /* 0x000fea000383ffff */
.L_x_257:
[----:B-1----:R-:W-:-:S04]  /*cbb0*/  IMAD.U32 R0, RZ, RZ, UR23 ;  /* 0x00000017ff007e24 */ /* 0x002fc8000f8e00ff */
[----:B------:R1:W2:Y:S03]  /*cbc0*/  SYNCS.PHASECHK.TRANS64.TRYWAIT P3, [R0+URZ+0x22830], R5 ;  /* 0x02283005000075a7 */ /* 0x0002a6000806017f */
[----:B--2---:R-:W-:Y:S05]  /*cbd0*/  @!P3 NANOSLEEP.SYNCS 0x989680 ;  /* 0x009896800000b95d */ /* 0x004fea0003900000 */
[----:B------:R-:W2:Y:S02]  /*cbe0*/  @!P3 SYNCS.PHASECHK.TRANS64 P3, [R0+URZ+0x22830], R5 ;  /* 0x022830050000b5a7 */ /* 0x000ea4000806007f */
[----:B--2---:R-:W-:Y:S05]  /*cbf0*/  @!P3 BRA `(.L_x_257) ;  /* 0xfffffffc00ecb947 */ /* 0x004fea000383ffff */
[----:B------:R-:W-:Y:S05]  /*cc00*/  BRA `(.L_x_256) ;  /* 0xffffff6400e87947 */ /* 0x000fea000383ffff */
.L_x_261:
[----:B--2---:R2:W3:Y:S02]  /*cc10*/  SYNCS.PHASECHK.TRANS64.TRYWAIT P3, [R186+URZ+0x22850], R5 ;  /* 0x02285005ba0075a7 */ /* 0x0044e4000806017f */
[----:B---3--:R-:W-:Y:S05]  /*cc20*/  @!P3 NANOSLEEP.SYNCS 0x989680 ;  /* 0x009896800000b95d */ /* 0x008fea0003900000 */
[----:B------:R-:W3:Y:S02]  /*cc30*/  @!P3 SYNCS.PHASECHK.TRANS64 P3, [R186+URZ+0x22850], R5 ;  /* 0x02285005ba00b5a7 */ /* 0x000ee4000806007f */
[----:B---3--:R-:W-:Y:S05]  /*cc40*/  @!P3 BRA `(.L_x_261) ;  /* 0xfffffffc00f0b947 */ /* 0x008fea000383ffff */
[----:B------:R-:W-:Y:S05]  /*cc50*/  BRA `(.L_x_260) ;  /* 0xffffff8000007947 */ /* 0x000fea000383ffff */
.L_x_299:
[----:B------:R-:W0:Y:S01]  /*cc60*/  S2R R5, SR_TID.X ;  /* 0x0000000000057919 */ /* 0x000e220000002100 */
[----:B------:R-:W-:Y:S01]  /*cc70*/  BSSY B0, `(.L_x_367) ;  /* 0x000000a000007945 */ /* 0x000fe20003800000 */
[----:B------:R-:W-:Y:S02]  /*cc80*/  IMAD.MOV.U32 R12, RZ, RZ, RZ ;  /* 0x000000ffff0c7224 */ /* 0x000fe400078e00ff */
[----:B------:R-:W-:Y:S02]  /*cc90*/  IMAD.MOV.U32 R11, RZ, RZ, 0x1f ;  /* 0x0000001fff0b7424 */ /* 0x000fe400078e00ff */
[----:B------:R-:W-:Y:S01]  /*cca0*/  IMAD.MOV.U32 R15, RZ, RZ, -0x1 ;  /* 0xffffffffff0f7424 */ /* 0x000fe200078e00ff */
[----:B0-----:R-:W-:-:S04]  /*ccb0*/  SHF.R.U32.HI R5, RZ, 0x5, R5 ;  /* 0x00000005ff057819 */ /* 0x001fc80000011605 */
[----:B------:R-:W-:-:S05]  /*ccc0*/  LOP3.LUT R5, R5, 0x3, RZ, 0xc0, !PT ;  /* 0x0000000305057812 */ /* 0x000fca00078ec0ff */
[----:B------:R-:W-:-:S07]  /*ccd0*/  IMAD.MOV.U32 R13, RZ, RZ, R5 ;  /* 0x000000ffff0d7224 */ /* 0x000fce00078e0005 */
[----:B------:R-:W-:Y:S05]  /*cce0*/  WARPSYNC.COLLECTIVE R15, `(.L_x_368) ;  /* 0x000000000f087348 */ /* 0x000fea0003c00000 */
[----:B------:R0:W1:Y:S02]  /*ccf0*/  SHFL.IDX P6, R14, R13, R12, R11 ;  /* 0x0000000c0d0e7389 */ /* 0x00006400000c000b */
[----:B01----:R-:W-:Y:S01]  /*cd00*/  ENDCOLLECTIVE ;  /* 0x000000000000791b */ /* 0x003fe20003800000 */
.L_x_368:
[----:B------:R-:W-:Y:S05]  /*cd10*/  BSYNC B0 ;  /* 0x0000000000007941 */ /* 0x000fea0003800000 */
.L_x_367:
[----:B------:R-:W-:Y:S05]  /*cd20*/  BRA `(.L_x_369) ;  /* 0xffffffcc003c7947 */ /* 0x000fea000383ffff */
.L_x_300:
[----:B------:R-:W-:Y:S01]  /*cd30*/  BSSY B0, `(.L_x_370) ;  /* 0x0000006000007945 */ /* 0x000fe20003800000 */
[----:B------:R-:W-:-:S07]  /*cd40*/  IMAD.MOV.U32 R15, RZ, RZ, -0x1 ;  /* 0xffffffffff0f7424 */ /* 0x000fce00078e00ff */
[----:B------:R-:W-:Y:S05]  /*cd50*/  WARPSYNC.COLLECTIVE R15, `(.L_x_371) ;  /* 0x000000000f0c7348 */ /* 0x000fea0003c00000 */
[----:B------:R-:W-:Y:S02]  /*cd60*/  ELECT P6, UR62, PT ;  /* 0x00000000003e782f */ /* 0x000fe400038c0000 */
[----:B------:R-:W-:Y:S01]  /*cd70*/  MOV R14, UR62 ;  /* 0x0000003e000e7c02 */ /* 0x000fe20008000f00 */
[----:B------:R-:W-:Y:S10]  /*cd80*/  ENDCOLLECTIVE ;  /* 0x000000000000791b */ /* 0x000ff40003800000 */
.L_x_371:
[----:B------:R-:W-:Y:S05]  /*cd90*/  BSYNC B0 ;  /* 0x0000000000007941 */ /* 0x000fea0003800000 */
.L_x_370:
[----:B------:R-:W-:Y:S05]  /*cda0*/  BRA `(.L_x_372) ;  /* 0xffffffcc00347947 */ /* 0x000fea000383ffff */
.L_x_303:
[----:B0-----:R0:W1:Y:S02]  /*cdb0*/  SYNCS.PHASECHK.TRANS64.TRYWAIT P0, [R8+URZ+0x22840], R10 ;  /* 0x0228400a080075a7 */ /* 0x001064000800017f */
[----:B-1----:R-:W-:Y:S05]  /*cdc0*/  @!P0 NANOSLEEP.SYNCS 0x989680 ;  /* 0x009896800000895d */ /* 0x002fea0003900000 */
[----:B------:R-:W1:Y:S02]  /*cdd0*/  @!P0 SYNCS.PHASECHK.TRANS64 P0, [R8+URZ+0x22840], R10 ;  /* 0x0228400a080085a7 */ /* 0x000e64000800007f */
[----:B-1----:R-:W-:Y:S05]  /*cde0*/  @!P0 BRA `(.L_x_303) ;  /* 0xfffffffc00f08947 */ /* 0x002fea000383ffff */
[----:B------:R-:W-:Y:S05]  /*cdf0*/  BRA `(.L_x_373) ;  /* 0xffffffcc00a47947 */ /* 0x000fea000383ffff */
.L_x_306:
[----:B0-----:R-:W0:Y:S01]  /*ce00*/  S2R R10, SR_CgaCtaId ;  /* 0x00000000000a7919 */ /* 0x001e220000008800 */
[----:B------:R-:W-:-:S04]  /*ce10*/  MOV R8, 0x400 ;  /* 0x0000040000087802 */ /* 0x000fc80000000f00 */
[----:B0-----:R-:W-:-:S04]  /*ce20*/  LEA R8, R10, R8, 0x18 ;  /* 0x000000080a087211 */ /* 0x001fc800078ec0ff */
[----:B------:R0:W1:Y:S03]  /*ce30*/  SYNCS.PHASECHK.TRANS64.TRYWAIT P0, [R8+URZ+0x22820], R6 ;  /* 0x02282006080075a7 */ /* 0x000066000800017f */
[----:B-1----:R-:W-:Y:S05]  /*ce40*/  @!P0 NANOSLEEP.SYNCS 0x989680 ;  /* 0x009896800000895d */ /* 0x002fea0003900000 */
[----:B------:R-:W1:Y:S02]  /*ce50*/  @!P0 SYNCS.PHASECHK.TRANS64 P0, [R8+URZ+0x22820], R6 ;  /* 0x02282006080085a7 */ /* 0x000e64000800007f */
[----:B-1----:R-:W-:Y:S05]  /*ce60*/  @!P0 BRA `(.L_x_306) ;  /* 0xfffffffc00e48947 */ /* 0x002fea000383ffff */
[----:B------:R-:W-:Y:S05]  /*ce70*/  BRA `(.L_x_374) ;  /* 0xffffffd000847947 */ /* 0x000fea000383ffff */
.L_x_309:
[----:B0-----:R0:W1:Y:S02]  /*ce80*/  SYNCS.PHASECHK.TRANS64.TRYWAIT P0, [R8+URZ+0x22860], R6 ;  /* 0x02286006080075a7 */ /* 0x001064000800017f */
[----:B-1----:R-:W-:Y:S05]  /*ce90*/  @!P0 NANOSLEEP.SYNCS 0x989680 ;  /* 0x009896800000895d */ /* 0x002fea0003900000 */
[----:B------:R-:W1:Y:S02]  /*cea0*/  @!P0 SYNCS.PHASECHK.TRANS64 P0, [R8+URZ+0x22860], R6 ;  /* 0x02286006080085a7 */ /* 0x000e64000800007f */
[----:B-1----:R-:W-:Y:S05]  /*ceb0*/  @!P0 BRA `(.L_x_309) ;  /* 0xfffffffc00f08947 */ /* 0x002fea000383ffff */
[----:B------:R-:W-:Y:S05]  /*cec0*/  BRA `(.L_x_375) ;  /* 0xffffffd000a07947 */ /* 0x000fea000383ffff */
.L_x_318:
[----:B-1----:R1:W2:Y:S02]  /*ced0*/  SYNCS.PHASECHK.TRANS64.TRYWAIT P0, [R3+URZ+0x22840], R6 ;  /* 0x02284006030075a7 */ /* 0x0022a4000800017f */
[----:B--2---:R-:W-:Y:S05]  /*cee0*/  @!P0 NANOSLEEP.SYNCS 0x989680 ;  /* 0x009896800000895d */ /* 0x004fea0003900000 */
[----:B------:R-:W2:Y:S02]  /*cef0*/  @!P0 SYNCS.PHASECHK.TRANS64 P0, [R3+URZ+0x22840], R6 ;  /* 0x02284006030085a7 */ /* 0x000ea4000800007f */
[----:B--2---:R-:W-:Y:S05]  /*cf00*/  @!P0 BRA `(.L_x_318) ;  /* 0xfffffffc00f08947 */ /* 0x004fea000383ffff */
[----:B------:R-:W-:Y:S05]  /*cf10*/  BRA `(.L_x_376) ;  /* 0xffffffd800287947 */ /* 0x000fea000383ffff */
.L_x_320:
[----:B--2---:R2:W3:Y:S02]  /*cf20*/  SYNCS.PHASECHK.TRANS64.TRYWAIT P0, [R3+URZ+0x22860], R6 ;  /* 0x02286006030075a7 */ /* 0x0044e4000800017f */
[----:B---3--:R-:W-:Y:S05]  /*cf30*/  @!P0 NANOSLEEP.SYNCS 0x989680 ;  /* 0x009896800000895d */ /* 0x008fea0003900000 */
[----:B------:R-:W3:Y:S02]  /*cf40*/  @!P0 SYNCS.PHASECHK.TRANS64 P0, [R3+URZ+0x22860], R6 ;  /* 0x02286006030085a7 */ /* 0x000ee4000800007f */
[----:B---3--:R-:W-:Y:S05]  /*cf50*/  @!P0 BRA `(.L_x_320) ;  /* 0xfffffffc00f08947 */ /* 0x008fea000383ffff */
[----:B------:R-:W-:Y:S05]  /*cf60*/  BRA `(.L_x_377) ;  /* 0xffffffd800987947 */ /* 0x000fea000383ffff */
.L_x_325:
[----:B--2---:R2:W3:Y:S02]  /*cf70*/  SYNCS.PHASECHK.TRANS64.TRYWAIT P0, [R2+URZ+0x22840], R3 ;  /* 0x02284003020075a7 */ /* 0x0044e4000800017f */
[----:B---3--:R-:W-:Y:S05]  /*cf80*/  @!P0 NANOSLEEP.SYNCS 0x989680 ;  /* 0x009896800000895d */ /* 0x008fea0003900000 */
[----:B------:R-:W3:Y:S02]  /*cf90*/  @!P0 SYNCS.PHASECHK.TRANS64 P0, [R2+URZ+0x22840], R3 ;  /* 0x02284003020085a7 */ /* 0x000ee4000800007f */
[----:B---3--:R-:W-:Y:S05]  /*cfa0*/  @!P0 BRA `(.L_x_325) ;  /* 0xfffffffc00f08947 */ /* 0x008fea000383ffff */
[----:B------:R-:W-:Y:S05]  /*cfb0*/  BRA `(.L_x_378) ;  /* 0xffffffdc00e47947 */ /* 0x000fea000383ffff */
.L_x_327:
[----:B-1----:R1:W3:Y:S02]  /*cfc0*/  SYNCS.PHASECHK.TRANS64.TRYWAIT P1, [R2+URZ+0x22860], R3 ;  /* 0x02286003020075a7 */ /* 0x0022e4000802017f */
[----:B---3--:R-:W-:Y:S05]  /*cfd0*/  @!P1 NANOSLEEP.SYNCS 0x989680 ;  /* 0x009896800000995d */ /* 0x008fea0003900000 */
[----:B------:R-:W3:Y:S02]  /*cfe0*/  @!P1 SYNCS.PHASECHK.TRANS64 P1, [R2+URZ+0x22860], R3 ;  /* 0x02286003020095a7 */ /* 0x000ee4000802007f */
[----:B---3--:R-:W-:Y:S05]  /*cff0*/  @!P1 BRA `(.L_x_327) ;  /* 0xfffffffc00f09947 */ /* 0x008fea000383ffff */
[----:B------:R-:W-:Y:S05]  /*d000*/  BRA `(.L_x_379) ;  /* 0xffffffe000507947 */ /* 0x000fea000383ffff */
.L_x_332:
[----:B---3--:R3:W4:Y:S02]  /*d010*/  SYNCS.PHASECHK.TRANS64.TRYWAIT P0, [R2+URZ+0x22840], R3 ;  /* 0x02284003020075a7 */ /* 0x008724000800017f */
[----:B----4-:R-:W-:Y:S05]  /*d020*/  @!P0 NANOSLEEP.SYNCS 0x989680 ;  /* 0x009896800000895d */ /* 0x010fea0003900000 */
[----:B------:R-:W4:Y:S02]  /*d030*/  @!P0 SYNCS.PHASECHK.TRANS64 P0, [R2+URZ+0x22840], R3 ;  /* 0x02284003020085a7 */ /* 0x000f24000800007f */
[----:B----4-:R-:W-:Y:S05]  /*d040*/  @!P0 BRA `(.L_x_332) ;  /* 0xfffffffc00f08947 */ /* 0x010fea000383ffff */
[----:B------:R-:W-:Y:S05]  /*d050*/  BRA `(.L_x_380) ;  /* 0xffffffe4007c7947 */ /* 0x000fea000383ffff */
.L_x_334:
[----:B-1----:R1:W2:Y:S02]  /*d060*/  SYNCS.PHASECHK.TRANS64.TRYWAIT P1, [R2+URZ+0x22860], R3 ;  /* 0x02286003020075a7 */ /* 0x0022a4000802017f */
[----:B--2---:R-:W-:Y:S05]  /*d070*/  @!P1 NANOSLEEP.SYNCS 0x989680 ;  /* 0x009896800000995d */ /* 0x004fea0003900000 */
[----:B------:R-:W2:Y:S02]  /*d080*/  @!P1 SYNCS.PHASECHK.TRANS64 P1, [R2+URZ+0x22860], R3 ;  /* 0x02286003020095a7 */ /* 0x000ea4000802007f */
[----:B--2---:R-:W-:Y:S05]  /*d090*/  @!P1 BRA `(.L_x_334) ;  /* 0xfffffffc00f09947 */ /* 0x004fea000383ffff */
[----:B------:R-:W-:Y:S05]  /*d0a0*/  BRA `(.L_x_381) ;  /* 0xffffffe400ec7947 */ /* 0x000fea000383ffff */
.L_x_339:
[----:B------:R-:W-:Y:S01]  /*d0b0*/  BSSY B0, `(.L_x_382) ;  /* 0x0000008000007945 */ /* 0x000fe20003800000 */
[----:B------:R-:W-:Y:S02]  /*d0c0*/  IMAD.MOV.U32 R13, RZ, RZ, R16 ;  /* 0x000000ffff0d7224 */ /* 0x000fe400078e0010 */
[----:B-1----:R-:W-:Y:S02]  /*d0d0*/  IMAD.MOV.U32 R12, RZ, RZ, RZ ;  /* 0x000000ffff0c7224 */ /* 0x002fe400078e00ff */
[----:B------:R-:W-:Y:S02]  /*d0e0*/  IMAD.MOV.U32 R11, RZ, RZ, 0x1f ;  /* 0x0000001fff0b7424 */ /* 0x000fe400078e00ff */
[----:B0-----:R-:W-:-:S07]  /*d0f0*/  IMAD.MOV.U32 R15, RZ, RZ, -0x1 ;  /* 0xffffffffff0f7424 */ /* 0x001fce00078e00ff */
[----:B--2---:R-:W-:Y:S05]  /*d100*/  WARPSYNC.COLLECTIVE R15, `(.L_x_383) ;  /* 0x000000000f087348 */ /* 0x004fea0003c00000 */
[----:B------:R0:W1:Y:S02]  /*d110*/  SHFL.IDX P6, R14, R13, R12, R11 ;  /* 0x0000000c0d0e7389 */ /* 0x00006400000c000b */
[----:B012---:R-:W-:Y:S01]  /*d120*/  ENDCOLLECTIVE ;  /* 0x000000000000791b */ /* 0x007fe20003800000 */
.L_x_383:
[----:B------:R-:W-:Y:S05]  /*d130*/  BSYNC B0 ;  /* 0x0000000000007941 */ /* 0x000fea0003800000 */
.L_x_382:
[----:B------:R-:W-:Y:S02]  /*d140*/  IMAD.MOV.U32 R13, RZ, RZ, R16 ;  /* 0x000000ffff0d7224 */ /* 0x000fe400078e0010 */
[----:B------:R-:W-:Y:S02]  /*d150*/  IMAD.MOV.U32 R12, RZ, RZ, 0x1 ;  /* 0x00000001ff0c7424 */ /* 0x000fe400078e00ff */
[----:B------:R-:W-:Y:S02]  /*d160*/  IMAD.MOV.U32 R11, RZ, RZ, 0x1f ;  /* 0x0000001fff0b7424 */ /* 0x000fe400078e00ff */
[----:B------:R-:W-:Y:S02]  /*d170*/  IMAD.MOV.U32 R15, RZ, RZ, -0x1 ;  /* 0xffffffffff0f7424 */ /* 0x000fe400078e00ff */
[----:B------:R-:W-:-:S07]  /*d180*/  IMAD.MOV.U32 R4, RZ, RZ, R14 ;  /* 0x000000ffff047224 */ /* 0x000fce00078e000e */
[----:B------:R-:W-:Y:S05]  /*d190*/  WARPSYNC.COLLECTIVE R15, `(.L_x_384) ;  /* 0x000000000f087348 */ /* 0x000fea0003c00000 */
[----:B------:R0:W1:Y:S02]  /*d1a0*/  SHFL.IDX P6, R14, R13, R12, R11 ;  /* 0x0000000c0d0e7389 */ /* 0x00006400000c000b */
[----:B01----:R-:W-:Y:S01]  /*d1b0*/  ENDCOLLECTIVE ;  /* 0x000000000000791b */ /* 0x003fe20003800000 */
.L_x_384:
[----:B------:R-:W-:Y:S01]  /*d1c0*/  IMAD.MOV.U32 R5, RZ, RZ, R14 ;  /* 0x000000ffff057224 */ /* 0x000fe200078e000e */
[----:B------:R-:W-:Y:S06]  /*d1d0*/  BRA `(.L_x_385) ;  /* 0xffffffe800e07947 */ /* 0x000fec000383ffff */
.L_x_342:
[----:B------:R-:W-:Y:S01]  /*d1e0*/  BSSY B0, `(.L_x_386) ;  /* 0x0000008000007945 */ /* 0x000fe20003800000 */
[----:B-----5:R-:W-:Y:S02]  /*d1f0*/  IMAD.MOV.U32 R13, RZ, RZ, R3 ;  /* 0x000000ffff0d7224 */ /* 0x020fe400078e0003 */
[----:B-1----:R-:W-:Y:S02]  /*d200*/  IMAD.MOV.U32 R12, RZ, RZ, 0x1 ;  /* 0x00000001ff0c7424 */ /* 0x002fe400078e00ff */
[----:B------:R-:W-:Y:S02]  /*d210*/  IMAD.MOV.U32 R11, RZ, RZ, RZ ;  /* 0x000000ffff0b7224 */ /* 0x000fe400078e00ff */
[----:B------:R-:W-:-:S07]  /*d220*/  IMAD.MOV.U32 R15, RZ, RZ, -0x1 ;  /* 0xffffffffff0f7424 */ /* 0x000fce00078e00ff */
[----:B0-234-:R-:W-:Y:S05]  /*d230*/  WARPSYNC.COLLECTIVE R15, `(.L_x_387) ;  /* 0x000000000f087348 */ /* 0x01dfea0003c00000 */
[----:B------:R1:W0:Y:S02]  /*d240*/  SHFL.UP P6, R14, R13, R12, R11 ;  /* 0x0400000c0d0e7389 */ /* 0x00022400000c000b */
[----:B01234-:R-:W-:Y:S01]  /*d250*/  ENDCOLLECTIVE ;  /* 0x000000000000791b */ /* 0x01ffe20003800000 */
.L_x_387:
[----:B------:R-:W-:Y:S05]  /*d260*/  BSYNC B0 ;  /* 0x0000000000007941 */ /* 0x000fea0003800000 */
.L_x_386:
[----:B------:R-:W-:Y:S01]  /*d270*/  ISETP.NE.AND P0, PT, R8, RZ, PT ;  /* 0x000000ff0800720c */ /* 0x000fe20003f05270 */
[----:B------:R-:W-:Y:S02]  /*d280*/  IMAD.MOV.U32 R12, RZ, RZ, 0x2 ;  /* 0x00000002ff0c7424 */ /* 0x000fe400078e00ff */
[----:B------:R-:W-:Y:S01]  /*d290*/  IMAD.MOV.U32 R11, RZ, RZ, RZ ;  /* 0x000000ffff0b7224 */ /* 0x000fe200078e00ff */
[----:B------:R-:W-:Y:S01]  /*d2a0*/  SEL R14, R14, RZ, P0 ;  /* 0x000000ff0e0e7207 */ /* 0x000fe20000000000 */
[----:B------:R-:W-:Y:S01]  /*d2b0*/  IMAD.MOV.U32 R15, RZ, RZ, -0x1 ;  /* 0xffffffffff0f7424 */ /* 0x000fe200078e00ff */
[----:B------:R-:W-:-:S03]  /*d2c0*/  ISETP.GE.U32.AND P0, PT, R8, 0x2, PT ;  /* 0x000000020800780c */ /* 0x000fc60003f06070 */
[----:B------:R-:W-:-:S10]  /*d2d0*/  IMAD.IADD R13, R3, 0x1, R14 ;  /* 0x00000001030d7824 */ /* 0x000fd400078e020e */
[----:B------:R-:W-:Y:S05]  /*d2e0*/  WARPSYNC.COLLECTIVE R15, `(.L_x_388) ;  /* 0x000000000f087348 */ /* 0x000fea0003c00000 */
[----:B------:R0:W1:Y:S02]  /*d2f0*/  SHFL.UP P6, R14, R13, R12, R11 ;  /* 0x0400000c0d0e7389 */ /* 0x00006400000c000b */
[----:B01----:R-:W-:Y:S01]  /*d300*/  ENDCOLLECTIVE ;  /* 0x000000000000791b */ /* 0x003fe20003800000 */
.L_x_388:
[----:B------:R-:W-:Y:S01]  /*d310*/  IMAD.MOV.U32 R12, RZ, RZ, 0x4 ;  /* 0x00000004ff0c7424 */ /* 0x000fe200078e00ff */
[----:B------:R-:W-:Y:S02]  /*d320*/  SEL R2, R14, RZ, P0 ;  /* 0x000000ff0e027207 */ /* 0x000fe40000000000 */
[----:B------:R-:W-:-:S03]  /*d330*/  ISETP.GE.U32.AND P0, PT, R8, 0x4, PT ;  /* 0x000000040800780c */ /* 0x000fc60003f06070 */
[----:B------:R-:W-:-:S04]  /*d340*/  IMAD.IADD R2, R13, 0x1, R2 ;  /* 0x000000010d027824 */ /* 0x000fc800078e0202 */
[----:B------:R-:W-:-:S07]  /*d350*/  IMAD.MOV.U32 R13, RZ, RZ, R2 ;  /* 0x000000ffff0d7224 */ /* 0x000fce00078e0002 */
[----:B------:R-:W-:Y:S05]  /*d360*/  WARPSYNC.COLLECTIVE R15, `(.L_x_389) ;  /* 0x000000000f087348 */ /* 0x000fea0003c00000 */
[----:B------:R0:W1:Y:S02]  /*d370*/  SHFL.UP P6, R14, R13, R12, R11 ;  /* 0x0400000c0d0e7389 */ /* 0x00006400000c000b */
[----:B01----:R-:W-:Y:S01]  /*d380*/  ENDCOLLECTIVE ;  /* 0x000000000000791b */ /* 0x003fe20003800000 */
.L_x_389:
        /* <DEDUP_REMOVED lines=8> */
.L_x_390:
        /* <DEDUP_REMOVED lines=8> */
.L_x_391:
[----:B------:R-:W-:Y:S02]  /*d490*/  IMAD.MOV.U32 R12, RZ, RZ, 0x1f ;  /* 0x0000001fff0c7424 */ /* 0x000fe400078e00ff */
[----:B------:R-:W-:Y:S01]  /*d4a0*/  IMAD.MOV.U32 R11, RZ, RZ, 0x1f ;  /* 0x0000001fff0b7424 */ /* 0x000fe200078e00ff */
[----:B------:R-:W-:-:S05]  /*d4b0*/  SEL R2, R14, RZ, P0 ;  /* 0x000000ff0e027207 */ /* 0x000fca0000000000 */
[----:B------:R-:W-:-:S04]  /*d4c0*/  IMAD.IADD R2, R7, 0x1, R2 ;  /* 0x0000000107027824 */ /* 0x000fc800078e0202 */
[----:B------:R-:W-:-:S07]  /*d4d0*/  IMAD.MOV.U32 R13, RZ, RZ, R2 ;  /* 0x000000ffff0d7224 */ /* 0x000fce00078e0002 */
[----:B------:R-:W-:Y:S05]  /*d4e0*/  WARPSYNC.COLLECTIVE R15, `(.L_x_392) ;  /* 0x000000000f087348 */ /* 0x000fea0003c00000 */
[----:B------:R0:W1:Y:S02]  /*d4f0*/  SHFL.IDX P6, R14, R13, R12, R11 ;  /* 0x0000000c0d0e7389 */ /* 0x00006400000c000b */
[----:B01----:R-:W-:Y:S01]  /*d500*/  ENDCOLLECTIVE ;  /* 0x000000000000791b */ /* 0x003fe20003800000 */
.L_x_392:
[----:B------:R-:W-:Y:S05]  /*d510*/  BRA `(.L_x_393) ;  /* 0xffffffe800a47947 */ /* 0x000fea000383ffff */
.L_x_347:
[----:B------:R-:W-:Y:S01]  /*d520*/  BSSY B0, `(.L_x_394) ;  /* 0x0000008000007945 */ /* 0x000fe20003800000 */
[----:B-----5:R-:W-:Y:S02]  /*d530*/  IMAD.MOV.U32 R13, RZ, RZ, R3 ;  /* 0x000000ffff0d7224 */ /* 0x020fe400078e0003 */
[----:B-1----:R-:W-:Y:S02]  /*d540*/  IMAD.MOV.U32 R12, RZ, RZ, 0x1 ;  /* 0x00000001ff0c7424 */ /* 0x002fe400078e00ff */
[----:B------:R-:W-:Y:S02]  /*d550*/  IMAD.MOV.U32 R11, RZ, RZ, RZ ;  /* 0x000000ffff0b7224 */ /* 0x000fe400078e00ff */
[----:B------:R-:W-:-:S07]  /*d560*/  IMAD.MOV.U32 R15, RZ, RZ, -0x1 ;  /* 0xffffffffff0f7424 */ /* 0x000fce00078e00ff */
[----:B0-----:R-:W-:Y:S05]  /*d570*/  WARPSYNC.COLLECTIVE R15, `(.L_x_395) ;  /* 0x000000000f087348 */ /* 0x001fea0003c00000 */
[----:B------:R1:W2:Y:S02]  /*d580*/  SHFL.UP P6, R14, R13, R12, R11 ;  /* 0x0400000c0d0e7389 */ /* 0x0002a400000c000b */
[----:B012---:R-:W-:Y:S01]  /*d590*/  ENDCOLLECTIVE ;  /* 0x000000000000791b */ /* 0x007fe20003800000 */
.L_x_395:
[----:B------:R-:W-:Y:S05]  /*d5a0*/  BSYNC B0 ;  /* 0x0000000000007941 */ /* 0x000fea0003800000 */
.L_x_394:
        /* <DEDUP_REMOVED lines=10> */
.L_x_396:
        /* <DEDUP_REMOVED lines=8> */
.L_x_397:
        /* <DEDUP_REMOVED lines=8> */
.L_x_398:
        /* <DEDUP_REMOVED lines=8> */
.L_x_399:
        /* <DEDUP_REMOVED lines=8> */
.L_x_400:
[----:B------:R-:W-:Y:S05]  /*d850*/  BRA `(.L_x_401) ;  /* 0xffffffe800887947 */ /* 0x000fea000383ffff */
.L_x_349:
[----:B------:R-:W-:Y:S01]  /*d860*/  BSSY B0, `(.L_x_402) ;  /* 0x0000006000007945 */ /* 0x000fe20003800000 */
[----:B------:R-:W-:Y:S01]  /*d870*/  PLOP3.LUT P6, PT, P6, PT, PT, 0x8, 0x0 ;  /* 0x000000000000781c */ /* 0x000fe200037ce170 */
[----:B------:R-:W-:-:S12]  /*d880*/  IMAD.MOV.U32 R15, RZ, RZ, -0x1 ;  /* 0xffffffffff0f7424 */ /* 0x000fd800078e00ff */
[----:B01----:R-:W-:Y:S05]  /*d890*/  WARPSYNC.COLLECTIVE R15, `(.L_x_403) ;  /* 0x000000000f087348 */ /* 0x003fea0003c00000 */
[----:B------:R-:W-:Y:S01]  /*d8a0*/  VOTE.ANY R14, PT, P6 ;  /* 0x00000000000e7806 */ /* 0x000fe200030e0100 */
[----:B01----:R-:W-:Y:S06]  /*d8b0*/  ENDCOLLECTIVE ;  /* 0x000000000000791b */ /* 0x003fec0003800000 */
.L_x_403:
[----:B------:R-:W-:Y:S05]  /*d8c0*/  BSYNC B0 ;  /* 0x0000000000007941 */ /* 0x000fea0003800000 */
.L_x_402:
[----:B------:R-:W-:Y:S02]  /*d8d0*/  IMAD.MOV.U32 R7, RZ, RZ, R14 ;  /* 0x000000ffff077224 */ /* 0x000fe400078e000e */
[----:B------:R-:W-:Y:S02]  /*d8e0*/  IMAD.MOV.U32 R13, RZ, RZ, R3 ;  /* 0x000000ffff0d7224 */ /* 0x000fe400078e0003 */
[----:B------:R-:W0:Y:S01]  /*d8f0*/  POPC R5, R7 ;  /* 0x0000000700057309 */ /* 0x000e220000000000 */
[----:B------:R-:W-:Y:S02]  /*d900*/  IMAD.MOV.U32 R11, RZ, RZ, 0x1f ;  /* 0x0000001fff0b7424 */ /* 0x000fe400078e00ff */
[----:B------:R-:W-:Y:S02]  /*d910*/  IMAD.MOV.U32 R15, RZ, RZ, -0x1 ;  /* 0xffffffffff0f7424 */ /* 0x000fe400078e00ff */
[----:B0-----:R-:W-:-:S07]  /*d920*/  IMAD.MOV.U32 R12, RZ, RZ, R5 ;  /* 0x000000ffff0c7224 */ /* 0x001fce00078e0005 */
[----:B------:R-:W-:Y:S05]  /*d930*/  WARPSYNC.COLLECTIVE R15, `(.L_x_404) ;  /* 0x000000000f087348 */ /* 0x000fea0003c00000 */
[----:B------:R0:W1:Y:S02]  /*d940*/  SHFL.IDX P6, R14, R13, R12, R11 ;  /* 0x0000000c0d0e7389 */ /* 0x00006400000c000b */
[----:B01----:R-:W-:Y:S01]  /*d950*/  ENDCOLLECTIVE ;  /* 0x000000000000791b */ /* 0x003fe20003800000 */
.L_x_404:
[----:B------:R-:W-:Y:S01]  /*d960*/  IMAD.MOV.U32 R17, RZ, RZ, R14 ;  /* 0x000000ffff117224 */ /* 0x000fe200078e000e */
[----:B------:R-:W-:Y:S06]  /*d970*/  BRA `(.L_x_405) ;  /* 0xffffffe800787947 */ /* 0x000fec000383ffff */
.L_x_351:
[----:B------:R-:W-:Y:S01]  /*d980*/  BSSY B0, `(.L_x_406) ;  /* 0x0000007000007945 */ /* 0x000fe20003800000 */
[----:B------:R-:W-:Y:S02]  /*d990*/  IMAD.MOV.U32 R13, RZ, RZ, R2 ;  /* 0x000000ffff0d7224 */ /* 0x000fe400078e0002 */
[----:B------:R-:W-:Y:S02]  /*d9a0*/  IMAD.MOV.U32 R11, RZ, RZ, 0x1f ;  /* 0x0000001fff0b7424 */ /* 0x000fe400078e00ff */
[----:B------:R-:W-:-:S07]  /*d9b0*/  IMAD.MOV.U32 R15, RZ, RZ, -0x1 ;  /* 0xffffffffff0f7424 */ /* 0x000fce00078e00ff */
[----:B0-23--:R-:W-:Y:S05]  /*d9c0*/  WARPSYNC.COLLECTIVE R15, `(.L_x_407) ;  /* 0x000000000f087348 */ /* 0x00dfea0003c00000 */
[----:B------:R1:W4:Y:S02]  /*d9d0*/  SHFL.IDX P6, R14, R13, R12, R11 ;  /* 0x0000000c0d0e7389 */ /* 0x00032400000c000b */
[----:B01234-:R-:W-:Y:S01]  /*d9e0*/  ENDCOLLECTIVE ;  /* 0x000000000000791b */ /* 0x01ffe20003800000 */
.L_x_407:
[----:B------:R-:W-:Y:S05]  /*d9f0*/  BSYNC B0 ;  /* 0x0000000000007941 */ /* 0x000fea0003800000 */
.L_x_406:
[----:B------:R-:W-:Y:S05]  /*da00*/  BRA `(.L_x_350) ;  /* 0xffffffe800707947 */ /* 0x000fea000383ffff */
.L_x_355:
[----:B0-----:R0:W2:Y:S02]  /*da10*/  SYNCS.PHASECHK.TRANS64.TRYWAIT P0, [R0+URZ+0x22820], R3 ;  /* 0x02282003000075a7 */ /* 0x0010a4000800017f */
[----:B--2---:R-:W-:Y:S05]  /*da20*/  @!P0 NANOSLEEP.SYNCS 0x989680 ;  /* 0x009896800000895d */ /* 0x004fea0003900000 */
[----:B------:R-:W2:Y:S02]  /*da30*/  @!P0 SYNCS.PHASECHK.TRANS64 P0, [R0+URZ+0x22820], R3 ;  /* 0x02282003000085a7 */ /* 0x000ea4000800007f */
[----:B--2---:R-:W-:Y:S05]  /*da40*/  @!P0 BRA `(.L_x_355) ;  /* 0xfffffffc00f08947 */ /* 0x004fea000383ffff */
[----:B------:R-:W-:Y:S05]  /*da50*/  BRA `(.L_x_408) ;  /* 0xffffffec00547947 */ /* 0x000fea000383ffff */
.L_x_356:
[----:B------:R-:W2:Y:S01]  /*da60*/  S2R R2, SR_TID.X ;  /* 0x0000000000027919 */ /* 0x000ea20000002100 */
[----:B------:R-:W-:Y:S01]  /*da70*/  BSSY B0, `(.L_x_409) ;  /* 0x000000a000007945 */ /* 0x000fe20003800000 */
[----:B-1----:R-:W-:Y:S02]  /*da80*/  IMAD.MOV.U32 R12, RZ, RZ, RZ ;  /* 0x000000ffff0c7224 */ /* 0x002fe400078e00ff */
[----:B------:R-:W-:Y:S02]  /*da90*/  IMAD.MOV.U32 R11, RZ, RZ, 0x1f ;  /* 0x0000001fff0b7424 */ /* 0x000fe400078e00ff */
[----:B------:R-:W-:Y:S01]  /*daa0*/  IMAD.MOV.U32 R15, RZ, RZ, -0x1 ;  /* 0xffffffffff0f7424 */ /* 0x000fe200078e00ff */
[----:B--2---:R-:W-:-:S04]  /*dab0*/  SHF.R.U32.HI R2, RZ, 0x5, R2 ;  /* 0x00000005ff027819 */ /* 0x004fc80000011602 */
[----:B------:R-:W-:-:S05]  /*dac0*/  LOP3.LUT R2, R2, 0x3, RZ, 0xc0, !PT ;  /* 0x0000000302027812 */ /* 0x000fca00078ec0ff */
[----:B------:R-:W-:-:S07]  /*dad0*/  IMAD.MOV.U32 R13, RZ, RZ, R2 ;  /* 0x000000ffff0d7224 */ /* 0x000fce00078e0002 */
[----:B0-----:R-:W-:Y:S05]  /*dae0*/  WARPSYNC.COLLECTIVE R15, `(.L_x_410) ;  /* 0x000000000f087348 */ /* 0x001fea0003c00000 */
[----:B------:R1:W2:Y:S02]  /*daf0*/  SHFL.IDX P6, R14, R13, R12, R11 ;  /* 0x0000000c0d0e7389 */ /* 0x0002a400000c000b */
[----:B012---:R-:W-:Y:S01]  /*db00*/  ENDCOLLECTIVE ;  /* 0x000000000000791b */ /* 0x007fe20003800000 */
.L_x_410:
[----:B------:R-:W-:Y:S05]  /*db10*/  BSYNC B0 ;  /* 0x0000000000007941 */ /* 0x000fea0003800000 */
.L_x_409:
[----:B------:R-:W-:Y:S05]  /*db20*/  BRA `(.L_x_411) ;  /* 0xffffffec003c7947 */ /* 0x000fea000383ffff */
.L_x_359:
[----:B------:R-:W-:Y:S01]  /*db30*/  BSSY B1, `(.L_x_412) ;  /* 0x0000006000017945 */ /* 0x000fe20003800000 */
[----:B------:R-:W-:-:S07]  /*db40*/  IMAD.MOV.U32 R15, RZ, RZ, -0x1 ;  /* 0xffffffffff0f7424 */ /* 0x000fce00078e00ff */
[----:B012---:R-:W-:Y:S05]  /*db50*/  WARPSYNC.COLLECTIVE R15, `(.L_x_413) ;  /* 0x000000000f0c7348 */ /* 0x007fea0003c00000 */
[----:B------:R-:W-:Y:S02]  /*db60*/  ELECT P6, UR62, PT ;  /* 0x00000000003e782f */ /* 0x000fe400038c0000 */
[----:B------:R-:W-:Y:S01]  /*db70*/  MOV R14, UR62 ;  /* 0x0000003e000e7c02 */ /* 0x000fe20008000f00 */
[----:B012---:R-:W-:Y:S10]  /*db80*/  ENDCOLLECTIVE ;  /* 0x000000000000791b */ /* 0x007ff40003800000 */
.L_x_413:
[----:B------:R-:W-:Y:S05]  /*db90*/  BSYNC B1 ;  /* 0x0000000000017941 */ /* 0x000fea0003800000 */
.L_x_412:
[----:B------:R-:W-:Y:S05]  /*dba0*/  BRA `(.L_x_414) ;  /* 0xffffffec00347947 */ /* 0x000fea000383ffff */
.L_x_361:
[----:B0-----:R0:W2:Y:S02]  /*dbb0*/  SYNCS.PHASECHK.TRANS64.TRYWAIT P0, [R6+URZ], R5 ;  /* 0x00000005060075a7 */ /* 0x0010a4000800017f */
[----:B--2---:R-:W-:Y:S05]  /*dbc0*/  @!P0 NANOSLEEP.SYNCS 0x989680 ;  /* 0x009896800000895d */ /* 0x004fea0003900000 */
[----:B------:R-:W2:Y:S02]  /*dbd0*/  @!P0 SYNCS.PHASECHK.TRANS64 P0, [R6+URZ], R5 ;  /* 0x00000005060085a7 */ /* 0x000ea4000800007f */
[----:B--2---:R-:W-:Y:S05]  /*dbe0*/  @!P0 BRA `(.L_x_361) ;  /* 0xfffffffc00f08947 */ /* 0x004fea000383ffff */
[----:B------:R-:W-:Y:S05]  /*dbf0*/  BRA `(.L_x_415) ;  /* 0xffffffec00707947 */ /* 0x000fea000383ffff */
.L_x_362:
[----:B--2---:R2:W3:Y:S02]  /*dc00*/  SYNCS.PHASECHK.TRANS64.TRYWAIT P0, [R7+URZ], R2 ;  /* 0x00000002070075a7 */ /* 0x0044e4000800017f */
[----:B---3--:R-:W-:Y:S05]  /*dc10*/  @!P0 NANOSLEEP.SYNCS 0x989680 ;  /* 0x009896800000895d */ /* 0x008fea0003900000 */
[----:B------:R-:W3:Y:S02]  /*dc20*/  @!P0 SYNCS.PHASECHK.TRANS64 P0, [R7+URZ], R2 ;  /* 0x00000002070085a7 */ /* 0x000ee4000800007f */
[----:B---3--:R-:W-:Y:S05]  /*dc30*/  @!P0 BRA `(.L_x_362) ;  /* 0xfffffffc00f08947 */ /* 0x008fea000383ffff */
[----:B------:R-:W-:Y:S05]  /*dc40*/  BRA `(.L_x_416) ;  /* 0xffffffec00647947 */ /* 0x000fea000383ffff */
.L_x_364:
[----:B---3--:R3:W4:Y:S02]  /*dc50*/  SYNCS.PHASECHK.TRANS64.TRYWAIT P0, [R4+URZ], R5 ;  /* 0x00000005040075a7 */ /* 0x008724000800017f */
[----:B----4-:R-:W-:Y:S05]  /*dc60*/  @!P0 NANOSLEEP.SYNCS 0x989680 ;  /* 0x009896800000895d */ /* 0x010fea0003900000 */
[----:B------:R-:W4:Y:S02]  /*dc70*/  @!P0 SYNCS.PHASECHK.TRANS64 P0, [R4+URZ], R5 ;  /* 0x00000005040085a7 */ /* 0x000f24000800007f */
[----:B----4-:R-:W-:Y:S05]  /*dc80*/  @!P0 BRA `(.L_x_364) ;  /* 0xfffffffc00f08947 */ /* 0x010fea000383ffff */
[----:B------:R-:W-:Y:S05]  /*dc90*/  BRA `(.L_x_417) ;  /* 0xffffffec006c7947 */ /* 0x000fea000383ffff */
.L_x_418:
        /* <DEDUP_REMOVED lines=14> */
.L_x_4716:


//--------------------- .text._ZN7cutlass13device_kernelIN5flash11enable_sm90INS1_16FlashAttnFwdSm90INS1_25CollectiveMainloopFwdSm90ILi2EN4cute5tupleIJNS5_1CILi1EEES8_S8_EEENS6_IJNS7_ILi128EEENS7_ILi96EEENS7_ILi64EEEEEELi256ENS_10bfloat16_tEfNS_4arch4Sm90ELb0ELb0ELb0ELb1ELb0ELb1ELb0ELb1ELb0ELb0ELb0ELb0EEENS1_21CollectiveEpilogueFwdINS6_IJSA_NS7_ILi256EEESB_EEES9_SE_SG_Li256ELb1ELb0ELb0ELb0EEENS1_36VarlenDynamicPersistentTileSchedulerILi128ELi96ELi256ELi32ELb0ELb0ELb1ELb0ELb1ELb1EEEEEEEEEvNT_6ParamsE --------------------------
	.section	.text._ZN7cutlass13device_kernelIN5flash11enable_sm90INS1_16FlashAttnFwdSm90INS1_25CollectiveMainloopFwdSm90ILi2EN4cute5tupleIJNS5_1CILi1EEES8_S8_EEENS6_IJNS7_ILi128EEENS7_ILi96EEENS7_ILi64EEEEEELi256ENS_10bfloat16_tEfNS_4arch4Sm90ELb0ELb0ELb0ELb1ELb0ELb1ELb0ELb1ELb0ELb0ELb0ELb0EEENS1_21CollectiveEpilogueFwdINS6_IJSA_NS7_ILi256EEESB_EEES9_SE_SG_Li256ELb1ELb0ELb0ELb0EEENS1_36VarlenDynamicPersistentTileSchedulerILi128ELi96ELi256ELi32ELb0ELb0ELb1ELb0ELb1ELb1EEEEEEEEEvNT_6ParamsE,"ax",@progbits
	.align	128
.text._ZN7cutlass13device_kernelIN5flash11enable_sm90INS1_16FlashAttnFwdSm90INS1_25CollectiveMainloopFwdSm90ILi2EN4cute5tupleIJNS5_1CILi1EEES8_S8_EEENS6_IJNS7_ILi128EEENS7_ILi96EEENS7_ILi64EEEEEELi256ENS_10bfloat16_tEfNS_4arch4Sm90ELb0ELb0ELb0ELb1ELb0ELb1ELb0ELb1ELb0ELb0ELb0ELb0EEENS1_21CollectiveEpilogueFwdINS6_IJSA_NS7_ILi256EEESB_EEES9_SE_SG_Li256ELb1ELb0ELb0ELb0EEENS1_36VarlenDynamicPersistentTileSchedulerILi128ELi96ELi256ELi32ELb0ELb0ELb1ELb0ELb1ELb1EEEEEEEEEvNT_6ParamsE:
        .type           _ZN7cutlass13device_kernelIN5flash11enable_sm90INS1_16FlashAttnFwdSm90INS1_25CollectiveMainloopFwdSm90ILi2EN4cute5tupleIJNS5_1CILi1EEES8_S8_EEENS6_IJNS7_ILi128EEENS7_ILi96EEENS7_ILi64EEEEEELi256ENS_10bfloat16_tEfNS_4arch4Sm90ELb0ELb0ELb0ELb1ELb0ELb1ELb0ELb1ELb0ELb0ELb0ELb0EEENS1_21CollectiveEpilogueFwdINS6_IJSA_NS7_ILi256EEESB_EEES9_SE_SG_Li256ELb1ELb0ELb0ELb0EEENS1_36VarlenDynamicPersistentTileSchedulerILi128ELi96ELi256ELi32ELb0ELb0ELb1ELb0ELb1ELb1EEEEEEEEEvNT_6ParamsE,@function
        .size           _ZN7cutlass13device_kernelIN5flash11enable_sm90INS1_16FlashAttnFwdSm90INS1_25CollectiveMainloopFwdSm90ILi2EN4cute5tupleIJNS5_1CILi1EEES8_S8_EEENS6_IJNS7_ILi128EEENS7_ILi96EEENS7_ILi64EEEEEELi256ENS_10bfloat16_tEfNS_4arch4Sm90ELb0ELb0ELb0ELb1ELb0ELb1ELb0ELb1ELb0ELb0ELb0ELb0EEENS1_21CollectiveEpilogueFwdINS6_IJSA_NS7_ILi256EEESB_EEES9_SE_SG_Li256ELb1ELb0ELb0ELb0EEENS1_36VarlenDynamicPersistentTileSchedulerILi128ELi96ELi256ELi32ELb0ELb0ELb1ELb0ELb1ELb1EEEEEEEEEvNT_6ParamsE,(.L_x_4717 - _ZN7cutlass13device_kernelIN5flash11enable_sm90INS1_16FlashAttnFwdSm90INS1_25CollectiveMainloopFwdSm90ILi2EN4cute5tupleIJNS5_1CILi1EEES8_S8_EEENS6_IJNS7_ILi128EEENS7_ILi96EEENS7_ILi64EEEEEELi256ENS_10bfloat16_tEfNS_4arch4Sm90ELb0ELb0ELb0ELb1ELb0ELb1ELb0ELb1ELb0ELb0ELb0ELb0EEENS1_21CollectiveEpilogueFwdINS6_IJSA_NS7_ILi256EEESB_EEES9_SE_SG_Li256ELb1ELb0ELb0ELb0EEENS1_36VarlenDynamicPersistentTileSchedulerILi128ELi96ELi256ELi32ELb0ELb0ELb1ELb0ELb1ELb1EEEEEEEEEvNT_6ParamsE)
        .other          _ZN7cutlass13device_kernelIN5flash11enable_sm90INS1_16FlashAttnFwdSm90INS1_25CollectiveMainloopFwdSm90ILi2EN4cute5tupleIJNS5_1CILi1EEES8_S8_EEENS6_IJNS7_ILi128EEENS7_ILi96EEENS7_ILi64EEEEEELi256ENS_10bfloat16_tEfNS_4arch4Sm90ELb0ELb0ELb0ELb1ELb0ELb1ELb0ELb1ELb0ELb0ELb0ELb0EEENS1_21CollectiveEpilogueFwdINS6_IJSA_NS7_ILi256EEESB_EEES9_SE_SG_Li256ELb1ELb0ELb0ELb0EEENS1_36VarlenDynamicPersistentTileSchedulerILi128ELi96ELi256ELi32ELb0ELb0ELb1ELb0ELb1ELb1EEEEEEEEEvNT_6ParamsE,@"STO_CUDA_ENTRY STV_DEFAULT"
_ZN7cutlass13device_kernelIN5flash11enable_sm90INS1_16FlashAttnFwdSm90INS1_25CollectiveMainloopFwdSm90ILi2EN4cute5tupleIJNS5_1CILi1EEES8_S8_EEENS6_IJNS7_ILi128EEENS7_ILi96EEENS7_ILi64EEEEEELi256ENS_10bfloat16_tEfNS_4arch4Sm90ELb0ELb0ELb0ELb1ELb0ELb1ELb0ELb1ELb0ELb0ELb0ELb0EEENS1_21CollectiveEpilogueFwdINS6_IJSA_NS7_ILi256EEESB_EEES9_SE_SG_Li256ELb1ELb0ELb0ELb0EEENS1_36VarlenDynamicPersistentTileSchedulerILi128ELi96ELi256ELi32ELb0ELb0ELb1ELb0ELb1ELb1EEEEEEEEEvNT_6ParamsE:
        /* <DEDUP_REMOVED lines=26> */
[----:B0-----:R-:W-:Y:S01]  /*01a0*/  NOP ;  /* 0x0000000000007918 */ /* 0x001fe20000000000 */
.L_x_420:
[----:B------:R-:W-:Y:S05]  /*01b0*/  BSYNC B0 ;  /* 0x0000000000007941 */ /* 0x000fea0003800000 */
.L_x_419:
        /* <DEDUP_REMOVED lines=41> */
.L_x_421:
        /* <DEDUP_REMOVED lines=22> */
.L_x_422:
        /* <DEDUP_REMOVED lines=18> */
.L_x_423:
        /* <DEDUP_REMOVED lines=22> */
.L_x_424:
        /* <DEDUP_REMOVED lines=22> */
.L_x_425:
[----:B------:R-:W-:Y:S01]  /*0990*/  PLOP3.LUT P0, PT, PT, PT, UP0, 0x80, 0x0 ;  /* 0x000000000000781c */ /* 0x000fe20003f0f008 */
[----:B------:R-:W-:Y:S01]  /*09a0*/  UMOV UR36, 0x1 ;  /* 0x0000000100247882 */ /* 0x000fe20000000000 */
[----:B------:R-:W-:Y:S01]  /*09b0*/  NOP ;  /* 0x0000000000007918 */ /* 0x000fe20000000000 */
[----:B------:R-:W-:Y:S01]  /*09c0*/  USEL UR36, UR36, 0x2, !UP0 ;  /* 0x0000000224247887 */ /* 0x000fe2000c000000 */
[----:B------:R-:W-:Y:S01]  /*09d0*/  BSSY B7, `(.L_x_426) ;  /* 0x00013c2000077945 */ /* 0x000fe20003800000 */
[----:B------:R-:W-:Y:S01]  /*09e0*/  ULDC.64 UR40, c[0x0][0x208] ;  /* 0x0000820000287ab9 */ /* 0x000fe20000000a00 */
[----:B012-4-:R-:W-:Y:S07]  /*09f0*/  BAR.SYNC.DEFER_BLOCKING 0x0 ;  /* 0x0000000000007b1d */ /* 0x017fee0000010000 */
[----:B------:R-:W-:Y:S05]  /*0a00*/  @!P0 BRA `(.L_x_427) ;  /* 0x000000e400808947 */ /* 0x000fea0003800000 */
.L_x_428:
[----:B------:R-:W-:-:S08]  /*0a10*/  NOP ;  /* 0x0000000000007918 */ /* 0x000fd00000000000 */
[----:B------:R-:W0:Y:S02]  /*0a20*/  USETMAXREG.TRY_ALLOC.CTAPOOL UP0, 0xf0 ;  /* 0x000000f0000079c8 */ /* 0x000e240008000600 */
[----:B0-----:R-:W-:-:S13]  /*0a30*/  PLOP3.LUT P0, PT, PT, PT, UP0, 0x80, 0x0 ;  /* 0x000000000000781c */ /* 0x001fda0003f0f008 */
[----:B------:R-:W-:Y:S05]  /*0a40*/  @!P0 BRA `(.L_x_428) ;  /* 0xfffffffc00f08947 */ /* 0x000fea000383ffff */
[----:B------:R-:W0:Y:S01]  /*0a50*/  S2R R0, SR_TID.X ;  /* 0x0000000000007919 */ /* 0x000e220000002100 */
[----:B------:R-:W1:Y:S01]  /*0a60*/  S2UR UR5, SR_CgaCtaId ;  /* 0x00000000000579c3 */ /* 0x000e620000008800 */
[----:B------:R-:W-:-:S07]  /*0a70*/  UMOV UR4, 0x400 ;  /* 0x0000040000047882 */ /* 0x000fce0000000000 */
[----:B------:R-:W-:Y:S06]  /*0a80*/  BAR.ARV 0x8, 0x120 ;  /* 0x0204800000007b1d */ /* 0x000fec0000002000 */
[----:B-1----:R-:W-:-:S06]  /*0a90*/  ULEA UR4, UR5, UR4, 0x18 ;  /* 0x0000000405047291 */ /* 0x002fcc000f8ec03f */
[----:B------:R-:W-:Y:S01]  /*0aa0*/  IMAD.U32 R18, RZ, RZ, UR4 ;  /* 0x00000004ff127e24 */ /* 0x000fe2000f8e00ff */
[----:B0-----:R-:W-:Y:S01]  /*0ab0*/  SHF.R.U32.HI R0, RZ, 0x7, R0 ;  /* 0x00000007ff007819 */ /* 0x001fe20000011600 */
[----:B------:R-:W-:-:S03]  /*0ac0*/  ULDC UR4, c[0x0][0xc14] ;  /* 0x0003050000047ab9 */ /* 0x000fc60000000800 */
[----:B------:R-:W-:-:S13]  /*0ad0*/  ISETP.NE.AND P0, PT, R0, 0x1, PT ;  /* 0x000000010000780c */ /* 0x000fda0003f05270 */
[----:B------:R-:W-:Y:S08]  /*0ae0*/  @!P0 BAR.ARV 0x9, 0x100 ;  /* 0x0244000000008b1d */ /* 0x000ff00000002000 */
[----:B------:R-:W-:Y:S06]  /*0af0*/  BAR.SYNC.DEFER_BLOCKING 0x5, 0x120 ;  /* 0x0144800000007b1d */ /* 0x000fec0000010000 */
[----:B------:R-:W0:Y:S02]  /*0b00*/  LDS.128 R84, [R18+0x228d0] ;  /* 0x0228d00012547984 */ /* 0x000e240000000c00 */
[----:B------:R-:W-:Y:S06]  /*0b10*/  BAR.ARV 0x4, 0x120 ;  /* 0x0104800000007b1d */ /* 0x000fec0000002000 */
[----:B0-----:R-:W-:-:S13]  /*0b20*/  ISETP.GE.AND P0, PT, R87, UR4, PT ;  /* 0x0000000457007c0c */ /* 0x001fda000bf06270 */
[----:B------:R-:W-:Y:S05]  /*0b30*/  @P0 BRA `(.L_x_429) ;  /* 0x0000013800ac0947 */ /* 0x000fea0003800000 */
[----:B------:R-:W0:Y:S01]  /*0b40*/  S2R R2, SR_TID.X ;  /* 0x0000000000027919 */ /* 0x000e220000002100 */
[----:B------:R-:W-:Y:S01]  /*0b50*/  IMAD.MOV.U32 R212, RZ, RZ, RZ ;  /* 0x000000ffffd47224 */ /* 0x000fe200078e00ff */
[----:B------:R-:W-:Y:S01]  /*0b60*/  CS2R R22, SRZ ;  /* 0x0000000000167805 */ /* 0x000fe2000001ff00 */
[----:B------:R-:W-:Y:S01]  /*0b70*/  IMAD.MOV.U32 R200, RZ, RZ, RZ ;  /* 0x000000ffffc87224 */ /* 0x000fe200078e00ff */
[----:B------:R-:W-:Y:S01]  /*0b80*/  ULOP3.LUT UR44, UR36, 0x1, URZ, 0xfc, !UPT ;  /* 0x00000001242c7892 */ /* 0x000fe2000f8efc3f */
[----:B0-----:R-:W-:-:S05]  /*0b90*/  VIADD R235, R2, 0xffffff80 ;  /* 0xffffff8002eb7836 */ /* 0x001fca0000000000 */
[----:B------:R-:W-:-:S04]  /*0ba0*/  SHF.R.S32.HI R0, RZ, 0x1f, R235 ;  /* 0x0000001fff007819 */ /* 0x000fc800000114eb */
[CC--:B------:R-:W-:Y:S02]  /*0bb0*/  LEA.HI R3, R0.reuse, R235.reuse, RZ, 0x7 ;  /* 0x000000eb00037211 */ /* 0x0c0fe400078f38ff */
[----:B------:R-:W-:Y:S02]  /*0bc0*/  LEA.HI R205, R0, R235, RZ, 0x5 ;  /* 0x000000eb00cd7211 */ /* 0x000fe400078f28ff */
[----:B------:R-:W-:Y:S02]  /*0bd0*/  LOP3.LUT R2, R3, 0xffffff80, RZ, 0xc0, !PT ;  /* 0xffffff8003027812 */ /* 0x000fe400078ec0ff */
[----:B------:R-:W-:Y:S02]  /*0be0*/  SHF.R.S32.HI R230, RZ, 0x7, R3 ;  /* 0x00000007ffe67819 */ /* 0x000fe40000011403 */
[----:B------:R-:W-:Y:S01]  /*0bf0*/  SHF.R.S32.HI R205, RZ, 0x5, R205 ;  /* 0x00000005ffcd7819 */ /* 0x000fe200000114cd */
[----:B------:R-:W-:Y:S01]  /*0c00*/  IMAD.IADD R227, R235, 0x1, -R2 ;  /* 0x00000001ebe37824 */ /* 0x000fe200078e0a02 */
[----:B------:R-:W-:-:S02]  /*0c10*/  LEA.HI R3, R3, R230, RZ, 0x1 ;  /* 0x000000e603037211 */ /* 0x000fc400078f08ff */
[----:B------:R-:W-:Y:S02]  /*0c20*/  LEA.HI R2, R0, R235, RZ, 0x4 ;  /* 0x000000eb00027211 */ /* 0x000fe400078f20ff */
[----:B------:R-:W-:Y:S02]  /*0c30*/  SHF.R.S32.HI R6, RZ, 0x1f, R227 ;  /* 0x0000001fff067819 */ /* 0x000fe400000114e3 */
[----:B------:R-:W-:Y:S02]  /*0c40*/  LOP3.LUT R3, R3, 0x3fffffe, RZ, 0xc0, !PT ;  /* 0x03fffffe03037812 */ /* 0x000fe400078ec0ff */
[CC--:B------:R-:W-:Y:S02]  /*0c50*/  LEA.HI R7, R6.reuse, R227.reuse, RZ, 0x2 ;  /* 0x000000e306077211 */ /* 0x0c0fe400078f10ff */
[----:B------:R-:W-:Y:S01]  /*0c60*/  LEA.HI R6, R6, R227, RZ, 0x5 ;  /* 0x000000e306067211 */ /* 0x000fe200078f28ff */
[----:B------:R-:W-:Y:S01]  /*0c70*/  IMAD.IADD R3, R230, 0x1, -R3 ;  /* 0x00000001e6037824 */ /* 0x000fe200078e0a03 */
[----:B------:R-:W-:-:S02]  /*0c80*/  SHF.R.S32.HI R4, RZ, 0x2, R7 ;  /* 0x00000002ff047819 */ /* 0x000fc40000011407 */
[----:B------:R-:W-:Y:S02]  /*0c90*/  SHF.R.S32.HI R5, RZ, 0x1f, R7 ;  /* 0x0000001fff057819 */ /* 0x000fe40000011407 */
[----:B------:R-:W-:Y:S02]  /*0ca0*/  SHF.R.S32.HI R6, RZ, 0x5, R6 ;  /* 0x00000005ff067819 */ /* 0x000fe40000011406 */
[----:B------:R-:W-:-:S04]  /*0cb0*/  LEA.HI R5, R5, R4, RZ, 0x3 ;  /* 0x0000000405057211 */ /* 0x000fc800078f18ff */
[----:B------:R-:W-:Y:S02]  /*0cc0*/  LOP3.LUT R9, R5, 0xfffffff8, RZ, 0xc0, !PT ;  /* 0xfffffff805097812 */ /* 0x000fe400078ec0ff */
[----:B------:R-:W-:-:S03]  /*0cd0*/  SHF.R.S32.HI R5, RZ, 0x4, R2 ;  /* 0x00000004ff057819 */ /* 0x000fc60000011402 */
[----:B------:R-:W-:Y:S01]  /*0ce0*/  IMAD.IADD R9, R4, 0x1, -R9 ;  /* 0x0000000104097824 */ /* 0x000fe200078e0a09 */
[C---:B------:R-:W-:Y:S02]  /*0cf0*/  LOP3.LUT R4, R2.reuse, 0x3fffff0, RZ, 0xc0, !PT ;  /* 0x03fffff002047812 */ /* 0x040fe400078ec0ff */
[----:B------:R-:W-:Y:S01]  /*0d00*/  LEA.HI R2, R2, R5, RZ, 0x1 ;  /* 0x0000000502027211 */ /* 0x000fe200078f08ff */
[----:B------:R-:W-:Y:S02]  /*0d10*/  IMAD R6, R6, 0x10, R9 ;  /* 0x0000001006067824 */ /* 0x000fe400078e0209 */
[----:B------:R-:W-:Y:S01]  /*0d20*/  IMAD.IADD R4, R235, 0x1, -R4 ;  /* 0x00000001eb047824 */ /* 0x000fe200078e0a04 */
[----:B------:R-:W-:Y:S01]  /*0d30*/  LOP3.LUT R2, R2, 0x1ffffffe, RZ, 0xc0, !PT ;  /* 0x1ffffffe02027812 */ /* 0x000fe200078ec0ff */
[----:B------:R-:W-:Y:S01]  /*0d40*/  IMAD R232, R3, 0x40, R6 ;  /* 0x0000004003e87824 */ /* 0x000fe200078e0206 */
[CC--:B------:R-:W-:Y:S02]  /*0d50*/  LEA.HI R3, R0.reuse, R235.reuse, RZ, 0x2 ;  /* 0x000000eb00037211 */ /* 0x0c0fe400078f10ff */
[----:B------:R-:W-:Y:S01]  /*0d60*/  LEA.HI R0, R0, R235, RZ, 0x3 ;  /* 0x000000eb00007211 */ /* 0x000fe200078f18ff */
[----:B------:R-:W-:Y:S01]  /*0d70*/  IMAD.IADD R2, R5, 0x1, -R2 ;  /* 0x0000000105027824 */ /* 0x000fe200078e0a02 */
[----:B------:R-:W-:Y:S01]  /*0d80*/  SHF.R.S32.HI R19, RZ, 0x2, R3 ;  /* 0x00000002ff137819 */ /* 0x000fe20000011403 */
[----:B------:R-:W-:Y:S01]  /*0d90*/  IMAD R5, R205, 0x10, R4 ;  /* 0x00000010cd057824 */ /* 0x000fe200078e0204 */
[----:B------:R-:W-:-:S02]  /*0da0*/  LOP3.LUT R4, R3, 0xfffffffc, RZ, 0xc0, !PT ;  /* 0xfffffffc03047812 */ /* 0x000fc400078ec0ff */
[----:B------:R-:W-:Y:S01]  /*0db0*/  SHF.R.S32.HI R202, RZ, 0x3, R0 ;  /* 0x00000003ffca7819 */ /* 0x000fe20000011400 */
[----:B------:R-:W-:Y:S01]  /*0dc0*/  VIADD R211, R19, 0x40 ;  /* 0x0000004013d37836 */ /* 0x000fe20000000000 */
[----:B------:R-:W-:Y:S01]  /*0dd0*/  LOP3.LUT R0, R0, 0x1ffffff8, RZ, 0xc0, !PT ;  /* 0x1ffffff800007812 */ /* 0x000fe200078ec0ff */
[----:B------:R-:W-:Y:S01]  /*0de0*/  IMAD.IADD R219, R235, 0x1, -R4 ;  /* 0x00000001ebdb7824 */ /* 0x000fe200078e0a04 */
[----:B------:R-:W-:Y:S01]  /*0df0*/  SHF.R.S32.HI R6, RZ, 0x1f, R3 ;  /* 0x0000001fff067819 */ /* 0x000fe20000011403 */
[----:B------:R-:W-:Y:S01]  /*0e00*/  IMAD.SHL.U32 R204, R211, 0x40, RZ ;  /* 0x00000040d3cc7824 */ /* 0x000fe200078e00ff */
[----:B------:R-:W-:Y:S01]  /*0e10*/  SHF.R.S32.HI R8, RZ, 0x1f, R211 ;  /* 0x0000001fff087819 */ /* 0x000fe200000114d3 */
[----:B------:R-:W-:Y:S01]  /*0e20*/  IMAD.SHL.U32 R16, R219, 0x8, RZ ;  /* 0x00000008db107824 */ /* 0x000fe200078e00ff */
[----:B------:R-:W-:Y:S01]  /*0e30*/  LEA.HI R6, R6, R19, RZ, 0x3 ;  /* 0x0000001306067211 */ /* 0x000fe200078f18ff */
[----:B------:R-:W-:Y:S01]  /*0e40*/  IMAD.IADD R0, R235, 0x1, -R0 ;  /* 0x00000001eb007824 */ /* 0x000fe200078e0a00 */
[----:B------:R-:W-:Y:S01]  /*0e50*/  LEA.HI R8, R8, R211, RZ, 0x3 ;  /* 0x000000d308087211 */ /* 0x000fe200078f18ff */
[----:B------:R-:W-:Y:S01]  /*0e60*/  IMAD R5, R5, 0x8, R2 ;  /* 0x0000000805057824 */ /* 0x000fe200078e0202 */
[----:B------:R-:W-:Y:S01]  /*0e70*/  LOP3.LUT R204, R204, 0x1c0, RZ, 0xc0, !PT ;  /* 0x000001c0cccc7812 */ /* 0x000fe200078ec0ff */
[----:B------:R-:W-:Y:S01]  /*0e80*/  IMAD.SHL.U32 R201, R0, 0x8, RZ ;  /* 0x0000000800c97824 */ /* 0x000fe200078e00ff */
[----:B------:R-:W-:Y:S01]  /*0e90*/  LOP3.LUT R6, R6, 0xfffffff8, RZ, 0xc0, !PT ;  /* 0xfffffff806067812 */ /* 0x000fe200078ec0ff */
[----:B------:R-:W-:Y:S01]  /*0ea0*/  IMAD.SHL.U32 R8, R8, 0x40, RZ ;  /* 0x0000004008087824 */ /* 0x000fe200078e00ff */
[----:B------:R-:W-:Y:S01]  /*0eb0*/  SHF.R.U32.HI R234, RZ, 0x3, R204 ;  /* 0x00000003ffea7819 */ /* 0x000fe200000116cc */
[----:B------:R-:W-:Y:S01]  /*0ec0*/  IMAD.MOV.U32 R2, RZ, RZ, RZ ;  /* 0x000000ffff027224 */ /* 0x000fe200078e00ff */
[----:B------:R-:W-:Y:S01]  /*0ed0*/  LOP3.LUT R3, R204, 0x38, R16, 0xf8, !PT ;  /* 0x00000038cc037812 */ /* 0x000fe200078ef810 */
[----:B------:R-:W-:Y:S01]  /*0ee0*/  IMAD.IADD R220, R19, 0x1, -R6 ;  /* 0x0000000113dc7824 */ /* 0x000fe200078e0a06 */
[----:B------:R-:W-:Y:S01]  /*0ef0*/  LOP3.LUT R206, R8, 0xfffffe00, RZ, 0xc0, !PT ;  /* 0xfffffe0008ce7812 */ /* 0x000fe200078ec0ff */
[----:B------:R-:W-:Y:S01]  /*0f00*/  IMAD.SHL.U32 R233, R5, 0x8, RZ ;  /* 0x0000000805e97824 */ /* 0x000fe200078e00ff */
[----:B------:R-:W-:-:S02]  /*0f10*/  LOP3.LUT R0, R7, 0x7ffffffc, RZ, 0xc0, !PT ;  /* 0x7ffffffc07007812 */ /* 0x000fc400078ec0ff */
[----:B------:R-:W-:Y:S02]  /*0f20*/  LOP3.LUT R3, R206, R3, R234, 0xf6, !PT ;  /* 0x00000003ce037212 */ /* 0x000fe400078ef6ea */
[----:B------:R-:W-:Y:S01]  /*0f30*/  SHF.R.S32.HI R218, RZ, 0x1f, R19 ;  /* 0x0000001fffda7819 */ /* 0x000fe20000011413 */
[----:B------:R-:W-:Y:S01]  /*0f40*/  IMAD.IADD R231, R227, 0x1, -R0 ;  /* 0x00000001e3e77824 */ /* 0x000fe200078e0a00 */
[----:B------:R-:W-:Y:S01]  /*0f50*/  SHF.R.S32.HI R17, RZ, 0x1f, R16 ;  /* 0x0000001fff117819 */ /* 0x000fe20000011410 */
[----:B------:R-:W-:-:S07]  /*0f60*/  IMAD R229, R3, 0x2, R18 ;  /* 0x0000000203e57824 */ /* 0x000fce00078e0212 */
.L_x_562:
[----:B0--3-5:R-:W0:Y:S02]  /*0f70*/  LDC.64 R4, c[0x0][0xc60] ;  /* 0x00031800ff047b82 */ /* 0x029e240000000a00 */
[----:B0-----:R-:W-:-:S05]  /*0f80*/  IMAD.WIDE R4, R87, 0x4, R4 ;  /* 0x0000000457047825 */ /* 0x001fca00078e0204 */
[----:B--2---:R-:W2:Y:S01]  /*0f90*/  LDG.E R210, desc[UR40][R4.64] ;  /* 0x0000002804d27981 */ /* 0x004ea2000c1e1900 */
[----:B------:R-:W-:Y:S05]  /*0fa0*/  YIELD ;  /* 0x0000000000007946 */ /* 0x000fea0003800000 */
[----:B------:R-:W-:Y:S01]  /*0fb0*/  ULDC.64 UR4, c[0x0][0xa28] ;  /* 0x00028a0000047ab9 */ /* 0x000fe20000000a00 */
[----:B------:R-:W-:Y:S01]  /*0fc0*/  ULDC.64 UR8, c[0x0][0xa18] ;  /* 0x0002860000087ab9 */ /* 0x000fe20000000a00 */
[----:B------:R-:W-:Y:S01]  /*0fd0*/  ISETP.NE.U32.AND P1, PT, RZ, UR4, PT ;  /* 0x00000004ff007c0c */ /* 0x000fe2000bf25070 */
[----:B------:R-:W-:Y:S01]  /*0fe0*/  ULDC.64 UR6, c[0x0][0xa08] ;  /* 0x0002820000067ab9 */ /* 0x000fe20000000a00 */
[----:B------:R-:W-:Y:S01]  /*0ff0*/  IMAD.MOV.U32 R3, RZ, RZ, RZ ;  /* 0x000000ffff037224 */ /* 0x000fe200078e00ff */
[----:B------:R-:W-:Y:S01]  /*1000*/  ISETP.NE.U32.AND P0, PT, RZ, UR6, PT ;  /* 0x00000006ff007c0c */ /* 0x000fe2000bf05070 */
[----:B------:R-:W-:Y:S01]  /*1010*/  IMAD.MOV.U32 R27, RZ, RZ, RZ ;  /* 0x000000ffff1b7224 */ /* 0x000fe200078e00ff */
[----:B------:R-:W-:-:S02]  /*1020*/  ISETP.NE.AND.EX P1, PT, RZ, UR5, PT, P1 ;  /* 0x00000005ff007c0c */ /* 0x000fc4000bf25310 */
[----:B------:R-:W-:Y:S02]  /*1030*/  ISETP.NE.AND.EX P0, PT, RZ, UR7, PT, P0 ;  /* 0x00000007ff007c0c */ /* 0x000fe4000bf05300 */
[----:B--2---:R-:W-:Y:S01]  /*1040*/  SHF.R.S32.HI R221, RZ, 0x1f, R210 ;  /* 0x0000001fffdd7819 */ /* 0x004fe200000114d2 */
[----:B------:R-:W-:-:S08]  /*1050*/  IMAD.SHL.U32 R208, R210, 0x4, RZ ;  /* 0x00000004d2d07824 */ /* 0x000fd000078e00ff */
[C---:B----4-:R-:W-:Y:S02]  /*1060*/  @P1 LEA R6, P2, R210.reuse, UR4, 0x2 ;  /* 0x00000004d2061c11 */ /* 0x050fe4000f8410ff */
[C-C-:B------:R-:W-:Y:S02]  /*1070*/  SHF.L.U64.HI R209, R210.reuse, 0x2, R221.reuse ;  /* 0x00000002d2d17819 */ /* 0x140fe400000102dd */
[----:B------:R-:W-:Y:S02]  /*1080*/  @P1 LEA.HI.X R7, R210, UR5, R221, 0x2, P2 ;  /* 0x00000005d2071c11 */ /* 0x000fe400090f14dd */
[----:B------:R-:W-:Y:S01]  /*1090*/  ISETP.NE.U32.AND P2, PT, RZ, UR8, PT ;  /* 0x00000008ff007c0c */ /* 0x000fe2000bf45070 */
[----:B------:R-:W-:Y:S01]  /*10a0*/  ULDC UR4, c[0x0][0x288] ;  /* 0x0000a20000047ab9 */ /* 0x000fe20000000800 */
[----:B------:R-:W-:Y:S01]  /*10b0*/  IADD3 R8, P3, R208, UR6, RZ ;  /* 0x00000006d0087c10 */ /* 0x000fe2000ff7e0ff */
[----:B------:R0:W5:Y:S01]  /*10c0*/  @P1 LDG.E R3, desc[UR40][R6.64] ;  /* 0x0000002806031981 */ /* 0x000162000c1e1900 */
[----:B------:R-:W-:Y:S01]  /*10d0*/  ISETP.NE.AND.EX P2, PT, RZ, UR9, PT, P2 ;  /* 0x00000009ff007c0c */ /* 0x000fe2000bf45320 */
[----:B------:R-:W-:Y:S01]  /*10e0*/  IMAD.U32 R30, RZ, RZ, UR4 ;  /* 0x00000004ff1e7e24 */ /* 0x000fe2000f8e00ff */
[----:B------:R-:W-:Y:S01]  /*10f0*/  IADD3.X R9, R209, UR7, RZ, P3, !PT ;  /* 0x00000007d1097c10 */ /* 0x000fe20009ffe4ff */
[----:B------:R-:W-:-:S04]  /*1100*/  ULDC.64 UR4, c[0x0][0x3f8] ;  /* 0x0000fe0000047ab9 */ /* 0x000fc80000000a00 */
[----:B------:R0:W5:Y:S06]  /*1110*/  @P0 LDG.E R27, desc[UR40][R8.64] ;  /* 0x00000028081b0981 */ /* 0x00016c000c1e1900 */
[----:B------:R-:W-:-:S04]  /*1120*/  @P2 IADD3 R4, P1, R208, UR8, RZ ;  /* 0x00000008d0042c10 */ /* 0x000fc8000ff3e0ff */
[----:B------:R-:W-:-:S05]  /*1130*/  @P2 IADD3.X R5, R209, UR9, RZ, P1, !PT ;  /* 0x00000009d1052c10 */ /* 0x000fca0008ffe4ff */
[----:B------:R0:W5:Y:S01]  /*1140*/  @P2 LDG.E R30, desc[UR40][R4.64] ;  /* 0x00000028041e2981 */ /* 0x000162000c1e1900 */
[----:B------:R-:W-:-:S03]  /*1150*/  UISETP.NE.U32.AND UP0, UPT, UR4, URZ, UPT ;  /* 0x0000003f0400728c */ /* 0x000fc6000bf05070 */
[----:B------:R-:W-:Y:S01]  /*1160*/  ULDC UR4, c[0x0][0x404] ;  /* 0x0001010000047ab9 */ /* 0x000fe20000000800 */
[----:B------:R-:W-:-:S03]  /*1170*/  UISETP.NE.AND.EX UP0, UPT, UR5, URZ, UPT, UP0 ;  /* 0x0000003f0500728c */ /* 0x000fc6000bf05300 */
[----:B------:R-:W-:Y:S01]  /*1180*/  ULDC UR5, c[0x0][0x2e0] ;  /* 0x0000b80000057ab9 */ /* 0x000fe20000000800 */
[----:B------:R-:W-:-:S04]  /*1190*/  USEL UR4, UR4, 0x1, UP0 ;  /* 0x0000000104047887 */ /* 0x000fc80008000000 */
[----:B------:R-:W-:-:S03]  /*11a0*/  UIMAD UR4, UR4, UR5, URZ ;  /* 0x00000005040472a4 */ /* 0x000fc6000f8e023f */
[----:B------:R-:W-:Y:S02]  /*11b0*/  ULDC UR5, c[0x0][0x338] ;  /* 0x0000ce0000057ab9 */ /* 0x000fe40000000800 */
[----:B------:R-:W-:Y:S02]  /*11c0*/  IMAD.U32 R62, RZ, RZ, UR5 ;  /* 0x00000005ff3e7e24 */ /* 0x000fe4000f8e00ff */
[----:B------:R-:W-:Y:S02]  /*11d0*/  IMAD.U32 R24, RZ, RZ, UR4 ;  /* 0x00000004ff187e24 */ /* 0x000fe4000f8e00ff */
[----:B------:R-:W-:Y:S01]  /*11e0*/  IMAD.MOV.U32 R25, RZ, RZ, R210 ;  /* 0x000000ffff197224 */ /* 0x000fe200078e00d2 */
[----:B0-----:R-:W-:Y:S06]  /*11f0*/  @P2 BRA `(.L_x_430) ;  /* 0x0000000000242947 */ /* 0x001fec0003800000 */
[----:B------:R-:W-:Y:S02]  /*1200*/  ULDC.64 UR4, c[0x0][0xa00] ;  /* 0x0002800000047ab9 */ /* 0x000fe40000000a00 */
[----:B------:R-:W-:-:S04]  /*1210*/  ISETP.NE.U32.AND P1, PT, RZ, UR4, PT ;  /* 0x00000004ff007c0c */ /* 0x000fc8000bf25070 */
[----:B------:R-:W-:-:S13]  /*1220*/  ISETP.NE.AND.EX P1, PT, RZ, UR5, PT, P1 ;  /* 0x00000005ff007c0c */ /* 0x000fda000bf25310 */
[----:B------:R-:W-:Y:S05]  /*1230*/  @!P1 BRA `(.L_x_430) ;  /* 0x0000000000149947 */ /* 0x000fea0003800000 */
[----:B------:R-:W0:Y:S02]  /*1240*/  LDC.64 R4, c[0x0][0xa00] ;  /* 0x00028000ff047b82 */ /* 0x000e240000000a00 */
[----:B0-----:R-:W-:-:S05]  /*1250*/  IMAD.WIDE R4, R25, 0x4, R4 ;  /* 0x0000000419047825 */ /* 0x001fca00078e0204 */
[----:B-----5:R-:W2:Y:S04]  /*1260*/  LDG.E R30, desc[UR40][R4.64] ;  /* 0x00000028041e7981 */ /* 0x020ea8000c1e1900 */
[----:B------:R-:W2:Y:S02]  /*1270*/  LDG.E R7, desc[UR40][R4.64+0x4] ;  /* 0x0000042804077981 */ /* 0x000ea4000c1e1900 */
[----:B--2---:R-:W-:-:S07]  /*1280*/  IMAD.IADD R30, R7, 0x1, -R30 ;  /* 0x00000001071e7824 */ /* 0x004fce00078e0a1e */
.L_x_430:
[----:B------:R-:W-:Y:S01]  /*1290*/  ULDC.64 UR4, c[0x0][0xa20] ;  /* 0x0002880000047ab9 */ /* 0x000fe20000000a00 */
[----:B------:R-:W-:Y:S01]  /*12a0*/  IMAD.MOV.U32 R213, RZ, RZ, R85 ;  /* 0x000000ffffd57224 */ /* 0x000fe200078e0055 */
[----:B------:R-:W-:Y:S01]  /*12b0*/  ISETP.NE.U32.AND P1, PT, RZ, UR4, PT ;  /* 0x00000004ff007c0c */ /* 0x000fe2000bf25070 */
[----:B------:R-:W-:-:S03]  /*12c0*/  IMAD.MOV.U32 R207, RZ, RZ, R86 ;  /* 0x000000ffffcf7224 */ /* 0x000fc600078e0056 */
[----:B------:R-:W-:-:S13]  /*12d0*/  ISETP.NE.AND.EX P1, PT, RZ, UR5, PT, P1 ;  /* 0x00000005ff007c0c */ /* 0x000fda000bf25310 */
[----:B------:R-:W-:Y:S05]  /*12e0*/  @!P1 BRA `(.L_x_431) ;  /* 0x0000000000109947 */ /* 0x000fea0003800000 */
[----:B------:R-:W-:-:S04]  /*12f0*/  IADD3 R4, P0, R208, UR4, RZ ;  /* 0x00000004d0047c10 */ /* 0x000fc8000ff1e0ff */
[----:B------:R-:W-:-:S05]  /*1300*/  IADD3.X R5, R209, UR5, RZ, P0, !PT ;  /* 0x00000005d1057c10 */ /* 0x000fca00087fe4ff */
[----:B------:R0:W5:Y:S01]  /*1310*/  LDG.E R24, desc[UR40][R4.64] ;  /* 0x0000002804187981 */ /* 0x000162000c1e1900 */
[----:B------:R-:W-:Y:S05]  /*1320*/  BRA `(.L_x_432) ;  /* 0x0000000000107947 */ /* 0x000fea0003800000 */
.L_x_431:
[----:B------:R-:W-:Y:S05]  /*1330*/  @!P0 BRA `(.L_x_432) ;  /* 0x00000000000c8947 */ /* 0x000fea0003800000 */
[----:B------:R-:W2:Y:S04]  /*1340*/  LDG.E R5, desc[UR40][R8.64] ;  /* 0x0000002808057981 */ /* 0x000ea8000c1e1900 */
[----:B------:R-:W2:Y:S02]  /*1350*/  LDG.E R24, desc[UR40][R8.64+0x4] ;  /* 0x0000042808187981 */ /* 0x000ea4000c1e1900 */
[----:B--2---:R-:W-:-:S07]  /*1360*/  IMAD.IADD R24, R24, 0x1, -R5 ;  /* 0x0000000118187824 */ /* 0x004fce00078e0a05 */
.L_x_432:
[----:B------:R-:W-:Y:S02]  /*1370*/  ULDC.64 UR4, c[0x0][0xa10] ;  /* 0x0002840000047ab9 */ /* 0x000fe40000000a00 */
[----:B------:R-:W-:-:S04]  /*1380*/  ISETP.NE.U32.AND P0, PT, RZ, UR4, PT ;  /* 0x00000004ff007c0c */ /* 0x000fc8000bf05070 */
[----:B------:R-:W-:Y:S01]  /*1390*/  ISETP.NE.AND.EX P0, PT, RZ, UR5, PT, P0 ;  /* 0x00000005ff007c0c */ /* 0x000fe2000bf05300 */
[----:B-----5:R-:W-:Y:S01]  /*13a0*/  IMAD.IADD R3, R24, 0x1, -R3 ;  /* 0x0000000118037824 */ /* 0x020fe200078e0a03 */
[----:B------:R-:W-:-:S11]  /*13b0*/  ULDC.64 UR4, c[0x0][0xa30] ;  /* 0x00028c0000047ab9 */ /* 0x000fd60000000a00 */
[----:B0-----:R-:W0:Y:S02]  /*13c0*/  @P0 LDC.64 R4, c[0x0][0xa10] ;  /* 0x00028400ff040b82 */ /* 0x001e240000000a00 */
[----:B0-----:R-:W-:-:S05]  /*13d0*/  @P0 IMAD.WIDE R4, R25, 0x4, R4 ;  /* 0x0000000419040825 */ /* 0x001fca00078e0204 */
[----:B------:R-:W2:Y:S04]  /*13e0*/  @P0 LDG.E R0, desc[UR40][R4.64] ;  /* 0x0000002804000981 */ /* 0x000ea8000c1e1900 */
[----:B------:R-:W2:Y:S01]  /*13f0*/  @P0 LDG.E R9, desc[UR40][R4.64+0x4] ;  /* 0x0000042804090981 */ /* 0x000ea2000c1e1900 */
[----:B------:R-:W-:Y:S01]  /*1400*/  IMAD.MOV R60, RZ, RZ, -R3 ;  /* 0x000000ffff3c7224 */ /* 0x000fe200078e0a03 */
[----:B------:R-:W-:Y:S01]  /*1410*/  ISETP.NE.U32.AND P1, PT, RZ, UR4, PT ;  /* 0x00000004ff007c0c */ /* 0x000fe2000bf25070 */
[----:B------:R-:W-:-:S03]  /*1420*/  IMAD.MOV.U32 R31, RZ, RZ, R24 ;  /* 0x000000ffff1f7224 */ /* 0x000fc600078e0018 */
[----:B------:R-:W-:Y:S02]  /*1430*/  VIMNMX R60, RZ, R60, !PT ;  /* 0x0000003cff3c7248 */ /* 0x000fe40007fe0100 */
[----:B------:R-:W-:-:S13]  /*1440*/  ISETP.NE.AND.EX P1, PT, RZ, UR5, PT, P1 ;  /* 0x00000005ff007c0c */ /* 0x000fda000bf25310 */
[----:B------:R-:W-:-:S04]  /*1450*/  @P1 IADD3 R6, P2, R208, UR4, RZ ;  /* 0x00000004d0061c10 */ /* 0x000fc8000ff5e0ff */
[----:B------:R-:W-:-:S05]  /*1460*/  @P1 IADD3.X R7, R209, UR5, RZ, P2, !PT ;  /* 0x00000005d1071c10 */ /* 0x000fca00097fe4ff */
[----:B------:R0:W5:Y:S01]  /*1470*/  @P1 LDG.E R31, desc[UR40][R6.64] ;  /* 0x00000028061f1981 */ /* 0x000162000c1e1900 */
[----:B--2---:R-:W-:-:S04]  /*1480*/  @P0 IMAD.IADD R62, R9, 0x1, -R0 ;  /* 0x00000001093e0824 */ /* 0x004fc800078e0a00 */
[----:B------:R-:W-:-:S04]  /*1490*/  IMAD.IADD R176, R3, 0x1, R62 ;  /* 0x0000000103b07824 */ /* 0x000fc800078e023e */
[----:B------:R-:W-:-:S04]  /*14a0*/  VIADD R0, R176, 0x5f ;  /* 0x0000005fb0007836 */ /* 0x000fc80000000000 */
[----:B------:R-:W-:-:S05]  /*14b0*/  IMAD.HI R0, R0, 0x2aaaaaab, RZ ;  /* 0x2aaaaaab00007827 */ /* 0x000fca00078e02ff */
[----:B------:R-:W-:-:S04]  /*14c0*/  SHF.R.U32.HI R177, RZ, 0x1f, R0 ;  /* 0x0000001fffb17819 */ /* 0x000fc80000011600 */
[----:B------:R-:W-:-:S05]  /*14d0*/  LEA.HI.SX32 R177, R0, R177, 0x1c ;  /* 0x000000b100b17211 */ /* 0x000fca00078fe2ff */
[----:B------:R-:W-:-:S05]  /*14e0*/  IMAD R3, R177, 0x60, -R3 ;  /* 0x00000060b1037824 */ /* 0x000fca00078e0a03 */
[----:B------:R-:W-:-:S04]  /*14f0*/  VIMNMX R3, R3, R62, PT ;  /* 0x0000003e03037248 */ /* 0x000fc80003fe0100 */
[----:B------:R-:W-:Y:S01]  /*1500*/  ISETP.GT.AND P0, PT, R3, R60, PT ;  /* 0x0000003c0300720c */ /* 0x000fe20003f04270 */
[----:B------:R-:W-:-:S05]  /*1510*/  IMAD.WIDE.U32 R60, R60, -0x55555555, RZ ;  /* 0xaaaaaaab3c3c7825 */ /* 0x000fca00078e00ff */
[----:B------:R-:W-:-:S05]  /*1520*/  SHF.R.U32.HI R60, RZ, 0x6, R61 ;  /* 0x00000006ff3c7819 */ /* 0x000fca000001163d */
[----:B------:R-:W-:Y:S02]  /*1530*/  IMAD.MOV.U32 R59, RZ, RZ, R60 ;  /* 0x000000ffff3b7224 */ /* 0x000fe400078e003c */
[----:B------:R-:W-:-:S04]  /*1540*/  @P0 VIADD R0, R3, 0x5f ;  /* 0x0000005f03000836 */ /* 0x000fc80000000000 */
[----:B------:R-:W-:-:S05]  /*1550*/  @P0 IMAD.HI R0, R0, 0x2aaaaaab, RZ ;  /* 0x2aaaaaab00000827 */ /* 0x000fca00078e02ff */
[----:B------:R-:W-:-:S04]  /*1560*/  @P0 SHF.R.U32.HI R3, RZ, 0x1f, R0 ;  /* 0x0000001fff030819 */ /* 0x000fc80000011600 */
[----:B------:R-:W-:Y:S02]  /*1570*/  @P0 LEA.HI.SX32 R59, R0, R3, 0x1c ;  /* 0x00000003003b0211 */ /* 0x000fe400078fe2ff */
[----:B------:R-:W-:Y:S02]  /*1580*/  PLOP3.LUT P0, PT, PT, PT, PT, 0x80, 0x0 ;  /* 0x000000000000781c */ /* 0x000fe40003f0f070 */
[----:B------:R-:W-:-:S13]  /*1590*/  ISETP.GT.AND P1, PT, R59, R60, PT ;  /* 0x0000003c3b00720c */ /* 0x000fda0003f24270 */
[----:B0-----:R-:W-:Y:S05]  /*15a0*/  @!P1 BRA `(.L_x_433) ;  /* 0x0000004000989947 */ /* 0x001fea0003800000 */
[----:B------:R-:W-:Y:S01]  /*15b0*/  VIADD R58, R18, 0x1c400 ;  /* 0x0001c400123a7836 */ /* 0x000fe20000000000 */
[----:B------:R-:W-:Y:S04]  /*15c0*/  BSSY B6, `(.L_x_434) ;  /* 0x0000013000067945 */ /* 0x000fe80003800000 */
[----:B------:R-:W-:-:S13]  /*15d0*/  LOP3.LUT P0, RZ, R58, 0x3ff, RZ, 0xc0, !PT ;  /* 0x000003ff3aff7812 */ /* 0x000fda000780c0ff */
[----:B------:R-:W-:Y:S05]  /*15e0*/  @!P0 BRA `(.L_x_435) ;  /* 0x0000000000408947 */ /* 0x000fea0003800000 */
        /* <DEDUP_REMOVED lines=15> */
[----:B-1---5:R-:W-:Y:S05]  /*16e0*/  CALL.ABS.NOINC R14 ;  /* 0x000000000e007343 */ /* 0x022fea0003c00000 */
.L_x_435:
[----:B------:R-:W-:Y:S05]  /*16f0*/  BSYNC B6 ;  /* 0x0000000000067941 */ /* 0x000fea0003800000 */
.L_x_434:
        /* <DEDUP_REMOVED lines=20> */
.L_x_437:
[----:B------:R-:W-:Y:S05]  /*1840*/  BSYNC B6 ;  /* 0x0000000000067941 */ /* 0x000fea0003800000 */
.L_x_436:
[----:B------:R-:W-:Y:S01]  /*1850*/  ULDC.64 UR4, c[0x0][0x9f8] ;  /* 0x00027e0000047ab9 */ /* 0x000fe20000000a00 */
[----:B------:R-:W0:Y:S01]  /*1860*/  LDC R0, c[0x0][0x428] ;  /* 0x00010a00ff007b82 */ /* 0x000e220000000800 */
[----:B------:R-:W-:-:S07]  /*1870*/  ISETP.NE.U32.AND P0, PT, RZ, UR4, PT ;  /* 0x00000004ff007c0c */ /* 0x000fce000bf05070 */
[----:B------:R-:W1:Y:S01]  /*1880*/  LDC.64 R42, c[0x0][0x2f0] ;  /* 0x0000bc00ff2a7b82 */ /* 0x000e620000000a00 */
[----:B------:R-:W-:Y:S01]  /*1890*/  ISETP.NE.AND.EX P0, PT, RZ, UR5, PT, P0 ;  /* 0x00000005ff007c0c */ /* 0x000fe2000bf05300 */
[----:B------:R-:W2:Y:S01]  /*18a0*/  S2R R20, SR_TID.X ;  /* 0x0000000000147919 */ /* 0x000ea20000002100 */
[----:B------:R-:W-:Y:S01]  /*18b0*/  IMAD.IADD R56, R27, 0x1, R24 ;  /* 0x000000011b387824 */ /* 0x000fe200078e0218 */
[----:B------:R-:W-:Y:S01]  /*18c0*/  ULDC.64 UR6, c[0x0][0xa08] ;  /* 0x0002820000067ab9 */ /* 0x000fe20000000a00 */
[C---:B------:R-:W-:Y:S02]  /*18d0*/  VIADD R99, R16.reuse, 0x20 ;  /* 0x0000002010637836 */ /* 0x040fe40000000000 */
[----:B------:R-:W-:Y:S01]  /*18e0*/  VIADD R98, R16, 0x40 ;  /* 0x0000004010627836 */ /* 0x000fe20000000000 */
[----:B------:R-:W3:Y:S06]  /*18f0*/  LDC.64 R54, c[0x0][0x3d8] ;  /* 0x0000f600ff367b82 */ /* 0x000eec0000000a00 */
[----:B------:R-:W-:-:S02]  /*1900*/  @P0 IADD3 R4, P1, R208, UR4, RZ ;  /* 0x00000004d0040c10 */ /* 0x000fc4000ff3e0ff */
[----:B------:R-:W4:Y:S02]  /*1910*/  LDC R27, c[0x0][0x3d4] ;  /* 0x0000f500ff1b7b82 */ /* 0x000f240000000800 */
[----:B------:R-:W-:Y:S01]  /*1920*/  @P0 IADD3.X R5, R209, UR5, RZ, P1, !PT ;  /* 0x00000005d1050c10 */ /* 0x000fe20008ffe4ff */
[----:B------:R-:W-:-:S04]  /*1930*/  ULDC.64 UR4, c[0x0][0x2f8] ;  /* 0x0000be0000047ab9 */ /* 0x000fc80000000a00 */
[----:B------:R2:W4:Y:S01]  /*1940*/  @P0 LDG.E R25, desc[UR40][R4.64] ;  /* 0x0000002804190981 */ /* 0x000522000c1e1900 */
[----:B0-----:R-:W-:Y:S01]  /*1950*/  ISETP.NE.AND P0, PT, R0, 0x1, PT ;  /* 0x000000010000780c */ /* 0x001fe20003f05270 */
[C---:B------:R-:W-:Y:S01]  /*1960*/  VIADD R96, R16.reuse, 0x60 ;  /* 0x0000006010607836 */ /* 0x040fe20000000000 */
[----:B------:R-:W-:Y:S01]  /*1970*/  SHF.R.S32.HI R33, RZ, 0x1f, R56 ;  /* 0x0000001fff217819 */ /* 0x000fe20000011438 */
[C---:B------:R-:W-:Y:S01]  /*1980*/  VIADD R94, R16.reuse, 0x80 ;  /* 0x00000080105e7836 */ /* 0x040fe20000000000 */
[----:B------:R-:W0:Y:S01]  /*1990*/  LDC.64 R48, c[0x0][0x3e8] ;  /* 0x0000fa00ff307b82 */ /* 0x000e220000000a00 */
[----:B------:R-:W-:Y:S01]  /*19a0*/  VIADD R92, R16, 0xa0 ;  /* 0x000000a0105c7836 */ /* 0x000fe20000000000 */
[----:B-1----:R-:W-:Y:S01]  /*19b0*/  SHF.L.U64.HI R88, R42, 0x6, R43 ;  /* 0x000000062a587819 */ /* 0x002fe2000001022b */
[-C--:B------:R-:W-:Y:S01]  /*19c0*/  IMAD R6, R33, R42.reuse, RZ ;  /* 0x0000002a21067224 */ /* 0x080fe200078e02ff */
[----:B---3--:R-:W-:Y:S01]  /*19d0*/  SHF.L.U64.HI R84, R54, 0x6, R55 ;  /* 0x0000000636547819 */ /* 0x008fe20000010237 */
[----:B--2---:R-:W-:Y:S01]  /*19e0*/  IMAD.WIDE.U32 R4, R56, R42, RZ ;  /* 0x0000002a38047225 */ /* 0x004fe200078e00ff */
[----:B------:R-:W-:-:S02]  /*19f0*/  SHF.R.U32.HI R26, RZ, 0x7, R20 ;  /* 0x00000007ff1a7819 */ /* 0x000fc40000011614 */
[----:B------:R-:W-:Y:S01]  /*1a00*/  SHF.R.S32.HI R81, RZ, 0x1f, R211 ;  /* 0x0000001fff517819 */ /* 0x000fe200000114d3 */
[----:B------:R-:W1:Y:S01]  /*1a10*/  @P0 LDC R3, c[0x0][0x42c] ;  /* 0x00010b00ff030b82 */ /* 0x000e620000000800 */
[----:B------:R-:W-:Y:S01]  /*1a20*/  ISETP.NE.AND P6, PT, R26, 0x1, PT ;  /* 0x000000011a00780c */ /* 0x000fe20003fc5270 */
[----:B------:R-:W-:Y:S02]  /*1a30*/  IMAD.SHL.U32 R28, R219, 0x4, RZ ;  /* 0x00000004db1c7824 */ /* 0x000fe400078e00ff */
[----:B------:R-:W-:Y:S02]  /*1a40*/  IMAD.SHL.U32 R87, R220, 0x40, RZ ;  /* 0x00000040dc577824 */ /* 0x000fe400078e00ff */
[----:B------:R-:W-:Y:S01]  /*1a50*/  IMAD.MOV.U32 R80, RZ, RZ, 0x20 ;  /* 0x00000020ff507424 */ /* 0x000fe200078e00ff */
[----:B------:R-:W-:Y:S01]  /*1a60*/  SHF.R.S32.HI R29, RZ, 0x1f, R28 ;  /* 0x0000001fff1d7819 */ /* 0x000fe2000001141c */
[----:B------:R-:W2:Y:S01]  /*1a70*/  @P0 LDC R7, c[0x0][0x430] ;  /* 0x00010c00ff070b82 */ /* 0x000ea20000000800 */
[----:B------:R-:W-:Y:S01]  /*1a80*/  LOP3.LUT R87, R87, 0x1c0, RZ, 0xc0, !PT ;  /* 0x000001c057577812 */ /* 0x000fe200078ec0ff */
[----:B------:R-:W-:-:S02]  /*1a90*/  IMAD.SHL.U32 R83, R54, 0x40, RZ ;  /* 0x0000004036537824 */ /* 0x000fc400078e00ff */
[----:B------:R-:W-:Y:S01]  /*1aa0*/  VIADD R79, R26, 0x8 ;  /* 0x000000081a4f7836 */ /* 0x000fe20000000000 */
[----:B------:R-:W-:Y:S01]  /*1ab0*/  SHF.R.U32.HI R82, RZ, 0x3, R87 ;  /* 0x00000003ff527819 */ /* 0x000fe20000011657 */
[----:B----4-:R-:W-:Y:S01]  /*1ac0*/  IMAD.SHL.U32 R78, R27, 0x2, RZ ;  /* 0x000000021b4e7824 */ /* 0x010fe200078e00ff */
[----:B0-----:R-:W-:Y:S01]  /*1ad0*/  SHF.L.U64.HI R91, R48, 0x6, R49 ;  /* 0x00000006305b7819 */ /* 0x001fe20000010231 */
[----:B------:R-:W-:-:S04]  /*1ae0*/  IMAD.WIDE.U32 R10, R19, R48, R16 ;  /* 0x00000030130a7225 */ /* 0x000fc800078e0010 */
[----:B------:R-:W-:Y:S02]  /*1af0*/  IMAD R75, R49, 0x60, RZ ;  /* 0x00000060314b7824 */ /* 0x000fe400078e02ff */
[----:B------:R-:W-:Y:S02]  /*1b00*/  IMAD.SHL.U32 R89, R48, 0x40, RZ ;  /* 0x0000004030597824 */ /* 0x000fe400078e00ff */
[----:B-1----:R-:W-:-:S04]  /*1b10*/  @P0 IMAD.HI.U32 R0, R86, R3, RZ ;  /* 0x0000000356000227 */ /* 0x002fc800078e00ff */
[----:B------:R-:W-:Y:S02]  /*1b20*/  IMAD R3, R56, R43, R6 ;  /* 0x0000002b38037224 */ /* 0x000fe400078e0206 */
[----:B------:R-:W-:Y:S01]  /*1b30*/  IMAD R6, R218, R42, RZ ;  /* 0x0000002ada067224 */ /* 0x000fe200078e02ff */
[----:B--2---:R-:W-:Y:S01]  /*1b40*/  @P0 SHF.R.U32.HI R86, RZ, R7, R0 ;  /* 0x00000007ff560219 */ /* 0x004fe20000011600 */
[----:B------:R-:W-:Y:S01]  /*1b50*/  IMAD.IADD R5, R5, 0x1, R3 ;  /* 0x0000000105057824 */ /* 0x000fe200078e0203 */
[----:B------:R-:W-:Y:S01]  /*1b60*/  ISETP.NE.U32.AND P0, PT, RZ, UR6, PT ;  /* 0x00000006ff007c0c */ /* 0x000fe2000bf05070 */
[----:B------:R-:W-:Y:S01]  /*1b70*/  IMAD R6, R19, R43, R6 ;  /* 0x0000002b13067224 */ /* 0x000fe200078e0206 */
[----:B------:R-:W-:Y:S01]  /*1b80*/  SHF.R.S32.HI R7, RZ, 0x1f, R86 ;  /* 0x0000001fff077819 */ /* 0x000fe20000011456 */
[----:B------:R-:W-:Y:S01]  /*1b90*/  IMAD.WIDE.U32 R4, R86, UR4, R4 ;  /* 0x0000000456047c25 */ /* 0x000fe2000f8e0004 */
[----:B------:R-:W-:-:S03]  /*1ba0*/  ISETP.NE.AND.EX P0, PT, RZ, UR7, PT, P0 ;  /* 0x00000007ff007c0c */ /* 0x000fc6000bf05300 */
[----:B------:R-:W-:-:S04]  /*1bb0*/  IMAD R3, R7, UR4, RZ ;  /* 0x0000000407037c24 */ /* 0x000fc8000f8e02ff */
[----:B------:R-:W-:Y:S01]  /*1bc0*/  IMAD R3, R86, UR5, R3 ;  /* 0x0000000556037c24 */ /* 0x000fe2000f8e0203 */
[----:B------:R-:W-:-:S03]  /*1bd0*/  ULDC.64 UR4, c[0x0][0x300] ;  /* 0x0000c00000047ab9 */ /* 0x000fc60000000a00 */
[----:B------:R-:W-:Y:S01]  /*1be0*/  IMAD.IADD R5, R5, 0x1, R3 ;  /* 0x0000000105057824 */ /* 0x000fe200078e0203 */
[----:B------:R-:W-:Y:S02]  /*1bf0*/  SHF.R.S32.HI R0, RZ, 0x1f, R25 ;  /* 0x0000001fff007819 */ /* 0x000fe40000011419 */
[----:B------:R-:W-:Y:S02]  /*1c00*/  SEL R41, R25, RZ, !P0 ;  /* 0x000000ff19297207 */ /* 0x000fe40004000000 */
[----:B------:R-:W-:-:S03]  /*1c10*/  SEL R8, R0, RZ, !P0 ;  /* 0x000000ff00087207 */ /* 0x000fc60004000000 */
[----:B------:R-:W-:-:S04]  /*1c20*/  IMAD.WIDE.U32 R20, R41, UR4, R4 ;  /* 0x0000000429147c25 */ /* 0x000fc8000f8e0004 */
[----:B------:R-:W-:Y:S02]  /*1c30*/  IMAD R0, R8, UR4, RZ ;  /* 0x0000000408007c24 */ /* 0x000fe4000f8e02ff */
[----:B------:R-:W-:-:S04]  /*1c40*/  IMAD.WIDE.U32 R4, R19, R42, R16 ;  /* 0x0000002a13047225 */ /* 0x000fc800078e0010 */
[----:B------:R-:W-:Y:S01]  /*1c50*/  IMAD R97, R41, UR5, R0 ;  /* 0x0000000529617c24 */ /* 0x000fe2000f8e0200 */
[----:B------:R-:W-:Y:S05]  /*1c60*/  @!P6 WARPSYNC.ALL ;  /* 0x000000000000e948 */ /* 0x000fea0003800000 */
[----:B------:R-:W-:Y:S01]  /*1c70*/  ULDC UR4, c[0x0][0x310] ;  /* 0x0000c40000047ab9 */ /* 0x000fe20000000800 */
[----:B------:R-:W-:Y:S01]  /*1c80*/  IMAD.IADD R97, R21, 0x1, R97 ;  /* 0x0000000115617824 */ /* 0x000fe200078e0261 */
[----:B------:R-:W-:Y:S01]  /*1c90*/  @!P6 BAR.SYNC.DEFER_BLOCKING 0x9, 0x100 ;  /* 0x024400000000eb1d */ /* 0x000fe20000010000 */
[----:B------:R-:W-:Y:S02]  /*1ca0*/  ISETP.GE.AND P1, PT, R99, UR4, PT ;  /* 0x0000000463007c0c */ /* 0x000fe4000bf26270 */
[----:B------:R-:W-:Y:S01]  /*1cb0*/  IADD3 R95, P0, R20, R4, RZ ;  /* 0x00000004145f7210 */ /* 0x000fe20007f1e0ff */
[C---:B------:R-:W-:Y:S01]  /*1cc0*/  VIADD R4, R16.reuse, 0xc0 ;  /* 0x000000c010047836 */ /* 0x040fe20000000000 */
[----:B------:R-:W-:Y:S01]  /*1cd0*/  SEL R3, RZ, 0xffffffff, P1 ;  /* 0xffffffffff037807 */ /* 0x000fe20000800000 */
[----:B------:R-:W-:Y:S01]  /*1ce0*/  ULDC.64 UR6, c[0x0][0x320] ;  /* 0x0000c80000067ab9 */ /* 0x000fe20000000a00 */
[----:B------:R-:W-:Y:S01]  /*1cf0*/  IADD3.X R93, R97, R5, R6, P0, !PT ;  /* 0x00000005615d7210 */ /* 0x000fe200007fe406 */
[C---:B------:R-:W-:Y:S01]  /*1d00*/  VIADD R6, R16.reuse, 0xe0 ;  /* 0x000000e010067836 */ /* 0x040fe20000000000 */
[----:B------:R-:W-:Y:S01]  /*1d10*/  ISETP.GE.AND P0, PT, R16, UR4, PT ;  /* 0x0000000410007c0c */ /* 0x000fe2000bf06270 */
[----:B------:R-:W-:Y:S01]  /*1d20*/  IMAD.SHL.U32 R5, R3, 0x2, RZ ;  /* 0x0000000203057824 */ /* 0x000fe200078e00ff */
[----:B------:R-:W-:Y:S01]  /*1d30*/  ISETP.GE.AND P1, PT, R96, UR4, PT ;  /* 0x0000000460007c0c */ /* 0x000fe2000bf26270 */
[----:B------:R-:W-:Y:S01]  /*1d40*/  IMAD R3, R7, UR6, RZ ;  /* 0x0000000607037c24 */ /* 0x000fe2000f8e02ff */
[----:B------:R-:W-:-:S02]  /*1d50*/  SEL R0, RZ, 0x1, P0 ;  /* 0x00000001ff007807 */ /* 0x000fc40000000000 */
[----:B------:R-:W-:Y:S01]  /*1d60*/  ISETP.GE.AND P0, PT, R98, UR4, PT ;  /* 0x0000000462007c0c */ /* 0x000fe2000bf06270 */
[----:B------:R-:W-:Y:S01]  /*1d70*/  IMAD R7, R86, UR7, R3 ;  /* 0x0000000756077c24 */ /* 0x000fe2000f8e0203 */
[----:B------:R-:W-:Y:S02]  /*1d80*/  ISETP.GE.AND P3, PT, R6, UR4, PT ;  /* 0x0000000406007c0c */ /* 0x000fe4000bf66270 */
[----:B------:R-:W-:Y:S02]  /*1d90*/  LOP3.LUT R0, R5, 0x2, R0, 0xe2, !PT ;  /* 0x0000000205007812 */ /* 0x000fe400078ee200 */
[----:B------:R-:W-:Y:S02]  /*1da0*/  SEL R3, RZ, 0x4, P0 ;  /* 0x00000004ff037807 */ /* 0x000fe40000000000 */
[----:B------:R-:W-:Y:S02]  /*1db0*/  SEL R6, RZ, 0x8, P1 ;  /* 0x00000008ff067807 */ /* 0x000fe40000800000 */
[----:B------:R-:W-:-:S02]  /*1dc0*/  ISETP.GE.AND P0, PT, R94, UR4, PT ;  /* 0x000000045e007c0c */ /* 0x000fc4000bf06270 */
[----:B------:R-:W-:Y:S02]  /*1dd0*/  ISETP.GE.AND P1, PT, R92, UR4, PT ;  /* 0x000000045c007c0c */ /* 0x000fe4000bf26270 */
[----:B------:R-:W-:Y:S02]  /*1de0*/  LOP3.LUT R0, R6, R0, R3, 0xfe, !PT ;  /* 0x0000000006007212 */ /* 0x000fe400078efe03 */
[----:B------:R-:W-:Y:S01]  /*1df0*/  ISETP.GE.AND P2, PT, R4, UR4, PT ;  /* 0x0000000404007c0c */ /* 0x000fe2000bf46270 */
[----:B------:R-:W-:Y:S01]  /*1e00*/  IMAD.WIDE.U32 R4, R86, UR6, R16 ;  /* 0x0000000656047c25 */ /* 0x000fe2000f8e0010 */
[----:B------:R-:W-:Y:S01]  /*1e10*/  SEL R3, RZ, 0x10, P0 ;  /* 0x00000010ff037807 */ /* 0x000fe20000000000 */
[----:B------:R-:W-:Y:S01]  /*1e20*/  ULDC.64 UR4, c[0x0][0x328] ;  /* 0x0000ca0000047ab9 */ /* 0x000fe20000000a00 */
[----:B------:R-:W-:Y:S01]  /*1e30*/  SEL R6, RZ, 0x20, P1 ;  /* 0x00000020ff067807 */ /* 0x000fe20000800000 */
[----:B------:R-:W-:Y:S01]  /*1e40*/  IMAD.IADD R5, R5, 0x1, R7 ;  /* 0x0000000105057824 */ /* 0x000fe200078e0207 */
[----:B------:R-:W-:Y:S01]  /*1e50*/  ISETP.GE.AND P0, PT, R16, R27, PT ;  /* 0x0000001b1000720c */ /* 0x000fe20003f06270 */
[----:B------:R-:W-:Y:S01]  /*1e60*/  IMAD R7, R8, UR4, RZ ;  /* 0x0000000408077c24 */ /* 0x000fe2000f8e02ff */
[----:B------:R-:W-:Y:S01]  /*1e70*/  LOP3.LUT R3, R6, R0, R3, 0xfe, !PT ;  /* 0x0000000006037212 */ /* 0x000fe200078efe03 */
[----:B------:R-:W-:Y:S01]  /*1e80*/  IMAD.WIDE.U32 R8, R19, R54, R16 ;  /* 0x0000003613087225 */ /* 0x000fe200078e0010 */
[----:B------:R-:W-:-:S02]  /*1e90*/  SEL R0, RZ, 0x40, P2 ;  /* 0x00000040ff007807 */ /* 0x000fc40001000000 */
[----:B------:R-:W-:Y:S01]  /*1ea0*/  LOP3.LUT P1, RZ, R220, 0x4, RZ, 0xc0, !PT ;  /* 0x00000004dcff7812 */ /* 0x000fe2000782c0ff */
[----:B------:R-:W-:Y:S01]  /*1eb0*/  IMAD R63, R41, UR5, R7 ;  /* 0x00000005293f7c24 */ /* 0x000fe2000f8e0207 */
[----:B------:R-:W-:Y:S01]  /*1ec0*/  LOP3.LUT R0, R3, R0, RZ, 0xfc, !PT ;  /* 0x0000000003007212 */ /* 0x000fe200078efcff */
[----:B------:R-:W-:Y:S01]  /*1ed0*/  IMAD.WIDE.U32 R40, R41, UR4, R4 ;  /* 0x0000000429287c25 */ /* 0x000fe2000f8e0004 */
[----:B------:R-:W-:Y:S01]  /*1ee0*/  SEL R3, R27, RZ, P0 ;  /* 0x000000ff1b037207 */ /* 0x000fe20000000000 */
[----:B------:R-:W-:Y:S01]  /*1ef0*/  ULDC UR4, c[0x0][0x2e4] ;  /* 0x0000b90000047ab9 */ /* 0x000fe20000000800 */
[C---:B------:R-:W-:Y:S01]  /*1f00*/  IADD3 R56, P2, R19.reuse, R56, RZ ;  /* 0x0000003813387210 */ /* 0x040fe20007f5e0ff */
[----:B------:R-:W-:Y:S01]  /*1f10*/  IMAD R4, R218, R54, RZ ;  /* 0x00000036da047224 */ /* 0x000fe200078e02ff */
[----:B------:R-:W-:Y:S01]  /*1f20*/  SEL R80, R80, 0xffffffe0, !P1 ;  /* 0xffffffe050507807 */ /* 0x000fe20004800000 */
[C---:B------:R-:W-:Y:S01]  /*1f30*/  IMAD.IADD R3, R16.reuse, 0x1, R3 ;  /* 0x0000000110037824 */ /* 0x040fe200078e0203 */
[----:B------:R-:W-:Y:S01]  /*1f40*/  ISETP.GE.AND P1, PT, R16, UR4, PT ;  /* 0x0000000410007c0c */ /* 0x000fe2000bf26270 */
[----:B------:R-:W-:-:S02]  /*1f50*/  IMAD R13, R19, R55, R4 ;  /* 0x00000037130d7224 */ /* 0x000fc400078e0204 */
[----:B------:R-:W-:Y:S01]  /*1f60*/  IMAD.WIDE.U32 R4, R19, R54, R28 ;  /* 0x0000003613047225 */ /* 0x000fe200078e001c */
[----:B------:R-:W-:-:S03]  /*1f70*/  SHF.R.S32.HI R12, RZ, 0x1f, R3 ;  /* 0x0000001fff0c7819 */ /* 0x000fc60000011403 */
[----:B------:R-:W-:Y:S01]  /*1f80*/  IMAD.IADD R9, R13, 0x1, R9 ;  /* 0x000000010d097824 */ /* 0x000fe200078e0209 */
[----:B------:R-:W-:Y:S01]  /*1f90*/  LEA.HI R12, R12, R3, RZ, 0x3 ;  /* 0x000000030c0c7211 */ /* 0x000fe200078f18ff */
[----:B------:R-:W-:Y:S01]  /*1fa0*/  IMAD.IADD R5, R5, 0x1, R13 ;  /* 0x0000000105057824 */ /* 0x000fe200078e020d */
[----:B-----5:R-:W-:Y:S01]  /*1fb0*/  SHF.R.S32.HI R13, RZ, 0x1f, R31 ;  /* 0x0000001fff0d7819 */ /* 0x020fe2000001141f */
[----:B------:R-:W-:Y:S01]  /*1fc0*/  IMAD R6, R218, R48, RZ ;  /* 0x00000030da067224 */ /* 0x000fe200078e02ff */
[----:B------:R-:W-:Y:S01]  /*1fd0*/  LOP3.LUT R3, R87, 0x18, R16, 0xf8, !PT ;  /* 0x0000001857037812 */ /* 0x000fe200078ef810 */
[----:B------:R-:W-:Y:S01]  /*1fe0*/  IMAD.WIDE.U32 R52, R31, R54, R4 ;  /* 0x000000361f347225 */ /* 0x000fe200078e0004 */
[----:B------:R-:W-:Y:S02]  /*1ff0*/  LOP3.LUT R5, R204, 0x38, R12, 0xf8, !PT ;  /* 0x00000038cc057812 */ /* 0x000fe400078ef80c */
[----:B------:R-:W-:Y:S01]  /*2000*/  LOP3.LUT R4, R3, R82, RZ, 0x3c, !PT ;  /* 0x0000005203047212 */ /* 0x000fe200078e3cff */
[----:B------:R-:W-:Y:S01]  /*2010*/  IMAD R15, R19, R49, R6 ;  /* 0x00000031130f7224 */ /* 0x000fe200078e0206 */
[----:B------:R-:W-:Y:S01]  /*2020*/  LOP3.LUT R3, R87, 0x38, R12, 0xf8, !PT ;  /* 0x0000003857037812 */ /* 0x000fe200078ef80c */
[----:B------:R-:W-:Y:S01]  /*2030*/  IMAD.WIDE.U32 R6, R19, R48, R28 ;  /* 0x0000003013067225 */ /* 0x000fe200078e001c */
[----:B------:R-:W-:-:S02]  /*2040*/  LOP3.LUT R5, R5, R234, RZ, 0x3c, !PT ;  /* 0x000000ea05057212 */ /* 0x000fc400078e3cff */
[----:B------:R-:W-:Y:S01]  /*2050*/  LOP3.LUT R69, R12, 0xfffffff8, RZ, 0xc0, !PT ;  /* 0xfffffff80c457812 */ /* 0x000fe200078ec0ff */
[----:B------:R-:W-:Y:S01]  /*2060*/  IMAD R14, R13, R48, RZ ;  /* 0x000000300d0e7224 */ /* 0x000fe200078e02ff */
[----:B------:R-:W-:Y:S01]  /*2070*/  SHF.R.S32.HI R70, RZ, 0x3, R12 ;  /* 0x00000003ff467819 */ /* 0x000fe2000001140c */
[----:B------:R-:W-:Y:S01]  /*2080*/  IMAD.IADD R11, R15, 0x1, R11 ;  /* 0x000000010f0b7824 */ /* 0x000fe200078e020b */
[----:B------:R-:W-:Y:S01]  /*2090*/  SHF.R.S32.HI R64, RZ, 0x1f, R69 ;  /* 0x0000001fff407819 */ /* 0x000fe20000011445 */
[----:B------:R-:W-:Y:S02]  /*20a0*/  IMAD.IADD R7, R7, 0x1, R15 ;  /* 0x0000000107077824 */ /* 0x000fe400078e020f */
[----:B------:R-:W-:Y:S02]  /*20b0*/  IMAD R25, R31, R49, R14 ;  /* 0x000000311f197224 */ /* 0x000fe400078e020e */
[----:B------:R-:W-:Y:S02]  /*20c0*/  IMAD R14, R13, R54, RZ ;  /* 0x000000360d0e7224 */ /* 0x000fe400078e02ff */
[----:B------:R-:W-:Y:S01]  /*20d0*/  IMAD R77, R205, 0x200, R4 ;  /* 0x00000200cd4d7824 */ /* 0x000fe200078e0204 */
[----:B------:R-:W-:Y:S01]  /*20e0*/  LOP3.LUT R4, R3, R82, RZ, 0x3c, !PT ;  /* 0x0000005203047212 */ /* 0x000fe200078e3cff */
[----:B------:R-:W-:Y:S01]  /*20f0*/  IMAD.WIDE.U32 R44, R31, R48, R10 ;  /* 0x000000301f2c7225 */ /* 0x000fe200078e000a */
[----:B------:R-:W-:-:S03]  /*2100*/  SEL R3, RZ, 0xffffff80, P3 ;  /* 0xffffff80ff037807 */ /* 0x000fc60001800000 */
[----:B------:R-:W-:Y:S01]  /*2110*/  IMAD.WIDE.U32 R46, R31, R48, R6 ;  /* 0x000000301f2e7225 */ /* 0x000fe200078e0006 */
[C---:B------:R-:W-:Y:S02]  /*2120*/  LOP3.LUT R3, R0.reuse, 0x80, R3, 0xc8, !PT ;  /* 0x0000008000037812 */ /* 0x040fe400078ec803 */
[----:B------:R-:W-:Y:S01]  /*2130*/  LOP3.LUT R0, R0, 0x40, RZ, 0xc0, !PT ;  /* 0x0000004000007812 */ /* 0x000fe200078ec0ff */
[----:B------:R-:W-:Y:S02]  /*2140*/  IMAD R15, R43, 0x60, RZ ;  /* 0x000000602b0f7824 */ /* 0x000fe400078e02ff */
[----:B------:R-:W-:Y:S02]  /*2150*/  IMAD.SHL.U32 R86, R42, 0x40, RZ ;  /* 0x000000402a567824 */ /* 0x000fe400078e00ff */
[----:B------:R-:W-:Y:S02]  /*2160*/  IMAD R7, R31, R55, R14 ;  /* 0x000000371f077224 */ /* 0x000fe400078e020e */
[----:B------:R-:W-:-:S02]  /*2170*/  IMAD R11, R55, 0x60, RZ ;  /* 0x00000060370b7824 */ /* 0x000fc400078e02ff */
[----:B------:R-:W-:-:S04]  /*2180*/  IMAD.WIDE.U32 R50, R31, R54, R8 ;  /* 0x000000361f327225 */ /* 0x000fc800078e0008 */
[----:B------:R-:W-:-:S04]  /*2190*/  IMAD.WIDE.U32 R42, R42, 0x60, RZ ;  /* 0x000000602a2a7825 */ /* 0x000fc800078e00ff */
[----:B------:R-:W-:-:S04]  /*21a0*/  IMAD.WIDE.U32 R48, R48, 0x60, RZ ;  /* 0x0000006030307825 */ /* 0x000fc800078e00ff */
[----:B------:R-:W-:-:S04]  /*21b0*/  IMAD.WIDE.U32 R54, R54, 0x60, RZ ;  /* 0x0000006036367825 */ /* 0x000fc800078e00ff */
[----:B------:R-:W-:Y:S01]  /*21c0*/  IMAD.X R57, R218, 0x1, R33, P2 ;  /* 0x00000001da397824 */ /* 0x000fe200010e0621 */
[----:B------:R-:W-:Y:S01]  /*21d0*/  ISETP.GE.AND P2, PT, R99, UR4, PT ;  /* 0x0000000463007c0c */ /* 0x000fe2000bf46270 */
[----:B------:R-:W-:Y:S02]  /*21e0*/  IMAD.IADD R76, R43, 0x1, R15 ;  /* 0x000000012b4c7824 */ /* 0x000fe400078e020f */
[----:B------:R-:W-:Y:S02]  /*21f0*/  IMAD.IADD R75, R49, 0x1, R75 ;  /* 0x00000001314b7824 */ /* 0x000fe400078e024b */
[----:B------:R-:W-:Y:S02]  /*2200*/  IMAD.IADD R74, R55, 0x1, R11 ;  /* 0x00000001374a7824 */ /* 0x000fe400078e020b */
[----:B------:R-:W-:Y:S02]  /*2210*/  IMAD.IADD R73, R80, 0x1, R77 ;  /* 0x0000000150497824 */ /* 0x000fe400078e024d */
[----:B------:R-:W-:-:S02]  /*2220*/  IMAD.IADD R72, R25, 0x1, R45 ;  /* 0x0000000119487824 */ /* 0x000fc400078e022d */
[----:B------:R-:W-:Y:S02]  /*2230*/  IMAD.IADD R71, R7, 0x1, R51 ;  /* 0x0000000107477824 */ /* 0x000fe400078e0233 */
[----:B------:R-:W-:Y:S02]  /*2240*/  IMAD.IADD R68, R47, 0x1, R25 ;  /* 0x000000012f447824 */ /* 0x000fe400078e0219 */
[----:B------:R-:W-:Y:S02]  /*2250*/  IMAD.IADD R66, R53, 0x1, R7 ;  /* 0x0000000135427824 */ /* 0x000fe400078e0207 */
[----:B------:R-:W-:Y:S02]  /*2260*/  IMAD R67, R205, 0x200, R4 ;  /* 0x00000200cd437824 */ /* 0x000fe400078e0204 */
[----:B------:R-:W-:Y:S02]  /*2270*/  IMAD.IADD R65, R206, 0x1, R5 ;  /* 0x00000001ce417824 */ /* 0x000fe400078e0205 */
[----:B------:R-:W-:-:S07]  /*2280*/  IMAD.IADD R63, R41, 0x1, R63 ;  /* 0x00000001293f7824 */ /* 0x000fce00078e023f */
.L_x_485:
[----:B------:R-:W0:Y:S01]  /*2290*/  LDC.64 R102, c[0x0][0x2d8] ;  /* 0x0000b600ff667b82 */ /* 0x000e220000000a00 */
[----:B------:R-:W-:Y:S01]  /*22a0*/  VIADD R59, R59, 0xffffffff ;  /* 0xffffffff3b3b7836 */ /* 0x000fe20000000000 */
[----:B------:R-:W-:Y:S05]  /*22b0*/  YIELD ;  /* 0x0000000000007946 */ /* 0x000fea0003800000 */
[----:B------:R-:W-:Y:S01]  /*22c0*/  SHF.R.S32.HI R11, RZ, 0x1f, R59 ;  /* 0x0000001fff0b7819 */ /* 0x000fe2000001143b */
[----:B------:R-:W1:Y:S01]  /*22d0*/  LDC R105, c[0x0][0x3d4] ;  /* 0x0000f500ff697b82 */ /* 0x000e620000000800 */
[-C--:B------:R-:W-:Y:S01]  /*22e0*/  IMAD R5, R76, R59.reuse, RZ ;  /* 0x0000003b4c057224 */ /* 0x080fe200078e02ff */
[----:B------:R-:W-:Y:S01]  /*22f0*/  BSSY B0, `(.L_x_438) ;  /* 0x00002d3000007945 */ /* 0x000fe20003800000 */
[----:B------:R-:W-:-:S04]  /*2300*/  IMAD.WIDE.U32 R108, R42, R59, RZ ;  /* 0x0000003b2a6c7225 */ /* 0x000fc800078e00ff */
[----:B------:R-:W-:Y:S01]  /*2310*/  IMAD R5, R11, R42, R5 ;  /* 0x0000002a0b057224 */ /* 0x000fe200078e0205 */
[CC--:B------:R-:W-:Y:S01]  /*2320*/  IADD3 R4, P3, P4, R95.reuse, R108.reuse, R86 ;  /* 0x0000006c5f047210 */ /* 0x0c0fe20007c7e056 */
[----:B------:R-:W-:Y:S01]  /*2330*/  IMAD R107, R2, 0x1800, R77 ;  /* 0x00001800026b7824 */ /* 0x000fe200078e024d */
[----:B------:R-:W-:Y:S01]  /*2340*/  IADD3 R6, P5, R95, R108, RZ ;  /* 0x0000006c5f067210 */ /* 0x000fe20007fbe0ff */
[----:B------:R-:W-:Y:S02]  /*2350*/  IMAD.IADD R38, R109, 0x1, R5 ;  /* 0x000000016d267824 */ /* 0x000fe400078e0205 */
[----:B------:R-:W-:Y:S02]  /*2360*/  IMAD R107, R107, 0x2, R58 ;  /* 0x000000026b6b7824 */ /* 0x000fe400078e023a */
[----:B------:R-:W-:Y:S01]  /*2370*/  IMAD.X R7, R38, 0x1, R93, P5 ;  /* 0x0000000126077824 */ /* 0x000fe200028e065d */
[----:B------:R-:W-:Y:S02]  /*2380*/  IADD3.X R5, R93, R38, R88, P3, P4 ;  /* 0x000000265d057210 */ /* 0x000fe40001fe8458 */
[----:B0-----:R-:W-:-:S02]  /*2390*/  LEA R12, P3, R4, R102, 0x1 ;  /* 0x00000066040c7211 */ /* 0x001fc400078608ff */
[----:B------:R-:W-:Y:S02]  /*23a0*/  LEA R14, P5, R6, R102, 0x1 ;  /* 0x00000066060e7211 */ /* 0x000fe400078a08ff */
[-C--:B------:R-:W-:Y:S01]  /*23b0*/  LEA.HI.X R13, R4, R103.reuse, R5, 0x1, P3 ;  /* 0x00000067040d7211 */ /* 0x080fe200018f0c05 */
[----:B------:R-:W-:Y:S01]  /*23c0*/  IMAD R5, R2, 0x1800, R73 ;  /* 0x0000180002057824 */ /* 0x000fe200078e0249 */
[----:B-1----:R-:W-:Y:S02]  /*23d0*/  ISETP.GE.AND P3, PT, R105, 0x1, PT ;  /* 0x000000016900780c */ /* 0x002fe40003f66270 */
[----:B------:R-:W-:Y:S01]  /*23e0*/  ISETP.GT.AND P4, PT, R59, R60, PT ;  /* 0x0000003c3b00720c */ /* 0x000fe20003f84270 */
[----:B------:R-:W-:Y:S01]  /*23f0*/  IMAD R106, R5, 0x2, R58 ;  /* 0x00000002056a7824 */ /* 0x000fe200078e023a */
[----:B------:R-:W-:Y:S02]  /*2400*/  LEA.HI.X R15, R6, R103, R7, 0x1, P5 ;  /* 0x00000067060f7211 */ /* 0x000fe400028f0c07 */
[----:B------:R-:W-:-:S07]  /*2410*/  P2R R100, PR, RZ, 0x10 ;  /* 0x00000010ff647803 */ /* 0x000fce0000000000 */
[----:B--234-:R-:W-:Y:S05]  /*2420*/  @!P3 BRA `(.L_x_439) ;  /* 0x000000280094b947 */ /* 0x01cfea0003800000 */
[----:B------:R-:W-:Y:S01]  /*2430*/  ULDC.U8 UR4, c[0x0][0x3f0] ;  /* 0x0000fc0000047ab9 */ /* 0x000fe20000000000 */
[-C--:B------:R-:W-:Y:S01]  /*2440*/  IMAD R5, R74, R59.reuse, RZ ;  /* 0x0000003b4a057224 */ /* 0x080fe200078e02ff */
[----:B------:R-:W-:Y:S01]  /*2450*/  ISETP.NE.AND P3, PT, RZ, UR4, PT ;  /* 0x00000004ff007c0c */ /* 0x000fe2000bf65270 */
[-C--:B------:R-:W-:Y:S02]  /*2460*/  IMAD R7, R75, R59.reuse, RZ ;  /* 0x0000003b4b077224 */ /* 0x080fe400078e02ff */
[C---:B------:R-:W-:Y:S02]  /*2470*/  IMAD R9, R11.reuse, R54, R5 ;  /* 0x000000360b097224 */ /* 0x040fe400078e0205 */
[----:B------:R-:W-:Y:S02]  /*2480*/  IMAD R11, R11, R48, R7 ;  /* 0x000000300b0b7224 */ /* 0x000fe400078e0207 */
[----:B------:R-:W-:Y:S02]  /*2490*/  IMAD R104, R59, -0x60, R62 ;  /* 0xffffffa03b687824 */ /* 0x000fe400078e023e */
[----:B------:R-:W-:-:S03]  /*24a0*/  IMAD.WIDE.U32 R6, R54, R59, RZ ;  /* 0x0000003b36067225 */ /* 0x000fc600078e00ff */
[----:B------:R-:W-:Y:S01]  /*24b0*/  VIMNMX R104, R104, 0x60, PT ;  /* 0x0000006068687848 */ /* 0x000fe20003fe0100 */
[----:B------:R-:W-:-:S04]  /*24c0*/  IMAD.WIDE.U32 R4, R48, R59, RZ ;  /* 0x0000003b30047225 */ /* 0x000fc800078e00ff */
[----:B------:R-:W-:Y:S02]  /*24d0*/  IMAD.IADD R101, R7, 0x1, R9 ;  /* 0x0000000107657824 */ /* 0x000fe400078e0209 */
[----:B------:R-:W-:Y:S01]  /*24e0*/  IMAD.IADD R111, R5, 0x1, R11 ;  /* 0x00000001056f7824 */ /* 0x000fe200078e020b */
[----:B------:R-:W-:Y:S06]  /*24f0*/  @!P3 BRA `(.L_x_440) ;  /* 0x00000014000cb947 */ /* 0x000fec0003800000 */
[----:B------:R-:W-:Y:S01]  /*2500*/  ISETP.GE.AND P4, PT, R19, R104, PT ;  /* 0x000000681300720c */ /* 0x000fe20003f86270 */
[----:B------:R-:W-:Y:S01]  /*2510*/  BSSY B1, `(.L_x_441) ;  /* 0x000001c000017945 */ /* 0x000fe20003800000 */
[----:B------:R-:W-:Y:S02]  /*2520*/  CS2R R10, SRZ ;  /* 0x00000000000a7805 */ /* 0x000fe4000001ff00 */
[----:B------:R-:W-:Y:S02]  /*2530*/  CS2R R32, SRZ ;  /* 0x0000000000207805 */ /* 0x000fe4000001ff00 */
[----:B------:R-:W-:Y:S02]  /*2540*/  CS2R R38, SRZ ;  /* 0x0000000000267805 */ /* 0x000fe4000001ff00 */
[----:B------:R-:W-:Y:S02]  /*2550*/  CS2R R34, SRZ ;  /* 0x0000000000227805 */ /* 0x000fe4000001ff00 */
[----:B------:R-:W-:-:S03]  /*2560*/  CS2R R36, SRZ ;  /* 0x0000000000247805 */ /* 0x000fc6000001ff00 */
[----:B------:R-:W-:Y:S05]  /*2570*/  @P4 BRA `(.L_x_442) ;  /* 0x0000000000544947 */ /* 0x000fea0003800000 */
[----:B------:R-:W-:Y:S01]  /*2580*/  IADD3 R9, P3, R52, R6, RZ ;  /* 0x0000000634097210 */ /* 0x000fe20007f7e0ff */
[----:B------:R-:W-:Y:S01]  /*2590*/  ULDC.64 UR4, c[0x0][0x3c8] ;  /* 0x0000f20000047ab9 */ /* 0x000fe20000000a00 */
[----:B------:R-:W-:Y:S02]  /*25a0*/  CS2R R38, SRZ ;  /* 0x0000000000267805 */ /* 0x000fe4000001ff00 */
[----:B------:R-:W-:Y:S01]  /*25b0*/  CS2R R36, SRZ ;  /* 0x0000000000247805 */ /* 0x000fe2000001ff00 */
[----:B------:R-:W-:Y:S01]  /*25c0*/  IMAD.X R24, R101, 0x1, R66, P3 ;  /* 0x0000000165187824 */ /* 0x000fe200018e0642 */
[----:B------:R-:W-:-:S04]  /*25d0*/  LEA R8, P3, R9, UR4, 0x1 ;  /* 0x0000000409087c11 */ /* 0x000fc8000f8608ff */
[----:B------:R-:W-:Y:S01]  /*25e0*/  LEA.HI.X R9, R9, UR5, R24, 0x1, P3 ;  /* 0x0000000509097c11 */ /* 0x000fe200098f0c18 */
[----:B------:R-:W-:Y:S01]  /*25f0*/  ULDC.64 UR4, c[0x0][0x3e0] ;  /* 0x0000f80000047ab9 */ /* 0x000fe20000000a00 */
[----:B------:R-:W-:-:S05]  /*2600*/  IADD3 R25, P3, R46, R4, RZ ;  /* 0x000000042e197210 */ /* 0x000fca0007f7e0ff */
[----:B------:R-:W-:Y:S01]  /*2610*/  IMAD.X R26, R111, 0x1, R68, P3 ;  /* 0x000000016f1a7824 */ /* 0x000fe200018e0644 */
[----:B------:R-:W-:-:S04]  /*2620*/  LEA R24, P3, R25, UR4, 0x1 ;  /* 0x0000000419187c11 */ /* 0x000fc8000f8608ff */
[----:B------:R-:W-:Y:S01]  /*2630*/  LEA.HI.X R25, R25, UR5, R26, 0x1, P3 ;  /* 0x0000000519197c11 */ /* 0x000fe200098f0c1a */
[C---:B------:R-:W-:Y:S01]  /*2640*/  VIADD R26, R28.reuse, 0x10 ;  /* 0x000000101c1a7836 */ /* 0x040fe20000000000 */
[----:B------:R-:W-:Y:S02]  /*2650*/  ISETP.GE.AND P3, PT, R28, R105, PT ;  /* 0x000000691c00720c */ /* 0x000fe40003f66270 */
[----:B------:R-:W-:Y:S02]  /*2660*/  CS2R R32, SRZ ;  /* 0x0000000000207805 */ /* 0x000fe4000001ff00 */
[----:B------:R-:W-:-:S09]  /*2670*/  CS2R R34, SRZ ;  /* 0x0000000000227805 */ /* 0x000fd2000001ff00 */
[----:B------:R0:W5:Y:S04]  /*2680*/  @!P3 LDG.E.64 R38, desc[UR40][R8.64] ;  /* 0x000000280826b981 */ /* 0x000168000c1e1b00 */
[----:B------:R0:W5:Y:S01]  /*2690*/  @!P3 LDG.E.64 R36, desc[UR40][R24.64] ;  /* 0x000000281824b981 */ /* 0x000162000c1e1b00 */
[----:B------:R-:W-:-:S13]  /*26a0*/  ISETP.GE.AND P3, PT, R26, R105, PT ;  /* 0x000000691a00720c */ /* 0x000fda0003f66270 */
[----:B------:R0:W5:Y:S04]  /*26b0*/  @!P3 LDG.E.64 R32, desc[UR40][R8.64+0x20] ;  /* 0x000020280820b981 */ /* 0x000168000c1e1b00 */
[----:B------:R0:W5:Y:S02]  /*26c0*/  @!P3 LDG.E.64 R34, desc[UR40][R24.64+0x20] ;  /* 0x000020281822b981 */ /* 0x000164000c1e1b00 */
.L_x_442:
[----:B------:R-:W-:Y:S05]  /*26d0*/  BSYNC B1 ;  /* 0x0000000000017941 */ /* 0x000fea0003800000 */
.L_x_441:
[----:B------:R-:W-:Y:S01]  /*26e0*/  ISETP.GE.AND P5, PT, R211, R104, PT ;  /* 0x00000068d300720c */ /* 0x000fe20003fa6270 */
[----:B------:R-:W-:Y:S01]  /*26f0*/  BSSY B1, `(.L_x_443) ;  /* 0x000001c000017945 */ /* 0x000fe20003800000 */
[----:B------:R-:W-:Y:S02]  /*2700*/  CS2R R26, SRZ ;  /* 0x00000000001a7805 */ /* 0x000fe4000001ff00 */
[----:B0-----:R-:W-:Y:S01]  /*2710*/  CS2R R8, SRZ ;  /* 0x0000000000087805 */ /* 0x001fe2000001ff00 */
[----:B-----5:R-:W-:Y:S01]  /*2720*/  IMAD.MOV.U32 R102, RZ, RZ, R32 ;  /* 0x000000ffff667224 */ /* 0x020fe200078e0020 */
[----:B------:R-:W-:Y:S01]  /*2730*/  CS2R R24, SRZ ;  /* 0x0000000000187805 */ /* 0x000fe2000001ff00 */
[----:B------:R-:W-:-:S06]  /*2740*/  IMAD.MOV.U32 R103, RZ, RZ, R33 ;  /* 0x000000ffff677224 */ /* 0x000fcc00078e0021 */
[----:B------:R-:W-:Y:S05]  /*2750*/  @P5 BRA `(.L_x_444) ;  /* 0x0000000000545947 */ /* 0x000fea0003800000 */
[----:B------:R-:W-:Y:S01]  /*2760*/  IADD3 R6, P3, P6, R52, R6, R83 ;  /* 0x0000000634067210 */ /* 0x000fe20007e7e053 */
[----:B------:R-:W-:Y:S01]  /*2770*/  ULDC.64 UR4, c[0x0][0x3c8] ;  /* 0x0000f20000047ab9 */ /* 0x000fe20000000a00 */
[----:B------:R-:W-:Y:S02]  /*2780*/  CS2R R26, SRZ ;  /* 0x00000000001a7805 */ /* 0x000fe4000001ff00 */
[----:B------:R-:W-:Y:S02]  /*2790*/  CS2R R24, SRZ ;  /* 0x0000000000187805 */ /* 0x000fe4000001ff00 */
[----:B------:R-:W-:Y:S02]  /*27a0*/  IADD3.X R5, R66, R101, R84, P3, P6 ;  /* 0x0000006542057210 */ /* 0x000fe40001fec454 */
[----:B------:R-:W-:-:S04]  /*27b0*/  IADD3 R7, P3, P6, R46, R4, R89 ;  /* 0x000000042e077210 */ /* 0x000fc80007e7e059 */
[----:B------:R-:W-:Y:S02]  /*27c0*/  IADD3.X R8, R68, R111, R91, P3, P6 ;  /* 0x0000006f44087210 */ /* 0x000fe40001fec45b */
[----:B------:R-:W-:-:S04]  /*27d0*/  LEA R4, P3, R6, UR4, 0x1 ;  /* 0x0000000406047c11 */ /* 0x000fc8000f8608ff */
[----:B------:R-:W-:Y:S01]  /*27e0*/  LEA.HI.X R5, R6, UR5, R5, 0x1, P3 ;  /* 0x0000000506057c11 */ /* 0x000fe200098f0c05 */
[----:B------:R-:W-:Y:S02]  /*27f0*/  ULDC.64 UR4, c[0x0][0x3e0] ;  /* 0x0000f80000047ab9 */ /* 0x000fe40000000a00 */
[----:B------:R-:W-:-:S04]  /*2800*/  LEA R6, P3, R7, UR4, 0x1 ;  /* 0x0000000407067c11 */ /* 0x000fc8000f8608ff */
[----:B------:R-:W-:Y:S02]  /*2810*/  LEA.HI.X R7, R7, UR5, R8, 0x1, P3 ;  /* 0x0000000507077c11 */ /* 0x000fe400098f0c08 */
[C---:B------:R-:W-:Y:S01]  /*2820*/  ISETP.GE.AND P3, PT, R28.reuse, R105, PT ;  /* 0x000000691c00720c */ /* 0x040fe20003f66270 */
[----:B------:R-:W-:Y:S01]  /*2830*/  VIADD R90, R28, 0x10 ;  /* 0x000000101c5a7836 */ /* 0x000fe20000000000 */
[----:B------:R-:W-:Y:S02]  /*2840*/  CS2R R10, SRZ ;  /* 0x00000000000a7805 */ /* 0x000fe4000001ff00 */
[----:B------:R-:W-:-:S09]  /*2850*/  CS2R R8, SRZ ;  /* 0x0000000000087805 */ /* 0x000fd2000001ff00 */
[----:B------:R0:W5:Y:S04]  /*2860*/  @!P3 LDG.E.64 R26, desc[UR40][R4.64] ;  /* 0x00000028041ab981 */ /* 0x000168000c1e1b00 */
[----:B------:R0:W5:Y:S01]  /*2870*/  @!P3 LDG.E.64 R24, desc[UR40][R6.64] ;  /* 0x000000280618b981 */ /* 0x000162000c1e1b00 */
[----:B------:R-:W-:-:S13]  /*2880*/  ISETP.GE.AND P3, PT, R90, R105, PT ;  /* 0x000000695a00720c */ /* 0x000fda0003f66270 */
[----:B------:R0:W5:Y:S04]  /*2890*/  @!P3 LDG.E.64 R10, desc[UR40][R4.64+0x20] ;  /* 0x00002028040ab981 */ /* 0x000168000c1e1b00 */
[----:B------:R0:W5:Y:S02]  /*28a0*/  @!P3 LDG.E.64 R8, desc[UR40][R6.64+0x20] ;  /* 0x000020280608b981 */ /* 0x000164000c1e1b00 */
.L_x_444:
[----:B------:R-:W-:Y:S05]  /*28b0*/  BSYNC B1 ;  /* 0x0000000000017941 */ /* 0x000fea0003800000 */
.L_x_443:
[----:B0-----:R-:W-:Y:S01]  /*28c0*/  IMAD.MOV.U32 R4, RZ, RZ, R38 ;  /* 0x000000ffff047224 */ /* 0x001fe200078e0026 */
[----:B------:R-:W-:Y:S01]  /*28d0*/  UISETP.NE.AND UP0, UPT, UR44, 0x3, UPT ;  /* 0x000000032c00788c */ /* 0x000fe2000bf05270 */
[----:B------:R-:W-:Y:S01]  /*28e0*/  IMAD.MOV.U32 R5, RZ, RZ, R39 ;  /* 0x000000ffff057224 */ /* 0x000fe200078e0027 */
[----:B------:R-:W-:Y:S01]  /*28f0*/  PRMT R102, R102, 0x5410, R102 ;  /* 0x0000541066667816 */ /* 0x000fe20000000066 */
[----:B------:R-:W-:Y:S01]  /*2900*/  IMAD.MOV.U32 R6, RZ, RZ, R36 ;  /* 0x000000ffff067224 */ /* 0x000fe200078e0024 */
[----:B------:R-:W-:Y:S01]  /*2910*/  PRMT R108, R108, 0x5410, R4 ;  /* 0x000054106c6c7816 */ /* 0x000fe20000000004 */
[----:B------:R-:W-:Y:S01]  /*2920*/  IMAD.MOV.U32 R4, RZ, RZ, R34 ;  /* 0x000000ffff047224 */ /* 0x000fe200078e0022 */
[----:B------:R-:W-:Y:S01]  /*2930*/  PRMT R109, R109, 0x5410, R5 ;  /* 0x000054106d6d7816 */ /* 0x000fe20000000005 */
[----:B------:R-:W-:Y:S01]  /*2940*/  IMAD.MOV.U32 R5, RZ, RZ, R35 ;  /* 0x000000ffff057224 */ /* 0x000fe200078e0023 */
[----:B------:R-:W-:Y:S01]  /*2950*/  PLOP3.LUT P3, PT, PT, PT, UP0, 0x80, 0x0 ;  /* 0x000000000000781c */ /* 0x000fe20003f6f008 */
[----:B------:R-:W-:Y:S01]  /*2960*/  IMAD.MOV.U32 R7, RZ, RZ, R37 ;  /* 0x000000ffff077224 */ /* 0x000fe200078e0025 */
[----:B------:R-:W-:Y:S01]  /*2970*/  PRMT R110, R110, 0x5410, R4 ;  /* 0x000054106e6e7816 */ /* 0x000fe20000000004 */
[----:B-----5:R-:W-:Y:S01]  /*2980*/  IMAD.MOV.U32 R4, RZ, RZ, R10 ;  /* 0x000000ffff047224 */ /* 0x020fe200078e000a */
[----:B------:R-:W-:Y:S01]  /*2990*/  PRMT R111, R111, 0x5410, R5 ;  /* 0x000054106f6f7816 */ /* 0x000fe20000000005 */
[----:B------:R-:W-:Y:S01]  /*29a0*/  IMAD.MOV.U32 R5, RZ, RZ, R11 ;  /* 0x000000ffff057224 */ /* 0x000fe200078e000b */
[----:B------:R-:W-:Y:S01]  /*29b0*/  PRMT R112, R112, 0x5410, R6 ;  /* 0x0000541070707816 */ /* 0x000fe20000000006 */
[----:B------:R-:W-:Y:S01]  /*29c0*/  IMAD.MOV.U32 R6, RZ, RZ, R26 ;  /* 0x000000ffff067224 */ /* 0x000fe200078e001a */
[----:B------:R-:W-:Y:S01]  /*29d0*/  PRMT R113, R113, 0x5410, R7 ;  /* 0x0000541071717816 */ /* 0x000fe20000000007 */
[----:B------:R-:W-:Y:S01]  /*29e0*/  IMAD.MOV.U32 R7, RZ, RZ, R27 ;  /* 0x000000ffff077224 */ /* 0x000fe200078e001b */
[----:B------:R-:W-:-:S02]  /*29f0*/  PRMT R103, R103, 0x5410, R103 ;  /* 0x0000541067677816 */ /* 0x000fc40000000067 */
[----:B------:R-:W-:Y:S01]  /*2a00*/  PRMT R102, R4, 0x7610, R102 ;  /* 0x0000761004667816 */ /* 0x000fe20000000066 */
[----:B------:R-:W-:Y:S01]  /*2a10*/  IMAD.MOV.U32 R4, RZ, RZ, R8 ;  /* 0x000000ffff047224 */ /* 0x000fe200078e0008 */
[----:B------:R-:W-:Y:S01]  /*2a20*/  PRMT R103, R5, 0x7610, R103 ;  /* 0x0000761005677816 */ /* 0x000fe20000000067 */
[----:B------:R-:W-:Y:S01]  /*2a30*/  IMAD.MOV.U32 R5, RZ, RZ, R9 ;  /* 0x000000ffff057224 */ /* 0x000fe200078e0009 */
[----:B------:R-:W-:Y:S01]  /*2a40*/  PRMT R113, R6, 0x7610, R113 ;  /* 0x0000761006717816 */ /* 0x000fe20000000071 */
[----:B------:R-:W-:Y:S01]  /*2a50*/  IMAD.MOV.U32 R6, RZ, RZ, R24 ;  /* 0x000000ffff067224 */ /* 0x000fe200078e0018 */
[----:B------:R-:W-:Y:S01]  /*2a60*/  PRMT R112, R7, 0x7610, R112 ;  /* 0x0000761007707816 */ /* 0x000fe20000000070 */
[----:B------:R-:W-:Y:S01]  /*2a70*/  IMAD.MOV.U32 R7, RZ, RZ, R25 ;  /* 0x000000ffff077224 */ /* 0x000fe200078e0019 */
[----:B------:R-:W-:Y:S02]  /*2a80*/  PRMT R108, R4, 0x7610, R108 ;  /* 0x00007610046c7816 */ /* 0x000fe4000000006c */
[----:B------:R-:W-:-:S02]  /*2a90*/  PRMT R109, R5, 0x7610, R109 ;  /* 0x00007610056d7816 */ /* 0x000fc4000000006d */
[----:B------:R-:W-:Y:S02]  /*2aa0*/  PRMT R111, R6, 0x7610, R111 ;  /* 0x00007610066f7816 */ /* 0x000fe4000000006f */
[----:B------:R-:W-:Y:S01]  /*2ab0*/  PRMT R110, R7, 0x7610, R110 ;  /* 0x00007610076e7816 */ /* 0x000fe2000000006e */
[----:B------:R-:W-:Y:S06]  /*2ac0*/  @!P3 BRA `(.L_x_445) ;  /* 0x000000000004b947 */ /* 0x000fec0003800000 */
[----:B------:R-:W-:Y:S01]  /*2ad0*/  BPT.TRAP 0x1 ;  /* 0x000000040000795c */ /* 0x000fe20000300000 */
.L_x_445:
[----:B------:R-:W-:Y:S01]  /*2ae0*/  IMAD R90, R2, 0x8, R18 ;  /* 0x00000008025a7824 */ /* 0x000fe200078e0212 */
[----:B------:R-:W-:Y:S01]  /*2af0*/  SHF.L.U32 R101, R23, 0x1f, RZ ;  /* 0x0000001f17657819 */ /* 0x000fe200000006ff */
[----:B------:R-:W-:Y:S03]  /*2b00*/  BSSY B1, `(.L_x_446) ;  /* 0x0000003000017945 */ /* 0x000fe60003800000 */
[----:B------:R-:W0:Y:S02]  /*2b10*/  SYNCS.PHASECHK.TRANS64.TRYWAIT P6, [R90+URZ+0x22890], R101 ;  /* 0x022890655a0075a7 */ /* 0x000e2400080c017f */
[----:B0-----:R-:W-:Y:S05]  /*2b20*/  @!P6 BRA `(.L_x_447) ;  /* 0x0000011800b8e947 */ /* 0x001fea0003800000 */
.L_x_663:
[----:B------:R-:W-:Y:S05]  /*2b30*/  BSYNC B1 ;  /* 0x0000000000017941 */ /* 0x000fea0003800000 */
.L_x_446:
[----:B------:R-:W-:Y:S04]  /*2b40*/  BSSY B1, `(.L_x_448) ;  /* 0x000006f000017945 */ /* 0x000fe80003800000 */
[----:B------:R-:W-:Y:S05]  /*2b50*/  @P4 BRA `(.L_x_449) ;  /* 0x0000000400b44947 */ /* 0x000fea0003800000 */
[----:B------:R-:W-:Y:S04]  /*2b60*/  BSSY B2, `(.L_x_450) ;  /* 0x0000036000027945 */ /* 0x000fe80003800000 */
[----:B------:R-:W-:Y:S05]  /*2b70*/  @P1 BRA `(.L_x_451) ;  /* 0x0000000000d01947 */ /* 0x000fea0003800000 */
[----:B------:R1:W2:Y:S01]  /*2b80*/  LDS.128 R4, [R107] ;  /* 0x000000006b047984 */ /* 0x0002a20000000c00 */
[----:B------:R-:W-:Y:S01]  /*2b90*/  ISETP.GE.AND P4, PT, R28, R105, PT ;  /* 0x000000691c00720c */ /* 0x000fe20003f86270 */
[----:B------:R-:W-:-:S12]  /*2ba0*/  BSSY B3, `(.L_x_452) ;  /* 0x0000030000037945 */ /* 0x000fd80003800000 */
[----:B-1----:R-:W-:Y:S05]  /*2bb0*/  @P4 BRA `(.L_x_453) ;  /* 0x0000000000b84947 */ /* 0x002fea0003800000 */
[----:B------:R-:W-:Y:S01]  /*2bc0*/  SHF.R.U64 R114, R38, 0x10, R39 ;  /* 0x0000001026727819 */ /* 0x000fe20000001227 */
[----:B--2---:R-:W-:Y:S01]  /*2bd0*/  IMAD.U32 R38, R7, 0x10000, RZ ;  /* 0x0001000007267824 */ /* 0x004fe200078e00ff */
[--C-:B------:R-:W-:Y:S01]  /*2be0*/  SHF.R.U64 R118, R36, 0x10, R37.reuse ;  /* 0x0000001024767819 */ /* 0x100fe20000001225 */
[----:B------:R-:W-:Y:S01]  /*2bf0*/  IMAD.U32 R36, R6, 0x10000, RZ ;  /* 0x0001000006247824 */ /* 0x000fe200078e00ff */
[----:B------:R-:W-:Y:S02]  /*2c00*/  SHF.R.U32.HI R120, RZ, 0x10, R37 ;  /* 0x00000010ff787819 */ /* 0x000fe40000011625 */
[----:B------:R-:W-:Y:S02]  /*2c10*/  SHF.R.U32.HI R116, RZ, 0x10, R39 ;  /* 0x00000010ff747819 */ /* 0x000fe40000011627 */
[----:B------:R-:W-:Y:S02]  /*2c20*/  PRMT R114, R108, 0x5432, R114 ;  /* 0x000054326c727816 */ /* 0x000fe40000000072 */
[----:B------:R-:W-:-:S02]  /*2c30*/  PRMT R118, R112, 0x5432, R118 ;  /* 0x0000543270767816 */ /* 0x000fc40000000076 */
[----:B------:R-:W-:Y:S02]  /*2c40*/  PRMT R120, R113, 0x5432, R120 ;  /* 0x0000543271787816 */ /* 0x000fe40000000078 */
[----:B------:R-:W-:Y:S02]  /*2c50*/  PRMT R116, R109, 0x5432, R116 ;  /* 0x000054326d747816 */ /* 0x000fe40000000074 */
[----:B------:R-:W-:Y:S01]  /*2c60*/  LOP3.LUT R39, R7, 0xffff0000, RZ, 0xc0, !PT ;  /* 0xffff000007277812 */ /* 0x000fe200078ec0ff */
[----:B------:R-:W-:Y:S01]  /*2c70*/  IMAD.U32 R121, R120, 0x10000, RZ ;  /* 0x0001000078797824 */ /* 0x000fe200078e00ff */
[----:B------:R-:W-:Y:S01]  /*2c80*/  LOP3.LUT R7, R5, 0xffff0000, RZ, 0xc0, !PT ;  /* 0xffff000005077812 */ /* 0x000fe200078ec0ff */
[----:B------:R-:W-:Y:S01]  /*2c90*/  IMAD.U32 R117, R116, 0x10000, RZ ;  /* 0x0001000074757824 */ /* 0x000fe200078e00ff */
[C---:B------:R-:W-:Y:S01]  /*2ca0*/  LOP3.LUT R119, R118.reuse, 0xffff0000, RZ, 0xc0, !PT ;  /* 0xffff000076777812 */ /* 0x040fe200078ec0ff */
[----:B------:R-:W-:Y:S01]  /*2cb0*/  IMAD.U32 R118, R118, 0x10000, RZ ;  /* 0x0001000076767824 */ /* 0x000fe200078e00ff */
[C---:B------:R-:W-:Y:S01]  /*2cc0*/  LOP3.LUT R115, R114.reuse, 0xffff0000, RZ, 0xc0, !PT ;  /* 0xffff000072737812 */ /* 0x040fe200078ec0ff */
[----:B------:R-:W-:Y:S01]  /*2cd0*/  IMAD.U32 R114, R114, 0x10000, RZ ;  /* 0x0001000072727824 */ /* 0x000fe200078e00ff */
[----:B------:R-:W-:Y:S01]  /*2ce0*/  LOP3.LUT R37, R6, 0xffff0000, RZ, 0xc0, !PT ;  /* 0xffff000006257812 */ /* 0x000fe200078ec0ff */
[C---:B------:R-:W-:Y:S01]  /*2cf0*/  FMUL.FTZ R123, R7.reuse, R119 ;  /* 0x00000077077b7220 */ /* 0x040fe20000410000 */
[----:B------:R-:W-:Y:S01]  /*2d00*/  LOP3.LUT R120, R120, 0xffff0000, RZ, 0xc0, !PT ;  /* 0xffff000078787812 */ /* 0x000fe200078ec0ff */
[----:B------:R-:W-:Y:S01]  /*2d10*/  FMUL.FTZ R122, R7, R115 ;  /* 0x00000073077a7220 */ /* 0x000fe20000410000 */
[----:B------:R-:W-:Y:S01]  /*2d20*/  LOP3.LUT R116, R116, 0xffff0000, RZ, 0xc0, !PT ;  /* 0xffff000074747812 */ /* 0x000fe200078ec0ff */
[C---:B------:R-:W-:Y:S01]  /*2d30*/  FMUL.FTZ R7, R37.reuse, R121 ;  /* 0x0000007925077220 */ /* 0x040fe20000410000 */
[----:B------:R-:W-:Y:S01]  /*2d40*/  FMUL.FTZ R37, R37, R117 ;  /* 0x0000007525257220 */ /* 0x000fe20000410000 */
[----:B------:R-:W-:-:S02]  /*2d50*/  IMAD.U32 R6, R5, 0x10000, RZ ;  /* 0x0001000005067824 */ /* 0x000fc400078e00ff */
[----:B------:R-:W-:Y:S01]  /*2d60*/  FFMA.FTZ R117, R36, R117, -R7 ;  /* 0x0000007524757223 */ /* 0x000fe20000010807 */
[----:B------:R-:W-:Y:S02]  /*2d70*/  IMAD.U32 R5, R4, 0x10000, RZ ;  /* 0x0001000004057824 */ /* 0x000fe400078e00ff */
[----:B------:R-:W-:Y:S01]  /*2d80*/  FFMA.FTZ R36, R36, R121, R37 ;  /* 0x0000007924247223 */ /* 0x000fe20000010025 */
[----:B------:R-:W-:Y:S01]  /*2d90*/  LOP3.LUT R4, R4, 0xffff0000, RZ, 0xc0, !PT ;  /* 0xffff000004047812 */ /* 0x000fe200078ec0ff */
[C---:B------:R-:W-:Y:S01]  /*2da0*/  FMUL.FTZ R37, R39.reuse, R120 ;  /* 0x0000007827257220 */ /* 0x040fe20000410000 */
[-C--:B------:R-:W-:Y:S01]  /*2db0*/  FMUL.FTZ R39, R39, R116.reuse ;  /* 0x0000007427277220 */ /* 0x080fe20000410000 */
[C---:B------:R-:W-:Y:S01]  /*2dc0*/  FFMA.FTZ R123, R6.reuse, R115, -R123 ;  /* 0x00000073067b7223 */ /* 0x040fe2000001087b */
[----:B------:R-:W-:Y:S01]  /*2dd0*/  FFMA.FTZ R122, R6, R119, R122 ;  /* 0x00000077067a7223 */ /* 0x000fe2000001007a */
[----:B------:R-:W-:Y:S01]  /*2de0*/  FFMA.FTZ R37, R38, R116, -R37 ;  /* 0x0000007426257223 */ /* 0x000fe20000010825 */
[C---:B------:R-:W-:Y:S01]  /*2df0*/  FMUL.FTZ R6, R4.reuse, R118 ;  /* 0x0000007604067220 */ /* 0x040fe20000410000 */
[----:B------:R-:W-:Y:S01]  /*2e00*/  FMUL.FTZ R7, R4, R114 ;  /* 0x0000007204077220 */ /* 0x000fe20000410000 */
[----:B------:R-:W-:Y:S01]  /*2e10*/  FFMA.FTZ R38, R38, R120, R39 ;  /* 0x0000007826267223 */ /* 0x000fe20000010027 */
[----:B------:R-:W-:Y:S01]  /*2e20*/  F2FP.BF16.F32.PACK_AB R36, R36, R117 ;  /* 0x000000752424723e */ /* 0x000fe200000010ff */
[C---:B------:R-:W-:Y:S01]  /*2e30*/  FFMA.FTZ R6, R5.reuse, R114, -R6 ;  /* 0x0000007205067223 */ /* 0x040fe20000010806 */
[----:B------:R-:W-:Y:S01]  /*2e40*/  FFMA.FTZ R7, R5, R118, R7 ;  /* 0x0000007605077223 */ /* 0x000fe20000010007 */
[----:B------:R-:W-:-:S02]  /*2e50*/  F2FP.BF16.F32.PACK_AB R5, R122, R123 ;  /* 0x0000007b7a05723e */ /* 0x000fc400000010ff */
[----:B------:R-:W-:Y:S02]  /*2e60*/  F2FP.BF16.F32.PACK_AB R37, R38, R37 ;  /* 0x000000252625723e */ /* 0x000fe400000010ff */
[----:B------:R-:W-:Y:S01]  /*2e70*/  F2FP.BF16.F32.PACK_AB R4, R7, R6 ;  /* 0x000000060704723e */ /* 0x000fe200000010ff */
[----:B------:R-:W-:Y:S02]  /*2e80*/  IMAD.MOV.U32 R6, RZ, RZ, R36 ;  /* 0x000000ffff067224 */ /* 0x000fe400078e0024 */
[----:B------:R-:W-:-:S07]  /*2e90*/  IMAD.MOV.U32 R7, RZ, RZ, R37 ;  /* 0x000000ffff077224 */ /* 0x000fce00078e0025 */
.L_x_453:
[----:B------:R-:W-:Y:S05]  /*2ea0*/  BSYNC B3 ;  /* 0x0000000000037941 */ /* 0x000fea0003800000 */
.L_x_452:
[----:B--2---:R1:W-:Y:S02]  /*2eb0*/  STG.E.128 desc[UR40][R14.64], R4 ;  /* 0x000000040e007986 */ /* 0x0043e4000c101d28 */
.L_x_451:
[----:B------:R-:W-:Y:S05]  /*2ec0*/  BSYNC B2 ;  /* 0x0000000000027941 */ /* 0x000fea0003800000 */
.L_x_450:
[----:B------:R-:W-:Y:S05]  /*2ed0*/  @P2 BRA `(.L_x_449) ;  /* 0x0000000000d42947 */ /* 0x000fea0003800000 */
[----:B-1----:R1:W2:Y:S01]  /*2ee0*/  LDS.128 R4, [R106] ;  /* 0x000000006a047984 */ /* 0x0022a20000000c00 */
[----:B------:R-:W-:Y:S01]  /*2ef0*/  VIADD R36, R28, 0x10 ;  /* 0x000000101c247836 */ /* 0x000fe20000000000 */
[----:B------:R-:W-:Y:S04]  /*2f00*/  BSSY B2, `(.L_x_454) ;  /* 0x0000031000027945 */ /* 0x000fe80003800000 */
[----:B------:R-:W-:-:S13]  /*2f10*/  ISETP.GE.AND P4, PT, R36, R105, PT ;  /* 0x000000692400720c */ /* 0x000fda0003f86270 */
        /* <DEDUP_REMOVED lines=47> */
.L_x_455:
[----:B------:R-:W-:Y:S05]  /*3210*/  BSYNC B2 ;  /* 0x0000000000027941 */ /* 0x000fea0003800000 */
.L_x_454:
[----:B--2---:R2:W-:Y:S02]  /*3220*/  STG.E.128 desc[UR40][R14.64+0x40], R4 ;  /* 0x000040040e007986 */ /* 0x0045e4000c101d28 */
.L_x_449:
[----:B------:R-:W-:Y:S05]  /*3230*/  BSYNC B1 ;  /* 0x0000000000017941 */ /* 0x000fea0003800000 */
.L_x_448:
[----:B------:R-:W-:Y:S05]  /*3240*/  @P5 BRA `(.L_x_456) ;  /* 0x0000001c00745947 */ /* 0x000fea0003800000 */
[----:B------:R-:W-:Y:S04]  /*3250*/  BSSY B1, `(.L_x_457) ;  /* 0x0000036000017945 */ /* 0x000fe80003800000 */
[----:B------:R-:W-:Y:S05]  /*3260*/  @P1 BRA `(.L_x_458) ;  /* 0x0000000000d01947 */ /* 0x000fea0003800000 */
[----:B-12---:R1:W2:Y:S01]  /*3270*/  LDS.128 R4, [R107+0x2000] ;  /* 0x002000006b047984 */ /* 0x0062a20000000c00 */
[----:B------:R-:W-:Y:S01]  /*3280*/  ISETP.GE.AND P4, PT, R28, R105, PT ;  /* 0x000000691c00720c */ /* 0x000fe20003f86270 */
[----:B------:R-:W-:-:S12]  /*3290*/  BSSY B2, `(.L_x_459) ;  /* 0x0000030000027945 */ /* 0x000fd80003800000 */
[----:B-1----:R-:W-:Y:S05]  /*32a0*/  @P4 BRA `(.L_x_460) ;  /* 0x0000000000b84947 */ /* 0x002fea0003800000 */
[----:B------:R-:W-:Y:S01]  /*32b0*/  SHF.R.U64 R32, R26, 0x10, R27 ;  /* 0x000000101a207819 */ /* 0x000fe2000000121b */
[----:B--2---:R-:W-:Y:S01]  /*32c0*/  IMAD.U32 R14, R6, 0x10000, RZ ;  /* 0x00010000060e7824 */ /* 0x004fe200078e00ff */
[----:B------:R-:W-:Y:S01]  /*32d0*/  SHF.R.U64 R26, R24, 0x10, R25 ;  /* 0x00000010181a7819 */ /* 0x000fe20000001219 */
[----:B------:R-:W-:Y:S01]  /*32e0*/  IMAD.U32 R24, R7, 0x10000, RZ ;  /* 0x0001000007187824 */ /* 0x000fe200078e00ff */
[----:B------:R-:W-:Y:S02]  /*32f0*/  SHF.R.U32.HI R33, RZ, 0x10, R27 ;  /* 0x00000010ff217819 */ /* 0x000fe4000001161b */
[----:B------:R-:W-:Y:S02]  /*3300*/  SHF.R.U32.HI R27, RZ, 0x10, R25 ;  /* 0x00000010ff1b7819 */ /* 0x000fe40000011619 */
[----:B------:R-:W-:Y:S02]  /*3310*/  PRMT R111, R111, 0x5410, R26 ;  /* 0x000054106f6f7816 */ /* 0x000fe4000000001a */
[----:B------:R-:W-:-:S02]  /*3320*/  PRMT R113, R113, 0x5410, R32 ;  /* 0x0000541071717816 */ /* 0x000fc40000000020 */
[----:B------:R-:W-:Y:S02]  /*3330*/  PRMT R110, R110, 0x5410, R27 ;  /* 0x000054106e6e7816 */ /* 0x000fe4000000001b */
[----:B------:R-:W-:Y:S02]  /*3340*/  LOP3.LUT R25, R7, 0xffff0000, RZ, 0xc0, !PT ;  /* 0xffff000007197812 */ /* 0x000fe400078ec0ff */
[----:B------:R-:W-:Y:S01]  /*3350*/  PRMT R112, R112, 0x5410, R33 ;  /* 0x0000541070707816 */ /* 0x000fe20000000021 */
[----:B------:R-:W-:Y:S01]  /*3360*/  IMAD.U32 R33, R110, 0x10000, RZ ;  /* 0x000100006e217824 */ /* 0x000fe200078e00ff */
[----:B------:R-:W-:Y:S02]  /*3370*/  LOP3.LUT R7, R5, 0xffff0000, RZ, 0xc0, !PT ;  /* 0xffff000005077812 */ /* 0x000fe400078ec0ff */
[----:B------:R-:W-:Y:S01]  /*3380*/  LOP3.LUT R32, R111, 0xffff0000, RZ, 0xc0, !PT ;  /* 0xffff00006f207812 */ /* 0x000fe200078ec0ff */
[----:B------:R-:W-:Y:S01]  /*3390*/  IMAD.U32 R27, R112, 0x10000, RZ ;  /* 0x00010000701b7824 */ /* 0x000fe200078e00ff */
[----:B------:R-:W-:Y:S01]  /*33a0*/  LOP3.LUT R26, R113, 0xffff0000, RZ, 0xc0, !PT ;  /* 0xffff0000711a7812 */ /* 0x000fe200078ec0ff */
[----:B------:R-:W-:Y:S01]  /*33b0*/  IMAD.U32 R111, R111, 0x10000, RZ ;  /* 0x000100006f6f7824 */ /* 0x000fe200078e00ff */
[----:B------:R-:W-:Y:S01]  /*33c0*/  LOP3.LUT R15, R6, 0xffff0000, RZ, 0xc0, !PT ;  /* 0xffff0000060f7812 */ /* 0x000fe200078ec0ff */
[----:B------:R-:W-:-:S02]  /*33d0*/  IMAD.U32 R6, R5, 0x10000, RZ ;  /* 0x0001000005067824 */ /* 0x000fc400078e00ff */
[C---:B------:R-:W-:Y:S01]  /*33e0*/  FMUL.FTZ R35, R7.reuse, R32 ;  /* 0x0000002007237220 */ /* 0x040fe20000410000 */
[C---:B------:R-:W-:Y:S02]  /*33f0*/  IMAD.U32 R5, R4.reuse, 0x10000, RZ ;  /* 0x0001000004057824 */ /* 0x040fe400078e00ff */
[-C--:B------:R-:W-:Y:S01]  /*3400*/  FMUL.FTZ R7, R7, R26.reuse ;  /* 0x0000001a07077220 */ /* 0x080fe20000410000 */
[----:B------:R-:W-:Y:S01]  /*3410*/  LOP3.LUT R4, R4, 0xffff0000, RZ, 0xc0, !PT ;  /* 0xffff000004047812 */ /* 0x000fe200078ec0ff */
[C---:B------:R-:W-:Y:S01]  /*3420*/  FMUL.FTZ R37, R15.reuse, R33 ;  /* 0x000000210f257220 */ /* 0x040fe20000410000 */
[----:B------:R-:W-:Y:S01]  /*3430*/  LOP3.LUT R110, R110, 0xffff0000, RZ, 0xc0, !PT ;  /* 0xffff00006e6e7812 */ /* 0x000fe200078ec0ff */
[-C--:B------:R-:W-:Y:S01]  /*3440*/  FMUL.FTZ R15, R15, R27.reuse ;  /* 0x0000001b0f0f7220 */ /* 0x080fe20000410000 */
[----:B------:R-:W-:Y:S01]  /*3450*/  LOP3.LUT R112, R112, 0xffff0000, RZ, 0xc0, !PT ;  /* 0xffff000070707812 */ /* 0x000fe200078ec0ff */
[----:B------:R-:W-:Y:S02]  /*3460*/  IMAD.U32 R113, R113, 0x10000, RZ ;  /* 0x0001000071717824 */ /* 0x000fe400078e00ff */
[C---:B------:R-:W-:Y:S01]  /*3470*/  FFMA.FTZ R35, R6.reuse, R26, -R35 ;  /* 0x0000001a06237223 */ /* 0x040fe20000010823 */
[----:B------:R-:W-:Y:S01]  /*3480*/  FFMA.FTZ R32, R6, R32, R7 ;  /* 0x0000002006207223 */ /* 0x000fe20000010007 */
[----:B------:R-:W-:Y:S01]  /*3490*/  FFMA.FTZ R37, R14, R27, -R37 ;  /* 0x0000001b0e257223 */ /* 0x000fe20000010825 */
[----:B------:R-:W-:Y:S01]  /*34a0*/  FMUL.FTZ R6, R4, R111 ;  /* 0x0000006f04067220 */ /* 0x000fe20000410000 */
[----:B------:R-:W-:Y:S01]  /*34b0*/  FFMA.FTZ R14, R14, R33, R15 ;  /* 0x000000210e0e7223 */ /* 0x000fe2000001000f */
[C---:B------:R-:W-:Y:S01]  /*34c0*/  FMUL.FTZ R7, R25.reuse, R110 ;  /* 0x0000006e19077220 */ /* 0x040fe20000410000 */
[-C--:B------:R-:W-:Y:S01]  /*34d0*/  FMUL.FTZ R4, R4, R113.reuse ;  /* 0x0000007104047220 */ /* 0x080fe20000410000 */
[-C--:B------:R-:W-:Y:S01]  /*34e0*/  FMUL.FTZ R25, R25, R112.reuse ;  /* 0x0000007019197220 */ /* 0x080fe20000410000 */
[C---:B------:R-:W-:Y:S01]  /*34f0*/  FFMA.FTZ R6, R5.reuse, R113, -R6 ;  /* 0x0000007105067223 */ /* 0x040fe20000010806 */
[C---:B------:R-:W-:Y:S01]  /*3500*/  FFMA.FTZ R7, R24.reuse, R112, -R7 ;  /* 0x0000007018077223 */ /* 0x040fe20000010807 */
[----:B------:R-:W-:Y:S01]  /*3510*/  FFMA.FTZ R5, R5, R111, R4 ;  /* 0x0000006f05057223 */ /* 0x000fe20000010004 */
[----:B------:R-:W-:Y:S01]  /*3520*/  FFMA.FTZ R24, R24, R110, R25 ;  /* 0x0000006e18187223 */ /* 0x000fe20000010019 */
[----:B------:R-:W-:-:S02]  /*3530*/  F2FP.BF16.F32.PACK_AB R32, R32, R35 ;  /* 0x000000232020723e */ /* 0x000fc400000010ff */
[----:B------:R-:W-:Y:S02]  /*3540*/  F2FP.BF16.F32.PACK_AB R14, R14, R37 ;  /* 0x000000250e0e723e */ /* 0x000fe400000010ff */
[----:B------:R-:W-:Y:S01]  /*3550*/  F2FP.BF16.F32.PACK_AB R4, R5, R6 ;  /* 0x000000060504723e */ /* 0x000fe200000010ff */
[----:B------:R-:W-:Y:S01]  /*3560*/  IMAD.MOV.U32 R5, RZ, RZ, R32 ;  /* 0x000000ffff057224 */ /* 0x000fe200078e0020 */
[----:B------:R-:W-:Y:S01]  /*3570*/  F2FP.BF16.F32.PACK_AB R7, R24, R7 ;  /* 0x000000071807723e */ /* 0x000fe200000010ff */
[----:B------:R-:W-:-:S07]  /*3580*/  IMAD.MOV.U32 R6, RZ, RZ, R14 ;  /* 0x000000ffff067224 */ /* 0x000fce00078e000e */
.L_x_460:
[----:B------:R-:W-:Y:S05]  /*3590*/  BSYNC B2 ;  /* 0x0000000000027941 */ /* 0x000fea0003800000 */
.L_x_459:
[----:B--2---:R3:W-:Y:S02]  /*35a0*/  STG.E.128 desc[UR40][R12.64], R4 ;  /* 0x000000040c007986 */ /* 0x0047e4000c101d28 */
.L_x_458:
[----:B------:R-:W-:Y:S05]  /*35b0*/  BSYNC B1 ;  /* 0x0000000000017941 */ /* 0x000fea0003800000 */
.L_x_457:
[----:B------:R-:W-:Y:S05]  /*35c0*/  @P2 BRA `(.L_x_456) ;  /* 0x0000001800942947 */ /* 0x000fea0003800000 */
[----:B-123--:R1:W2:Y:S01]  /*35d0*/  LDS.128 R4, [R106+0x2000] ;  /* 0x002000006a047984 */ /* 0x00e2a20000000c00 */
[----:B------:R-:W-:Y:S01]  /*35e0*/  VIADD R14, R28, 0x10 ;  /* 0x000000101c0e7836 */ /* 0x000fe20000000000 */
[----:B------:R-:W-:Y:S04]  /*35f0*/  BSSY B1, `(.L_x_461) ;  /* 0x0000031000017945 */ /* 0x000fe80003800000 */
[----:B------:R-:W-:-:S13]  /*3600*/  ISETP.GE.AND P4, PT, R14, R105, PT ;  /* 0x000000690e00720c */ /* 0x000fda0003f86270 */
[----:B-1----:R-:W-:Y:S05]  /*3610*/  @P4 BRA `(.L_x_462) ;  /* 0x0000000000b84947 */ /* 0x002fea0003800000 */
[----:B------:R-:W-:Y:S02]  /*3620*/  SHF.R.U32.HI R14, RZ, 0x10, R9 ;  /* 0x00000010ff0e7819 */ /* 0x000fe40000011609 */
[----:B------:R-:W-:Y:S02]  /*3630*/  SHF.R.U32.HI R24, RZ, 0x10, R11 ;  /* 0x00000010ff187819 */ /* 0x000fe4000001160b */
[----:B------:R-:W-:Y:S01]  /*3640*/  SHF.R.U64 R15, R8, 0x10, R9 ;  /* 0x00000010080f7819 */ /* 0x000fe20000001209 */
[----:B--2---:R-:W-:Y:S01]  /*3650*/  IMAD.U32 R8, R6, 0x10000, RZ ;  /* 0x0001000006087824 */ /* 0x004fe200078e00ff */
[----:B------:R-:W-:Y:S01]  /*3660*/  SHF.R.U64 R25, R10, 0x10, R11 ;  /* 0x000000100a197819 */ /* 0x000fe2000000120b */
[----:B------:R-:W-:Y:S01]  /*3670*/  IMAD.U32 R10, R7, 0x10000, RZ ;  /* 0x00010000070a7824 */ /* 0x000fe200078e00ff */
[----:B------:R-:W-:Y:S02]  /*3680*/  PRMT R109, R109, 0x5410, R14 ;  /* 0x000054106d6d7816 */ /* 0x000fe4000000000e */
[----:B------:R-:W-:-:S02]  /*3690*/  PRMT R103, R103, 0x5410, R24 ;  /* 0x0000541067677816 */ /* 0x000fc40000000018 */
[----:B------:R-:W-:Y:S02]  /*36a0*/  PRMT R108, R108, 0x5410, R15 ;  /* 0x000054106c6c7816 */ /* 0x000fe4000000000f */
[----:B------:R-:W-:Y:S01]  /*36b0*/  LOP3.LUT R9, R6, 0xffff0000, RZ, 0xc0, !PT ;  /* 0xffff000006097812 */ /* 0x000fe200078ec0ff */
[----:B------:R-:W-:Y:S01]  /*36c0*/  IMAD.U32 R15, R103, 0x10000, RZ ;  /* 0x00010000670f7824 */ /* 0x000fe200078e00ff */
[----:B------:R-:W-:Y:S01]  /*36d0*/  LOP3.LUT R11, R7, 0xffff0000, RZ, 0xc0, !PT ;  /* 0xffff0000070b7812 */ /* 0x000fe200078ec0ff */
[----:B------:R-:W-:Y:S01]  /*36e0*/  IMAD.U32 R6, R5, 0x10000, RZ ;  /* 0x0001000005067824 */ /* 0x000fe200078e00ff */
[----:B------:R-:W-:Y:S01]  /*36f0*/  PRMT R102, R102, 0x5410, R25 ;  /* 0x0000541066667816 */ /* 0x000fe20000000019 */
[----:B------:R-:W-:Y:S01]  /*3700*/  IMAD.U32 R25, R109, 0x10000, RZ ;  /* 0x000100006d197824 */ /* 0x000fe200078e00ff */
[----:B------:R-:W-:Y:S01]  /*3710*/  LOP3.LUT R7, R5, 0xffff0000, RZ, 0xc0, !PT ;  /* 0xffff000005077812 */ /* 0x000fe200078ec0ff */
[----:B------:R-:W-:Y:S01]  /*3720*/  IMAD.U32 R5, R4, 0x10000, RZ ;  /* 0x0001000004057824 */ /* 0x000fe200078e00ff */
[----:B------:R-:W-:Y:S01]  /*3730*/  LOP3.LUT R24, R108, 0xffff0000, RZ, 0xc0, !PT ;  /* 0xffff00006c187812 */ /* 0x000fe200078ec0ff */
[C---:B------:R-:W-:Y:S01]  /*3740*/  FMUL.FTZ R33, R9.reuse, R25 ;  /* 0x0000001909217220 */ /* 0x040fe20000410000 */
[----:B------:R-:W-:Y:S01]  /*3750*/  LOP3.LUT R14, R102, 0xffff0000, RZ, 0xc0, !PT ;  /* 0xffff0000660e7812 */ /* 0x000fe200078ec0ff */
[-C--:B------:R-:W-:Y:S01]  /*3760*/  FMUL.FTZ R9, R9, R15.reuse ;  /* 0x0000000f09097220 */ /* 0x080fe20000410000 */
[----:B------:R-:W-:Y:S01]  /*3770*/  LOP3.LUT R109, R109, 0xffff0000, RZ, 0xc0, !PT ;  /* 0xffff00006d6d7812 */ /* 0x000fe200078ec0ff */
[----:B------:R-:W-:Y:S01]  /*3780*/  FMUL.FTZ R27, R7, R24 ;  /* 0x00000018071b7220 */ /* 0x000fe20000410000 */
[----:B------:R-:W-:Y:S01]  /*3790*/  LOP3.LUT R103, R103, 0xffff0000, RZ, 0xc0, !PT ;  /* 0xffff000067677812 */ /* 0x000fe200078ec0ff */
[----:B------:R-:W-:Y:S01]  /*37a0*/  FFMA.FTZ R33, R8, R15, -R33 ;  /* 0x0000000f08217223 */ /* 0x000fe20000010821 */
[-C--:B------:R-:W-:Y:S01]  /*37b0*/  FMUL.FTZ R7, R7, R14.reuse ;  /* 0x0000000e07077220 */ /* 0x080fe20000410000 */
[----:B------:R-:W-:Y:S01]  /*37c0*/  LOP3.LUT R4, R4, 0xffff0000, RZ, 0xc0, !PT ;  /* 0xffff000004047812 */ /* 0x000fe200078ec0ff */
[----:B------:R-:W-:Y:S01]  /*37d0*/  FFMA.FTZ R27, R6, R14, -R27 ;  /* 0x0000000e061b7223 */ /* 0x000fe2000001081b */
[----:B------:R-:W-:Y:S01]  /*37e0*/  FFMA.FTZ R8, R8, R25, R9 ;  /* 0x0000001908087223 */ /* 0x000fe20000010009 */
[----:B------:R-:W-:-:S02]  /*37f0*/  IMAD.U32 R108, R108, 0x10000, RZ ;  /* 0x000100006c6c7824 */ /* 0x000fc400078e00ff */
[C---:B------:R-:W-:Y:S01]  /*3800*/  FMUL.FTZ R9, R11.reuse, R109 ;  /* 0x0000006d0b097220 */ /* 0x040fe20000410000 */
[----:B------:R-:W-:Y:S02]  /*3810*/  IMAD.U32 R102, R102, 0x10000, RZ ;  /* 0x0001000066667824 */ /* 0x000fe400078e00ff */
[-C--:B------:R-:W-:Y:S01]  /*3820*/  FMUL.FTZ R14, R11, R103.reuse ;  /* 0x000000670b0e7220 */ /* 0x080fe20000410000 */
[----:B------:R-:W-:Y:S01]  /*3830*/  FFMA.FTZ R24, R6, R24, R7 ;  /* 0x0000001806187223 */ /* 0x000fe20000010007 */
[C---:B------:R-:W-:Y:S01]  /*3840*/  FMUL.FTZ R6, R4.reuse, R108 ;  /* 0x0000006c04067220 */ /* 0x040fe20000410000 */
[-C--:B------:R-:W-:Y:S01]  /*3850*/  FMUL.FTZ R7, R4, R102.reuse ;  /* 0x0000006604077220 */ /* 0x080fe20000410000 */
[C---:B------:R-:W-:Y:S01]  /*3860*/  FFMA.FTZ R9, R10.reuse, R103, -R9 ;  /* 0x000000670a097223 */ /* 0x040fe20000010809 */
[----:B------:R-:W-:Y:S01]  /*3870*/  FFMA.FTZ R14, R10, R109, R14 ;  /* 0x0000006d0a0e7223 */ /* 0x000fe2000001000e */
[C---:B------:R-:W-:Y:S01]  /*3880*/  FFMA.FTZ R6, R5.reuse, R102, -R6 ;  /* 0x0000006605067223 */ /* 0x040fe20000010806 */
[----:B------:R-:W-:Y:S01]  /*3890*/  FFMA.FTZ R7, R5, R108, R7 ;  /* 0x0000006c05077223 */ /* 0x000fe20000010007 */
[----:B------:R-:W-:-:S02]  /*38a0*/  F2FP.BF16.F32.PACK_AB R8, R8, R33 ;  /* 0x000000210808723e */ /* 0x000fc400000010ff */
[----:B------:R-:W-:Y:S02]  /*38b0*/  F2FP.BF16.F32.PACK_AB R9, R14, R9 ;  /* 0x000000090e09723e */ /* 0x000fe400000010ff */
[----:B------:R-:W-:Y:S01]  /*38c0*/  F2FP.BF16.F32.PACK_AB R4, R7, R6 ;  /* 0x000000060704723e */ /* 0x000fe200000010ff */
[----:B------:R-:W-:Y:S01]  /*38d0*/  IMAD.MOV.U32 R6, RZ, RZ, R8 ;  /* 0x000000ffff067224 */ /* 0x000fe200078e0008 */
[----:B------:R-:W-:Y:S01]  /*38e0*/  F2FP.BF16.F32.PACK_AB R5, R24, R27 ;  /* 0x0000001b1805723e */ /* 0x000fe200000010ff */
[----:B------:R-:W-:-:S07]  /*38f0*/  IMAD.MOV.U32 R7, RZ, RZ, R9 ;  /* 0x000000ffff077224 */ /* 0x000fce00078e0009 */
.L_x_462:
[----:B------:R-:W-:Y:S05]  /*3900*/  BSYNC B1 ;  /* 0x0000000000017941 */ /* 0x000fea0003800000 */
.L_x_461:
[----:B--2---:R1:W-:Y:S01]  /*3910*/  STG.E.128 desc[UR40][R12.64+0x40], R4 ;  /* 0x000040040c007986 */ /* 0x0043e2000c101d28 */
[----:B------:R-:W-:Y:S05]  /*3920*/  BRA `(.L_x_456) ;  /* 0x0000001400bc7947 */ /* 0x000fea0003800000 */
.L_x_440:
[----:B------:R-:W-:Y:S02]  /*3930*/  ISETP.GE.AND P3, PT, R211, R104, PT ;  /* 0x00000068d300720c */ /* 0x000fe40003f66270 */
[----:B------:R-:W-:Y:S02]  /*3940*/  CS2R R14, SRZ ;  /* 0x00000000000e7805 */ /* 0x000fe4000001ff00 */
[----:B------:R-:W-:Y:S02]  /*3950*/  CS2R R12, SRZ ;  /* 0x00000000000c7805 */ /* 0x000fe4000001ff00 */
[----:B------:R-:W-:-:S13]  /*3960*/  ISETP.GE.OR P3, PT, R16, R105, P3 ;  /* 0x000000691000720c */ /* 0x000fda0001f66670 */
[----:B------:R-:W-:Y:S01]  /*3970*/  @!P3 IADD3 R5, P4, P5, R50, R6, R83 ;  /* 0x000000063205b210 */ /* 0x000fe20007d9e053 */
[----:B------:R-:W0:Y:S03]  /*3980*/  @!P3 LDC.64 R34, c[0x0][0x3c8] ;  /* 0x0000f200ff22bb82 */ /* 0x000e260000000a00 */
[----:B------:R-:W-:Y:S02]  /*3990*/  @!P3 IADD3.X R36, R71, R101, R84, P4, P5 ;  /* 0x000000654724b210 */ /* 0x000fe400027ea454 */
[----:B------:R-:W-:-:S03]  /*39a0*/  @!P3 IADD3 R10, P4, P5, R44, R4, R89 ;  /* 0x000000042c0ab210 */ /* 0x000fc60007d9e059 */
[----:B------:R-:W1:Y:S01]  /*39b0*/  @!P3 LDC.64 R106, c[0x0][0x3e0] ;  /* 0x0000f800ff6abb82 */ /* 0x000e620000000a00 */
[----:B------:R-:W-:Y:S02]  /*39c0*/  @!P3 IADD3.X R11, R72, R111, R91, P4, P5 ;  /* 0x0000006f480bb210 */ /* 0x000fe400027ea45b */
[----:B------:R-:W-:-:S04]  /*39d0*/  ISETP.GE.AND P4, PT, R19, R104, PT ;  /* 0x000000681300720c */ /* 0x000fc80003f86270 */
[----:B------:R-:W-:-:S13]  /*39e0*/  ISETP.GE.OR P4, PT, R16, R105, P4 ;  /* 0x000000691000720c */ /* 0x000fda0002786670 */
[----:B------:R-:W2:Y:S01]  /*39f0*/  @!P4 LDC.64 R8, c[0x0][0x3c8] ;  /* 0x0000f200ff08cb82 */ /* 0x000ea20000000a00 */
[----:B------:R-:W-:-:S05]  /*3a00*/  @!P4 IADD3 R6, P5, R50, R6, RZ ;  /* 0x000000063206c210 */ /* 0x000fca0007fbe0ff */
[----:B------:R-:W-:Y:S02]  /*3a10*/  @!P4 IMAD.X R7, R101, 0x1, R71, P5 ;  /* 0x000000016507c824 */ /* 0x000fe400028e0647 */
[----:B------:R-:W3:Y:S01]  /*3a20*/  @!P4 LDC.64 R32, c[0x0][0x3e0] ;  /* 0x0000f800ff20cb82 */ /* 0x000ee20000000a00 */
[----:B------:R-:W-:Y:S02]  /*3a30*/  CS2R R26, SRZ ;  /* 0x00000000001a7805 */ /* 0x000fe4000001ff00 */
[----:B------:R-:W-:Y:S02]  /*3a40*/  CS2R R24, SRZ ;  /* 0x0000000000187805 */ /* 0x000fe4000001ff00 */
[----:B--2---:R-:W-:-:S04]  /*3a50*/  @!P4 LEA R8, P5, R6, R8, 0x1 ;  /* 0x000000080608c211 */ /* 0x004fc800078a08ff */
[----:B------:R-:W-:Y:S02]  /*3a60*/  @!P4 LEA.HI.X R9, R6, R9, R7, 0x1, P5 ;  /* 0x000000090609c211 */ /* 0x000fe400028f0c07 */
[----:B------:R-:W-:-:S03]  /*3a70*/  @!P4 IADD3 R4, P5, R44, R4, RZ ;  /* 0x000000042c04c210 */ /* 0x000fc60007fbe0ff */
[----:B------:R2:W4:Y:S02]  /*3a80*/  @!P4 LDG.E.128 R12, desc[UR40][R8.64] ;  /* 0x00000028080cc981 */ /* 0x000524000c1e1d00 */
[----:B------:R-:W-:Y:S01]  /*3a90*/  @!P4 IMAD.X R6, R111, 0x1, R72, P5 ;  /* 0x000000016f06c824 */ /* 0x000fe200028e0648 */
[----:B---3--:R-:W-:-:S04]  /*3aa0*/  @!P4 LEA R32, P5, R4, R32, 0x1 ;  /* 0x000000200420c211 */ /* 0x008fc800078a08ff */
[----:B------:R-:W-:-:S05]  /*3ab0*/  @!P4 LEA.HI.X R33, R4, R33, R6, 0x1, P5 ;  /* 0x000000210421c211 */ /* 0x000fca00028f0c06 */
[----:B------:R4:W3:Y:S01]  /*3ac0*/  @!P4 LDG.E.128 R24, desc[UR40][R32.64] ;  /* 0x000000282018c981 */ /* 0x0008e2000c1e1d00 */
[C---:B0-----:R-:W-:Y:S02]  /*3ad0*/  @!P3 LEA R34, P4, R5.reuse, R34, 0x1 ;  /* 0x000000220522b211 */ /* 0x041fe400078808ff */
[----:B------:R-:W-:Y:S02]  /*3ae0*/  CS2R R6, SRZ ;  /* 0x0000000000067805 */ /* 0x000fe4000001ff00 */
[----:B------:R-:W-:Y:S02]  /*3af0*/  @!P3 LEA.HI.X R35, R5, R35, R36, 0x1, P4 ;  /* 0x000000230523b211 */ /* 0x000fe400020f0c24 */
[----:B------:R-:W-:Y:S02]  /*3b00*/  CS2R R4, SRZ ;  /* 0x0000000000047805 */ /* 0x000fe4000001ff00 */
[----:B-1----:R-:W-:Y:S02]  /*3b10*/  @!P3 LEA R36, P4, R10, R106, 0x1 ;  /* 0x0000006a0a24b211 */ /* 0x002fe400078808ff */
[----:B--2---:R-:W-:-:S02]  /*3b20*/  CS2R R8, SRZ ;  /* 0x0000000000087805 */ /* 0x004fc4000001ff00 */
[----:B------:R-:W-:Y:S01]  /*3b30*/  @!P3 LEA.HI.X R37, R10, R107, R11, 0x1, P4 ;  /* 0x0000006b0a25b211 */ /* 0x000fe200020f0c0b */
[----:B------:R0:W2:Y:S01]  /*3b40*/  @!P3 LDG.E.128 R4, desc[UR40][R34.64] ;  /* 0x000000282204b981 */ /* 0x0000a2000c1e1d00 */
[----:B------:R-:W-:-:S06]  /*3b50*/  CS2R R10, SRZ ;  /* 0x00000000000a7805 */ /* 0x000fcc000001ff00 */
[----:B------:R-:W5:Y:S01]  /*3b60*/  @!P3 LDG.E.128 R8, desc[UR40][R36.64] ;  /* 0x000000282408b981 */ /* 0x000f62000c1e1d00 */
[----:B------:R-:W-:-:S06]  /*3b70*/  UISETP.NE.AND UP0, UPT, UR44, 0x3, UPT ;  /* 0x000000032c00788c */ /* 0x000fcc000bf05270 */
[----:B------:R-:W-:Y:S02]  /*3b80*/  PLOP3.LUT P3, PT, PT, PT, UP0, 0x80, 0x0 ;  /* 0x000000000000781c */ /* 0x000fe40003f6f008 */
[----:B------:R-:W-:Y:S01]  /*3b90*/  ISETP.GE.AND P4, PT, R16, R105, PT ;  /* 0x000000691000720c */ /* 0x000fe20003f86270 */
[----:B----4-:R-:W-:Y:S02]  /*3ba0*/  IMAD.MOV.U32 R32, RZ, RZ, R14 ;  /* 0x000000ffff207224 */ /* 0x010fe400078e000e */
[----:B------:R-:W-:-:S03]  /*3bb0*/  IMAD.MOV.U32 R33, RZ, RZ, R15 ;  /* 0x000000ffff217224 */ /* 0x000fc600078e000f */
[----:B------:R-:W-:Y:S02]  /*3bc0*/  PRMT R128, R32, 0x7610, R128 ;  /* 0x0000761020807816 */ /* 0x000fe40000000080 */
[----:B------:R-:W-:Y:S01]  /*3bd0*/  PRMT R135, R33, 0x7610, R135 ;  /* 0x0000761021877816 */ /* 0x000fe20000000087 */
[----:B------:R-:W-:Y:S02]  /*3be0*/  IMAD.MOV.U32 R90, RZ, RZ, R13 ;  /* 0x000000ffff5a7224 */ /* 0x000fe400078e000d */
[----:B---3--:R-:W-:Y:S02]  /*3bf0*/  IMAD.MOV.U32 R32, RZ, RZ, R26 ;  /* 0x000000ffff207224 */ /* 0x008fe400078e001a */
[----:B------:R-:W-:Y:S02]  /*3c00*/  IMAD.MOV.U32 R33, RZ, RZ, R27 ;  /* 0x000000ffff217224 */ /* 0x000fe400078e001b */
[----:B0-----:R-:W-:Y:S02]  /*3c10*/  IMAD.MOV.U32 R34, RZ, RZ, R24 ;  /* 0x000000ffff227224 */ /* 0x001fe400078e0018 */
[----:B------:R-:W-:Y:S01]  /*3c20*/  IMAD.MOV.U32 R35, RZ, RZ, R25 ;  /* 0x000000ffff237224 */ /* 0x000fe200078e0019 */
[----:B------:R-:W-:-:S02]  /*3c30*/  PRMT R136, R32, 0x7610, R136 ;  /* 0x0000761020887816 */ /* 0x000fc40000000088 */
[----:B------:R-:W-:Y:S02]  /*3c40*/  PRMT R114, R114, 0x5410, R33 ;  /* 0x0000541072727816 */ /* 0x000fe40000000021 */
[----:B------:R-:W-:Y:S01]  /*3c50*/  PRMT R115, R115, 0x5410, R34 ;  /* 0x0000541073737816 */ /* 0x000fe20000000022 */
[----:B--2---:R-:W-:Y:S01]  /*3c60*/  IMAD.MOV.U32 R32, RZ, RZ, R6 ;  /* 0x000000ffff207224 */ /* 0x004fe200078e0006 */
[----:B------:R-:W-:Y:S01]  /*3c70*/  PRMT R137, R35, 0x7610, R137 ;  /* 0x0000761023897816 */ /* 0x000fe20000000089 */
[----:B------:R-:W-:Y:S01]  /*3c80*/  IMAD.MOV.U32 R33, RZ, RZ, R7 ;  /* 0x000000ffff217224 */ /* 0x000fe200078e0007 */
[----:B------:R-:W-:Y:S01]  /*3c90*/  PRMT R112, R112, 0x5410, R90 ;  /* 0x0000541070707816 */ /* 0x000fe2000000005a */
[----:B------:R-:W-:Y:S02]  /*3ca0*/  IMAD.MOV.U32 R34, RZ, RZ, R4 ;  /* 0x000000ffff227224 */ /* 0x000fe400078e0004 */
[----:B------:R-:W-:Y:S01]  /*3cb0*/  IMAD.MOV.U32 R35, RZ, RZ, R5 ;  /* 0x000000ffff237224 */ /* 0x000fe200078e0005 */
[----:B------:R-:W-:Y:S01]  /*3cc0*/  PRMT R112, R32, 0x7610, R112 ;  /* 0x0000761020707816 */ /* 0x000fe20000000070 */
[----:B------:R-:W-:Y:S01]  /*3cd0*/  IMAD.MOV.U32 R39, RZ, RZ, R12 ;  /* 0x000000ffff277224 */ /* 0x000fe200078e000c */
[----:B------:R-:W-:Y:S01]  /*3ce0*/  PRMT R114, R33, 0x7610, R114 ;  /* 0x0000761021727816 */ /* 0x000fe20000000072 */
[----:B-----5:R-:W-:Y:S01]  /*3cf0*/  IMAD.MOV.U32 R32, RZ, RZ, R10 ;  /* 0x000000ffff207224 */ /* 0x020fe200078e000a */
[----:B------:R-:W-:Y:S01]  /*3d00*/  PRMT R115, R34, 0x7610, R115 ;  /* 0x0000761022737816 */ /* 0x000fe20000000073 */
[----:B------:R-:W-:Y:S01]  /*3d10*/  IMAD.MOV.U32 R33, RZ, RZ, R11 ;  /* 0x000000ffff217224 */ /* 0x000fe200078e000b */
[----:B------:R-:W-:Y:S01]  /*3d20*/  PRMT R116, R35, 0x7610, R116 ;  /* 0x0000761023747816 */ /* 0x000fe20000000074 */
[----:B------:R-:W-:-:S02]  /*3d30*/  IMAD.MOV.U32 R34, RZ, RZ, R8 ;  /* 0x000000ffff227224 */ /* 0x000fc400078e0008 */
[----:B------:R-:W-:Y:S01]  /*3d40*/  IMAD.MOV.U32 R35, RZ, RZ, R9 ;  /* 0x000000ffff237224 */ /* 0x000fe200078e0009 */
[----:B------:R-:W-:Y:S02]  /*3d50*/  PRMT R132, R39, 0x7610, R132 ;  /* 0x0000761027847816 */ /* 0x000fe40000000084 */
[----:B------:R-:W-:Y:S02]  /*3d60*/  PRMT R117, R32, 0x7610, R117 ;  /* 0x0000761020757816 */ /* 0x000fe40000000075 */
[----:B------:R-:W-:Y:S02]  /*3d70*/  PRMT R118, R33, 0x7610, R118 ;  /* 0x0000761021767816 */ /* 0x000fe40000000076 */
[----:B------:R-:W-:Y:S02]  /*3d80*/  PRMT R119, R34, 0x7610, R119 ;  /* 0x0000761022777816 */ /* 0x000fe40000000077 */
[----:B------:R-:W-:Y:S01]  /*3d90*/  PRMT R120, R35, 0x7610, R120 ;  /* 0x0000761023787816 */ /* 0x000fe20000000078 */
[----:B------:R-:W-:Y:S06]  /*3da0*/  @!P3 BRA `(.L_x_463) ;  /* 0x000000000004b947 */ /* 0x000fec0003800000 */
[----:B------:R-:W-:Y:S01]  /*3db0*/  BPT.TRAP 0x1 ;  /* 0x000000040000795c */ /* 0x000fe20000300000 */
.L_x_463:
[----:B------:R-:W-:Y:S01]  /*3dc0*/  IMAD R90, R2, 0x8, R18 ;  /* 0x00000008025a7824 */ /* 0x000fe200078e0212 */
[----:B------:R-:W-:Y:S01]  /*3dd0*/  SHF.L.U32 R101, R23, 0x1f, RZ ;  /* 0x0000001f17657819 */ /* 0x000fe200000006ff */
[----:B------:R-:W0:Y:S01]  /*3de0*/  LDC R105, c[0x0][0x2e4] ;  /* 0x0000b900ff697b82 */ /* 0x000e220000000800 */
[----:B------:R-:W-:Y:S01]  /*3df0*/  BSSY B1, `(.L_x_464) ;  /* 0x0000006000017945 */ /* 0x000fe20003800000 */
[----:B------:R-:W-:Y:S01]  /*3e00*/  IMAD.MOV.U32 R109, RZ, RZ, R38 ;  /* 0x000000ffff6d7224 */ /* 0x000fe200078e0026 */
[----:B------:R-:W1:Y:S05]  /*3e10*/  SYNCS.PHASECHK.TRANS64.TRYWAIT P5, [R90+URZ+0x22890], R101 ;  /* 0x022890655a0075a7 */ /* 0x000e6a00080a017f */
[----:B------:R-:W2:Y:S01]  /*3e20*/  LDC.64 R106, c[0x0][0x2f0] ;  /* 0x0000bc00ff6a7b82 */ /* 0x000ea20000000a00 */
[----:B0-----:R-:W-:Y:S01]  /*3e30*/  IMAD.IADD R113, R105, 0x1, -R78 ;  /* 0x0000000169717824 */ /* 0x001fe200078e0a4e */
[----:B-1----:R-:W-:Y:S06]  /*3e40*/  @!P5 BRA `(.L_x_465) ;  /* 0x000001080004d947 */ /* 0x002fec0003800000 */
.L_x_664:
[----:B------:R-:W-:Y:S05]  /*3e50*/  BSYNC B1 ;  /* 0x0000000000017941 */ /* 0x000fea0003800000 */
.L_x_464:
[----:B------:R-:W-:Y:S01]  /*3e60*/  ISETP.GE.OR P5, PT, R19, R104, P1 ;  /* 0x000000681300720c */ /* 0x000fe20000fa6670 */
[----:B------:R-:W-:-:S12]  /*3e70*/  BSSY B1, `(.L_x_466) ;  /* 0x0000080000017945 */ /* 0x000fd80003800000 */
[----:B------:R-:W-:Y:S05]  /*3e80*/  @P5 BRA `(.L_x_467) ;  /* 0x0000000400f85947 */ /* 0x000fea0003800000 */
[-C--:B--2---:R-:W-:Y:S01]  /*3e90*/  IMAD R32, R218, R106.reuse, RZ ;  /* 0x0000006ada207224 */ /* 0x084fe200078e02ff */
[----:B------:R-:W-:Y:S01]  /*3ea0*/  BSSY B2, `(.L_x_468) ;  /* 0x0000070000027945 */ /* 0x000fe20003800000 */
[----:B------:R-:W-:-:S04]  /*3eb0*/  IMAD.WIDE.U32 R110, R19, R106, R108 ;  /* 0x0000006a136e7225 */ /* 0x000fc800078e006c */
[----:B------:R-:W-:Y:S01]  /*3ec0*/  IMAD R33, R19, R107, R32 ;  /* 0x0000006b13217224 */ /* 0x000fe200078e0220 */
[----:B------:R-:W-:Y:S02]  /*3ed0*/  SEL R32, R78, R113, !P0 ;  /* 0x000000714e207207 */ /* 0x000fe40004000000 */
[----:B------:R-:W-:Y:S01]  /*3ee0*/  IADD3 R121, P5, P6, R20, R110, R69 ;  /* 0x0000006e14797210 */ /* 0x000fe20007ebe045 */
[----:B------:R-:W-:Y:S01]  /*3ef0*/  IMAD.IADD R124, R33, 0x1, R111 ;  /* 0x00000001217c7824 */ /* 0x000fe200078e026f */
[----:B------:R-:W-:-:S04]  /*3f00*/  SHF.R.S32.HI R33, RZ, 0x1f, R32 ;  /* 0x0000001fff217819 */ /* 0x000fc80000011420 */
[----:B------:R-:W-:Y:S02]  /*3f10*/  LEA.HI R33, R33, R32, RZ, 0x4 ;  /* 0x0000002021217211 */ /* 0x000fe400078f20ff */
[----:B------:R-:W-:Y:S02]  /*3f20*/  IADD3.X R122, R97, R124, R64, P5, P6 ;  /* 0x0000007c617a7210 */ /* 0x000fe40002fec440 */
[----:B------:R-:W-:-:S05]  /*3f30*/  LEA.HI.SX32 R33, R33, R70, 0x1c ;  /* 0x0000004621217211 */ /* 0x000fca00078fe2ff */
[----:B------:R-:W-:-:S05]  /*3f40*/  IMAD.SHL.U32 R123, R33, 0x8, RZ ;  /* 0x00000008217b7824 */ /* 0x000fca00078e00ff */
[----:B------:R-:W-:-:S04]  /*3f50*/  LOP3.LUT R33, R87, 0x38, R123, 0xf8, !PT ;  /* 0x0000003857217812 */ /* 0x000fc800078ef87b */
[----:B------:R-:W-:Y:S01]  /*3f60*/  LOP3.LUT R32, R33, R82, RZ, 0x3c, !PT ;  /* 0x0000005221207212 */ /* 0x000fe200078e3cff */
[----:B------:R-:W-:-:S04]  /*3f70*/  IMAD R33, R2, 0x1800, R67 ;  /* 0x0000180002217824 */ /* 0x000fc800078e0243 */
[----:B------:R-:W-:Y:S02]  /*3f80*/  IMAD R35, R205, 0x200, R32 ;  /* 0x00000200cd237824 */ /* 0x000fe400078e0220 */
[----:B------:R-:W-:Y:S02]  /*3f90*/  IMAD R33, R33, 0x2, R18 ;  /* 0x0000000221217824 */ /* 0x000fe400078e0212 */
[----:B------:R-:W-:-:S04]  /*3fa0*/  IMAD R35, R2, 0x1800, R35 ;  /* 0x0000180002237824 */ /* 0x000fc800078e0223 */
[----:B------:R-:W-:Y:S02]  /*3fb0*/  IMAD R36, R35, 0x2, R18 ;  /* 0x0000000223247824 */ /* 0x000fe400078e0212 */
[----:B------:R-:W1:Y:S04]  /*3fc0*/  LDS.128 R32, [R33+0x1c400] ;  /* 0x01c4000021207984 */ /* 0x000e680000000c00 */
[----:B------:R-:W2:Y:S01]  /*3fd0*/  LDS.128 R36, [R36+0x1c400] ;  /* 0x01c4000024247984 */ /* 0x000ea20000000c00 */
[----:B------:R-:W-:Y:S05]  /*3fe0*/  @P4 BRA `(.L_x_469) ;  /* 0x00000004006c4947 */ /* 0x000fea0003800000 */
[----:B------:R-:W-:Y:S02]  /*3ff0*/  SHF.R.U32.HI R126, RZ, 0x10, R13 ;  /* 0x00000010ff7e7819 */ /* 0x000fe4000001160d */
[----:B------:R-:W-:Y:S02]  /*4000*/  SHF.R.U32.HI R131, RZ, 0x10, R25 ;  /* 0x00000010ff837819 */ /* 0x000fe40000011619 */
[----:B------:R-:W-:Y:S01]  /*4010*/  SHF.R.U64 R125, R12, 0x10, R13 ;  /* 0x000000100c7d7819 */ /* 0x000fe2000000120d */
[----:B-1----:R-:W-:Y:S01]  /*4020*/  IMAD.U32 R13, R33, 0x10000, RZ ;  /* 0x00010000210d7824 */ /* 0x002fe200078e00ff */
[----:B------:R-:W-:Y:S01]  /*4030*/  SHF.R.U64 R127, R14, 0x10, R15 ;  /* 0x000000100e7f7819 */ /* 0x000fe2000000120f */
[----:B------:R-:W-:Y:S01]  /*4040*/  IMAD.U32 R12, R32, 0x10000, RZ ;  /* 0x00010000200c7824 */ /* 0x000fe200078e00ff */
[----:B------:R-:W-:Y:S02]  /*4050*/  PRMT R126, R112, 0x5432, R126 ;  /* 0x00005432707e7816 */ /* 0x000fe4000000007e */
[----:B------:R-:W-:-:S02]  /*4060*/  PRMT R131, R137, 0x5410, R131 ;  /* 0x0000541089837816 */ /* 0x000fc40000000083 */
[--C-:B------:R-:W-:Y:S01]  /*4070*/  SHF.R.U64 R133, R26, 0x10, R27.reuse ;  /* 0x000000101a857819 */ /* 0x100fe2000000121b */
[----:B--2---:R-:W-:Y:S01]  /*4080*/  IMAD.U32 R26, R36, 0x10000, RZ ;  /* 0x00010000241a7824 */ /* 0x004fe200078e00ff */
[----:B------:R-:W-:Y:S01]  /*4090*/  SHF.R.U32.HI R134, RZ, 0x10, R27 ;  /* 0x00000010ff867819 */ /* 0x000fe2000001161b */
[----:B------:R-:W-:Y:S01]  /*40a0*/  IMAD.U32 R27, R37, 0x10000, RZ ;  /* 0x00010000251b7824 */ /* 0x000fe200078e00ff */
[----:B------:R-:W-:Y:S01]  /*40b0*/  PRMT R125, R132, 0x5410, R125 ;  /* 0x00005410847d7816 */ /* 0x000fe2000000007d */
[----:B------:R-:W-:Y:S01]  /*40c0*/  IMAD.U32 R132, R131, 0x10000, RZ ;  /* 0x0001000083847824 */ /* 0x000fe200078e00ff */
[----:B------:R-:W-:Y:S01]  /*40d0*/  PRMT R127, R128, 0x5410, R127 ;  /* 0x00005410807f7816 */ /* 0x000fe2000000007f */
[----:B------:R-:W-:Y:S01]  /*40e0*/  IMAD.U32 R128, R126, 0x10000, RZ ;  /* 0x000100007e807824 */ /* 0x000fe200078e00ff */
[----:B------:R-:W-:Y:S01]  /*40f0*/  SHF.R.U32.HI R129, RZ, 0x10, R15 ;  /* 0x00000010ff817819 */ /* 0x000fe2000001160f */
[----:B------:R-:W-:Y:S01]  /*4100*/  IMAD.U32 R15, R34, 0x10000, RZ ;  /* 0x00010000220f7824 */ /* 0x000fe200078e00ff */
[----:B------:R-:W-:Y:S01]  /*4110*/  LOP3.LUT R14, R33, 0xffff0000, RZ, 0xc0, !PT ;  /* 0xffff0000210e7812 */ /* 0x000fe200078ec0ff */
[----:B------:R-:W-:Y:S01]  /*4120*/  FMUL.FTZ R138, R27, R128 ;  /* 0x000000801b8a7220 */ /* 0x000fe20000410000 */
[----:B------:R-:W-:Y:S01]  /*4130*/  LOP3.LUT R33, R37, 0xffff0000, RZ, 0xc0, !PT ;  /* 0xffff000025217812 */ /* 0x000fe200078ec0ff */
[----:B------:R-:W-:Y:S01]  /*4140*/  IMAD.U32 R37, R39, 0x10000, RZ ;  /* 0x0001000027257824 */ /* 0x000fe200078e00ff */
[----:B------:R-:W-:Y:S01]  /*4150*/  PRMT R133, R136, 0x5410, R133 ;  /* 0x0000541088857816 */ /* 0x000fe20000000085 */
[-C--:B------:R-:W-:Y:S01]  /*4160*/  FMUL.FTZ R136, R27, R132.reuse ;  /* 0x000000841b887220 */ /* 0x080fe20000410000 */
[----:B------:R-:W-:Y:S01]  /*4170*/  LOP3.LUT R131, R131, 0xffff0000, RZ, 0xc0, !PT ;  /* 0xffff000083837812 */ /* 0x000fe200078ec0ff */
[----:B------:R-:W-:Y:S01]  /*4180*/  FFMA.FTZ R138, R13, R132, R138 ;  /* 0x000000840d8a7223 */ /* 0x000fe2000001008a */
[----:B------:R-:W-:Y:S01]  /*4190*/  PRMT R129, R135, 0x5410, R129 ;  /* 0x0000541087817816 */ /* 0x000fe20000000081 */
[----:B------:R-:W-:Y:S01]  /*41a0*/  FFMA.FTZ R136, R13, R128, -R136 ;  /* 0x000000800d887223 */ /* 0x000fe20000010888 */
[----:B------:R-:W-:Y:S01]  /*41b0*/  PRMT R134, R114, 0x5432, R134 ;  /* 0x0000543272867816 */ /* 0x000fe20000000086 */
[----:B------:R-:W-:Y:S01]  /*41c0*/  FMUL.FTZ R135, R33, R131 ;  /* 0x0000008321877220 */ /* 0x000fe20000410000 */
[----:B------:R-:W-:Y:S01]  /*41d0*/  LOP3.LUT R126, R126, 0xffff0000, RZ, 0xc0, !PT ;  /* 0xffff00007e7e7812 */ /* 0x000fe200078ec0ff */
[----:B------:R-:W-:Y:S01]  /*41e0*/  IMAD.U32 R13, R129, 0x10000, RZ ;  /* 0x00010000810d7824 */ /* 0x000fe200078e00ff */
[----:B------:R-:W-:Y:S01]  /*41f0*/  SHF.R.U64 R130, R24, 0x10, R25 ;  /* 0x0000001018827819 */ /* 0x000fe20000001219 */
[----:B------:R-:W-:Y:S01]  /*4200*/  IMAD.U32 R27, R134, 0x10000, RZ ;  /* 0x00010000861b7824 */ /* 0x000fe200078e00ff */
[----:B------:R-:W-:Y:S01]  /*4210*/  LOP3.LUT R39, R39, 0xffff0000, RZ, 0xc0, !PT ;  /* 0xffff000027277812 */ /* 0x000fe200078ec0ff */
[-C--:B------:R-:W-:Y:S01]  /*4220*/  FMUL.FTZ R33, R33, R126.reuse ;  /* 0x0000007e21217220 */ /* 0x080fe20000410000 */
[----:B------:R-:W-:Y:S01]  /*4230*/  FFMA.FTZ R135, R14, R126, -R135 ;  /* 0x0000007e0e877223 */ /* 0x000fe20000010887 */
[----:B------:R-:W-:Y:S01]  /*4240*/  IMAD.U32 R24, R35, 0x10000, RZ ;  /* 0x0001000023187824 */ /* 0x000fe200078e00ff */
[----:B------:R-:W-:Y:S01]  /*4250*/  PRMT R130, R115, 0x5432, R130 ;  /* 0x0000543273827816 */ /* 0x000fe20000000082 */
[C---:B------:R-:W-:Y:S01]  /*4260*/  FMUL.FTZ R126, R37.reuse, R13 ;  /* 0x0000000d257e7220 */ /* 0x040fe20000410000 */
[----:B------:R-:W-:Y:S01]  /*4270*/  FMUL.FTZ R137, R37, R27 ;  /* 0x0000001b25897220 */ /* 0x000fe20000410000 */
[----:B------:R-:W-:Y:S01]  /*4280*/  LOP3.LUT R134, R134, 0xffff0000, RZ, 0xc0, !PT ;  /* 0xffff000086867812 */ /* 0x000fe200078ec0ff */
[----:B------:R-:W-:Y:S01]  /*4290*/  FFMA.FTZ R131, R14, R131, R33 ;  /* 0x000000830e837223 */ /* 0x000fe20000010021 */
[C---:B------:R-:W-:Y:S01]  /*42a0*/  FFMA.FTZ R126, R24.reuse, R27, R126 ;  /* 0x0000001b187e7223 */ /* 0x040fe2000001007e */
[----:B------:R-:W-:Y:S01]  /*42b0*/  FFMA.FTZ R137, R24, R13, -R137 ;  /* 0x0000000d18897223 */ /* 0x000fe20000010889 */
[----:B------:R-:W-:Y:S01]  /*42c0*/  LOP3.LUT R14, R129, 0xffff0000, RZ, 0xc0, !PT ;  /* 0xffff0000810e7812 */ /* 0x000fe200078ec0ff */
[----:B------:R-:W-:Y:S01]  /*42d0*/  IMAD.U32 R27, R130, 0x10000, RZ ;  /* 0x00010000821b7824 */ /* 0x000fe200078e00ff */
[----:B------:R-:W-:Y:S01]  /*42e0*/  LOP3.LUT R25, R35, 0xffff0000, RZ, 0xc0, !PT ;  /* 0xffff000023197812 */ /* 0x000fe200078ec0ff */
[----:B------:R-:W-:-:S02]  /*42f0*/  IMAD.U32 R13, R125, 0x10000, RZ ;  /* 0x000100007d0d7824 */ /* 0x000fc400078e00ff */
[C---:B------:R-:W-:Y:S01]  /*4300*/  FMUL.FTZ R24, R39.reuse, R134 ;  /* 0x0000008627187220 */ /* 0x040fe20000410000 */
[----:B------:R-:W-:Y:S01]  /*4310*/  FMUL.FTZ R37, R26, R27 ;  /* 0x0000001b1a257220 */ /* 0x000fe20000410000 */
[----:B------:R-:W-:Y:S01]  /*4320*/  LOP3.LUT R36, R36, 0xffff0000, RZ, 0xc0, !PT ;  /* 0xffff000024247812 */ /* 0x000fe200078ec0ff */
[-C--:B------:R-:W-:Y:S01]  /*4330*/  FMUL.FTZ R132, R39, R14.reuse ;  /* 0x0000000e27847220 */ /* 0x080fe20000410000 */
[----:B------:R-:W-:Y:S01]  /*4340*/  LOP3.LUT R33, R130, 0xffff0000, RZ, 0xc0, !PT ;  /* 0xffff000082217812 */ /* 0x000fe200078ec0ff */
[-C--:B------:R-:W-:Y:S01]  /*4350*/  FMUL.FTZ R26, R26, R13.reuse ;  /* 0x0000000d1a1a7220 */ /* 0x080fe20000410000 */
[----:B------:R-:W-:Y:S01]  /*4360*/  LOP3.LUT R125, R125, 0xffff0000, RZ, 0xc0, !PT ;  /* 0xffff00007d7d7812 */ /* 0x000fe200078ec0ff */
[C---:B------:R-:W-:Y:S01]  /*4370*/  FFMA.FTZ R128, R25.reuse, R14, -R24 ;  /* 0x0000000e19807223 */ /* 0x040fe20000010818 */
[----:B------:R-:W-:Y:S01]  /*4380*/  LOP3.LUT R32, R32, 0xffff0000, RZ, 0xc0, !PT ;  /* 0xffff000020207812 */ /* 0x000fe200078ec0ff */
[----:B------:R-:W-:Y:S02]  /*4390*/  IMAD.U32 R35, R38, 0x10000, RZ ;  /* 0x0001000026237824 */ /* 0x000fe400078e00ff */
[----:B------:R-:W-:Y:S01]  /*43a0*/  FFMA.FTZ R39, R25, R134, R132 ;  /* 0x0000008619277223 */ /* 0x000fe20000010084 */
[C---:B------:R-:W-:Y:S01]  /*43b0*/  FFMA.FTZ R37, R12.reuse, R13, -R37 ;  /* 0x0000000d0c257223 */ /* 0x040fe20000010825 */
[----:B------:R-:W-:Y:S01]  /*43c0*/  FFMA.FTZ R26, R12, R27, R26 ;  /* 0x0000001b0c1a7223 */ /* 0x000fe2000001001a */
[----:B------:R-:W-:Y:S01]  /*43d0*/  IMAD.U32 R14, R133, 0x10000, RZ ;  /* 0x00010000850e7824 */ /* 0x000fe200078e00ff */
[----:B------:R-:W-:Y:S01]  /*43e0*/  LOP3.LUT R38, R38, 0xffff0000, RZ, 0xc0, !PT ;  /* 0xffff000026267812 */ /* 0x000fe200078ec0ff */
[C---:B------:R-:W-:Y:S01]  /*43f0*/  FMUL.FTZ R25, R36.reuse, R33 ;  /* 0x0000002124197220 */ /* 0x040fe20000410000 */
[-C--:B------:R-:W-:Y:S01]  /*4400*/  FMUL.FTZ R13, R36, R125.reuse ;  /* 0x0000007d240d7220 */ /* 0x080fe20000410000 */
[----:B------:R-:W-:Y:S01]  /*4410*/  IMAD.U32 R12, R127, 0x10000, RZ ;  /* 0x000100007f0c7824 */ /* 0x000fe200078e00ff */
[----:B------:R-:W-:Y:S01]  /*4420*/  LOP3.LUT R133, R133, 0xffff0000, RZ, 0xc0, !PT ;  /* 0xffff000085857812 */ /* 0x000fe200078ec0ff */
[C---:B------:R-:W-:Y:S01]  /*4430*/  FFMA.FTZ R24, R32.reuse, R125, -R25 ;  /* 0x0000007d20187223 */ /* 0x040fe20000010819 */
[----:B------:R-:W-:Y:S01]  /*4440*/  LOP3.LUT R127, R127, 0xffff0000, RZ, 0xc0, !PT ;  /* 0xffff00007f7f7812 */ /* 0x000fe200078ec0ff */
[----:B------:R-:W-:Y:S01]  /*4450*/  FFMA.FTZ R13, R32, R33, R13 ;  /* 0x00000021200d7223 */ /* 0x000fe2000001000d */
[----:B------:R-:W-:Y:S01]  /*4460*/  LOP3.LUT R34, R34, 0xffff0000, RZ, 0xc0, !PT ;  /* 0xffff000022227812 */ /* 0x000fe200078ec0ff */
[C---:B------:R-:W-:Y:S01]  /*4470*/  FMUL.FTZ R32, R35.reuse, R14 ;  /* 0x0000000e23207220 */ /* 0x040fe20000410000 */
        /* <DEDUP_REMOVED lines=9> */
[----:B------:R-:W-:Y:S02]  /*4510*/  F2FP.BF16.F32.PACK_AB R24, R24, R37 ;  /* 0x000000251818723e */ /* 0x000fe400000010ff */
[----:B------:R-:W-:Y:S01]  /*4520*/  F2FP.BF16.F32.PACK_AB R34, R25, R32 ;  /* 0x000000201922723e */ /* 0x000fe200000010ff */
[----:B------:R-:W-:Y:S01]  /*4530*/  IMAD.MOV.U32 R37, RZ, RZ, R131 ;  /* 0x000000ffff257224 */ /* 0x000fe200078e0083 */
[----:B------:R-:W-:Y:S01]  /*4540*/  F2FP.BF16.F32.PACK_AB R38, R38, R35 ;  /* 0x000000232626723e */ /* 0x000fe200000010ff */
[----:B------:R-:W-:Y:S01]  /*4550*/  IMAD.MOV.U32 R32, RZ, RZ, R24 ;  /* 0x000000ffff207224 */ /* 0x000fe200078e0018 */
[----:B------:R-:W-:Y:S01]  /*4560*/  F2FP.BF16.F32.PACK_AB R33, R135, R136 ;  /* 0x000000888721723e */ /* 0x000fe200000010ff */
[----:B------:R-:W-:Y:S01]  /*4570*/  IMAD.MOV.U32 R35, RZ, RZ, R128 ;  /* 0x000000ffff237224 */ /* 0x000fe200078e0080 */
[----:B------:R-:W-:-:S02]  /*4580*/  F2FP.BF16.F32.PACK_AB R39, R39, R126 ;  /* 0x0000007e2727723e */ /* 0x000fc400000010ff */
[----:B------:R-:W-:-:S07]  /*4590*/  F2FP.BF16.F32.PACK_AB R36, R13, R26 ;  /* 0x0000001a0d24723e */ /* 0x000fce00000010ff */
.L_x_469:
[----:B------:R-:W-:Y:S05]  /*45a0*/  BSYNC B2 ;  /* 0x0000000000027941 */ /* 0x000fea0003800000 */
.L_x_468:
[----:B------:R-:W-:Y:S02]  /*45b0*/  ISETP.GE.AND P5, PT, R123, R105, PT ;  /* 0x000000697b00720c */ /* 0x000fe40003fa6270 */
[----:B------:R-:W-:-:S11]  /*45c0*/  P2R R13, PR, RZ, 0x1 ;  /* 0x00000001ff0d7803 */ /* 0x000fd60000000000 */
[--C-:B------:R-:W-:Y:S02]  /*45d0*/  @!P5 SHF.R.S32.HI R12, RZ, 0x1f, R123.reuse ;  /* 0x0000001fff0cd819 */ /* 0x100fe4000001147b */
[----:B------:R-:W-:-:S04]  /*45e0*/  @!P5 IADD3 R110, P0, P6, R20, R110, R123 ;  /* 0x0000006e146ed210 */ /* 0x000fc80007e1e07b */
[----:B------:R-:W-:Y:S02]  /*45f0*/  @!P5 IADD3.X R124, R97, R124, R12, P0, P6 ;  /* 0x0000007c617cd210 */ /* 0x000fe400007ec40c */
[-C--:B------:R-:W-:Y:S02]  /*4600*/  LEA R12, P6, R121, R102.reuse, 0x1 ;  /* 0x00000066790c7211 */ /* 0x080fe400078c08ff */
[----:B------:R-:W-:Y:S02]  /*4610*/  ISETP.NE.AND P0, PT, R13, RZ, PT ;  /* 0x000000ff0d00720c */ /* 0x000fe40003f05270 */
[----:B------:R-:W-:Y:S02]  /*4620*/  LEA.HI.X R13, R121, R103, R122, 0x1, P6 ;  /* 0x00000067790d7211 */ /* 0x000fe400030f0c7a */
[----:B------:R-:W-:-:S03]  /*4630*/  @!P5 LEA R14, P6, R110, R102, 0x1 ;  /* 0x000000666e0ed211 */ /* 0x000fc600078c08ff */
[----:B-1----:R1:W-:Y:S01]  /*4640*/  STG.E.128 desc[UR40][R12.64], R32 ;  /* 0x000000200c007986 */ /* 0x0023e2000c101d28 */
[----:B------:R-:W-:-:S05]  /*4650*/  @!P5 LEA.HI.X R15, R110, R103, R124, 0x1, P6 ;  /* 0x000000676e0fd211 */ /* 0x000fca00030f0c7c */
[----:B--2---:R1:W-:Y:S04]  /*4660*/  @!P5 STG.E.128 desc[UR40][R14.64], R36 ;  /* 0x000000240e00d986 */ /* 0x0043e8000c101d28 */
.L_x_467:
[----:B------:R-:W-:Y:S05]  /*4670*/  BSYNC B1 ;  /* 0x0000000000017941 */ /* 0x000fea0003800000 */
.L_x_466:
[----:B------:R-:W-:Y:S01]  /*4680*/  ISETP.GE.OR P5, PT, R211, R104, P1 ;  /* 0x00000068d300720c */ /* 0x000fe20000fa6670 */
[-C--:B-12---:R-:W-:Y:S02]  /*4690*/  IMAD R12, R81, R106.reuse, RZ ;  /* 0x0000006a510c7224 */ /* 0x086fe400078e02ff */
[----:B------:R-:W-:-:S04]  /*46a0*/  IMAD.WIDE.U32 R108, R211, R106, R108 ;  /* 0x0000006ad36c7225 */ /* 0x000fc800078e006c */
[----:B------:R-:W-:-:S06]  /*46b0*/  IMAD R107, R211, R107, R12 ;  /* 0x0000006bd36b7224 */ /* 0x000fcc00078e020c */
[----:B------:R-:W-:Y:S05]  /*46c0*/  @P5 BRA `(.L_x_456) ;  /* 0x0000000800545947 */ /* 0x000fea0003800000 */
[----:B------:R-:W-:Y:S01]  /*46d0*/  IMAD.IADD R34, R109, 0x1, R107 ;  /* 0x000000016d227824 */ /* 0x000fe200078e026b */
[----:B------:R-:W-:Y:S01]  /*46e0*/  IADD3 R12, P5, P6, R20, R108, R69 ;  /* 0x0000006c140c7210 */ /* 0x000fe20007ebe045 */
[----:B------:R-:W-:Y:S01]  /*46f0*/  BSSY B1, `(.L_x_470) ;  /* 0x000006e000017945 */ /* 0x000fe20003800000 */
[----:B------:R-:W-:Y:S02]  /*4700*/  SEL R113, R78, R113, !P0 ;  /* 0x000000714e717207 */ /* 0x000fe40004000000 */
[----:B------:R-:W-:Y:S02]  /*4710*/  IADD3.X R13, R97, R34, R64, P5, P6 ;  /* 0x00000022610d7210 */ /* 0x000fe40002fec440 */
[----:B------:R-:W-:-:S04]  /*4720*/  LEA R32, P5, R12, R102, 0x1 ;  /* 0x000000660c207211 */ /* 0x000fc800078a08ff */
[----:B------:R-:W-:Y:S02]  /*4730*/  LEA.HI.X R33, R12, R103, R13, 0x1, P5 ;  /* 0x000000670c217211 */ /* 0x000fe400028f0c0d */
[----:B------:R-:W-:-:S04]  /*4740*/  SHF.R.S32.HI R12, RZ, 0x1f, R113 ;  /* 0x0000001fff0c7819 */ /* 0x000fc80000011471 */
[----:B------:R-:W-:-:S04]  /*4750*/  LEA.HI R113, R12, R113, RZ, 0x4 ;  /* 0x000000710c717211 */ /* 0x000fc800078f20ff */
[----:B------:R-:W-:-:S05]  /*4760*/  LEA.HI.SX32 R35, R113, R70, 0x1c ;  /* 0x0000004671237211 */ /* 0x000fca00078fe2ff */
[----:B------:R-:W-:-:S05]  /*4770*/  IMAD.SHL.U32 R35, R35, 0x8, RZ ;  /* 0x0000000823237824 */ /* 0x000fca00078e00ff */
[----:B------:R-:W-:-:S04]  /*4780*/  LOP3.LUT R13, R204, 0x38, R35, 0xf8, !PT ;  /* 0x00000038cc0d7812 */ /* 0x000fc800078ef823 */
[----:B------:R-:W-:-:S05]  /*4790*/  LOP3.LUT R13, R13, R234, RZ, 0x3c, !PT ;  /* 0x000000ea0d0d7212 */ /* 0x000fca00078e3cff */
[----:B------:R-:W-:Y:S02]  /*47a0*/  IMAD.IADD R15, R206, 0x1, R13 ;  /* 0x00000001ce0f7824 */ /* 0x000fe400078e020d */
[C---:B------:R-:W-:Y:S02]  /*47b0*/  IMAD R13, R2.reuse, 0x1800, R65 ;  /* 0x00001800020d7824 */ /* 0x040fe400078e0241 */
[----:B------:R-:W-:Y:S02]  /*47c0*/  IMAD R15, R2, 0x1800, R15 ;  /* 0x00001800020f7824 */ /* 0x000fe400078e020f */
[--C-:B------:R-:W-:Y:S02]  /*47d0*/  IMAD R13, R13, 0x2, R18.reuse ;  /* 0x000000020d0d7824 */ /* 0x100fe400078e0212 */
[----:B------:R-:W-:-:S04]  /*47e0*/  IMAD R24, R15, 0x2, R18 ;  /* 0x000000020f187824 */ /* 0x000fc800078e0212 */
        /* <DEDUP_REMOVED lines=9> */
[----:B------:R-:W-:Y:S01]  /*4880*/  PRMT R116, R116, 0x5410, R113 ;  /* 0x0000541074747816 */ /* 0x000fe20000000071 */
[----:B------:R-:W-:Y:S01]  /*4890*/  IMAD.U32 R4, R12, 0x10000, RZ ;  /* 0x000100000c047824 */ /* 0x000fe200078e00ff */
        /* <DEDUP_REMOVED lines=9> */
[----:B------:R-:W-:Y:S02]  /*4930*/  SHF.R.U32.HI R107, RZ, 0x10, R7 ;  /* 0x00000010ff6b7819 */ /* 0x000fe40000011607 */
[----:B------:R-:W-:Y:S01]  /*4940*/  PRMT R117, R117, 0x5410, R106 ;  /* 0x0000541075757816 */ /* 0x000fe2000000006a */
[C---:B------:R-:W-:Y:S01]  /*4950*/  FMUL.FTZ R106, R11.reuse, R38 ;  /* 0x000000260b6a7220 */ /* 0x040fe20000410000 */
[----:B------:R-:W-:Y:S01]  /*4960*/  PRMT R114, R114, 0x5410, R107 ;  /* 0x0000541072727816 */ /* 0x000fe2000000006b */
[-C--:B------:R-:W-:Y:S01]  /*4970*/  FMUL.FTZ R110, R11, R36.reuse ;  /* 0x000000240b6e7220 */ /* 0x080fe20000410000 */
[----:B------:R-:W-:Y:S01]  /*4980*/  PRMT R118, R118, 0x5410, R37 ;  /* 0x0000541076767816 */ /* 0x000fe20000000025 */
[C---:B------:R-:W-:Y:S01]  /*4990*/  FFMA.FTZ R106, R5.reuse, R36, -R106 ;  /* 0x00000024056a7223 */ /* 0x040fe2000001086a */
[----:B------:R-:W-:Y:S01]  /*49a0*/  SHF.R.U64 R111, R6, 0x10, R7 ;  /* 0x00000010066f7819 */ /* 0x000fe20000001207 */
[----:B------:R-:W-:Y:S01]  /*49b0*/  FFMA.FTZ R110, R5, R38, R110 ;  /* 0x00000026056e7223 */ /* 0x000fe2000001006e */
[----:B------:R-:W-:Y:S01]  /*49c0*/  LOP3.LUT R6, R13, 0xffff0000, RZ, 0xc0, !PT ;  /* 0xffff00000d067812 */ /* 0x000fe200078ec0ff */
[----:B------:R-:W-:Y:S01]  /*49d0*/  IMAD.U32 R5, R114, 0x10000, RZ ;  /* 0x0001000072057824 */ /* 0x000fe200078e00ff */
[----:B------:R-:W-:Y:S01]  /*49e0*/  LOP3.LUT R13, R25, 0xffff0000, RZ, 0xc0, !PT ;  /* 0xffff0000190d7812 */ /* 0x000fe200078ec0ff */
[----:B------:R-:W-:Y:S01]  /*49f0*/  IMAD.U32 R25, R27, 0x10000, RZ ;  /* 0x000100001b197824 */ /* 0x000fe200078e00ff */
[----:B------:R-:W-:Y:S01]  /*4a00*/  LOP3.LUT R120, R120, 0xffff0000, RZ, 0xc0, !PT ;  /* 0xffff000078787812 */ /* 0x000fe200078ec0ff */
[----:B------:R-:W-:Y:S01]  /*4a10*/  IMAD.U32 R11, R118, 0x10000, RZ ;  /* 0x00010000760b7824 */ /* 0x000fe200078e00ff */
[----:B------:R-:W-:Y:S01]  /*4a20*/  LOP3.LUT R116, R116, 0xffff0000, RZ, 0xc0, !PT ;  /* 0xffff000074747812 */ /* 0x000fe200078ec0ff */
[----:B------:R-:W-:Y:S01]  /*4a30*/  FMUL.FTZ R36, R25, R5 ;  /* 0x0000000519247220 */ /* 0x000fe20000410000 */
[----:B------:R-:W-:Y:S01]  /*4a40*/  LOP3.LUT R27, R27, 0xffff0000, RZ, 0xc0, !PT ;  /* 0xffff00001b1b7812 */ /* 0x000fe200078ec0ff */
[-C--:B------:R-:W-:Y:S01]  /*4a50*/  FMUL.FTZ R39, R25, R11.reuse ;  /* 0x0000000b19277220 */ /* 0x080fe20000410000 */
[C---:B------:R-:W-:Y:S01]  /*4a60*/  FMUL.FTZ R37, R13.reuse, R120 ;  /* 0x000000780d257220 */ /* 0x040fe20000410000 */
[----:B------:R-:W-:Y:S01]  /*4a70*/  FMUL.FTZ R13, R13, R116 ;  /* 0x000000740d0d7220 */ /* 0x000fe20000410000 */
[----:B------:R-:W-:Y:S01]  /*4a80*/  LOP3.LUT R118, R118, 0xffff0000, RZ, 0xc0, !PT ;  /* 0xffff000076767812 */ /* 0x000fe200078ec0ff */
[C---:B------:R-:W-:Y:S01]  /*4a90*/  FFMA.FTZ R36, R8.reuse, R11, R36 ;  /* 0x0000000b08247223 */ /* 0x040fe20000010024 */
[----:B------:R-:W-:Y:S01]  /*4aa0*/  FFMA.FTZ R39, R8, R5, -R39 ;  /* 0x0000000508277223 */ /* 0x000fe20000010827 */
[----:B------:R-:W-:Y:S01]  /*4ab0*/  LOP3.LUT R114, R114, 0xffff0000, RZ, 0xc0, !PT ;  /* 0xffff000072727812 */ /* 0x000fe200078ec0ff */
[----:B------:R-:W-:Y:S01]  /*4ac0*/  IMAD.U32 R11, R119, 0x10000, RZ ;  /* 0x00010000770b7824 */ /* 0x000fe200078e00ff */
[----:B------:R-:W-:Y:S01]  /*4ad0*/  LOP3.LUT R9, R15, 0xffff0000, RZ, 0xc0, !PT ;  /* 0xffff00000f097812 */ /* 0x000fe200078ec0ff */
[----:B------:R-:W-:-:S02]  /*4ae0*/  IMAD.U32 R5, R115, 0x10000, RZ ;  /* 0x0001000073057824 */ /* 0x000fc400078e00ff */
[C---:B------:R-:W-:Y:S01]  /*4af0*/  FFMA.FTZ R37, R6.reuse, R116, -R37 ;  /* 0x0000007406257223 */ /* 0x040fe20000010825 */
[----:B------:R-:W-:Y:S01]  /*4b00*/  FFMA.FTZ R25, R6, R120, R13 ;  /* 0x0000007806197223 */ /* 0x000fe2000001000d */
[C---:B------:R-:W-:Y:S01]  /*4b10*/  FMUL.FTZ R6, R27.reuse, R118 ;  /* 0x000000761b067220 */ /* 0x040fe20000410000 */
[----:B------:R-:W-:Y:S01]  /*4b20*/  FMUL.FTZ R13, R10, R11 ;  /* 0x0000000b0a0d7220 */ /* 0x000fe20000410000 */
[----:B------:R-:W-:Y:S01]  /*4b30*/  LOP3.LUT R24, R24, 0xffff0000, RZ, 0xc0, !PT ;  /* 0xffff000018187812 */ /* 0x000fe200078ec0ff */
[-C--:B------:R-:W-:Y:S01]  /*4b40*/  FMUL.FTZ R8, R27, R114.reuse ;  /* 0x000000721b087220 */ /* 0x080fe20000410000 */
[----:B------:R-:W-:Y:S01]  /*4b50*/  LOP3.LUT R119, R119, 0xffff0000, RZ, 0xc0, !PT ;  /* 0xffff000077777812 */ /* 0x000fe200078ec0ff */
[----:B------:R-:W-:Y:S01]  /*4b60*/  FMUL.FTZ R10, R10, R5 ;  /* 0x000000050a0a7220 */ /* 0x000fe20000410000 */
[----:B------:R-:W-:Y:S01]  /*4b70*/  LOP3.LUT R115, R115, 0xffff0000, RZ, 0xc0, !PT ;  /* 0xffff000073737812 */ /* 0x000fe200078ec0ff */
[C---:B------:R-:W-:Y:S01]  /*4b80*/  FFMA.FTZ R114, R9.reuse, R114, -R6 ;  /* 0x0000007209727223 */ /* 0x040fe20000010806 */
[----:B------:R-:W-:Y:S01]  /*4b90*/  PRMT R112, R112, 0x5410, R111 ;  /* 0x0000541070707816 */ /* 0x000fe2000000006f */
[----:B------:R-:W-:Y:S01]  /*4ba0*/  IMAD.U32 R15, R26, 0x10000, RZ ;  /* 0x000100001a0f7824 */ /* 0x000fe200078e00ff */
[----:B------:R-:W-:Y:S01]  /*4bb0*/  LOP3.LUT R12, R12, 0xffff0000, RZ, 0xc0, !PT ;  /* 0xffff00000c0c7812 */ /* 0x000fe200078ec0ff */
[----:B------:R-:W-:Y:S01]  /*4bc0*/  FFMA.FTZ R27, R9, R118, R8 ;  /* 0x00000076091b7223 */ /* 0x000fe20000010008 */
[----:B------:R-:W-:Y:S01]  /*4bd0*/  FFMA.FTZ R10, R4, R11, R10 ;  /* 0x0000000b040a7223 */ /* 0x000fe2000001000a */
[C---:B------:R-:W-:Y:S01]  /*4be0*/  IMAD.U32 R6, R117.reuse, 0x10000, RZ ;  /* 0x0001000075067824 */ /* 0x040fe200078e00ff */
[----:B------:R-:W-:Y:S01]  /*4bf0*/  LOP3.LUT R26, R26, 0xffff0000, RZ, 0xc0, !PT ;  /* 0xffff00001a1a7812 */ /* 0x000fe200078ec0ff */
[----:B------:R-:W-:Y:S01]  /*4c00*/  FMUL.FTZ R9, R24, R119 ;  /* 0x0000007718097220 */ /* 0x000fe20000410000 */
[----:B------:R-:W-:Y:S01]  /*4c10*/  FFMA.FTZ R13, R4, R5, -R13 ;  /* 0x00000005040d7223 */ /* 0x000fe2000001080d */
[----:B------:R-:W-:Y:S01]  /*4c20*/  FMUL.FTZ R11, R24, R115 ;  /* 0x00000073180b7220 */ /* 0x000fe20000410000 */
[----:B------:R-:W-:Y:S01]  /*4c30*/  LOP3.LUT R117, R117, 0xffff0000, RZ, 0xc0, !PT ;  /* 0xffff000075757812 */ /* 0x000fe200078ec0ff */
[C---:B------:R-:W-:Y:S01]  /*4c40*/  IMAD.U32 R4, R112.reuse, 0x10000, RZ ;  /* 0x0001000070047824 */ /* 0x040fe200078e00ff */
[----:B------:R-:W-:Y:S01]  /*4c50*/  LOP3.LUT R5, R112, 0xffff0000, RZ, 0xc0, !PT ;  /* 0xffff000070057812 */ /* 0x000fe200078ec0ff */
[----:B------:R-:W-:-:S02]  /*4c60*/  IMAD.U32 R7, R14, 0x10000, RZ ;  /* 0x000100000e077824 */ /* 0x000fc400078e00ff */
[C---:B------:R-:W-:Y:S01]  /*4c70*/  FFMA.FTZ R8, R12.reuse, R115, -R9 ;  /* 0x000000730c087223 */ /* 0x040fe20000010809 */
        /* <DEDUP_REMOVED lines=15> */
[----:B------:R-:W-:Y:S02]  /*4d70*/  F2FP.BF16.F32.PACK_AB R14, R9, R12 ;  /* 0x0000000c090e723e */ /* 0x000fe400000010ff */
[----:B------:R-:W-:Y:S01]  /*4d80*/  F2FP.BF16.F32.PACK_AB R26, R26, R15 ;  /* 0x0000000f1a1a723e */ /* 0x000fe200000010ff */
[----:B------:R-:W-:Y:S01]  /*4d90*/  IMAD.MOV.U32 R12, RZ, RZ, R36 ;  /* 0x000000ffff0c7224 */ /* 0x000fe200078e0024 */
[----:B------:R-:W-:Y:S01]  /*4da0*/  F2FP.BF16.F32.PACK_AB R25, R25, R110 ;  /* 0x0000006e1919723e */ /* 0x000fe200000010ff */
[----:B------:R-:W-:Y:S01]  /*4db0*/  IMAD.MOV.U32 R15, RZ, RZ, R39 ;  /* 0x000000ffff0f7224 */ /* 0x000fe200078e0027 */
[----:B------:R-:W-:-:S07]  /*4dc0*/  F2FP.BF16.F32.PACK_AB R24, R11, R10 ;  /* 0x0000000a0b18723e */ /* 0x000fce00000010ff */
.L_x_471:
[----:B------:R-:W-:Y:S05]  /*4dd0*/  BSYNC B1 ;  /* 0x0000000000017941 */ /* 0x000fea0003800000 */
.L_x_470:
[----:B-1----:R4:W-:Y:S01]  /*4de0*/  STG.E.128 desc[UR40][R32.64], R12 ;  /* 0x0000000c20007986 */ /* 0x0029e2000c101d28 */
[----:B------:R-:W-:-:S13]  /*4df0*/  ISETP.GE.AND P4, PT, R35, R105, PT ;  /* 0x000000692300720c */ /* 0x000fda0003f86270 */
[----:B------:R-:W-:Y:S05]  /*4e00*/  @P4 BRA `(.L_x_456) ;  /* 0x0000000000844947 */ /* 0x000fea0003800000 */
[--C-:B------:R-:W-:Y:S02]  /*4e10*/  SHF.R.S32.HI R4, RZ, 0x1f, R35.reuse ;  /* 0x0000001fff047819 */ /* 0x100fe40000011423 */
[----:B------:R-:W-:-:S04]  /*4e20*/  IADD3 R35, P4, P5, R20, R108, R35 ;  /* 0x0000006c14237210 */ /* 0x000fc80007d9e023 */
[----:B------:R-:W-:Y:S02]  /*4e30*/  IADD3.X R34, R97, R34, R4, P4, P5 ;  /* 0x0000002261227210 */ /* 0x000fe400027ea404 */
[----:B------:R-:W-:-:S04]  /*4e40*/  LEA R102, P4, R35, R102, 0x1 ;  /* 0x0000006623667211 */ /* 0x000fc800078808ff */
[----:B------:R-:W-:-:S05]  /*4e50*/  LEA.HI.X R103, R35, R103, R34, 0x1, P4 ;  /* 0x0000006723677211 */ /* 0x000fca00020f0c22 */
[----:B--2---:R1:W-:Y:S01]  /*4e60*/  STG.E.128 desc[UR40][R102.64], R24 ;  /* 0x0000001866007986 */ /* 0x0043e2000c101d28 */
[----:B------:R-:W-:Y:S05]  /*4e70*/  BRA `(.L_x_456) ;  /* 0x0000000000687947 */ /* 0x000fea0003800000 */
.L_x_439:
[----:B------:R-:W-:-:S06]  /*4e80*/  UISETP.NE.AND UP0, UPT, UR44, 0x3, UPT ;  /* 0x000000032c00788c */ /* 0x000fcc000bf05270 */
[----:B------:R-:W-:-:S13]  /*4e90*/  PLOP3.LUT P3, PT, PT, PT, UP0, 0x80, 0x0 ;  /* 0x000000000000781c */ /* 0x000fda0003f6f008 */
[----:B------:R-:W-:Y:S05]  /*4ea0*/  @!P3 BRA `(.L_x_472) ;  /* 0x000000000004b947 */ /* 0x000fea0003800000 */
[----:B------:R-:W-:Y:S01]  /*4eb0*/  BPT.TRAP 0x1 ;  /* 0x000000040000795c */ /* 0x000fe20000300000 */
.L_x_472:
[----:B------:R-:W-:Y:S01]  /*4ec0*/  IMAD R90, R2, 0x8, R18 ;  /* 0x00000008025a7824 */ /* 0x000fe200078e0212 */
[----:B------:R-:W-:Y:S01]  /*4ed0*/  SHF.L.U32 R101, R23, 0x1f, RZ ;  /* 0x0000001f17657819 */ /* 0x000fe200000006ff */
[----:B------:R-:W-:Y:S01]  /*4ee0*/  IMAD R104, R59, -0x60, R62 ;  /* 0xffffffa03b687824 */ /* 0x000fe200078e023e */
[----:B------:R-:W-:Y:S02]  /*4ef0*/  BSSY B1, `(.L_x_473) ;  /* 0x0000004000017945 */ /* 0x000fe40003800000 */
[----:B------:R-:W0:Y:S02]  /*4f00*/  SYNCS.PHASECHK.TRANS64.TRYWAIT P4, [R90+URZ+0x22890], R101 ;  /* 0x022890655a0075a7 */ /* 0x000e24000808017f */
[----:B------:R-:W-:Y:S01]  /*4f10*/  VIMNMX R104, R104, 0x60, PT ;  /* 0x0000006068687848 */ /* 0x000fe20003fe0100 */
[----:B0-----:R-:W-:Y:S06]  /*4f20*/  @!P4 BRA `(.L_x_474) ;  /* 0x000000f400e0c947 */ /* 0x001fec0003800000 */
.L_x_665:
[----:B------:R-:W-:Y:S05]  /*4f30*/  BSYNC B1 ;  /* 0x0000000000017941 */ /* 0x000fea0003800000 */
.L_x_473:
[-C--:B------:R-:W-:Y:S01]  /*4f40*/  ISETP.GE.AND P5, PT, R19, R104.reuse, PT ;  /* 0x000000681300720c */ /* 0x080fe20003fa6270 */
[----:B------:R-:W-:Y:S01]  /*4f50*/  BSSY B1, `(.L_x_475) ;  /* 0x0000007000017945 */ /* 0x000fe20003800000 */
[----:B------:R-:W-:-:S11]  /*4f60*/  ISETP.GE.AND P4, PT, R211, R104, PT ;  /* 0x00000068d300720c */ /* 0x000fd60003f86270 */
[----:B------:R-:W-:Y:S05]  /*4f70*/  @P5 BRA `(.L_x_476) ;  /* 0x0000000000105947 */ /* 0x000fea0003800000 */
[----:B------:R-:W1:Y:S04]  /*4f80*/  @!P1 LDS.128 R4, [R107] ;  /* 0x000000006b049984 */ /* 0x000e680000000c00 */
[----:B------:R-:W2:Y:S04]  /*4f90*/  @!P2 LDS.128 R8, [R106] ;  /* 0x000000006a08a984 */ /* 0x000ea80000000c00 */
[----:B-1----:R1:W-:Y:S04]  /*4fa0*/  @!P1 STG.E.128 desc[UR40][R14.64], R4 ;  /* 0x000000040e009986 */ /* 0x0023e8000c101d28 */
[----:B--2---:R1:W-:Y:S02]  /*4fb0*/  @!P2 STG.E.128 desc[UR40][R14.64+0x40], R8 ;  /* 0x000040080e00a986 */ /* 0x0043e4000c101d28 */
.L_x_476:
[----:B------:R-:W-:Y:S05]  /*4fc0*/  BSYNC B1 ;  /* 0x0000000000017941 */ /* 0x000fea0003800000 */
.L_x_475:
[----:B------:R-:W-:Y:S05]  /*4fd0*/  @P4 BRA `(.L_x_456) ;  /* 0x0000000000104947 */ /* 0x000fea0003800000 */
[----:B-1----:R-:W1:Y:S04]  /*4fe0*/  @!P1 LDS.128 R4, [R107+0x2000] ;  /* 0x002000006b049984 */ /* 0x002e680000000c00 */
[----:B------:R-:W2:Y:S04]  /*4ff0*/  @!P2 LDS.128 R8, [R106+0x2000] ;  /* 0x002000006a08a984 */ /* 0x000ea80000000c00 */
[----:B-1----:R3:W-:Y:S04]  /*5000*/  @!P1 STG.E.128 desc[UR40][R12.64], R4 ;  /* 0x000000040c009986 */ /* 0x0027e8000c101d28 */
[----:B--2---:R3:W-:Y:S02]  /*5010*/  @!P2 STG.E.128 desc[UR40][R12.64+0x40], R8 ;  /* 0x000040080c00a986 */ /* 0x0047e4000c101d28 */
.L_x_456:
[----:B------:R-:W-:Y:S05]  /*5020*/  BSYNC B0 ;  /* 0x0000000000007941 */ /* 0x000fea0003800000 */
.L_x_438:
[----:B-123--:R-:W1:Y:S01]  /*5030*/  S2R R4, SR_TID.X ;  /* 0x0000000000047919 */ /* 0x00ee620000002100 */
[----:B------:R-:W-:Y:S01]  /*5040*/  @!PT LDS RZ, [RZ] ;  /* 0x00000000fffff984 */ /* 0x000fe20000000800 */
[----:B------:R-:W-:Y:S01]  /*5050*/  @!PT LDS RZ, [RZ] ;  /* 0x00000000fffff984 */ /* 0x000fe20000000800 */
[----:B------:R-:W-:Y:S01]  /*5060*/  @!PT LDS RZ, [RZ] ;  /* 0x00000000fffff984 */ /* 0x000fe20000000800 */
[----:B------:R-:W-:Y:S01]  /*5070*/  @!PT LDS RZ, [RZ] ;  /* 0x00000000fffff984 */ /* 0x000fe20000000800 */
[----:B------:R2:W-:Y:S06]  /*5080*/  MEMBAR.ALL.CTA ;  /* 0x0000000000007992 */ /* 0x0005ec0000008000 */
[----:B--2---:R-:W2:Y:S01]  /*5090*/  FENCE.VIEW.ASYNC.S ;  /* 0x00000000000073c6 */ /* 0x004ea20000000000 */
[----:B------:R-:W-:Y:S05]  /*50a0*/  WARPSYNC.ALL ;  /* 0x0000000000007948 */ /* 0x000fea0003800000 */
[----:B------:R-:W-:Y:S01]  /*50b0*/  BSSY B0, `(.L_x_477) ;  /* 0x0000009000007945 */ /* 0x000fe20003800000 */
[----:B-1----:R-:W-:Y:S01]  /*50c0*/  LOP3.LUT R4, R4, 0x7f, RZ, 0xc0, !PT ;  /* 0x0000007f04047812 */ /* 0x002fe200078ec0ff */
[----:B--2---:R1:W-:Y:S03]  /*50d0*/  BAR.SYNC.DEFER_BLOCKING R79, 0x80 ;  /* 0x0002004f0000751d */ /* 0x0043e60000010000 */
[----:B------:R-:W-:-:S13]  /*50e0*/  ISETP.NE.AND P4, PT, R4, RZ, PT ;  /* 0x000000ff0400720c */ /* 0x000fda0003f85270 */
[----:B------:R-:W-:-:S05]  /*50f0*/  @!P4 VIADD R4, R90, 0x228a0 ;  /* 0x000228a05a04c836 */ /* 0x000fca0000000000 */
[----:B------:R-:W-:-:S04]  /*5100*/  @!P4 PRMT R4, RZ, 0x654, R4 ;  /* 0x00000654ff04c816 */ /* 0x000fc80000000004 */
[----:B------:R1:W-:Y:S01]  /*5110*/  @!P4 SYNCS.ARRIVE.TRANS64.RED.A1T0 RZ, [R4+URZ], RZ ;  /* 0x000000ff04ffc9a7 */ /* 0x0003e2000810043f */
[----:B------:R-:W-:Y:S05]  /*5120*/  @!P3 BRA `(.L_x_478) ;  /* 0x000000000004b947 */ /* 0x000fea0003800000 */
[----:B------:R-:W-:Y:S01]  /*5130*/  BPT.TRAP 0x1 ;  /* 0x000000040000795c */ /* 0x000fe20000300000 */
.L_x_478:
[----:B------:R-:W-:Y:S05]  /*5140*/  BSYNC B0 ;  /* 0x0000000000007941 */ /* 0x000fea0003800000 */
.L_x_477:
[----:B------:R-:W2:Y:S01]  /*5150*/  SYNCS.PHASECHK.TRANS64.TRYWAIT P3, [R90+URZ+0x228b0], R101 ;  /* 0x0228b0655a0075a7 */ /* 0x000ea2000806017f */
[----:B------:R-:W-:Y:S01]  /*5160*/  ULDC UR45, c[0x0][0x310] ;  /* 0x0000c400002d7ab9 */ /* 0x000fe20000000800 */
[----:B------:R-:W-:Y:S01]  /*5170*/  ULDC.64 UR42, c[0x0][0x318] ;  /* 0x0000c600002a7ab9 */ /* 0x000fe20000000a00 */
[----:B------:R-:W-:Y:S01]  /*5180*/  ULDC.64 UR38, c[0x0][0x308] ;  /* 0x0000c20000267ab9 */ /* 0x000fe20000000a00 */
[----:B------:R-:W-:Y:S01]  /*5190*/  BSSY B0, `(.L_x_479) ;  /* 0x0000003000007945 */ /* 0x000fe20003800000 */
[----:B-1----:R-:W-:-:S03]  /*51a0*/  IMAD R4, R2, 0x6000, R77 ;  /* 0x0000600002047824 */ /* 0x002fc600078e024d */
[----:B--2---:R-:W-:Y:S05]  /*51b0*/  @!P3 BRA `(.L_x_480) ;  /* 0x000000f40050b947 */ /* 0x004fea0003800000 */
.L_x_666:
[----:B------:R-:W-:Y:S05]  /*51c0*/  BSYNC B0 ;  /* 0x0000000000007941 */ /* 0x000fea0003800000 */
.L_x_479:
[----:B------:R-:W-:Y:S01]  /*51d0*/  ISETP.GE.AND P3, PT, R19, R104, PT ;  /* 0x000000681300720c */ /* 0x000fe20003f66270 */
[----:B------:R-:W-:Y:S01]  /*51e0*/  IMAD.IADD R6, R80, 0x1, R4 ;  /* 0x0000000150067824 */ /* 0x000fe200078e0204 */
[----:B------:R-:W-:Y:S01]  /*51f0*/  BSSY B0, `(.L_x_481) ;  /* 0x0000025000007945 */ /* 0x000fe20003800000 */
[----:B------:R-:W-:Y:S02]  /*5200*/  IMAD R36, R4, 0x2, R61 ;  /* 0x0000000204247824 */ /* 0x000fe400078e023d */
[----:B----4-:R-:W-:-:S04]  /*5210*/  IMAD.WIDE R32, R59, 0x60, R56 ;  /* 0x000000603b207825 */ /* 0x010fc800078e0238 */
[----:B------:R-:W-:-:S04]  /*5220*/  IMAD R37, R6, 0x2, R61 ;  /* 0x0000000206257824 */ /* 0x000fc800078e023d */
[----:B------:R-:W-:Y:S05]  /*5230*/  @P3 BRA `(.L_x_482) ;  /* 0x0000000000803947 */ /* 0x000fea0003800000 */
[----:B------:R-:W-:Y:S02]  /*5240*/  IMAD R7, R33, UR42, RZ ;  /* 0x0000002a21077c24 */ /* 0x000fe4000f8e02ff */
[----:B------:R-:W-:Y:S02]  /*5250*/  IMAD.MOV.U32 R4, RZ, RZ, R40 ;  /* 0x000000ffff047224 */ /* 0x000fe400078e0028 */
[----:B------:R-:W-:Y:S02]  /*5260*/  IMAD.MOV.U32 R5, RZ, RZ, R63 ;  /* 0x000000ffff057224 */ /* 0x000fe400078e003f */
[C---:B------:R-:W-:Y:S02]  /*5270*/  IMAD R7, R32.reuse, UR43, R7 ;  /* 0x0000002b20077c24 */ /* 0x040fe4000f8e0207 */
[----:B------:R-:W-:-:S04]  /*5280*/  IMAD.WIDE.U32 R4, R32, UR42, R4 ;  /* 0x0000002a20047c25 */ /* 0x000fc8000f8e0004 */
[----:B------:R-:W-:Y:S01]  /*5290*/  IMAD.IADD R5, R5, 0x1, R7 ;  /* 0x0000000105057824 */ /* 0x000fe200078e0207 */
[----:B------:R-:W-:-:S04]  /*52a0*/  LEA R34, P3, R4, UR38, 0x1 ;  /* 0x0000002604227c11 */ /* 0x000fc8000f8608ff */
[----:B------:R-:W-:Y:S02]  /*52b0*/  LEA.HI.X R35, R4, UR39, R5, 0x1, P3 ;  /* 0x0000002704237c11 */ /* 0x000fe400098f0c05 */
[----:B------:R-:W-:-:S13]  /*52c0*/  ISETP.GE.AND P3, PT, R16, UR45, PT ;  /* 0x0000002d10007c0c */ /* 0x000fda000bf66270 */
[----:B------:R-:W2:Y:S04]  /*52d0*/  @!P3 LDS.128 R4, [R36] ;  /* 0x000000002404b984 */ /* 0x000ea80000000c00 */
[----:B--2---:R-:W-:Y:S01]  /*52e0*/  @!P3 STG.E.128 desc[UR40][R34.64], R4 ;  /* 0x000000042200b986 */ /* 0x004fe2000c101d28 */
[----:B------:R-:W-:-:S13]  /*52f0*/  ISETP.GE.AND P3, PT, R99, UR45, PT ;  /* 0x0000002d63007c0c */ /* 0x000fda000bf66270 */
[----:B------:R-:W2:Y:S04]  /*5300*/  @!P3 LDS.128 R8, [R37] ;  /* 0x000000002508b984 */ /* 0x000ea80000000c00 */
[----:B--2---:R-:W-:Y:S01]  /*5310*/  @!P3 STG.E.128 desc[UR40][R34.64+0x40], R8 ;  /* 0x000040082200b986 */ /* 0x004fe2000c101d28 */
[----:B------:R-:W-:-:S13]  /*5320*/  ISETP.GE.AND P3, PT, R98, UR45, PT ;  /* 0x0000002d62007c0c */ /* 0x000fda000bf66270 */
[----:B------:R-:W2:Y:S04]  /*5330*/  @!P3 LDS.128 R12, [R36+0x3000] ;  /* 0x00300000240cb984 */ /* 0x000ea80000000c00 */
        /* <DEDUP_REMOVED lines=10> */
[----:B------:R-:W-:-:S13]  /*53e0*/  ISETP.NE.AND P3, PT, R0, RZ, PT ;  /* 0x000000ff0000720c */ /* 0x000fda0003f65270 */
[----:B------:R-:W2:Y:S04]  /*53f0*/  @P3 LDS.128 R12, [R36+0x9000] ;  /* 0x00900000240c3984 */ /* 0x000ea80000000c00 */
[----:B--2---:R-:W-:Y:S01]  /*5400*/  @P3 STG.E.128 desc[UR40][R34.64+0x180], R12 ;  /* 0x0001800c22003986 */ /* 0x004fe2000c101d28 */
[----:B------:R-:W-:-:S13]  /*5410*/  ISETP.NE.AND P3, PT, R3, RZ, PT ;  /* 0x000000ff0300720c */ /* 0x000fda0003f65270 */
[----:B------:R-:W2:Y:S04]  /*5420*/  @P3 LDS.128 R24, [R37+0x9000] ;  /* 0x0090000025183984 */ /* 0x000ea80000000c00 */
[----:B--2---:R2:W-:Y:S02]  /*5430*/  @P3 STG.E.128 desc[UR40][R34.64+0x1c0], R24 ;  /* 0x0001c01822003986 */ /* 0x0045e4000c101d28 */
.L_x_482:
[----:B------:R-:W-:Y:S05]  /*5440*/  BSYNC B0 ;  /* 0x0000000000007941 */ /* 0x000fea0003800000 */
.L_x_481:
[----:B------:R-:W-:Y:S01]  /*5450*/  ISETP.GE.AND P3, PT, R211, R104, PT ;  /* 0x00000068d300720c */ /* 0x000fe20003f66270 */
[----:B------:R-:W-:-:S12]  /*5460*/  BSSY B0, `(.L_x_483) ;  /* 0x0000024000007945 */ /* 0x000fd80003800000 */
[----:B------:R-:W-:Y:S05]  /*5470*/  @P3 BRA `(.L_x_484) ;  /* 0x0000000000883947 */ /* 0x000fea0003800000 */
[----:B------:R-:W-:Y:S01]  /*5480*/  IADD3 R7, P3, R32, 0x40, RZ ;  /* 0x0000004020077810 */ /* 0x000fe20007f7e0ff */
[----:B------:R-:W-:Y:S02]  /*5490*/  IMAD.MOV.U32 R4, RZ, RZ, R40 ;  /* 0x000000ffff047224 */ /* 0x000fe400078e0028 */
[----:B------:R-:W-:Y:S02]  /*54a0*/  IMAD.MOV.U32 R5, RZ, RZ, R63 ;  /* 0x000000ffff057224 */ /* 0x000fe400078e003f */
[----:B------:R-:W-:Y:S02]  /*54b0*/  IMAD.X R32, RZ, RZ, R33, P3 ;  /* 0x000000ffff207224 */ /* 0x000fe400018e0621 */
[----:B------:R-:W-:-:S04]  /*54c0*/  IMAD.WIDE.U32 R4, R7, UR42, R4 ;  /* 0x0000002a07047c25 */ /* 0x000fc8000f8e0004 */
[----:B------:R-:W-:-:S04]  /*54d0*/  IMAD R32, R32, UR42, RZ ;  /* 0x0000002a20207c24 */ /* 0x000fc8000f8e02ff */
[----:B------:R-:W-:Y:S01]  /*54e0*/  IMAD R7, R7, UR43, R32 ;  /* 0x0000002b07077c24 */ /* 0x000fe2000f8e0220 */
[----:B------:R-:W-:-:S03]  /*54f0*/  LEA R32, P3, R4, UR38, 0x1 ;  /* 0x0000002604207c11 */ /* 0x000fc6000f8608ff */
[----:B------:R-:W-:-:S05]  /*5500*/  IMAD.IADD R5, R5, 0x1, R7 ;  /* 0x0000000105057824 */ /* 0x000fca00078e0207 */
[----:B------:R-:W-:Y:S02]  /*5510*/  LEA.HI.X R33, R4, UR39, R5, 0x1, P3 ;  /* 0x0000002704217c11 */ /* 0x000fe400098f0c05 */
[----:B------:R-:W-:-:S13]  /*5520*/  ISETP.GE.AND P3, PT, R16, UR45, PT ;  /* 0x0000002d10007c0c */ /* 0x000fda000bf66270 */
[----:B------:R-:W3:Y:S04]  /*5530*/  @!P3 LDS.128 R4, [R36+0x2000] ;  /* 0x002000002404b984 */ /* 0x000ee80000000c00 */
[----:B---3--:R-:W-:Y:S01]  /*5540*/  @!P3 STG.E.128 desc[UR40][R32.64], R4 ;  /* 0x000000042000b986 */ /* 0x008fe2000c101d28 */
[----:B------:R-:W-:-:S13]  /*5550*/  ISETP.GE.AND P3, PT, R98, UR45, PT ;  /* 0x0000002d62007c0c */ /* 0x000fda000bf66270 */
[----:B------:R-:W3:Y:S04]  /*5560*/  @!P3 LDS.128 R8, [R36+0x5000] ;  /* 0x005000002408b984 */ /* 0x000ee80000000c00 */
[----:B---3--:R-:W-:Y:S01]  /*5570*/  @!P3 STG.E.128 desc[UR40][R32.64+0x80], R8 ;  /* 0x000080082000b986 */ /* 0x008fe2000c101d28 */
[----:B------:R-:W-:-:S13]  /*5580*/  ISETP.GE.AND P3, PT, R94, UR45, PT ;  /* 0x0000002d5e007c0c */ /* 0x000fda000bf66270 */
[----:B------:R-:W3:Y:S04]  /*5590*/  @!P3 LDS.128 R12, [R36+0x8000] ;  /* 0x00800000240cb984 */ /* 0x000ee80000000c00 */
[----:B---3--:R-:W-:Y:S01]  /*55a0*/  @!P3 STG.E.128 desc[UR40][R32.64+0x100], R12 ;  /* 0x0001000c2000b986 */ /* 0x008fe2000c101d28 */
[----:B------:R-:W-:-:S13]  /*55b0*/  ISETP.NE.AND P3, PT, R0, RZ, PT ;  /* 0x000000ff0000720c */ /* 0x000fda0003f65270 */
[----:B--2---:R-:W2:Y:S04]  /*55c0*/  @P3 LDS.128 R24, [R36+0xb000] ;  /* 0x00b0000024183984 */ /* 0x004ea80000000c00 */
[----:B--2---:R-:W-:Y:S01]  /*55d0*/  @P3 STG.E.128 desc[UR40][R32.64+0x180], R24 ;  /* 0x0001801820003986 */ /* 0x004fe2000c101d28 */
        /* <DEDUP_REMOVED lines=11> */
[----:B--2---:R3:W-:Y:S02]  /*5690*/  @P3 STG.E.128 desc[UR40][R32.64+0x1c0], R24 ;  /* 0x0001c01820003986 */ /* 0x0047e4000c101d28 */
.L_x_484:
[----:B------:R-:W-:Y:S05]  /*56a0*/  BSYNC B0 ;  /* 0x0000000000007941 */ /* 0x000fea0003800000 */
.L_x_483:
[----:B------:R-:W-:Y:S01]  /*56b0*/  @!PT LDS RZ, [RZ] ;  /* 0x00000000fffff984 */ /* 0x000fe20000000800 */
[----:B------:R-:W-:Y:S01]  /*56c0*/  @!PT LDS RZ, [RZ] ;  /* 0x00000000fffff984 */ /* 0x000fe20000000800 */
[----:B------:R-:W-:Y:S01]  /*56d0*/  @!PT LDS RZ, [RZ] ;  /* 0x00000000fffff984 */ /* 0x000fe20000000800 */
[----:B------:R-:W-:Y:S01]  /*56e0*/  @!PT LDS RZ, [RZ] ;  /* 0x00000000fffff984 */ /* 0x000fe20000000800 */
[----:B------:R4:W-:Y:S06]  /*56f0*/  MEMBAR.ALL.CTA ;  /* 0x0000000000007992 */ /* 0x0009ec0000008000 */
[----:B----4-:R-:W4:Y:S02]  /*5700*/  FENCE.VIEW.ASYNC.S ;  /* 0x00000000000073c6 */ /* 0x010f240000000000 */
[----:B----4-:R4:W-:Y:S01]  /*5710*/  BAR.SYNC.DEFER_BLOCKING R79, 0x80 ;  /* 0x0002004f0000751d */ /* 0x0109e20000010000 */
[----:B------:R-:W-:Y:S01]  /*5720*/  ISETP.NE.AND P5, PT, R100, RZ, PT ;  /* 0x000000ff6400720c */ /* 0x000fe20003fa5270 */
[----:B------:R-:W-:-:S02]  /*5730*/  VIADD R2, R2, 0x1 ;  /* 0x0000000102027836 */ /* 0x000fc40000000000 */
[----:B01----:R-:W-:-:S03]  /*5740*/  @!P4 VIADD R90, R90, 0x228c0 ;  /* 0x000228c05a5ac836 */ /* 0x003fc60000000000 */
[C---:B------:R-:W-:Y:S02]  /*5750*/  ISETP.NE.AND P3, PT, R2.reuse, 0x2, PT ;  /* 0x000000020200780c */ /* 0x040fe40003f65270 */
[----:B------:R-:W-:Y:S02]  /*5760*/  @!P4 PRMT R90, RZ, 0x654, R90 ;  /* 0x00000654ff5ac816 */ /* 0x000fe4000000005a */
[----:B------:R-:W-:Y:S02]  /*5770*/  SEL R4, RZ, 0x1, P3 ;  /* 0x00000001ff047807 */ /* 0x000fe40001800000 */
[----:B------:R-:W-:Y:S02]  /*5780*/  SEL R2, R2, RZ, P3 ;  /* 0x000000ff02027207 */ /* 0x000fe40001800000 */
[----:B------:R-:W-:Y:S01]  /*5790*/  LOP3.LUT R23, R23, R4, RZ, 0x3c, !PT ;  /* 0x0000000417177212 */ /* 0x000fe200078e3cff */
[----:B------:R4:W-:Y:S01]  /*57a0*/  @!P4 SYNCS.ARRIVE.TRANS64.RED.A1T0 RZ, [R90+URZ], RZ ;  /* 0x000000ff5affc9a7 */ /* 0x0009e2000810043f */
[----:B------:R-:W-:Y:S05]  /*57b0*/  @P5 BRA `(.L_x_485) ;  /* 0xffffffc800b45947 */ /* 0x000fea000383ffff */
[----:B------:R-:W0:Y:S01]  /*57c0*/  S2R R5, SR_TID.X ;  /* 0x0000000000057919 */ /* 0x000e220000002100 */
[----:B------:R-:W-:Y:S02]  /*57d0*/  PLOP3.LUT P0, PT, PT, PT, PT, 0x8, 0x0 ;  /* 0x000000000000781c */ /* 0x000fe40003f0e170 */
[----:B0-----:R-:W-:-:S04]  /*57e0*/  SHF.R.U32.HI R5, RZ, 0x7, R5 ;  /* 0x00000007ff057819 */ /* 0x001fc80000011605 */
[----:B------:R-:W-:-:S13]  /*57f0*/  ISETP.NE.AND P5, PT, R5, 0x1, PT ;  /* 0x000000010500780c */ /* 0x000fda0003fa5270 */
[----:B------:R-:W-:Y:S06]  /*5800*/  @!P5 BAR.ARV 0x9, 0x100 ;  /* 0x024400000000db1d */ /* 0x000fec0000002000 */
.L_x_433:
[----:B------:R-:W-:Y:S02]  /*5810*/  ISETP.GE.AND P2, PT, R176, 0x1, PT ;  /* 0x00000001b000780c */ /* 0x000fe40003f46270 */
[----:B------:R-:W-:Y:S02]  /*5820*/  CS2R R4, SRZ ;  /* 0x0000000000047805 */ /* 0x000fe4000001ff00 */
[----:B------:R-:W-:Y:S02]  /*5830*/  PLOP3.LUT P1, PT, PT, PT, PT, 0x80, 0x0 ;  /* 0x000000000000781c */ /* 0x000fe40003f2f070 */
[----:B------:R-:W-:Y:S01]  /*5840*/  CS2R R6, SRZ ;  /* 0x0000000000067805 */ /* 0x000fe2000001ff00 */
[----:B------:R-:W-:Y:S01]  /*5850*/  IMAD.MOV.U32 R0, RZ, RZ, RZ ;  /* 0x000000ffff007224 */ /* 0x000fe200078e00ff */
[----:B------:R-:W-:Y:S01]  /*5860*/  CS2R R148, SRZ ;  /* 0x0000000000947805 */ /* 0x000fe2000001ff00 */
[----:B------:R-:W-:Y:S01]  /*5870*/  IMAD.MOV.U32 R150, RZ, RZ, RZ ;  /* 0x000000ffff967224 */ /* 0x000fe200078e00ff */
        /* <DEDUP_REMOVED lines=38> */
[----:B----4-:R-:W-:Y:S02]  /*5ae0*/  CS2R R78, SRZ ;  /* 0x00000000004e7805 */ /* 0x010fe4000001ff00 */
[----:B------:R-:W-:Y:S02]  /*5af0*/  CS2R R76, SRZ ;  /* 0x00000000004c7805 */ /* 0x000fe4000001ff00 */
[----:B------:R-:W-:Y:S02]  /*5b00*/  CS2R R74, SRZ ;  /* 0x00000000004a7805 */ /* 0x000fe4000001ff00 */
[----:B------:R-:W-:Y:S02]  /*5b10*/  CS2R R72, SRZ ;  /* 0x0000000000487805 */ /* 0x000fe4000001ff00 */
[----:B------:R-:W-:Y:S02]  /*5b20*/  CS2R R66, SRZ ;  /* 0x0000000000427805 */ /* 0x000fe4000001ff00 */
        /* <DEDUP_REMOVED lines=13> */
[----:B--2---:R-:W-:Y:S02]  /*5c00*/  CS2R R34, SRZ ;  /* 0x0000000000227805 */ /* 0x004fe4000001ff00 */
[----:B------:R-:W-:-:S02]  /*5c10*/  CS2R R36, SRZ ;  /* 0x0000000000247805 */ /* 0x000fc4000001ff00 */
[----:B---3--:R-:W-:Y:S02]  /*5c20*/  CS2R R32, SRZ ;  /* 0x0000000000207805 */ /* 0x008fe4000001ff00 */
[----:B------:R-:W-:Y:S02]  /*5c30*/  CS2R R26, SRZ ;  /* 0x00000000001a7805 */ /* 0x000fe4000001ff00 */
[----:B------:R-:W-:Y:S01]  /*5c40*/  CS2R R28, SRZ ;  /* 0x00000000001c7805 */ /* 0x000fe2000001ff00 */
[----:B------:R-:W-:Y:S06]  /*5c50*/  @P0 BRA `(.L_x_486) ;  /* 0x00000000000c0947 */ /* 0x000fec0003800000 */
[----:B------:R-:W0:Y:S01]  /*5c60*/  FENCE.VIEW.ASYNC.G ;  /* 0x00000000000073c6 */ /* 0x000e220000000100 */
[----:B------:R-:W-:Y:S05]  /*5c70*/  WARPSYNC.ALL ;  /* 0x0000000000007948 */ /* 0x000fea0003800000 */
[----:B0-----:R-:W-:Y:S06]  /*5c80*/  BAR.ARV 0xc, 0x120 ;  /* 0x0304800000007b1d */ /* 0x001fec0000002000 */
.L_x_486:
[----:B------:R-:W-:Y:S01]  /*5c90*/  CS2R R24, SRZ ;  /* 0x0000000000187805 */ /* 0x000fe2000001ff00 */
[----:B------:R-:W-:Y:S06]  /*5ca0*/  @!P2 BRA `(.L_x_487) ;  /* 0x000000680078a947 */ /* 0x000fec0003800000 */
[----:B------:R-:W-:-:S03]  /*5cb0*/  UMOV UR4, 0xffffffff ;  /* 0xffffffff00047882 */ /* 0x000fc60000000000 */
[----:B------:R-:W-:Y:S05]  /*5cc0*/  BRA.DIV UR4, `(.L_x_488) ;  /* 0x000000ea04a07947 */ /* 0x000fea000b800000 */
[----:B------:R0:W1:Y:S02]  /*5cd0*/  SHFL.IDX PT, R14, R230, RZ, 0x1f ;  /* 0x00001fffe60e7589 */ /* 0x00006400000e0000 */
.L_x_669:
[----:B-1----:R-:W-:Y:S01]  /*5ce0*/  LEA.HI R0, R14, R14, RZ, 0x1 ;  /* 0x0000000e0e007211 */ /* 0x002fe200078f08ff */
[----:B------:R-:W-:Y:S01]  /*5cf0*/  VIADD R24, R18, 0x18400 ;  /* 0x0001840012187836 */ /* 0x000fe20000000000 */
[----:B------:R-:W-:Y:S02]  /*5d00*/  BSSY B6, `(.L_x_489) ;  /* 0x0000018000067945 */ /* 0x000fe40003800000 */
[----:B------:R-:W-:Y:S02]  /*5d10*/  LOP3.LUT R3, R0, 0x1e, RZ, 0xc0, !PT ;  /* 0x0000001e00037812 */ /* 0x000fe400078ec0ff */
[----:B------:R-:W-:-:S03]  /*5d20*/  LOP3.LUT P0, RZ, R24, 0x1bf, RZ, 0xc0, !PT ;  /* 0x000001bf18ff7812 */ /* 0x000fc6000780c0ff */
[----:B------:R-:W-:-:S04]  /*5d30*/  IMAD.IADD R3, R14, 0x1, -R3 ;  /* 0x000000010e037824 */ /* 0x000fc800078e0a03 */
[----:B------:R-:W-:-:S05]  /*5d40*/  IMAD R3, R3, 0x2000, R24 ;  /* 0x0000200003037824 */ /* 0x000fca00078e0218 */
[----:B------:R-:W-:-:S04]  /*5d50*/  SHF.R.U32.HI R3, RZ, 0x4, R3 ;  /* 0x00000004ff037819 */ /* 0x000fc80000011603 */
[----:B------:R-:W-:Y:S01]  /*5d60*/  LOP3.LUT R28, R3, 0x3fff, RZ, 0xc0, !PT ;  /* 0x00003fff031c7812 */ /* 0x000fe200078ec0ff */
[----:B------:R-:W-:Y:S06]  /*5d70*/  @!P0 BRA `(.L_x_490) ;  /* 0x0000000000408947 */ /* 0x000fec0003800000 */
[----:B------:R-:W-:Y:S01]  /*5d80*/  MOV R0, 0x0 ;  /* 0x0000000000007802 */ /* 0x000fe20000000f00 */
[----:B------:R-:W-:Y:S01]  /*5d90*/  ULDC.64 UR4, c[0x4][0x90] ;  /* 0x0100240000047ab9 */ /* 0x000fe20000000a00 */
[----:B------:R-:W-:Y:S01]  /*5da0*/  ULDC.64 UR6, c[0x4][0x98] ;  /* 0x0100260000067ab9 */ /* 0x000fe20000000a00 */
[----:B------:R-:W-:Y:S01]  /*5db0*/  IMAD.U32 R4, RZ, RZ, UR4 ;  /* 0x00000004ff047e24 */ /* 0x000fe2000f8e00ff */
[----:B------:R1:W2:Y:S01]  /*5dc0*/  LDC.64 R14, c[0x4][R0] ;  /* 0x01000000000e7b82 */ /* 0x0002a20000000a00 */
        /* <DEDUP_REMOVED lines=10> */
[----:B0-2--5:R-:W-:Y:S05]  /*5e70*/  CALL.ABS.NOINC R14 ;  /* 0x000000000e007343 */ /* 0x025fea0003c00000 */
.L_x_490:
[----:B------:R-:W-:Y:S05]  /*5e80*/  BSYNC B6 ;  /* 0x0000000000067941 */ /* 0x000fea0003800000 */
.L_x_489:
[----:B------:R-:W-:Y:S02]  /*5e90*/  ULDC UR4, c[0x0][0x3d4] ;  /* 0x0000f50000047ab9 */ /* 0x000fe40000000800 */
[----:B------:R-:W-:-:S13]  /*5ea0*/  ISETP.LT.AND P0, PT, RZ, UR4, PT ;  /* 0x00000004ff007c0c */ /* 0x000fda000bf01270 */
[----:B------:R-:W-:Y:S05]  /*5eb0*/  @P0 BRA `(.L_x_491) ;  /* 0x00000000003c0947 */ /* 0x000fea0003800000 */
[----:B------:R-:W-:-:S04]  /*5ec0*/  LEA.HI R0, R212, R212, RZ, 0x1 ;  /* 0x000000d4d4007211 */ /* 0x000fc800078f08ff */
[----:B------:R-:W-:-:S05]  /*5ed0*/  LOP3.LUT R3, R0, 0xfffffffe, RZ, 0xc0, !PT ;  /* 0xfffffffe00037812 */ /* 0x000fca00078ec0ff */
[----:B------:R-:W-:-:S05]  /*5ee0*/  IMAD.IADD R3, R212, 0x1, -R3 ;  /* 0x00000001d4037824 */ /* 0x000fca00078e0a03 */
[----:B------:R-:W-:-:S04]  /*5ef0*/  SHF.L.U32 R3, R3, 0x1f, RZ ;  /* 0x0000001f03037819 */ /* 0x000fc800000006ff */
[----:B------:R1:W2:Y:S03]  /*5f00*/  SYNCS.PHASECHK.TRANS64.TRYWAIT P0, [R18+URZ+0x22800], R3 ;  /* 0x02280003120075a7 */ /* 0x0002a6000800017f */
[----:B--2---:R-:W-:Y:S05]  /*5f10*/  @!P0 NANOSLEEP.SYNCS 0x989680 ;  /* 0x009896800000895d */ /* 0x004fea0003900000 */
[----:B------:R-:W2:Y:S01]  /*5f20*/  @!P0 SYNCS.PHASECHK.TRANS64 P0, [R18+URZ+0x22800], R3 ;  /* 0x02280003120085a7 */ /* 0x000ea2000800007f */
[----:B------:R-:W-:Y:S04]  /*5f30*/  BSSY B0, `(.L_x_492) ;  /* 0x0000006000007945 */ /* 0x000fe80003800000 */
[----:B--2---:R-:W-:Y:S05]  /*5f40*/  @P0 BRA `(.L_x_493) ;  /* 0x0000000000100947 */ /* 0x004fea0003800000 */
.L_x_494:
[----:B--2---:R2:W3:Y:S02]  /*5f50*/  SYNCS.PHASECHK.TRANS64.TRYWAIT P0, [R18+URZ+0x22800], R3 ;  /* 0x02280003120075a7 */ /* 0x0044e4000800017f */
[----:B---3--:R-:W-:Y:S05]  /*5f60*/  @!P0 NANOSLEEP.SYNCS 0x989680 ;  /* 0x009896800000895d */ /* 0x008fea0003900000 */
[----:B------:R-:W3:Y:S02]  /*5f70*/  @!P0 SYNCS.PHASECHK.TRANS64 P0, [R18+URZ+0x22800], R3 ;  /* 0x02280003120085a7 */ /* 0x000ee4000800007f */
[----:B---3--:R-:W-:Y:S05]  /*5f80*/  @!P0 BRA `(.L_x_494) ;  /* 0xfffffffc00f08947 */ /* 0x008fea000383ffff */
.L_x_493:
[----:B------:R-:W-:Y:S05]  /*5f90*/  BSYNC B0 ;  /* 0x0000000000007941 */ /* 0x000fea0003800000 */
.L_x_492:
[----:B------:R-:W-:Y:S05]  /*5fa0*/  BRA `(.L_x_495) ;  /* 0x0000002000747947 */ /* 0x000fea0003800000 */
.L_x_491:
[----:B-----5:R-:W-:Y:S01]  /*5fb0*/  SHF.R.S32.HI R0, RZ, 0x1f, R31 ;  /* 0x0000001fff007819 */ /* 0x020fe2000001141f */
[----:B------:R-:W-:Y:S01]  /*5fc0*/  ULDC.64 UR4, c[0x0][0x3d8] ;  /* 0x0000f60000047ab9 */ /* 0x000fe20000000a00 */
[----:B------:R-:W-:Y:S01]  /*5fd0*/  ULDC.64 UR6, c[0x0][0x3e8] ;  /* 0x0000fa0000067ab9 */ /* 0x000fe20000000a00 */
[----:B------:R-:W-:Y:S01]  /*5fe0*/  IMAD.WIDE.U32 R4, R31, UR4, RZ ;  /* 0x000000041f047c25 */ /* 0x000fe2000f8e00ff */
[----:B------:R-:W-:Y:S01]  /*5ff0*/  LOP3.LUT P0, RZ, R24, 0x3ff, RZ, 0xc0, !PT ;  /* 0x000003ff18ff7812 */ /* 0x000fe2000780c0ff */
[----:B------:R-:W-:Y:S02]  /*6000*/  BSSY B6, `(.L_x_496) ;  /* 0x0000031000067945 */ /* 0x000fe40003800000 */
[C---:B------:R-:W-:Y:S02]  /*6010*/  IMAD R6, R0.reuse, UR4, RZ ;  /* 0x0000000400067c24 */ /* 0x040fe4000f8e02ff */
[----:B------:R-:W-:Y:S02]  /*6020*/  IMAD R0, R0, UR6, RZ ;  /* 0x0000000600007c24 */ /* 0x000fe4000f8e02ff */
[----:B------:R-:W-:-:S02]  /*6030*/  IMAD.SHL.U32 R29, R219, 0x4, RZ ;  /* 0x00000004db1d7824 */ /* 0x000fc400078e00ff */
[C---:B------:R-:W-:Y:S01]  /*6040*/  IMAD R9, R31.reuse, UR5, R6 ;  /* 0x000000051f097c24 */ /* 0x040fe2000f8e0206 */
[----:B------:R-:W-:Y:S01]  /*6050*/  ULDC.64 UR4, c[0x0][0x3c8] ;  /* 0x0000f20000047ab9 */ /* 0x000fe20000000a00 */
[----:B------:R-:W-:Y:S01]  /*6060*/  IMAD R27, R31, UR7, R0 ;  /* 0x000000071f1b7c24 */ /* 0x000fe2000f8e0200 */
[-C--:B------:R-:W-:Y:S01]  /*6070*/  IADD3 R0, P3, R29, R4.reuse, RZ ;  /* 0x000000041d007210 */ /* 0x080fe20007f7e0ff */
[----:B------:R-:W-:Y:S01]  /*6080*/  IMAD.IADD R9, R9, 0x1, R5 ;  /* 0x0000000109097824 */ /* 0x000fe200078e0205 */
[----:B------:R-:W-:Y:S01]  /*6090*/  SHF.R.S32.HI R10, RZ, 0x1f, R29 ;  /* 0x0000001fff0a7819 */ /* 0x000fe2000001141d */
[----:B------:R-:W-:Y:S01]  /*60a0*/  IMAD.WIDE.U32 R6, R31, UR6, RZ ;  /* 0x000000061f067c25 */ /* 0x000fe2000f8e00ff */
[----:B------:R-:W-:Y:S01]  /*60b0*/  LEA R24, P2, R4, UR4, 0x1 ;  /* 0x0000000404187c11 */ /* 0x000fe2000f8408ff */
[----:B------:R-:W-:Y:S01]  /*60c0*/  ULDC.64 UR6, c[0x0][0x3e0] ;  /* 0x0000f80000067ab9 */ /* 0x000fe20000000a00 */
[----:B------:R-:W-:Y:S01]  /*60d0*/  IADD3 R5, P1, R16, R4, RZ ;  /* 0x0000000410057210 */ /* 0x000fe20007f3e0ff */
[--C-:B------:R-:W-:Y:S01]  /*60e0*/  IMAD.X R3, R10, 0x1, R9.reuse, P3 ;  /* 0x000000010a037824 */ /* 0x100fe200018e0609 */
[----:B------:R-:W-:Y:S01]  /*60f0*/  LEA.HI.X R25, R4, UR5, R9, 0x1, P2 ;  /* 0x0000000504197c11 */ /* 0x000fe200090f0c09 */
[----:B------:R-:W-:Y:S01]  /*6100*/  IMAD.IADD R27, R27, 0x1, R7 ;  /* 0x000000011b1b7824 */ /* 0x000fe200078e0207 */
[----:B------:R-:W-:Y:S01]  /*6110*/  LEA R32, P2, R0, UR4, 0x1 ;  /* 0x0000000400207c11 */ /* 0x000fe2000f8408ff */
[----:B------:R-:W-:Y:S01]  /*6120*/  IMAD.X R4, R17, 0x1, R9, P1 ;  /* 0x0000000111047824 */ /* 0x000fe200008e0609 */
[----:B------:R-:W-:-:S02]  /*6130*/  IADD3 R8, P4, R29, R6, RZ ;  /* 0x000000061d087210 */ /* 0x000fc40007f9e0ff */
[----:B------:R-:W-:Y:S02]  /*6140*/  LEA.HI.X R33, R0, UR5, R3, 0x1, P2 ;  /* 0x0000000500217c11 */ /* 0x000fe400090f0c03 */
[----:B------:R-:W-:Y:S01]  /*6150*/  IADD3 R0, P3, R16, R6, RZ ;  /* 0x0000000610007210 */ /* 0x000fe20007f7e0ff */
[--C-:B------:R-:W-:Y:S01]  /*6160*/  IMAD.X R7, R10, 0x1, R27.reuse, P4 ;  /* 0x000000010a077824 */ /* 0x100fe200020e061b */
[----:B------:R-:W-:Y:S02]  /*6170*/  LEA R26, P2, R6, UR6, 0x1 ;  /* 0x00000006061a7c11 */ /* 0x000fe4000f8408ff */
[----:B------:R-:W-:Y:S01]  /*6180*/  LEA R34, P5, R8, UR6, 0x1 ;  /* 0x0000000608227c11 */ /* 0x000fe2000f8a08ff */
[----:B------:R-:W-:Y:S01]  /*6190*/  IMAD.X R3, R17, 0x1, R27, P3 ;  /* 0x0000000111037824 */ /* 0x000fe200018e061b */
[----:B------:R-:W-:Y:S02]  /*61a0*/  LEA R36, P4, R5, UR4, 0x1 ;  /* 0x0000000405247c11 */ /* 0x000fe4000f8808ff */
[----:B------:R-:W-:-:S02]  /*61b0*/  LEA R38, P1, R0, UR6, 0x1 ;  /* 0x0000000600267c11 */ /* 0x000fc4000f8208ff */
[----:B------:R-:W-:Y:S02]  /*61c0*/  LEA.HI.X R35, R8, UR7, R7, 0x1, P5 ;  /* 0x0000000708237c11 */ /* 0x000fe4000a8f0c07 */
[----:B------:R-:W-:Y:S02]  /*61d0*/  LEA.HI.X R27, R6, UR7, R27, 0x1, P2 ;  /* 0x00000007061b7c11 */ /* 0x000fe400090f0c1b */
[----:B------:R-:W-:Y:S02]  /*61e0*/  LEA.HI.X R37, R5, UR5, R4, 0x1, P4 ;  /* 0x0000000505257c11 */ /* 0x000fe4000a0f0c04 */
[----:B------:R-:W-:Y:S01]  /*61f0*/  LEA.HI.X R39, R0, UR7, R3, 0x1, P1 ;  /* 0x0000000700277c11 */ /* 0x000fe200088f0c03 */
        /* <DEDUP_REMOVED lines=16> */
[----:B0-2---:R-:W-:Y:S05]  /*6300*/  CALL.ABS.NOINC R14 ;  /* 0x000000000e007343 */ /* 0x005fea0003c00000 */
.L_x_497:
[----:B------:R-:W-:Y:S05]  /*6310*/  BSYNC B6 ;  /* 0x0000000000067941 */ /* 0x000fea0003800000 */
.L_x_496:
[----:B------:R-:W-:Y:S01]  /*6320*/  ULDC.U8 UR4, c[0x0][0x3f0] ;  /* 0x0000fc0000047ab9 */ /* 0x000fe20000000000 */
[----:B------:R-:W-:Y:S01]  /*6330*/  BSSY B0, `(.L_x_498) ;  /* 0x00001dc000007945 */ /* 0x000fe20003800000 */
[----:B------:R-:W-:-:S13]  /*6340*/  ISETP.NE.AND P0, PT, RZ, UR4, PT ;  /* 0x00000004ff007c0c */ /* 0x000fda000bf05270 */
[----:B------:R-:W-:Y:S05]  /*6350*/  @!P0 BRA `(.L_x_499) ;  /* 0x0000000c00dc8947 */ /* 0x000fea0003800000 */
[----:B------:R-:W-:Y:S01]  /*6360*/  IMAD R30, R85, -0x80, R30 ;  /* 0xffffff80551e7824 */ /* 0x000fe200078e021e */
[----:B------:R-:W-:Y:S01]  /*6370*/  BSSY B1, `(.L_x_500) ;  /* 0x0000019000017945 */ /* 0x000fe20003800000 */
[----:B------:R-:W-:Y:S01]  /*6380*/  IMAD.SHL.U32 R0, R220, 0x40, RZ ;  /* 0x00000040dc007824 */ /* 0x000fe200078e00ff */
[----:B------:R-:W-:Y:S02]  /*6390*/  CS2R R4, SRZ ;  /* 0x0000000000047805 */ /* 0x000fe4000001ff00 */
[----:B------:R-:W-:Y:S02]  /*63a0*/  CS2R R6, SRZ ;  /* 0x0000000000067805 */ /* 0x000fe4000001ff00 */
[----:B------:R-:W-:Y:S02]  /*63b0*/  VIMNMX R30, R30, 0x80, PT ;  /* 0x000000801e1e7848 */ /* 0x000fe40003fe0100 */
[----:B------:R-:W-:Y:S02]  /*63c0*/  CS2R R8, SRZ ;  /* 0x0000000000087805 */ /* 0x000fe4000001ff00 */
[----:B------:R-:W-:-:S02]  /*63d0*/  LOP3.LUT R3, R0, 0x1c0, RZ, 0xc0, !PT ;  /* 0x000001c000037812 */ /* 0x000fc400078ec0ff */
[----:B------:R-:W-:Y:S02]  /*63e0*/  CS2R R20, SRZ ;  /* 0x0000000000147805 */ /* 0x000fe4000001ff00 */
[----:B------:R-:W-:Y:S02]  /*63f0*/  ISETP.GE.AND P0, PT, R19, R30, PT ;  /* 0x0000001e1300720c */ /* 0x000fe40003f06270 */
[----:B------:R-:W-:Y:S02]  /*6400*/  LOP3.LUT R0, R3, 0x18, R16, 0xf8, !PT ;  /* 0x0000001803007812 */ /* 0x000fe400078ef810 */
[----:B------:R-:W-:-:S04]  /*6410*/  SHF.R.U32.HI R3, RZ, 0x3, R3 ;  /* 0x00000003ff037819 */ /* 0x000fc80000011603 */
[----:B------:R-:W-:-:S05]  /*6420*/  LOP3.LUT R10, R0, R3, RZ, 0x3c, !PT ;  /* 0x00000003000a7212 */ /* 0x000fca00078e3cff */
[----:B------:R-:W-:Y:S05]  /*6430*/  @P0 BRA `(.L_x_501) ;  /* 0x0000000000300947 */ /* 0x000fea0003800000 */
[C---:B------:R-:W-:Y:S01]  /*6440*/  VIADD R0, R29.reuse, 0x10 ;  /* 0x000000101d007836 */ /* 0x040fe20000000000 */
[----:B------:R-:W-:Y:S01]  /*6450*/  ULDC UR4, c[0x0][0x3d4] ;  /* 0x0000f50000047ab9 */ /* 0x000fe20000000800 */
[----:B------:R-:W-:Y:S02]  /*6460*/  CS2R R8, SRZ ;  /* 0x0000000000087805 */ /* 0x000fe4000001ff00 */
[----:B------:R-:W-:Y:S02]  /*6470*/  ISETP.GE.AND P1, PT, R29, UR4, PT ;  /* 0x000000041d007c0c */ /* 0x000fe4000bf26270 */
[----:B------:R-:W-:Y:S02]  /*6480*/  CS2R R20, SRZ ;  /* 0x0000000000147805 */ /* 0x000fe4000001ff00 */
[----:B------:R-:W-:Y:S02]  /*6490*/  ISETP.GE.AND P2, PT, R0, UR4, PT ;  /* 0x0000000400007c0c */ /* 0x000fe4000bf46270 */
[----:B------:R-:W-:-:S02]  /*64a0*/  CS2R R4, SRZ ;  /* 0x0000000000047805 */ /* 0x000fc4000001ff00 */
[----:B------:R-:W-:-:S05]  /*64b0*/  CS2R R6, SRZ ;  /* 0x0000000000067805 */ /* 0x000fca000001ff00 */
[----:B------:R1:W5:Y:S04]  /*64c0*/  @!P1 LDG.E.64 R8, desc[UR40][R32.64] ;  /* 0x0000002820089981 */ /* 0x000368000c1e1b00 */
[----:B------:R1:W5:Y:S04]  /*64d0*/  @!P2 LDG.E.64 R20, desc[UR40][R32.64+0x20] ;  /* 0x000020282014a981 */ /* 0x000368000c1e1b00 */
[----:B------:R1:W5:Y:S04]  /*64e0*/  @!P1 LDG.E.64 R4, desc[UR40][R34.64] ;  /* 0x0000002822049981 */ /* 0x000368000c1e1b00 */
[----:B------:R1:W5:Y:S02]  /*64f0*/  @!P2 LDG.E.64 R6, desc[UR40][R34.64+0x20] ;  /* 0x000020282206a981 */ /* 0x000364000c1e1b00 */
.L_x_501:
[----:B------:R-:W-:Y:S05]  /*6500*/  BSYNC B1 ;  /* 0x0000000000017941 */ /* 0x000fea0003800000 */
.L_x_500:
[----:B------:R-:W-:Y:S01]  /*6510*/  UMOV UR4, 0xffffffff ;  /* 0xffffffff00047882 */ /* 0x000fe20000000000 */
[----:B-----5:R-:W-:Y:S01]  /*6520*/  IMAD.MOV.U32 R31, RZ, RZ, R8 ;  /* 0x000000ffff1f7224 */ /* 0x020fe200078e0008 */
[--C-:B------:R-:W-:Y:S01]  /*6530*/  SHF.R.U64 R37, R8, 0x10, R9.reuse ;  /* 0x0000001008257819 */ /* 0x100fe20000001209 */
[--C-:B-1----:R-:W-:Y:S01]  /*6540*/  IMAD.MOV.U32 R32, RZ, RZ, R9.reuse ;  /* 0x000000ffff207224 */ /* 0x102fe200078e0009 */
[----:B------:R-:W-:Y:S02]  /*6550*/  SHF.R.U32.HI R38, RZ, 0x10, R9 ;  /* 0x00000010ff267819 */ /* 0x000fe40000011609 */
[----:B------:R-:W-:Y:S01]  /*6560*/  LEA.HI R0, R212, R212, RZ, 0x1 ;  /* 0x000000d4d4007211 */ /* 0x000fe200078f08ff */
[----:B------:R-:W-:Y:S06]  /*6570*/  BRA.DIV UR4, `(.L_x_502) ;  /* 0x000000e2049c7947 */ /* 0x000fec000b800000 */
.L_x_672:
[----:B------:R-:W-:Y:S01]  /*6580*/  UMOV UR4, 0xffffffff ;  /* 0xffffffff00047882 */ /* 0x000fe20000000000 */
[----:B------:R-:W-:Y:S02]  /*6590*/  LOP3.LUT R3, R0, 0xfffffffe, RZ, 0xc0, !PT ;  /* 0xfffffffe00037812 */ /* 0x000fe400078ec0ff */
[----:B------:R-:W-:Y:S05]  /*65a0*/  BRA.DIV UR4, `(.L_x_503) ;  /* 0x000000e204b87947 */ /* 0x000fea000b800000 */
.L_x_675:
[----:B------:R-:W-:Y:S01]  /*65b0*/  UMOV UR4, 0xffffffff ;  /* 0xffffffff00047882 */ /* 0x000fe20000000000 */
[----:B------:R-:W-:Y:S02]  /*65c0*/  IMAD.IADD R3, R212, 0x1, -R3 ;  /* 0x00000001d4037824 */ /* 0x000fe400078e0a03 */
[----:B------:R-:W-:Y:S05]  /*65d0*/  BRA.DIV UR4, `(.L_x_504) ;  /* 0x000000e204d47947 */ /* 0x000fea000b800000 */
.L_x_678:
[----:B------:R-:W-:Y:S01]  /*65e0*/  UMOV UR4, 0xffffffff ;  /* 0xffffffff00047882 */ /* 0x000fe20000000000 */
[----:B------:R-:W-:Y:S02]  /*65f0*/  SHF.L.U32 R9, R3, 0x1f, RZ ;  /* 0x0000001f03097819 */ /* 0x000fe400000006ff */
[----:B------:R-:W-:Y:S05]  /*6600*/  BRA.DIV UR4, `(.L_x_505) ;  /* 0x000000e204f07947 */ /* 0x000fea000b800000 */
.L_x_681:
[----:B------:R-:W1:Y:S01]  /*6610*/  SYNCS.PHASECHK.TRANS64.TRYWAIT P1, [R18+URZ+0x22800], R9 ;  /* 0x02280009120075a7 */ /* 0x000e62000802017f */
[----:B------:R-:W-:Y:S01]  /*6620*/  LOP3.LUT P2, RZ, R220, 0x4, RZ, 0xc0, !PT ;  /* 0x00000004dcff7812 */ /* 0x000fe2000784c0ff */
[----:B------:R-:W-:Y:S01]  /*6630*/  IMAD R3, R205, 0x200, R10 ;  /* 0x00000200cd037824 */ /* 0x000fe200078e020a */
[----:B------:R-:W-:Y:S01]  /*6640*/  SHF.R.U64 R13, R4, 0x10, R5 ;  /* 0x00000010040d7819 */ /* 0x000fe20000001205 */
[----:B------:R-:W-:Y:S01]  /*6650*/  IMAD.MOV.U32 R35, RZ, RZ, R6 ;  /* 0x000000ffff237224 */ /* 0x000fe200078e0006 */
[----:B------:R-:W-:Y:S01]  /*6660*/  SHF.R.U64 R6, R6, 0x10, R7 ;  /* 0x0000001006067819 */ /* 0x000fe20000001207 */
[----:B------:R-:W-:Y:S01]  /*6670*/  IMAD R3, R3, 0x2, R18 ;  /* 0x0000000203037824 */ /* 0x000fe200078e0212 */
[--C-:B------:R-:W-:Y:S01]  /*6680*/  SHF.R.U64 R11, R20, 0x10, R21.reuse ;  /* 0x00000010140b7819 */ /* 0x100fe20000001215 */
[----:B------:R-:W-:Y:S01]  /*6690*/  IMAD.MOV.U32 R8, RZ, RZ, R20 ;  /* 0x000000ffff087224 */ /* 0x000fe200078e0014 */
[--C-:B------:R-:W-:Y:S01]  /*66a0*/  SHF.R.U32.HI R12, RZ, 0x10, R21.reuse ;  /* 0x00000010ff0c7819 */ /* 0x100fe20000011615 */
[----:B------:R-:W-:Y:S01]  /*66b0*/  IMAD.MOV.U32 R10, RZ, RZ, R21 ;  /* 0x000000ffff0a7224 */ /* 0x000fe200078e0015 */
[----:B------:R-:W-:Y:S01]  /*66c0*/  BSSY B1, `(.L_x_506) ;  /* 0x0000012000017945 */ /* 0x000fe20003800000 */
[----:B------:R-:W-:Y:S01]  /*66d0*/  IMAD.MOV.U32 R33, RZ, RZ, R4 ;  /* 0x000000ffff217224 */ /* 0x000fe200078e0004 */
[----:B------:R-:W-:Y:S01]  /*66e0*/  PRMT R25, R31, 0x5410, R37 ;  /* 0x000054101f197816 */ /* 0x000fe20000000025 */
[--C-:B------:R-:W-:Y:S01]  /*66f0*/  IMAD.MOV.U32 R34, RZ, RZ, R5.reuse ;  /* 0x000000ffff227224 */ /* 0x100fe200078e0005 */
[----:B------:R-:W-:Y:S01]  /*6700*/  SHF.R.U32.HI R5, RZ, 0x10, R5 ;  /* 0x00000010ff057819 */ /* 0x000fe20000011605 */
[--C-:B------:R-:W-:Y:S01]  /*6710*/  IMAD.MOV.U32 R36, RZ, RZ, R7.reuse ;  /* 0x000000ffff247224 */ /* 0x100fe200078e0007 */
[----:B------:R-:W-:Y:S01]  /*6720*/  SHF.R.U32.HI R7, RZ, 0x10, R7 ;  /* 0x00000010ff077819 */ /* 0x000fe20000011607 */
[C---:B------:R-:W-:Y:S01]  /*6730*/  VIADD R4, R3.reuse, 0x18400 ;  /* 0x0001840003047836 */ /* 0x040fe20000000000 */
[----:B------:R-:W-:Y:S01]  /*6740*/  PRMT R27, R32, 0x5410, R38 ;  /* 0x00005410201b7816 */ /* 0x000fe20000000026 */
[----:B------:R-:W-:Y:S01]  /*6750*/  VIADD R0, R3, 0x18440 ;  /* 0x0001844003007836 */ /* 0x000fe20000000000 */
[----:B------:R-:W-:Y:S01]  /*6760*/  PRMT R31, R8, 0x5410, R11 ;  /* 0x00005410081f7816 */ /* 0x000fe2000000000b */
[----:B------:R-:W-:Y:S01]  /*6770*/  @P2 VIADD R0, R4, 0xffffffc0 ;  /* 0xffffffc004002836 */ /* 0x000fe20000000000 */
[----:B------:R-:W-:-:S02]  /*6780*/  PRMT R32, R10, 0x5410, R12 ;  /* 0x000054100a207816 */ /* 0x000fc4000000000c */
[----:B------:R-:W-:Y:S02]  /*6790*/  PRMT R33, R33, 0x5410, R13 ;  /* 0x0000541021217816 */ /* 0x000fe4000000000d */
[----:B------:R-:W-:Y:S02]  /*67a0*/  PRMT R34, R34, 0x5410, R5 ;  /* 0x0000541022227816 */ /* 0x000fe40000000005 */
[----:B------:R-:W-:Y:S02]  /*67b0*/  PRMT R35, R35, 0x5410, R6 ;  /* 0x0000541023237816 */ /* 0x000fe40000000006 */
[----:B------:R-:W-:Y:S01]  /*67c0*/  PRMT R36, R36, 0x5410, R7 ;  /* 0x0000541024247816 */ /* 0x000fe20000000007 */
[----:B-1----:R-:W-:Y:S06]  /*67d0*/  @!P1 BRA `(.L_x_507) ;  /* 0x000000e000a49947 */ /* 0x002fec0003800000 */
.L_x_682:
[----:B------:R-:W-:Y:S05]  /*67e0*/  BSYNC B1 ;  /* 0x0000000000017941 */ /* 0x000fea0003800000 */
.L_x_506:
[----:B------:R-:W-:Y:S04]  /*67f0*/  BSSY B1, `(.L_x_508) ;  /* 0x0000056000017945 */ /* 0x000fe80003800000 */
[----:B------:R-:W-:Y:S05]  /*6800*/  @P0 BRA `(.L_x_509) ;  /* 0x0000000400500947 */ /* 0x000fea0003800000 */
[----:B------:R-:W2:Y:S01]  /*6810*/  LDC R4, c[0x0][0x3d4] ;  /* 0x0000f500ff047b82 */ /* 0x000ea20000000800 */
[C---:B------:R-:W-:Y:S01]  /*6820*/  VIADD R5, R29.reuse, 0x10 ;  /* 0x000000101d057836 */ /* 0x040fe20000000000 */
[----:B------:R-:W-:Y:S01]  /*6830*/  BSSY B2, `(.L_x_510) ;  /* 0x000002a000027945 */ /* 0x000fe20003800000 */
[----:B--2---:R-:W-:-:S03]  /*6840*/  ISETP.GE.AND P0, PT, R29, R4, PT ;  /* 0x000000041d00720c */ /* 0x004fc60003f06270 */
[----:B------:R-:W-:-:S10]  /*6850*/  ISETP.GE.AND P1, PT, R5, R4, PT ;  /* 0x000000040500720c */ /* 0x000fd40003f26270 */
[----:B------:R-:W-:Y:S05]  /*6860*/  @P0 BRA `(.L_x_511) ;  /* 0x0000000000980947 */ /* 0x000fea0003800000 */
[----:B------:R-:W2:Y:S01]  /*6870*/  LDS.128 R4, [R3+0x18400] ;  /* 0x0184000003047984 */ /* 0x000ea20000000c00 */
[C---:B------:R-:W-:Y:S01]  /*6880*/  IMAD.U32 R15, R33.reuse, 0x10000, RZ ;  /* 0x00010000210f7824 */ /* 0x040fe200078e00ff */
[----:B------:R-:W-:Y:S01]  /*6890*/  LOP3.LUT R14, R33, 0xffff0000, RZ, 0xc0, !PT ;  /* 0xffff0000210e7812 */ /* 0x000fe200078ec0ff */
[C---:B------:R-:W-:Y:S01]  /*68a0*/  IMAD.U32 R13, R25.reuse, 0x10000, RZ ;  /* 0x00010000190d7824 */ /* 0x040fe200078e00ff */
[----:B------:R-:W-:Y:S01]  /*68b0*/  LOP3.LUT R12, R25, 0xffff0000, RZ, 0xc0, !PT ;  /* 0xffff0000190c7812 */ /* 0x000fe200078ec0ff */
[C---:B--2---:R-:W-:Y:S01]  /*68c0*/  IMAD.U32 R8, R4.reuse, 0x10000, RZ ;  /* 0x0001000004087824 */ /* 0x044fe200078e00ff */
[----:B------:R-:W-:Y:S01]  /*68d0*/  LOP3.LUT R4, R4, 0xffff0000, RZ, 0xc0, !PT ;  /* 0xffff000004047812 */ /* 0x000fe200078ec0ff */
[C---:B-1----:R-:W-:Y:S01]  /*68e0*/  IMAD.U32 R9, R5.reuse, 0x10000, RZ ;  /* 0x0001000005097824 */ /* 0x042fe200078e00ff */
[----:B------:R-:W-:Y:S01]  /*68f0*/  LOP3.LUT R5, R5, 0xffff0000, RZ, 0xc0, !PT ;  /* 0xffff000005057812 */ /* 0x000fe200078ec0ff */
[C---:B------:R-:W-:Y:S01]  /*6900*/  IMAD.U32 R10, R6.reuse, 0x10000, RZ ;  /* 0x00010000060a7824 */ /* 0x040fe200078e00ff */
[----:B------:R-:W-:Y:S01]  /*6910*/  LOP3.LUT R6, R6, 0xffff0000, RZ, 0xc0, !PT ;  /* 0xffff000006067812 */ /* 0x000fe200078ec0ff */
[C---:B------:R-:W-:Y:S01]  /*6920*/  FMUL.FTZ R21, R4.reuse, R15 ;  /* 0x0000000f04157220 */ /* 0x040fe20000410000 */
[-C--:B------:R-:W-:Y:S01]  /*6930*/  FMUL.FTZ R4, R4, R13.reuse ;  /* 0x0000000d04047220 */ /* 0x080fe20000410000 */
[C---:B------:R-:W-:Y:S01]  /*6940*/  IMAD.U32 R11, R7.reuse, 0x10000, RZ ;  /* 0x00010000070b7824 */ /* 0x040fe200078e00ff */
[----:B------:R-:W-:Y:S01]  /*6950*/  LOP3.LUT R7, R7, 0xffff0000, RZ, 0xc0, !PT ;  /* 0xffff000007077812 */ /* 0x000fe200078ec0ff */
[C---:B------:R-:W-:Y:S01]  /*6960*/  FFMA.FTZ R21, R8.reuse, R13, -R21 ;  /* 0x0000000d08157223 */ /* 0x040fe20000010815 */
[----:B------:R-:W-:Y:S01]  /*6970*/  FFMA.FTZ R20, R8, R15, R4 ;  /* 0x0000000f08147223 */ /* 0x000fe20000010004 */
[C---:B------:R-:W-:Y:S01]  /*6980*/  FMUL.FTZ R24, R5.reuse, R14 ;  /* 0x0000000e05187220 */ /* 0x040fe20000410000 */
[C---:B------:R-:W-:Y:S01]  /*6990*/  LOP3.LUT R8, R34.reuse, 0xffff0000, RZ, 0xc0, !PT ;  /* 0xffff000022087812 */ /* 0x040fe200078ec0ff */
[----:B------:R-:W-:Y:S01]  /*69a0*/  FMUL.FTZ R26, R5, R12 ;  /* 0x0000000c051a7220 */ /* 0x000fe20000410000 */
[----:B------:R-:W-:Y:S01]  /*69b0*/  IMAD.U32 R13, R34, 0x10000, RZ ;  /* 0x00010000220d7824 */ /* 0x000fe200078e00ff */
[C---:B------:R-:W-:Y:S01]  /*69c0*/  LOP3.LUT R4, R27.reuse, 0xffff0000, RZ, 0xc0, !PT ;  /* 0xffff00001b047812 */ /* 0x040fe200078ec0ff */
[----:B------:R-:W-:-:S02]  /*69d0*/  IMAD.U32 R5, R27, 0x10000, RZ ;  /* 0x000100001b057824 */ /* 0x000fc400078e00ff */
[----:B------:R-:W-:Y:S01]  /*69e0*/  FFMA.FTZ R24, R9, R12, -R24 ;  /* 0x0000000c09187223 */ /* 0x000fe20000010818 */
[C---:B------:R-:W-:Y:S01]  /*69f0*/  FMUL.FTZ R15, R6.reuse, R13 ;  /* 0x0000000d060f7220 */ /* 0x040fe20000410000 */
[C---:B------:R-:W-:Y:S01]  /*6a00*/  FMUL.FTZ R12, R7.reuse, R8 ;  /* 0x00000008070c7220 */ /* 0x040fe20000410000 */
[-C--:B------:R-:W-:Y:S01]  /*6a10*/  FMUL.FTZ R6, R6, R5.reuse ;  /* 0x0000000506067220 */ /* 0x080fe20000410000 */
[----:B------:R-:W-:Y:S01]  /*6a20*/  FMUL.FTZ R7, R7, R4 ;  /* 0x0000000407077220 */ /* 0x000fe20000410000 */
[----:B------:R-:W-:Y:S01]  /*6a30*/  FFMA.FTZ R9, R9, R14, R26 ;  /* 0x0000000e09097223 */ /* 0x000fe2000001001a */
[C---:B------:R-:W-:Y:S01]  /*6a40*/  FFMA.FTZ R15, R10.reuse, R5, -R15 ;  /* 0x000000050a0f7223 */ /* 0x040fe2000001080f */
[----:B------:R-:W-:Y:S01]  /*6a50*/  FFMA.FTZ R6, R10, R13, R6 ;  /* 0x0000000d0a067223 */ /* 0x000fe20000010006 */
[C---:B------:R-:W-:Y:S01]  /*6a60*/  FFMA.FTZ R12, R11.reuse, R4, -R12 ;  /* 0x000000040b0c7223 */ /* 0x040fe2000001080c */
[----:B------:R-:W-:Y:S01]  /*6a70*/  FFMA.FTZ R7, R11, R8, R7 ;  /* 0x000000080b077223 */ /* 0x000fe20000010007 */
[----:B------:R-:W-:-:S02]  /*6a80*/  F2FP.BF16.F32.PACK_AB R4, R20, R21 ;  /* 0x000000151404723e */ /* 0x000fc400000010ff */
[----:B------:R-:W-:Y:S02]  /*6a90*/  F2FP.BF16.F32.PACK_AB R5, R9, R24 ;  /* 0x000000180905723e */ /* 0x000fe400000010ff */
[----:B------:R-:W-:Y:S02]  /*6aa0*/  F2FP.BF16.F32.PACK_AB R6, R6, R15 ;  /* 0x0000000f0606723e */ /* 0x000fe400000010ff */
[----:B------:R-:W-:-:S05]  /*6ab0*/  F2FP.BF16.F32.PACK_AB R7, R7, R12 ;  /* 0x0000000c0707723e */ /* 0x000fca00000010ff */
[----:B------:R2:W-:Y:S02]  /*6ac0*/  STS.128 [R3+0x18400], R4 ;  /* 0x0184000403007388 */ /* 0x0005e40000000c00 */
.L_x_511:
[----:B------:R-:W-:Y:S05]  /*6ad0*/  BSYNC B2 ;  /* 0x0000000000027941 */ /* 0x000fea0003800000 */
.L_x_510:
[----:B------:R-:W-:Y:S05]  /*6ae0*/  @P1 BRA `(.L_x_509) ;  /* 0x0000000000981947 */ /* 0x000fea0003800000 */
[----:B--2---:R-:W2:Y:S01]  /*6af0*/  LDS.128 R4, [R0] ;  /* 0x0000000000047984 */ /* 0x004ea20000000c00 */
        /* <DEDUP_REMOVED lines=36> */
[----:B------:R3:W-:Y:S02]  /*6d40*/  STS.128 [R0], R4 ;  /* 0x0000000400007388 */ /* 0x0007e40000000c00 */
.L_x_509:
[----:B------:R-:W-:Y:S05]  /*6d50*/  BSYNC B1 ;  /* 0x0000000000017941 */ /* 0x000fea0003800000 */
.L_x_508:
[----:B------:R-:W-:-:S13]  /*6d60*/  ISETP.GE.AND P0, PT, R211, R30, PT ;  /* 0x0000001ed300720c */ /* 0x000fda0003f06270 */
[----:B------:R-:W-:Y:S05]  /*6d70*/  @P0 BRA `(.L_x_512) ;  /* 0x0000001000dc0947 */ /* 0x000fea0003800000 */
[----:B--23--:R-:W2:Y:S01]  /*6d80*/  LDC R4, c[0x0][0x3d4] ;  /* 0x0000f500ff047b82 */ /* 0x00cea20000000800 */
        /* <DEDUP_REMOVED lines=18> */
[-C--:B------:R-:W-:Y:S01]  /*6eb0*/  FMUL.FTZ R13, R14, R4.reuse ;  /* 0x000000040e0d7220 */ /* 0x080fe20000410000 */
[C---:B------:R-:W-:Y:S01]  /*6ec0*/  FMUL.FTZ R15, R12.reuse, R4 ;  /* 0x000000040c0f7220 */ /* 0x040fe20000410000 */
[C---:B------:R-:W-:Y:S01]  /*6ed0*/  IMAD.U32 R11, R7.reuse, 0x10000, RZ ;  /* 0x00010000070b7824 */ /* 0x040fe200078e00ff */
[----:B------:R-:W-:Y:S01]  /*6ee0*/  LOP3.LUT R7, R7, 0xffff0000, RZ, 0xc0, !PT ;  /* 0xffff000007077812 */ /* 0x000fe200078ec0ff */
[-C--:B------:R-:W-:Y:S01]  /*6ef0*/  FFMA.FTZ R13, R12, R8.reuse, -R13 ;  /* 0x000000080c0d7223 */ /* 0x080fe2000001080d */
[----:B------:R-:W-:Y:S01]  /*6f00*/  FFMA.FTZ R8, R14, R8, R15 ;  /* 0x000000080e087223 */ /* 0x000fe2000001000f */
[----:B------:R-:W-:Y:S01]  /*6f10*/  FMUL.FTZ R4, R33, R5 ;  /* 0x0000000521047220 */ /* 0x000fe20000410000 */
[----:B------:R-:W-:-:S02]  /*6f20*/  IMAD.U32 R14, R27, 0x10000, RZ ;  /* 0x000100001b0e7824 */ /* 0x000fc400078e00ff */
[----:B------:R-:W-:Y:S01]  /*6f30*/  FMUL.FTZ R12, R25, R5 ;  /* 0x00000005190c7220 */ /* 0x000fe20000410000 */
[----:B------:R-:W-:Y:S01]  /*6f40*/  LOP3.LUT R27, R27, 0xffff0000, RZ, 0xc0, !PT ;  /* 0xffff00001b1b7812 */ /* 0x000fe200078ec0ff */
[-C--:B------:R-:W-:Y:S01]  /*6f50*/  FFMA.FTZ R4, R25, R9.reuse, -R4 ;  /* 0x0000000919047223 */ /* 0x080fe20000010804 */
[-C--:B------:R-:W-:Y:S01]  /*6f60*/  FMUL.FTZ R5, R20, R6.reuse ;  /* 0x0000000614057220 */ /* 0x080fe20000410000 */
[C---:B------:R-:W-:Y:S01]  /*6f70*/  FMUL.FTZ R15, R14.reuse, R6 ;  /* 0x000000060e0f7220 */ /* 0x040fe20000410000 */
[----:B------:R-:W-:Y:S01]  /*6f80*/  FFMA.FTZ R9, R33, R9, R12 ;  /* 0x0000000921097223 */ /* 0x000fe2000001000c */
[-C--:B------:R-:W-:Y:S01]  /*6f90*/  FMUL.FTZ R6, R21, R7.reuse ;  /* 0x0000000715067220 */ /* 0x080fe20000410000 */
[C---:B------:R-:W-:Y:S01]  /*6fa0*/  FMUL.FTZ R12, R27.reuse, R7 ;  /* 0x000000071b0c7220 */ /* 0x040fe20000410000 */
[-C--:B------:R-:W-:Y:S01]  /*6fb0*/  FFMA.FTZ R5, R14, R10.reuse, -R5 ;  /* 0x0000000a0e057223 */ /* 0x080fe20000010805 */
[----:B------:R-:W-:Y:S01]  /*6fc0*/  FFMA.FTZ R10, R20, R10, R15 ;  /* 0x0000000a140a7223 */ /* 0x000fe2000001000f */
[-C--:B------:R-:W-:Y:S01]  /*6fd0*/  FFMA.FTZ R6, R27, R11.reuse, -R6 ;  /* 0x0000000b1b067223 */ /* 0x080fe20000010806 */
[----:B------:R-:W-:Y:S01]  /*6fe0*/  FFMA.FTZ R11, R21, R11, R12 ;  /* 0x0000000b150b7223 */ /* 0x000fe2000001000c */
[----:B------:R-:W-:-:S02]  /*6ff0*/  F2FP.BF16.F32.PACK_AB R8, R8, R13 ;  /* 0x0000000d0808723e */ /* 0x000fc400000010ff */
[----:B------:R-:W-:Y:S02]  /*7000*/  F2FP.BF16.F32.PACK_AB R9, R9, R4 ;  /* 0x000000040909723e */ /* 0x000fe400000010ff */
[----:B------:R-:W-:Y:S02]  /*7010*/  F2FP.BF16.F32.PACK_AB R10, R10, R5 ;  /* 0x000000050a0a723e */ /* 0x000fe400000010ff */
[----:B------:R-:W-:-:S05]  /*7020*/  F2FP.BF16.F32.PACK_AB R11, R11, R6 ;  /* 0x000000060b0b723e */ /* 0x000fca00000010ff */
[----:B------:R2:W-:Y:S02]  /*7030*/  STS.128 [R3+0x1a400], R8 ;  /* 0x01a4000803007388 */ /* 0x0005e40000000c00 */
.L_x_514:
[----:B------:R-:W-:Y:S05]  /*7040*/  BSYNC B1 ;  /* 0x0000000000017941 */ /* 0x000fea0003800000 */
.L_x_513:
        /* <DEDUP_REMOVED lines=8> */
[C---:B------:R-:W-:Y:S01]  /*70d0*/  IMAD.U32 R8, R5.reuse, 0x10000, RZ ;  /* 0x0001000005087824 */ /* 0x040fe200078e00ff */
[----:B------:R-:W-:Y:S01]  /*70e0*/  LOP3.LUT R5, R5, 0xffff0000, RZ, 0xc0, !PT ;  /* 0xffff000005057812 */ /* 0x000fe200078ec0ff */
[C---:B-1----:R-:W-:Y:S01]  /*70f0*/  IMAD.U32 R9, R6.reuse, 0x10000, RZ ;  /* 0x0001000006097824 */ /* 0x042fe200078e00ff */
[----:B------:R-:W-:Y:S01]  /*7100*/  LOP3.LUT R6, R6, 0xffff0000, RZ, 0xc0, !PT ;  /* 0xffff000006067812 */ /* 0x000fe200078ec0ff */
[-C--:B------:R-:W-:Y:S01]  /*7110*/  FMUL.FTZ R12, R15, R4.reuse ;  /* 0x000000040f0c7220 */ /* 0x080fe20000410000 */
[----:B------:R-:W-:Y:S01]  /*7120*/  FMUL.FTZ R4, R13, R4 ;  /* 0x000000040d047220 */ /* 0x000fe20000410000 */
[----:B------:R-:W-:-:S02]  /*7130*/  IMAD.U32 R10, R7, 0x10000, RZ ;  /* 0x00010000070a7824 */ /* 0x000fc400078e00ff */
[----:B------:R-:W-:Y:S01]  /*7140*/  FMUL.FTZ R11, R20, R5 ;  /* 0x00000005140b7220 */ /* 0x000fe20000410000 */
[-C--:B------:R-:W-:Y:S01]  /*7150*/  FFMA.FTZ R12, R13, R3.reuse, -R12 ;  /* 0x000000030d0c7223 */ /* 0x080fe2000001080c */
[----:B------:R-:W-:Y:S01]  /*7160*/  FFMA.FTZ R3, R15, R3, R4 ;  /* 0x000000030f037223 */ /* 0x000fe20000010004 */
[----:B------:R-:W-:Y:S01]  /*7170*/  IMAD.U32 R15, R36, 0x10000, RZ ;  /* 0x00010000240f7824 */ /* 0x000fe200078e00ff */
[----:B------:R-:W-:Y:S01]  /*7180*/  LOP3.LUT R7, R7, 0xffff0000, RZ, 0xc0, !PT ;  /* 0xffff000007077812 */ /* 0x000fe200078ec0ff */
[----:B------:R-:W-:Y:S01]  /*7190*/  FMUL.FTZ R5, R14, R5 ;  /* 0x000000050e057220 */ /* 0x000fe20000410000 */
[----:B------:R-:W-:Y:S01]  /*71a0*/  IMAD.U32 R13, R32, 0x10000, RZ ;  /* 0x00010000200d7824 */ /* 0x000fe200078e00ff */
[----:B------:R-:W-:Y:S01]  /*71b0*/  LOP3.LUT R36, R36, 0xffff0000, RZ, 0xc0, !PT ;  /* 0xffff000024247812 */ /* 0x000fe200078ec0ff */
[-C--:B------:R-:W-:Y:S01]  /*71c0*/  FFMA.FTZ R11, R14, R8.reuse, -R11 ;  /* 0x000000080e0b7223 */ /* 0x080fe2000001080b */
[----:B------:R-:W-:Y:S01]  /*71d0*/  LOP3.LUT R32, R32, 0xffff0000, RZ, 0xc0, !PT ;  /* 0xffff000020207812 */ /* 0x000fe200078ec0ff */
[----:B------:R-:W-:Y:S01]  /*71e0*/  FFMA.FTZ R8, R20, R8, R5 ;  /* 0x0000000814087223 */ /* 0x000fe20000010005 */
[-C--:B------:R-:W-:Y:S01]  /*71f0*/  FMUL.FTZ R4, R15, R6.reuse ;  /* 0x000000060f047220 */ /* 0x080fe20000410000 */
[-C--:B------:R-:W-:Y:S01]  /*7200*/  FMUL.FTZ R5, R36, R7.reuse ;  /* 0x0000000724057220 */ /* 0x080fe20000410000 */
[C---:B------:R-:W-:Y:S01]  /*7210*/  FMUL.FTZ R6, R13.reuse, R6 ;  /* 0x000000060d067220 */ /* 0x040fe20000410000 */
[C---:B------:R-:W-:Y:S01]  /*7220*/  FMUL.FTZ R7, R32.reuse, R7 ;  /* 0x0000000720077220 */ /* 0x040fe20000410000 */
[-C--:B------:R-:W-:Y:S01]  /*7230*/  FFMA.FTZ R4, R13, R9.reuse, -R4 ;  /* 0x000000090d047223 */ /* 0x080fe20000010804 */
[-C--:B------:R-:W-:Y:S01]  /*7240*/  FFMA.FTZ R5, R32, R10.reuse, -R5 ;  /* 0x0000000a20057223 */ /* 0x080fe20000010805 */
[----:B------:R-:W-:Y:S01]  /*7250*/  FFMA.FTZ R9, R15, R9, R6 ;  /* 0x000000090f097223 */ /* 0x000fe20000010006 */
[----:B------:R-:W-:Y:S01]  /*7260*/  FFMA.FTZ R10, R36, R10, R7 ;  /* 0x0000000a240a7223 */ /* 0x000fe20000010007 */
[----:B------:R-:W-:-:S02]  /*7270*/  F2FP.BF16.F32.PACK_AB R12, R3, R12 ;  /* 0x0000000c030c723e */ /* 0x000fc400000010ff */
[----:B------:R-:W-:Y:S02]  /*7280*/  F2FP.BF16.F32.PACK_AB R13, R8, R11 ;  /* 0x0000000b080d723e */ /* 0x000fe400000010ff */
[----:B------:R-:W-:Y:S02]  /*7290*/  F2FP.BF16.F32.PACK_AB R14, R9, R4 ;  /* 0x00000004090e723e */ /* 0x000fe400000010ff */
[----:B------:R-:W-:-:S05]  /*72a0*/  F2FP.BF16.F32.PACK_AB R15, R10, R5 ;  /* 0x000000050a0f723e */ /* 0x000fca00000010ff */
[----:B------:R4:W-:Y:S01]  /*72b0*/  STS.128 [R0+0x2000], R12 ;  /* 0x0020000c00007388 */ /* 0x0009e20000000c00 */
[----:B------:R-:W-:Y:S05]  /*72c0*/  BRA `(.L_x_512) ;  /* 0x0000000c00887947 */ /* 0x000fea0003800000 */
.L_x_499:
[----:B------:R-:W1:Y:S01]  /*72d0*/  LDC R45, c[0x0][0x3d4] ;  /* 0x0000f500ff2d7b82 */ /* 0x000e620000000800 */
[----:B------:R-:W-:Y:S01]  /*72e0*/  IMAD R30, R85, -0x80, R30 ;  /* 0xffffff80551e7824 */ /* 0x000fe200078e021e */
[----:B------:R-:W-:Y:S02]  /*72f0*/  CS2R R34, SRZ ;  /* 0x0000000000227805 */ /* 0x000fe4000001ff00 */
[----:B------:R-:W-:Y:S02]  /*7300*/  CS2R R32, SRZ ;  /* 0x0000000000207805 */ /* 0x000fe4000001ff00 */
[----:B------:R-:W-:Y:S02]  /*7310*/  CS2R R6, SRZ ;  /* 0x0000000000067805 */ /* 0x000fe4000001ff00 */
[----:B------:R-:W-:Y:S02]  /*7320*/  CS2R R4, SRZ ;  /* 0x0000000000047805 */ /* 0x000fe4000001ff00 */
[----:B------:R-:W-:-:S02]  /*7330*/  VIMNMX R30, R30, 0x80, PT ;  /* 0x000000801e1e7848 */ /* 0x000fc40003fe0100 */
[----:B-1----:R-:W-:-:S04]  /*7340*/  ISETP.GE.AND P0, PT, R16, R45, PT ;  /* 0x0000002d1000720c */ /* 0x002fc80003f06270 */
[----:B------:R-:W-:-:S13]  /*7350*/  ISETP.GE.OR P1, PT, R19, R30, P0 ;  /* 0x0000001e1300720c */ /* 0x000fda0000726670 */
[----:B------:R1:W5:Y:S04]  /*7360*/  @!P1 LDG.E.128 R32, desc[UR40][R36.64] ;  /* 0x0000002824209981 */ /* 0x000368000c1e1d00 */
[----:B------:R1:W5:Y:S01]  /*7370*/  @!P1 LDG.E.128 R4, desc[UR40][R38.64] ;  /* 0x0000002826049981 */ /* 0x000362000c1e1d00 */
[----:B------:R-:W-:Y:S01]  /*7380*/  UMOV UR4, 0xffffffff ;  /* 0xffffffff00047882 */ /* 0x000fe20000000000 */
[----:B------:R-:W-:Y:S02]  /*7390*/  LEA.HI R0, R212, R212, RZ, 0x1 ;  /* 0x000000d4d4007211 */ /* 0x000fe400078f08ff */
[----:B------:R-:W-:Y:S05]  /*73a0*/  BRA.DIV UR4, `(.L_x_515) ;  /* 0x000000d604c47947 */ /* 0x000fea000b800000 */
.L_x_685:
[----:B------:R-:W-:Y:S01]  /*73b0*/  UMOV UR4, 0xffffffff ;  /* 0xffffffff00047882 */ /* 0x000fe20000000000 */
[----:B------:R-:W-:Y:S02]  /*73c0*/  LOP3.LUT R3, R0, 0xfffffffe, RZ, 0xc0, !PT ;  /* 0xfffffffe00037812 */ /* 0x000fe400078ec0ff */
[----:B------:R-:W-:Y:S05]  /*73d0*/  BRA.DIV UR4, `(.L_x_516) ;  /* 0x000000d604e07947 */ /* 0x000fea000b800000 */
.L_x_688:
[----:B------:R-:W-:Y:S01]  /*73e0*/  UMOV UR4, 0xffffffff ;  /* 0xffffffff00047882 */ /* 0x000fe20000000000 */
[----:B------:R-:W-:Y:S02]  /*73f0*/  IMAD.IADD R3, R212, 0x1, -R3 ;  /* 0x00000001d4037824 */ /* 0x000fe400078e0a03 */
[----:B------:R-:W-:Y:S05]  /*7400*/  BRA.DIV UR4, `(.L_x_517) ;  /* 0x000000d604fc7947 */ /* 0x000fea000b800000 */
.L_x_691:
[----:B------:R-:W-:Y:S01]  /*7410*/  UMOV UR4, 0xffffffff ;  /* 0xffffffff00047882 */ /* 0x000fe20000000000 */
[----:B------:R-:W-:Y:S02]  /*7420*/  SHF.L.U32 R3, R3, 0x1f, RZ ;  /* 0x0000001f03037819 */ /* 0x000fe400000006ff */
[----:B------:R-:W-:Y:S05]  /*7430*/  BRA.DIV UR4, `(.L_x_518) ;  /* 0x000000da04187947 */ /* 0x000fea000b800000 */
.L_x_694:
[----:B------:R-:W2:Y:S01]  /*7440*/  SYNCS.PHASECHK.TRANS64.TRYWAIT P1, [R18+URZ+0x22800], R3 ;  /* 0x02280003120075a7 */ /* 0x000ea2000802017f */
[----:B-1---5:R-:W-:Y:S01]  /*7450*/  IMAD.MOV.U32 R37, RZ, RZ, R32 ;  /* 0x000000ffff257224 */ /* 0x022fe200078e0020 */
[--C-:B------:R-:W-:Y:S01]  /*7460*/  SHF.R.U64 R0, R32, 0x10, R33.reuse ;  /* 0x0000001020007819 */ /* 0x100fe20000001221 */
[----:B------:R-:W-:Y:S01]  /*7470*/  IMAD.MOV.U32 R41, RZ, RZ, R4 ;  /* 0x000000ffff297224 */ /* 0x000fe200078e0004 */
[----:B------:R-:W-:Y:S01]  /*7480*/  SHF.R.U32.HI R8, RZ, 0x10, R33 ;  /* 0x00000010ff087819 */ /* 0x000fe20000011621 */
[----:B------:R-:W-:Y:S01]  /*7490*/  IMAD.MOV.U32 R42, RZ, RZ, R5 ;  /* 0x000000ffff2a7224 */ /* 0x000fe200078e0005 */
[----:B------:R-:W-:Y:S01]  /*74a0*/  PRMT R37, R37, 0x5410, R0 ;  /* 0x0000541025257816 */ /* 0x000fe20000000000 */
[----:B------:R-:W-:Y:S01]  /*74b0*/  IMAD.MOV.U32 R38, RZ, RZ, R33 ;  /* 0x000000ffff267224 */ /* 0x000fe200078e0021 */
[--C-:B------:R-:W-:Y:S01]  /*74c0*/  SHF.R.U64 R0, R4, 0x10, R5.reuse ;  /* 0x0000001004007819 */ /* 0x100fe20000001205 */
[----:B------:R-:W-:Y:S01]  /*74d0*/  IMAD.MOV.U32 R39, RZ, RZ, R34 ;  /* 0x000000ffff277224 */ /* 0x000fe200078e0022 */
[----:B------:R-:W-:Y:S01]  /*74e0*/  SHF.R.U32.HI R4, RZ, 0x10, R5 ;  /* 0x00000010ff047819 */ /* 0x000fe20000011605 */
[----:B------:R-:W-:Y:S01]  /*74f0*/  IMAD.MOV.U32 R40, RZ, RZ, R35 ;  /* 0x000000ffff287224 */ /* 0x000fe200078e0023 */
[----:B------:R-:W-:Y:S01]  /*7500*/  SHF.R.U64 R5, R6, 0x10, R7 ;  /* 0x0000001006057819 */ /* 0x000fe20000001207 */
[----:B------:R-:W-:Y:S01]  /*7510*/  IMAD.MOV.U32 R43, RZ, RZ, R6 ;  /* 0x000000ffff2b7224 */ /* 0x000fe200078e0006 */
[----:B------:R-:W-:Y:S01]  /*7520*/  SHF.R.U64 R9, R34, 0x10, R35 ;  /* 0x0000001022097819 */ /* 0x000fe20000001223 */
[----:B------:R-:W-:Y:S01]  /*7530*/  IMAD.MOV.U32 R44, RZ, RZ, R7 ;  /* 0x000000ffff2c7224 */ /* 0x000fe200078e0007 */
[----:B------:R-:W-:Y:S01]  /*7540*/  SHF.R.U32.HI R10, RZ, 0x10, R35 ;  /* 0x00000010ff0a7819 */ /* 0x000fe20000011623 */
[----:B------:R-:W-:Y:S01]  /*7550*/  BSSY B1, `(.L_x_519) ;  /* 0x000000c000017945 */ /* 0x000fe20003800000 */
[----:B------:R-:W-:-:S02]  /*7560*/  SHF.R.U32.HI R6, RZ, 0x10, R7 ;  /* 0x00000010ff067819 */ /* 0x000fc40000011607 */
[-C--:B------:R-:W-:Y:S02]  /*7570*/  ISETP.GE.OR P2, PT, R19, R30.reuse, P0 ;  /* 0x0000001e1300720c */ /* 0x080fe40000746670 */
[----:B------:R-:W-:Y:S02]  /*7580*/  ISETP.GE.OR P0, PT, R211, R30, P0 ;  /* 0x0000001ed300720c */ /* 0x000fe40000706670 */
[----:B------:R-:W-:Y:S02]  /*7590*/  PRMT R38, R38, 0x5410, R8 ;  /* 0x0000541026267816 */ /* 0x000fe40000000008 */
[----:B------:R-:W-:Y:S02]  /*75a0*/  PRMT R39, R39, 0x5410, R9 ;  /* 0x0000541027277816 */ /* 0x000fe40000000009 */
[----:B------:R-:W-:Y:S02]  /*75b0*/  PRMT R40, R40, 0x5410, R10 ;  /* 0x0000541028287816 */ /* 0x000fe4000000000a */
[----:B------:R-:W-:-:S02]  /*75c0*/  PRMT R41, R41, 0x5410, R0 ;  /* 0x0000541029297816 */ /* 0x000fc40000000000 */
[----:B------:R-:W-:Y:S02]  /*75d0*/  PRMT R42, R42, 0x5410, R4 ;  /* 0x000054102a2a7816 */ /* 0x000fe40000000004 */
[----:B------:R-:W-:Y:S02]  /*75e0*/  PRMT R43, R43, 0x5410, R5 ;  /* 0x000054102b2b7816 */ /* 0x000fe40000000005 */
[----:B------:R-:W-:Y:S01]  /*75f0*/  PRMT R44, R44, 0x5410, R6 ;  /* 0x000054102c2c7816 */ /* 0x000fe20000000006 */
[----:B--2---:R-:W-:Y:S06]  /*7600*/  @!P1 BRA `(.L_x_520) ;  /* 0x000000d400cc9947 */ /* 0x004fec0003800000 */
.L_x_695:
[----:B------:R-:W-:Y:S05]  /*7610*/  BSYNC B1 ;  /* 0x0000000000017941 */ /* 0x000fea0003800000 */
.L_x_519:
[----:B------:R-:W-:Y:S04]  /*7620*/  BSSY B1, `(.L_x_521) ;  /* 0x000005a000017945 */ /* 0x000fe80003800000 */
[----:B------:R-:W-:Y:S05]  /*7630*/  @P2 BRA `(.L_x_522) ;  /* 0x0000000400602947 */ /* 0x000fea0003800000 */
[----:B------:R-:W-:Y:S01]  /*7640*/  IMAD.SHL.U32 R0, R220, 0x40, RZ ;  /* 0x00000040dc007824 */ /* 0x000fe200078e00ff */
[C---:B------:R-:W-:Y:S01]  /*7650*/  LOP3.LUT R24, R41.reuse, 0xffff0000, RZ, 0xc0, !PT ;  /* 0xffff000029187812 */ /* 0x040fe200078ec0ff */
[----:B-1----:R-:W-:Y:S02]  /*7660*/  IMAD.IADD R3, R16, 0x1, R45 ;  /* 0x0000000110037824 */ /* 0x002fe400078e022d */
[----:B------:R-:W-:Y:S01]  /*7670*/  IMAD.U32 R27, R41, 0x10000, RZ ;  /* 0x00010000291b7824 */ /* 0x000fe200078e00ff */
[----:B------:R-:W-:Y:S01]  /*7680*/  LOP3.LUT R4, R0, 0x1c0, RZ, 0xc0, !PT ;  /* 0x000001c000047812 */ /* 0x000fe200078ec0ff */
[----:B------:R-:W-:-:S03]  /*7690*/  IMAD.U32 R25, R37, 0x10000, RZ ;  /* 0x0001000025197824 */ /* 0x000fc600078e00ff */
[C---:B------:R-:W-:Y:S02]  /*76a0*/  LOP3.LUT R0, R4.reuse, 0x38, R16, 0xf8, !PT ;  /* 0x0000003804007812 */ /* 0x040fe400078ef810 */
[----:B------:R-:W-:Y:S02]  /*76b0*/  SHF.R.U32.HI R5, RZ, 0x3, R4 ;  /* 0x00000003ff057819 */ /* 0x000fe40000011604 */
[----:B------:R-:W-:Y:S02]  /*76c0*/  LOP3.LUT R4, R4, 0x38, R3, 0xf8, !PT ;  /* 0x0000003804047812 */ /* 0x000fe400078ef803 */
[-C--:B------:R-:W-:Y:S02]  /*76d0*/  LOP3.LUT R0, R0, R5.reuse, RZ, 0x3c, !PT ;  /* 0x0000000500007212 */ /* 0x080fe400078e3cff */
[----:B------:R-:W-:-:S03]  /*76e0*/  LOP3.LUT R4, R4, R5, RZ, 0x3c, !PT ;  /* 0x0000000504047212 */ /* 0x000fc600078e3cff */
[----:B------:R-:W-:-:S04]  /*76f0*/  IMAD R3, R205, 0x200, R0 ;  /* 0x00000200cd037824 */ /* 0x000fc800078e0200 */
[----:B------:R-:W-:Y:S02]  /*7700*/  IMAD R34, R3, 0x2, R18 ;  /* 0x0000000203227824 */ /* 0x000fe400078e0212 */
[----:B------:R-:W-:-:S03]  /*7710*/  IMAD R3, R205, 0x200, R4 ;  /* 0x00000200cd037824 */ /* 0x000fc600078e0204 */
[----:B------:R-:W1:Y:S01]  /*7720*/  LDS.128 R8, [R34+0x18400] ;  /* 0x0184000022087984 */ /* 0x000e620000000c00 */
[----:B------:R-:W-:-:S05]  /*7730*/  IMAD R36, R3, 0x2, R18 ;  /* 0x0000000203247824 */ /* 0x000fca00078e0212 */
[----:B------:R-:W2:Y:S01]  /*7740*/  LDS.128 R4, [R36+0x18400] ;  /* 0x0184000024047984 */ /* 0x000ea20000000c00 */
[C---:B-1----:R-:W-:Y:S01]  /*7750*/  IMAD.U32 R0, R8.reuse, 0x10000, RZ ;  /* 0x0001000008007824 */ /* 0x042fe200078e00ff */
[----:B------:R-:W-:Y:S01]  /*7760*/  LOP3.LUT R3, R8, 0xffff0000, RZ, 0xc0, !PT ;  /* 0xffff000008037812 */ /* 0x000fe200078ec0ff */
        /* <DEDUP_REMOVED lines=8> */
[C---:B------:R-:W-:Y:S01]  /*77f0*/  FMUL.FTZ R29, R14.reuse, R27 ;  /* 0x0000001b0e1d7220 */ /* 0x040fe20000410000 */
[-C--:B------:R-:W-:Y:S01]  /*7800*/  FMUL.FTZ R31, R14, R25.reuse ;  /* 0x000000190e1f7220 */ /* 0x080fe20000410000 */
[----:B------:R-:W-:Y:S01]  /*7810*/  LOP3.LUT R14, R37, 0xffff0000, RZ, 0xc0, !PT ;  /* 0xffff0000250e7812 */ /* 0x000fe200078ec0ff */
[----:B------:R-:W-:Y:S01]  /*7820*/  FMUL.FTZ R30, R4, R24 ;  /* 0x00000018041e7220 */ /* 0x000fe20000410000 */
[----:B------:R-:W-:Y:S01]  /*7830*/  FFMA.FTZ R26, R0, R25, -R29 ;  /* 0x00000019001a7223 */ /* 0x000fe2000001081d */
[----:B------:R-:W-:-:S02]  /*7840*/  IMAD.U32 R29, R43, 0x10000, RZ ;  /* 0x000100002b1d7824 */ /* 0x000fc400078e00ff */
[----:B------:R-:W-:Y:S01]  /*7850*/  FFMA.FTZ R31, R0, R27, R31 ;  /* 0x0000001b001f7223 */ /* 0x000fe2000001001f */
[----:B------:R-:W-:Y:S02]  /*7860*/  IMAD.U32 R25, R39, 0x10000, RZ ;  /* 0x0001000027197824 */ /* 0x000fe400078e00ff */
[-C--:B------:R-:W-:Y:S01]  /*7870*/  FMUL.FTZ R4, R4, R14.reuse ;  /* 0x0000000e04047220 */ /* 0x080fe20000410000 */
[C---:B------:R-:W-:Y:S01]  /*7880*/  FMUL.FTZ R35, R20.reuse, R29 ;  /* 0x0000001d14237220 */ /* 0x040fe20000410000 */
[----:B------:R-:W-:Y:S01]  /*7890*/  LOP3.LUT R27, R43, 0xffff0000, RZ, 0xc0, !PT ;  /* 0xffff00002b1b7812 */ /* 0x000fe200078ec0ff */
[-C--:B------:R-:W-:Y:S01]  /*78a0*/  FMUL.FTZ R20, R20, R25.reuse ;  /* 0x0000001914147220 */ /* 0x080fe20000410000 */
[C---:B------:R-:W-:Y:S01]  /*78b0*/  FFMA.FTZ R33, R3.reuse, R14, -R30 ;  /* 0x0000000e03217223 */ /* 0x040fe2000001081e */
[----:B------:R-:W-:Y:S01]  /*78c0*/  FFMA.FTZ R24, R3, R24, R4 ;  /* 0x0000001803187223 */ /* 0x000fe20000010004 */
[C---:B------:R-:W-:Y:S01]  /*78d0*/  FFMA.FTZ R35, R12.reuse, R25, -R35 ;  /* 0x000000190c237223 */ /* 0x040fe20000010823 */
[----:B------:R-:W-:Y:S01]  /*78e0*/  LOP3.LUT R3, R39, 0xffff0000, RZ, 0xc0, !PT ;  /* 0xffff000027037812 */ /* 0x000fe200078ec0ff */
[----:B------:R-:W-:Y:S01]  /*78f0*/  FFMA.FTZ R20, R12, R29, R20 ;  /* 0x0000001d0c147223 */ /* 0x000fe20000010014 */
[----:B------:R-:W-:Y:S01]  /*7900*/  FMUL.FTZ R25, R6, R27 ;  /* 0x0000001b06197220 */ /* 0x000fe20000410000 */
[C---:B------:R-:W-:Y:S01]  /*7910*/  IMAD.U32 R15, R5.reuse, 0x10000, RZ ;  /* 0x00010000050f7824 */ /* 0x040fe200078e00ff */
[----:B------:R-:W-:Y:S01]  /*7920*/  LOP3.LUT R5, R5, 0xffff0000, RZ, 0xc0, !PT ;  /* 0xffff000005057812 */ /* 0x000fe200078ec0ff */
[----:B------:R-:W-:-:S02]  /*7930*/  IMAD.U32 R12, R42, 0x10000, RZ ;  /* 0x000100002a0c7824 */ /* 0x000fc400078e00ff */
[-C--:B------:R-:W-:Y:S01]  /*7940*/  FMUL.FTZ R29, R6, R3.reuse ;  /* 0x00000003061d7220 */ /* 0x080fe20000410000 */
[----:B------:R-:W-:Y:S02]  /*7950*/  IMAD.U32 R21, R7, 0x10000, RZ ;  /* 0x0001000007157824 */ /* 0x000fe400078e00ff */
[----:B------:R-:W-:Y:S01]  /*7960*/  FFMA.FTZ R30, R10, R3, -R25 ;  /* 0x000000030a1e7223 */ /* 0x000fe20000010819 */
[----:B------:R-:W-:Y:S02]  /*7970*/  IMAD.U32 R0, R38, 0x10000, RZ ;  /* 0x0001000026007824 */ /* 0x000fe400078e00ff */
[----:B------:R-:W-:Y:S01]  /*7980*/  FMUL.FTZ R3, R15, R12 ;  /* 0x0000000c0f037220 */ /* 0x000fe20000410000 */
[----:B------:R-:W-:Y:S02]  /*7990*/  IMAD.U32 R14, R44, 0x10000, RZ ;  /* 0x000100002c0e7824 */ /* 0x000fe400078e00ff */
[----:B------:R-:W-:Y:S01]  /*79a0*/  FFMA.FTZ R29, R10, R27, R29 ;  /* 0x0000001b0a1d7223 */ /* 0x000fe2000001001d */
[----:B------:R-:W-:-:S02]  /*79b0*/  IMAD.U32 R4, R40, 0x10000, RZ ;  /* 0x0001000028047824 */ /* 0x000fc400078e00ff */
[----:B------:R-:W-:Y:S01]  /*79c0*/  FMUL.FTZ R15, R15, R0 ;  /* 0x000000000f0f7220 */ /* 0x000fe20000410000 */
[----:B------:R-:W-:Y:S02]  /*79d0*/  IMAD.U32 R13, R11, 0x10000, RZ ;  /* 0x000100000b0d7824 */ /* 0x000fe400078e00ff */
[C---:B------:R-:W-:Y:S01]  /*79e0*/  FMUL.FTZ R6, R21.reuse, R14 ;  /* 0x0000000e15067220 */ /* 0x040fe20000410000 */
[----:B------:R-:W-:Y:S01]  /*79f0*/  FMUL.FTZ R10, R21, R4 ;  /* 0x00000004150a7220 */ /* 0x000fe20000410000 */
[C---:B------:R-:W-:Y:S01]  /*7a00*/  FFMA.FTZ R3, R8.reuse, R0, -R3 ;  /* 0x0000000008037223 */ /* 0x040fe20000010803 */
[----:B------:R-:W-:Y:S01]  /*7a10*/  FFMA.FTZ R15, R8, R12, R15 ;  /* 0x0000000c080f7223 */ /* 0x000fe2000001000f */
[----:B------:R-:W-:Y:S01]  /*7a20*/  FFMA.FTZ R21, R13, R4, -R6 ;  /* 0x000000040d157223 */ /* 0x000fe20000010806 */
[----:B------:R-:W-:Y:S01]  /*7a30*/  LOP3.LUT R7, R7, 0xffff0000, RZ, 0xc0, !PT ;  /* 0xffff000007077812 */ /* 0x000fe200078ec0ff */
[----:B------:R-:W-:Y:S01]  /*7a40*/  FFMA.FTZ R13, R13, R14, R10 ;  /* 0x0000000e0d0d7223 */ /* 0x000fe2000001000a */
[----:B------:R-:W-:-:S02]  /*7a50*/  LOP3.LUT R6, R42, 0xffff0000, RZ, 0xc0, !PT ;  /* 0xffff00002a067812 */ /* 0x000fc400078ec0ff */
[----:B------:R-:W-:Y:S02]  /*7a60*/  LOP3.LUT R8, R44, 0xffff0000, RZ, 0xc0, !PT ;  /* 0xffff00002c087812 */ /* 0x000fe400078ec0ff */
[----:B------:R-:W-:Y:S01]  /*7a70*/  LOP3.LUT R0, R38, 0xffff0000, RZ, 0xc0, !PT ;  /* 0xffff000026007812 */ /* 0x000fe200078ec0ff */
[----:B------:R-:W-:Y:S01]  /*7a80*/  FMUL.FTZ R10, R5, R6 ;  /* 0x00000006050a7220 */ /* 0x000fe20000410000 */
[----:B------:R-:W-:Y:S01]  /*7a90*/  LOP3.LUT R4, R40, 0xffff0000, RZ, 0xc0, !PT ;  /* 0xffff000028047812 */ /* 0x000fe200078ec0ff */
[----:B------:R-:W-:Y:S01]  /*7aa0*/  FMUL.FTZ R14, R7, R8 ;  /* 0x00000008070e7220 */ /* 0x000fe20000410000 */
[----:B------:R-:W-:Y:S01]  /*7ab0*/  LOP3.LUT R11, R11, 0xffff0000, RZ, 0xc0, !PT ;  /* 0xffff00000b0b7812 */ /* 0x000fe200078ec0ff */
[-C--:B------:R-:W-:Y:S01]  /*7ac0*/  FMUL.FTZ R5, R5, R0.reuse ;  /* 0x0000000005057220 */ /* 0x080fe20000410000 */
[----:B------:R-:W-:Y:S01]  /*7ad0*/  FFMA.FTZ R0, R9, R0, -R10 ;  /* 0x0000000009007223 */ /* 0x000fe2000001080a */
[----:B------:R-:W-:Y:S01]  /*7ae0*/  FMUL.FTZ R7, R7, R4 ;  /* 0x0000000407077220 */ /* 0x000fe20000410000 */
[----:B------:R-:W-:Y:S01]  /*7af0*/  F2FP.BF16.F32.PACK_AB R10, R29, R20 ;  /* 0x000000141d0a723e */ /* 0x000fe200000010ff */
[----:B------:R-:W-:Y:S01]  /*7b00*/  FFMA.FTZ R14, R11, R4, -R14 ;  /* 0x000000040b0e7223 */ /* 0x000fe2000001080e */
[----:B------:R-:W-:Y:S01]  /*7b10*/  FFMA.FTZ R12, R9, R6, R5 ;  /* 0x00000006090c7223 */ /* 0x000fe20000010005 */
[----:B------:R-:W-:Y:S01]  /*7b20*/  FFMA.FTZ R32, R11, R8, R7 ;  /* 0x000000080b207223 */ /* 0x000fe20000010007 */
[----:B------:R-:W-:-:S02]  /*7b30*/  F2FP.BF16.F32.PACK_AB R4, R33, R26 ;  /* 0x0000001a2104723e */ /* 0x000fc400000010ff */
[----:B------:R-:W-:Y:S02]  /*7b40*/  F2FP.BF16.F32.PACK_AB R6, R30, R35 ;  /* 0x000000231e06723e */ /* 0x000fe400000010ff */
[----:B------:R-:W-:Y:S02]  /*7b50*/  F2FP.BF16.F32.PACK_AB R5, R0, R3 ;  /* 0x000000030005723e */ /* 0x000fe400000010ff */
[----:B------:R-:W-:Y:S02]  /*7b60*/  F2FP.BF16.F32.PACK_AB R7, R14, R21 ;  /* 0x000000150e07723e */ /* 0x000fe400000010ff */
[----:B------:R-:W-:Y:S02]  /*7b70*/  F2FP.BF16.F32.PACK_AB R8, R24, R31 ;  /* 0x0000001f1808723e */ /* 0x000fe400000010ff */
[----:B------:R-:W-:Y:S01]  /*7b80*/  F2FP.BF16.F32.PACK_AB R9, R12, R15 ;  /* 0x0000000f0c09723e */ /* 0x000fe200000010ff */
[----:B------:R2:W-:Y:S01]  /*7b90*/  STS.128 [R34+0x18400], R4 ;  /* 0x0184000422007388 */ /* 0x0005e20000000c00 */
[----:B------:R-:W-:-:S05]  /*7ba0*/  F2FP.BF16.F32.PACK_AB R11, R32, R13 ;  /* 0x0000000d200b723e */ /* 0x000fca00000010ff */
[----:B------:R2:W-:Y:S02]  /*7bb0*/  STS.128 [R36+0x18400], R8 ;  /* 0x0184000824007388 */ /* 0x0005e40000000c00 */
.L_x_522:
[----:B------:R-:W-:Y:S05]  /*7bc0*/  BSYNC B1 ;  /* 0x0000000000017941 */ /* 0x000fea0003800000 */
.L_x_521:
[----:B------:R-:W-:Y:S05]  /*7bd0*/  @P0 BRA `(.L_x_512) ;  /* 0x0000000400440947 */ /* 0x000fea0003800000 */
[----:B-1----:R-:W-:Y:S01]  /*7be0*/  IMAD.IADD R3, R16, 0x1, R45 ;  /* 0x0000000110037824 */ /* 0x002fe200078e022d */
[----:B--2---:R-:W1:Y:S01]  /*7bf0*/  LDS.128 R8, [R229+0x18400] ;  /* 0x01840000e5087984 */ /* 0x004e620000000c00 */
[C---:B------:R-:W-:Y:S01]  /*7c00*/  IMAD.U32 R30, R41.reuse, 0x10000, RZ ;  /* 0x00010000291e7824 */ /* 0x040fe200078e00ff */
[----:B------:R-:W-:Y:S01]  /*7c10*/  LOP3.LUT R32, R41, 0xffff0000, RZ, 0xc0, !PT ;  /* 0xffff000029207812 */ /* 0x000fe200078ec0ff */
[----:B------:R-:W-:Y:S01]  /*7c20*/  IMAD.U32 R26, R37, 0x10000, RZ ;  /* 0x00010000251a7824 */ /* 0x000fe200078e00ff */
[----:B------:R-:W-:Y:S01]  /*7c30*/  LOP3.LUT R3, R204, 0x38, R3, 0xf8, !PT ;  /* 0x00000038cc037812 */ /* 0x000fe200078ef803 */
[----:B------:R-:W-:Y:S01]  /*7c40*/  IMAD.U32 R34, R42, 0x10000, RZ ;  /* 0x000100002a227824 */ /* 0x000fe200078e00ff */
[----:B------:R-:W-:Y:S01]  /*7c50*/  LOP3.LUT R41, R44, 0xffff0000, RZ, 0xc0, !PT ;  /* 0xffff00002c297812 */ /* 0x000fe200078ec0ff */
[----:B------:R-:W-:Y:S01]  /*7c60*/  IMAD.U32 R33, R43, 0x10000, RZ ;  /* 0x000100002b217824 */ /* 0x000fe200078e00ff */
[----:B------:R-:W-:Y:S02]  /*7c70*/  LOP3.LUT R3, R3, R234, RZ, 0x3c, !PT ;  /* 0x000000ea03037212 */ /* 0x000fe400078e3cff */
[----:B------:R-:W-:-:S03]  /*7c80*/  LOP3.LUT R35, R38, 0xffff0000, RZ, 0xc0, !PT ;  /* 0xffff000026237812 */ /* 0x000fc600078ec0ff */
[----:B------:R-:W-:-:S04]  /*7c90*/  IMAD.IADD R3, R206, 0x1, R3 ;  /* 0x00000001ce037824 */ /* 0x000fc800078e0203 */
        /* <DEDUP_REMOVED lines=14> */
[-C--:B------:R-:W-:Y:S01]  /*7d80*/  FMUL.FTZ R25, R30, R15.reuse ;  /* 0x0000000f1e197220 */ /* 0x080fe20000410000 */
[----:B------:R-:W-:Y:S01]  /*7d90*/  FMUL.FTZ R15, R26, R15 ;  /* 0x0000000f1a0f7220 */ /* 0x000fe20000410000 */
[----:B------:R-:W-:Y:S01]  /*7da0*/  FMUL.FTZ R27, R32, R4 ;  /* 0x00000004201b7220 */ /* 0x000fe20000410000 */
[----:B------:R-:W-:-:S02]  /*7db0*/  IMAD.U32 R21, R6, 0x10000, RZ ;  /* 0x0001000006157824 */ /* 0x000fc400078e00ff */
[-C--:B------:R-:W-:Y:S01]  /*7dc0*/  FFMA.FTZ R25, R26, R0.reuse, -R25 ;  /* 0x000000001a197223 */ /* 0x080fe20000010819 */
[----:B------:R-:W-:Y:S01]  /*7dd0*/  LOP3.LUT R26, R37, 0xffff0000, RZ, 0xc0, !PT ;  /* 0xffff0000251a7812 */ /* 0x000fe200078ec0ff */
[----:B------:R-:W-:Y:S01]  /*7de0*/  FFMA.FTZ R15, R30, R0, R15 ;  /* 0x000000001e0f7223 */ /* 0x000fe2000001000f */
[----:B------:R-:W-:Y:S01]  /*7df0*/  IMAD.U32 R30, R38, 0x10000, RZ ;  /* 0x00010000261e7824 */ /* 0x000fe200078e00ff */
[----:B------:R-:W-:Y:S01]  /*7e00*/  LOP3.LUT R6, R6, 0xffff0000, RZ, 0xc0, !PT ;  /* 0xffff000006067812 */ /* 0x000fe200078ec0ff */
[----:B------:R-:W-:Y:S02]  /*7e10*/  IMAD.U32 R24, R7, 0x10000, RZ ;  /* 0x0001000007187824 */ /* 0x000fe400078e00ff */
[C---:B------:R-:W-:Y:S01]  /*7e20*/  FMUL.FTZ R29, R26.reuse, R4 ;  /* 0x000000041a1d7220 */ /* 0x040fe20000410000 */
[----:B------:R-:W-:Y:S01]  /*7e30*/  FFMA.FTZ R0, R26, R8, -R27 ;  /* 0x000000081a007223 */ /* 0x000fe2000001081b */
[-C--:B------:R-:W-:Y:S01]  /*7e40*/  FMUL.FTZ R27, R34, R20.reuse ;  /* 0x00000014221b7220 */ /* 0x080fe20000410000 */
[----:B------:R-:W-:Y:S01]  /*7e50*/  FMUL.FTZ R31, R30, R20 ;  /* 0x000000141e1f7220 */ /* 0x000fe20000410000 */
[----:B------:R-:W-:Y:S01]  /*7e60*/  FFMA.FTZ R8, R32, R8, R29 ;  /* 0x0000000820087223 */ /* 0x000fe2000001001d */
[----:B------:R-:W-:-:S02]  /*7e70*/  IMAD.U32 R29, R39, 0x10000, RZ ;  /* 0x00010000271d7824 */ /* 0x000fc400078e00ff */
[-C--:B------:R-:W-:Y:S01]  /*7e80*/  FMUL.FTZ R4, R33, R21.reuse ;  /* 0x0000001521047220 */ /* 0x080fe20000410000 */
[-C--:B------:R-:W-:Y:S01]  /*7e90*/  FFMA.FTZ R27, R30, R12.reuse, -R27 ;  /* 0x0000000c1e1b7223 */ /* 0x080fe2000001081b */
[----:B------:R-:W-:Y:S01]  /*7ea0*/  FFMA.FTZ R31, R34, R12, R31 ;  /* 0x0000000c221f7223 */ /* 0x000fe2000001001f */
[----:B------:R-:W-:Y:S01]  /*7eb0*/  FMUL.FTZ R20, R29, R21 ;  /* 0x000000151d147220 */ /* 0x000fe20000410000 */
[----:B------:R-:W-:Y:S01]  /*7ec0*/  LOP3.LUT R26, R39, 0xffff0000, RZ, 0xc0, !PT ;  /* 0xffff0000271a7812 */ /* 0x000fe200078ec0ff */
[----:B------:R-:W-:Y:S01]  /*7ed0*/  IMAD.U32 R32, R44, 0x10000, RZ ;  /* 0x000100002c207824 */ /* 0x000fe200078e00ff */
[----:B------:R-:W-:Y:S01]  /*7ee0*/  LOP3.LUT R30, R43, 0xffff0000, RZ, 0xc0, !PT ;  /* 0xffff00002b1e7812 */ /* 0x000fe200078ec0ff */
[-C--:B------:R-:W-:Y:S01]  /*7ef0*/  FFMA.FTZ R12, R29, R13.reuse, -R4 ;  /* 0x0000000d1d0c7223 */ /* 0x080fe20000010804 */
[----:B------:R-:W-:Y:S02]  /*7f00*/  IMAD.U32 R4, R40, 0x10000, RZ ;  /* 0x0001000028047824 */ /* 0x000fe400078e00ff */
[----:B------:R-:W-:Y:S01]  /*7f10*/  FFMA.FTZ R20, R33, R13, R20 ;  /* 0x0000000d21147223 */ /* 0x000fe20000010014 */
[----:B------:R-:W-:Y:S01]  /*7f20*/  FMUL.FTZ R13, R32, R24 ;  /* 0x00000018200d7220 */ /* 0x000fe20000410000 */
[----:B------:R-:W-:Y:S01]  /*7f30*/  LOP3.LUT R39, R42, 0xffff0000, RZ, 0xc0, !PT ;  /* 0xffff00002a277812 */ /* 0x000fe200078ec0ff */
[-C--:B------:R-:W-:Y:S01]  /*7f40*/  FMUL.FTZ R21, R30, R6.reuse ;  /* 0x000000061e157220 */ /* 0x080fe20000410000 */
[----:B------:R-:W-:Y:S01]  /*7f50*/  LOP3.LUT R7, R7, 0xffff0000, RZ, 0xc0, !PT ;  /* 0xffff000007077812 */ /* 0x000fe200078ec0ff */
[----:B------:R-:W-:Y:S01]  /*7f60*/  FMUL.FTZ R29, R26, R6 ;  /* 0x000000061a1d7220 */ /* 0x000fe20000410000 */
[----:B------:R-:W-:Y:S01]  /*7f70*/  FMUL.FTZ R33, R4, R24 ;  /* 0x0000001804217220 */ /* 0x000fe20000410000 */
[----:B------:R-:W-:Y:S01]  /*7f80*/  LOP3.LUT R37, R40, 0xffff0000, RZ, 0xc0, !PT ;  /* 0xffff000028257812 */ /* 0x000fe200078ec0ff */
[----:B------:R-:W-:Y:S01]  /*7f90*/  FFMA.FTZ R13, R4, R14, -R13 ;  /* 0x0000000e040d7223 */ /* 0x000fe2000001080d */
[-C--:B------:R-:W-:Y:S01]  /*7fa0*/  FFMA.FTZ R21, R26, R10.reuse, -R21 ;  /* 0x0000000a1a157223 */ /* 0x080fe20000010815 */
[----:B------:R-:W-:Y:S01]  /*7fb0*/  FFMA.FTZ R29, R30, R10, R29 ;  /* 0x0000000a1e1d7223 */ /* 0x000fe2000001001d */
[----:B------:R-:W-:Y:S01]  /*7fc0*/  FMUL.FTZ R4, R39, R5 ;  /* 0x0000000527047220 */ /* 0x000fe20000410000 */
[----:B------:R-:W-:Y:S01]  /*7fd0*/  FFMA.FTZ R33, R32, R14, R33 ;  /* 0x0000000e20217223 */ /* 0x000fe20000010021 */
[----:B------:R-:W-:Y:S01]  /*7fe0*/  FMUL.FTZ R10, R41, R7 ;  /* 0x00000007290a7220 */ /* 0x000fe20000410000 */
[----:B------:R-:W-:Y:S01]  /*7ff0*/  FMUL.FTZ R6, R35, R5 ;  /* 0x0000000523067220 */ /* 0x000fe20000410000 */
[----:B------:R-:W-:Y:S01]  /*8000*/  FMUL.FTZ R14, R37, R7 ;  /* 0x00000007250e7220 */ /* 0x000fe20000410000 */
[----:B------:R-:W-:Y:S01]  /*8010*/  FFMA.FTZ R4, R35, R9, -R4 ;  /* 0x0000000923047223 */ /* 0x000fe20000010804 */
        /* <DEDUP_REMOVED lines=10> */
[----:B------:R-:W-:-:S02]  /*80c0*/  F2FP.BF16.F32.PACK_AB R37, R6, R31 ;  /* 0x0000001f0625723e */ /* 0x000fc400000010ff */
[----:B------:R-:W-:-:S05]  /*80d0*/  F2FP.BF16.F32.PACK_AB R39, R14, R33 ;  /* 0x000000210e27723e */ /* 0x000fca00000010ff */
[----:B------:R1:W-:Y:S02]  /*80e0*/  STS.128 [R3+0x18400], R36 ;  /* 0x0184002403007388 */ /* 0x0003e40000000c00 */
.L_x_512:
[----:B------:R-:W-:Y:S05]  /*80f0*/  BSYNC B0 ;  /* 0x0000000000007941 */ /* 0x000fea0003800000 */
.L_x_498:
[----:B------:R-:W-:Y:S01]  /*8100*/  @!PT LDS RZ, [RZ] ;  /* 0x00000000fffff984 */ /* 0x000fe20000000800 */
[----:B------:R-:W-:Y:S01]  /*8110*/  @!PT LDS RZ, [RZ] ;  /* 0x00000000fffff984 */ /* 0x000fe20000000800 */
[----:B------:R-:W-:Y:S01]  /*8120*/  @!PT LDS RZ, [RZ] ;  /* 0x00000000fffff984 */ /* 0x000fe20000000800 */
[----:B------:R-:W-:Y:S01]  /*8130*/  @!PT LDS RZ, [RZ] ;  /* 0x00000000fffff984 */ /* 0x000fe20000000800 */
[----:B------:R5:W-:Y:S06]  /*8140*/  MEMBAR.ALL.CTA ;  /* 0x0000000000007992 */ /* 0x000bec0000008000 */
[----:B-----5:R-:W5:Y:S01]  /*8150*/  FENCE.VIEW.ASYNC.S ;  /* 0x00000000000073c6 */ /* 0x020f620000000000 */
[----:B------:R-:W-:Y:S05]  /*8160*/  WARPSYNC.ALL ;  /* 0x0000000000007948 */ /* 0x000fea0003800000 */
[----:B-----5:R-:W-:Y:S06]  /*8170*/  BAR.SYNC.DEFER_BLOCKING 0xd, 0x100 ;  /* 0x0344000000007b1d */ /* 0x020fec0000010000 */
.L_x_495:
[----:B---34-:R-:W3:Y:S01]  /*8180*/  S2R R0, SR_TID.X ;  /* 0x0000000000007919 */ /* 0x018ee20000002100 */
[----:B------:R-:W-:Y:S05]  /*8190*/  WARPSYNC.ALL ;  /* 0x0000000000007948 */ /* 0x000fea0003800000 */
[----:B---3--:R-:W-:-:S05]  /*81a0*/  SHF.R.U32.HI R0, RZ, 0x7, R0 ;  /* 0x00000007ff007819 */ /* 0x008fca0000011600 */
[----:B------:R-:W-:Y:S02]  /*81b0*/  VIADD R178, R0, 0x8 ;  /* 0x0000000800b27836 */ /* 0x000fe40000000000 */
[----:B------:R-:W-:-:S03]  /*81c0*/  IMAD.U32 R0, RZ, RZ, UR44 ;  /* 0x0000002cff007e24 */ /* 0x000fc6000f8e00ff */
[----:B------:R3:W-:Y:S02]  /*81d0*/  BAR.SYNC.DEFER_BLOCKING R178, 0x100 ;  /* 0x000400b20000751d */ /* 0x0007e40000010000 */
[----:B------:R-:W-:-:S13]  /*81e0*/  ISETP.NE.AND P0, PT, R0, 0x3, PT ;  /* 0x000000030000780c */ /* 0x000fda0003f05270 */
[----:B---3--:R-:W-:Y:S05]  /*81f0*/  @!P0 BRA `(.L_x_523) ;  /* 0x0000000000048947 */ /* 0x008fea0003800000 */
[----:B------:R-:W-:Y:S01]  /*8200*/  BPT.TRAP 0x1 ;  /* 0x000000040000795c */ /* 0x000fe20000300000 */
.L_x_523:
[----:B------:R-:W-:Y:S01]  /*8210*/  IMAD R13, R22, 0x8, R18 ;  /* 0x00000008160d7824 */ /* 0x000fe200078e0212 */
[----:B------:R-:W-:-:S04]  /*8220*/  SHF.L.U32 R14, R200, 0x1f, RZ ;  /* 0x0000001fc80e7819 */ /* 0x000fc800000006ff */
[----:B------:R3:W4:Y:S01]  /*8230*/  SYNCS.PHASECHK.TRANS64.TRYWAIT P1, [R13+URZ+0x22830], R14 ;  /* 0x0228300e0d0075a7 */ /* 0x000722000802017f */
[----:B------:R-:W-:Y:S05]  /*8240*/  @!P0 BRA `(.L_x_524) ;  /* 0x0000000000048947 */ /* 0x000fea0003800000 */
[----:B------:R-:W-:Y:S01]  /*8250*/  BPT.TRAP 0x1 ;  /* 0x000000040000795c */ /* 0x000fe20000300000 */
.L_x_524:
[----:B------:R-:W-:Y:S01]  /*8260*/  VIADD R0, R18, 0x1c400 ;  /* 0x0001c40012007836 */ /* 0x000fe20000000000 */
[----:B--2---:R-:W-:Y:S01]  /*8270*/  LOP3.LUT R4, R28, 0x10000, RZ, 0xfc, !PT ;  /* 0x000100001c047812 */ /* 0x004fe200078efcff */
[----:B------:R-:W-:-:S03]  /*8280*/  IMAD.MOV.U32 R5, RZ, RZ, 0x40000040 ;  /* 0x40000040ff057424 */ /* 0x000fc600078e00ff */
[----:B------:R-:W-:-:S04]  /*8290*/  SHF.R.U32.HI R0, RZ, 0x4, R0 ;  /* 0x00000004ff007819 */ /* 0x000fc80000011600 */
[----:B------:R-:W-:-:S04]  /*82a0*/  LOP3.LUT R0, R0, 0x3fff, RZ, 0xc0, !PT ;  /* 0x00003fff00007812 */ /* 0x000fc800078ec0ff */
[----:B------:R-:W-:Y:S01]  /*82b0*/  LOP3.LUT R0, R0, 0x10000, RZ, 0xfc, !PT ;  /* 0x0001000000007812 */ /* 0x000fe200078efcff */
[----:B----4-:R-:W-:Y:S06]  /*82c0*/  @P1 BRA `(.L_x_525) ;  /* 0x0000000000081947 */ /* 0x010fec0003800000 */
[----:B------:R-:W2:Y:S02]  /*82d0*/  SYNCS.PHASECHK.TRANS64.TRYWAIT P1, [R13+URZ+0x22830], R14 ;  /* 0x0228300e0d0075a7 */ /* 0x000ea4000802017f */
[----:B--2---:R-:W-:Y:S05]  /*82e0*/  @!P1 BRA `(.L_x_526) ;  /* 0x000000c800a89947 */ /* 0x004fea0003800000 */
.L_x_525:
[----:B------:R-:W-:Y:S01]  /*82f0*/  IMAD R20, R22, 0x300, R0 ;  /* 0x0000030016147824 */ /* 0x000fe200078e0200 */
[----:B------:R-:W-:Y:S05]  /*8300*/  WARPSYNC.ALL ;  /* 0x0000000000007948 */ /* 0x000fea0003800000 */
[----:B------:R-:W-:Y:S01]  /*8310*/  IMAD.MOV.U32 R21, RZ, RZ, 0x40000040 ;  /* 0x40000040ff157424 */ /* 0x000fe200078e00ff */
[C---:B------:R-:W-:Y:S01]  /*8320*/  R2UR UR4, R4.reuse ;  /* 0x00000000040472ca */ /* 0x040fe200000e0000 */
[----:B-1---5:R-:W-:Y:S01]  /*8330*/  WARPGROUP.ARRIVE ;  /* 0x00000000000079c5 */ /* 0x022fe20000000000 */
[----:B------:R-:W-:Y:S01]  /*8340*/  R2UR UR5, R5 ;  /* 0x00000000050572ca */ /* 0x000fe200000e0000 */
[----:B------:R-:W-:Y:S01]  /*8350*/  VIADD R10, R4, 0x2 ;  /* 0x00000002040a7836 */ /* 0x000fe20000000000 */
[C---:B------:R-:W-:Y:S01]  /*8360*/  R2UR UR6, R20.reuse ;  /* 0x00000000140672ca */ /* 0x040fe200000e0000 */
[----:B------:R-:W-:Y:S01]  /*8370*/  VIADD R6, R20, 0x2 ;  /* 0x0000000214067836 */ /* 0x000fe20000000000 */
[----:B------:R-:W-:Y:S01]  /*8380*/  R2UR UR7, R21 ;  /* 0x00000000150772ca */ /* 0x000fe200000e0000 */
[----:B------:R-:W-:Y:S01]  /*8390*/  IMAD.MOV.U32 R11, RZ, RZ, 0x40000040 ;  /* 0x40000040ff0b7424 */ /* 0x000fe200078e00ff */
[----:B------:R-:W1:Y:S01]  /*83a0*/  S2R R73, SR_TID.X ;  /* 0x0000000000497919 */ /* 0x000e620000002100 */
[----:B------:R-:W-:-:S02]  /*83b0*/  IMAD.MOV.U32 R7, RZ, RZ, 0x40000040 ;  /* 0x40000040ff077424 */ /* 0x000fc400078e00ff */
[----:B------:R-:W-:Y:S02]  /*83c0*/  VIADD R8, R4, 0x4 ;  /* 0x0000000404087836 */ /* 0x000fe40000000000 */
[----:B------:R-:W-:Y:S02]  /*83d0*/  IMAD.MOV.U32 R9, RZ, RZ, 0x40000040 ;  /* 0x40000040ff097424 */ /* 0x000fe400078e00ff */
[----:B------:R-:W-:Y:S02]  /*83e0*/  IMAD.MOV.U32 R21, RZ, RZ, 0x40000040 ;  /* 0x40000040ff157424 */ /* 0x000fe400078e00ff */
[----:B------:R-:W-:Y:S02]  /*83f0*/  IMAD R3, R177, -0x60, R176 ;  /* 0xffffffa0b1037824 */ /* 0x000fe400078e02b0 */
[----:B------:R-:W-:Y:S01]  /*8400*/  HGMMA.64x96x16.F32.BF16 R24, gdesc[UR4], RZ, !UPT, gsb0 ;  /* 0x01600000041879f0 */ /* 0x000fe2000c0018ff */
[----:B------:R-:W-:Y:S01]  /*8410*/  R2UR UR4, R10 ;  /* 0x000000000a0472ca */ /* 0x000fe200000e0000 */
[----:B------:R-:W-:Y:S01]  /*8420*/  VIADD R12, R3, 0x60 ;  /* 0x00000060030c7836 */ /* 0x000fe20000000000 */
[----:B------:R-:W-:-:S02]  /*8430*/  R2UR UR5, R11 ;  /* 0x000000000b0572ca */ /* 0x000fc400000e0000 */
[----:B------:R-:W-:Y:S01]  /*8440*/  R2UR UR6, R6 ;  /* 0x00000000060672ca */ /* 0x000fe200000e0000 */
[C---:B------:R-:W-:Y:S01]  /*8450*/  VIADD R6, R20.reuse, 0x4 ;  /* 0x0000000414067836 */ /* 0x040fe20000000000 */
[----:B------:R-:W-:Y:S01]  /*8460*/  R2UR UR7, R7 ;  /* 0x00000000070772ca */ /* 0x000fe200000e0000 */
[----:B------:R-:W-:Y:S02]  /*8470*/  IMAD.MOV.U32 R7, RZ, RZ, 0x40000040 ;  /* 0x40000040ff077424 */ /* 0x000fe400078e00ff */
[----:B------:R-:W-:Y:S02]  /*8480*/  VIADD R20, R20, 0x6 ;  /* 0x0000000614147836 */ /* 0x000fe40000000000 */
[----:B------:R-:W-:-:S05]  /*8490*/  IMAD R12, R231, -0x2, R12 ;  /* 0xfffffffee70c7824 */ /* 0x000fca00078e020c */
[C---:B------:R-:W-:Y:S02]  /*84a0*/  ISETP.GT.AND P2, PT, R12.reuse, RZ, PT ;  /* 0x000000ff0c00720c */ /* 0x040fe40003f44270 */
[C---:B------:R-:W-:Y:S02]  /*84b0*/  ISETP.GT.AND P3, PT, R12.reuse, 0x1, PT ;  /* 0x000000010c00780c */ /* 0x040fe40003f64270 */
[C---:B------:R-:W-:Y:S02]  /*84c0*/  ISETP.GT.AND P4, PT, R12.reuse, 0x8, PT ;  /* 0x000000080c00780c */ /* 0x040fe40003f84270 */
[C---:B------:R-:W-:Y:S02]  /*84d0*/  ISETP.GT.AND P5, PT, R12.reuse, 0x9, PT ;  /* 0x000000090c00780c */ /* 0x040fe40003fa4270 */
[----:B------:R-:W-:Y:S02]  /*84e0*/  ISETP.GT.AND P1, PT, R12, 0x10, PT ;  /* 0x000000100c00780c */ /* 0x000fe40003f24270 */
[----:B-1----:R-:W-:Y:S01]  /*84f0*/  LOP3.LUT R73, R73, 0x7f, RZ, 0xc0, !PT ;  /* 0x0000007f49497812 */ /* 0x002fe200078ec0ff */
[----:B------:R-:W-:-:S02]  /*8500*/  WARPGROUP.DEPBAR.LE gsb0, 0x0 ;  /* 0x00008000000079c5 */ /* 0x000fc40000010000 */
[----:B------:R-:W-:-:S06]  /*8510*/  WARPGROUP.ARRIVE ;  /* 0x00000000000079c5 */ /* 0x000fcc0000000000 */
[----:B------:R-:W-:Y:S01]  /*8520*/  HGMMA.64x96x16.F32.BF16 R24, gdesc[UR4], R24, gsb0 ;  /* 0x01600000041879f0 */ /* 0x000fe20008001818 */
[----:B------:R-:W-:Y:S02]  /*8530*/  R2UR UR4, R8 ;  /* 0x00000000080472ca */ /* 0x000fe400000e0000 */
[----:B------:R-:W-:Y:S02]  /*8540*/  R2UR UR5, R9 ;  /* 0x00000000090572ca */ /* 0x000fe400000e0000 */
[----:B------:R-:W-:Y:S01]  /*8550*/  R2UR UR6, R6 ;  /* 0x00000000060672ca */ /* 0x000fe200000e0000 */
[----:B------:R-:W-:Y:S01]  /*8560*/  VIADD R6, R4, 0x6 ;  /* 0x0000000604067836 */ /* 0x000fe20000000000 */
[----:B------:R-:W-:Y:S01]  /*8570*/  R2UR UR7, R7 ;  /* 0x00000000070772ca */ /* 0x000fe200000e0000 */
[----:B------:R-:W-:Y:S01]  /*8580*/  IMAD.MOV.U32 R7, RZ, RZ, 0x40000040 ;  /* 0x40000040ff077424 */ /* 0x000fe200078e00ff */
[----:B------:R-:W-:Y:S02]  /*8590*/  WARPGROUP.DEPBAR.LE gsb0, 0x0 ;  /* 0x00008000000079c5 */ /* 0x000fe40000010000 */
[----:B------:R-:W-:-:S09]  /*85a0*/  WARPGROUP.ARRIVE ;  /* 0x00000000000079c5 */ /* 0x000fd20000000000 */
[----:B------:R-:W-:Y:S01]  /*85b0*/  HGMMA.64x96x16.F32.BF16 R24, gdesc[UR4], R24, gsb0 ;  /* 0x01600000041879f0 */ /* 0x000fe20008001818 */
[----:B------:R-:W-:Y:S02]  /*85c0*/  R2UR UR4, R6 ;  /* 0x00000000060472ca */ /* 0x000fe400000e0000 */
[----:B------:R-:W-:Y:S02]  /*85d0*/  R2UR UR5, R7 ;  /* 0x00000000070572ca */ /* 0x000fe400000e0000 */
[----:B------:R-:W-:Y:S02]  /*85e0*/  R2UR UR6, R20 ;  /* 0x00000000140672ca */ /* 0x000fe400000e0000 */
[----:B------:R-:W-:Y:S01]  /*85f0*/  R2UR UR7, R21 ;  /* 0x00000000150772ca */ /* 0x000fe200000e0000 */
[----:B------:R-:W-:Y:S02]  /*8600*/  WARPGROUP.DEPBAR.LE gsb0, 0x0 ;  /* 0x00008000000079c5 */ /* 0x000fe40000010000 */
[----:B------:R-:W-:-:S10]  /*8610*/  WARPGROUP.ARRIVE ;  /* 0x00000000000079c5 */ /* 0x000fd40000000000 */
[----:B------:R-:W-:Y:S01]  /*8620*/  HGMMA.64x96x16.F32.BF16 R24, gdesc[UR4], R24, gsb0 ;  /* 0x01600000041879f0 */ /* 0x000fe20008001818 */
[----:B------:R-:W-:Y:S02]  /*8630*/  ULDC UR4, c[0x0][0x988] ;  /* 0x0002620000047ab9 */ /* 0x000fe40000000800 */
        /* <DEDUP_REMOVED lines=85> */
[----:B------:R-:W-:Y:S02]  /*8b90*/  FSEL R64, R63, -INF , P1 ;  /* 0xff8000003f407808 */ /* 0x000fe40000800000 */
[----:B------:R-:W-:Y:S01]  /*8ba0*/  FMNMX.FTZ R21, R110, R3, !PT ;  /* 0x000000036e157209 */ /* 0x000fe20007810000 */
[----:B------:R-:W-:Y:S01]  /*8bb0*/  IMAD.U32 R3, RZ, RZ, UR4 ;  /* 0x00000004ff037e24 */ /* 0x000fe2000f8e00ff */
[----:B------:R-:W-:Y:S02]  /*8bc0*/  FSEL R66, R66, -INF , P2 ;  /* 0xff80000042427808 */ /* 0x000fe40001000000 */
[----:B------:R-:W-:Y:S01]  /*8bd0*/  FSEL R68, R67, -INF , P3 ;  /* 0xff80000043447808 */ /* 0x000fe20001800000 */
[----:B------:R-:W1:Y:S01]  /*8be0*/  SHFL.BFLY PT, R12, R21, 0x2, 0x1f ;  /* 0x0c401f00150c7f89 */ /* 0x000e6200000e0000 */
[----:B------:R-:W-:-:S02]  /*8bf0*/  FSEL R70, R70, -INF , P4 ;  /* 0xff80000046467808 */ /* 0x000fc40002000000 */
[----:B-1----:R-:W-:-:S05]  /*8c00*/  FMNMX.FTZ R29, R21, R12, !PT ;  /* 0x0000000c151d7209 */ /* 0x002fca0007810000 */
[----:B------:R-:W1:Y:S02]  /*8c10*/  SHFL.BFLY PT, R12, R29, 0x1, 0x1f ;  /* 0x0c201f001d0c7f89 */ /* 0x000e6400000e0000 */
[----:B-1----:R-:W-:-:S04]  /*8c20*/  FMNMX.FTZ R12, R29, R12, !PT ;  /* 0x0000000c1d0c7209 */ /* 0x002fc80007810000 */
[C---:B------:R-:W-:Y:S01]  /*8c30*/  FSETP.NEU.FTZ.AND P6, PT, R12.reuse, -INF , PT ;  /* 0xff8000000c00780b */ /* 0x040fe20003fdd000 */
[----:B------:R-:W-:-:S05]  /*8c40*/  FMUL.FTZ R15, R12, R3 ;  /* 0x000000030c0f7220 */ /* 0x000fca0000410000 */
[----:B------:R-:W-:Y:S02]  /*8c50*/  FSEL R31, R15, RZ, P6 ;  /* 0x000000ff0f1f7208 */ /* 0x000fe40003000000 */
[----:B------:R-:W-:-:S03]  /*8c60*/  FMNMX.FTZ R15, R26, R27, !PT ;  /* 0x0000001b1a0f7209 */ /* 0x000fc60007810000 */
[--C-:B------:R-:W-:Y:S01]  /*8c70*/  FFMA.FTZ R29, R25, R3, -R31.reuse ;  /* 0x00000003191d7223 */ /* 0x100fe2000001081f */
[----:B------:R-:W-:Y:S01]  /*8c80*/  FMNMX.FTZ R15, R30, R15, !PT ;  /* 0x0000000f1e0f7209 */ /* 0x000fe20007810000 */
[-CC-:B------:R-:W-:Y:S01]  /*8c90*/  FFMA.FTZ R152, R72, R3.reuse, -R31.reuse ;  /* 0x0000000348987223 */ /* 0x180fe2000001081f */
[----:B------:R-:W-:Y:S01]  /*8ca0*/  FSEL R72, R71, -INF , P5 ;  /* 0xff80000047487808 */ /* 0x000fe20002800000 */
[--C-:B------:R-:W-:Y:S01]  /*8cb0*/  FFMA.FTZ R37, R44, R3, -R31.reuse ;  /* 0x000000032c257223 */ /* 0x100fe2000001081f */
[----:B------:R-:W-:Y:S01]  /*8cc0*/  FMNMX.FTZ R15, R20, R15, !PT ;  /* 0x0000000f140f7209 */ /* 0x000fe20007810000 */
[-CC-:B------:R-:W-:Y:S01]  /*8cd0*/  FFMA.FTZ R154, R74, R3.reuse, -R31.reuse ;  /* 0x000000034a9a7223 */ /* 0x180fe2000001081f */
[--C-:B------:R-:W-:Y:S01]  /*8ce0*/  FFMA.FTZ R76, R76, R3, -R31.reuse ;  /* 0x000000034c4c7223 */ /* 0x100fe2000001081f */
[----:B------:R-:W-:Y:S01]  /*8cf0*/  MUFU.EX2 R152, R152 ;  /* 0x0000009800987308 */ /* 0x000fe20000000800 */
[----:B------:R-:W-:Y:S01]  /*8d00*/  FMNMX.FTZ R15, R34, R15, !PT ;  /* 0x0000000f220f7209 */ /* 0x000fe20007810000 */
[-CC-:B------:R-:W-:Y:S01]  /*8d10*/  FFMA.FTZ R156, R78, R3.reuse, -R31.reuse ;  /* 0x000000034e9c7223 */ /* 0x180fe2000001081f */
[-CC-:B------:R-:W-:Y:S01]  /*8d20*/  FFMA.FTZ R80, R80, R3.reuse, -R31.reuse ;  /* 0x0000000350507223 */ /* 0x180fe2000001081f */
[--C-:B------:R-:W-:Y:S01]  /*8d30*/  FFMA.FTZ R82, R82, R3, -R31.reuse ;  /* 0x0000000352527223 */ /* 0x100fe2000001081f */
[----:B------:R-:W-:Y:S01]  /*8d40*/  FMNMX.FTZ R21, R24, R15, !PT ;  /* 0x0000000f18157209 */ /* 0x000fe20007810000 */
[-CC-:B------:R-:W-:Y:S01]  /*8d50*/  FFMA.FTZ R84, R84, R3.reuse, -R31.reuse ;  /* 0x0000000354547223 */ /* 0x180fe2000001081f */
[--C-:B------:R-:W-:Y:S01]  /*8d60*/  FFMA.FTZ R86, R86, R3, -R31.reuse ;  /* 0x0000000356567223 */ /* 0x100fe2000001081f */
[----:B------:R-:W1:Y:S01]  /*8d70*/  MUFU.EX2 R15, R29 ;  /* 0x0000001d000f7308 */ /* 0x000e620000000800 */
[----:B------:R-:W-:Y:S01]  /*8d80*/  FMNMX.FTZ R21, R38, R21, !PT ;  /* 0x0000001526157209 */ /* 0x000fe20007810000 */
[-CC-:B------:R-:W-:Y:S01]  /*8d90*/  FFMA.FTZ R88, R88, R3.reuse, -R31.reuse ;  /* 0x0000000358587223 */ /* 0x180fe2000001081f */
[-CC-:B------:R-:W-:Y:S01]  /*8da0*/  FFMA.FTZ R90, R90, R3.reuse, -R31.reuse ;  /* 0x000000035a5a7223 */ /* 0x180fe2000001081f */
        /* <DEDUP_REMOVED lines=11> */
[----:B------:R-:W-:Y:S01]  /*8e60*/  FFMA.FTZ R102, R102, R3, -R31 ;  /* 0x0000000366667223 */ /* 0x000fe2000001081f */
[----:B------:R-:W-:Y:S01]  /*8e70*/  MUFU.EX2 R21, R76 ;  /* 0x0000004c00157308 */ /* 0x000fe20000000800 */
[----:B------:R-:W-:Y:S01]  /*8e80*/  FMNMX.FTZ R25, R46, R25, !PT ;  /* 0x000000192e197209 */ /* 0x000fe20007810000 */
[----:B-1----:R-:W-:Y:S01]  /*8e90*/  FADD.FTZ R49, R152, R15 ;  /* 0x0000000f98317221 */ /* 0x002fe20000010000 */
[----:B------:R-:W-:Y:S01]  /*8ea0*/  F2FP.BF16.F32.PACK_AB R152, R15, R152 ;  /* 0x000000980f98723e */ /* 0x000fe200000010ff */
[--C-:B------:R-:W-:Y:S01]  /*8eb0*/  FFMA.FTZ R104, R104, R3, -R31.reuse ;  /* 0x0000000368687223 */ /* 0x100fe2000001081f */
[----:B------:R-:W-:Y:S01]  /*8ec0*/  FMNMX.FTZ R25, R48, R25, !PT ;  /* 0x0000001930197209 */ /* 0x000fe20007810000 */
[-CC-:B------:R-:W-:Y:S01]  /*8ed0*/  FFMA.FTZ R106, R106, R3.reuse, -R31.reuse ;  /* 0x000000036a6a7223 */ /* 0x180fe2000001081f */
[--C-:B------:R-:W-:Y:S01]  /*8ee0*/  FFMA.FTZ R108, R108, R3, -R31.reuse ;  /* 0x000000036c6c7223 */ /* 0x100fe2000001081f */
[----:B------:R-:W-:Y:S01]  /*8ef0*/  MUFU.EX2 R156, R156 ;  /* 0x0000009c009c7308 */ /* 0x000fe20000000800 */
[----:B------:R-:W-:Y:S01]  /*8f00*/  FMNMX.FTZ R25, R50, R25, !PT ;  /* 0x0000001932197209 */ /* 0x000fe20007810000 */
[----:B------:R-:W-:-:S03]  /*8f10*/  FFMA.FTZ R31, R110, R3, -R31 ;  /* 0x000000036e1f7223 */ /* 0x000fc6000001081f */
[----:B------:R-:W-:-:S03]  /*8f20*/  FMNMX.FTZ R29, R52, R25, !PT ;  /* 0x00000019341d7209 */ /* 0x000fc60007810000 */
[----:B------:R-:W-:Y:S01]  /*8f30*/  MUFU.EX2 R25, R80 ;  /* 0x0000005000197308 */ /* 0x000fe20000000800 */
[----:B------:R-:W-:-:S04]  /*8f40*/  FMNMX.FTZ R29, R54, R29, !PT ;  /* 0x0000001d361d7209 */ /* 0x000fc80007810000 */
[----:B------:R-:W-:-:S03]  /*8f50*/  FMNMX.FTZ R29, R36, R29, !PT ;  /* 0x0000001d241d7209 */ /* 0x000fc60007810000 */
[----:B------:R-:W-:Y:S01]  /*8f60*/  MUFU.EX2 R82, R82 ;  /* 0x0000005200527308 */ /* 0x000fe20000000800 */
[----:B------:R-:W-:-:S04]  /*8f70*/  FMNMX.FTZ R29, R58, R29, !PT ;  /* 0x0000001d3a1d7209 */ /* 0x000fc80007810000 */
[----:B------:R-:W-:-:S03]  /*8f80*/  FMNMX.FTZ R29, R40, R29, !PT ;  /* 0x0000001d281d7209 */ /* 0x000fc60007810000 */
[----:B------:R-:W1:Y:S01]  /*8f90*/  MUFU.EX2 R33, R84 ;  /* 0x0000005400217308 */ /* 0x000e620000000800 */
[----:B------:R-:W-:-:S04]  /*8fa0*/  FMNMX.FTZ R29, R62, R29, !PT ;  /* 0x0000001d3e1d7209 */ /* 0x000fc80007810000 */
[----:B------:R-:W-:-:S03]  /*8fb0*/  FMNMX.FTZ R29, R64, R29, !PT ;  /* 0x0000001d401d7209 */ /* 0x000fc60007810000 */
[----:B------:R-:W-:Y:S01]  /*8fc0*/  MUFU.EX2 R86, R86 ;  /* 0x0000005600567308 */ /* 0x000fe20000000800 */
[----:B------:R-:W-:-:S04]  /*8fd0*/  FMNMX.FTZ R29, R66, R29, !PT ;  /* 0x0000001d421d7209 */ /* 0x000fc80007810000 */
[----:B------:R-:W-:-:S03]  /*8fe0*/  FMNMX.FTZ R29, R68, R29, !PT ;  /* 0x0000001d441d7209 */ /* 0x000fc60007810000 */
[----:B------:R-:W4:Y:S01]  /*8ff0*/  MUFU.EX2 R35, R88 ;  /* 0x0000005800237308 */ /* 0x000f220000000800 */
[----:B------:R-:W-:Y:S02]  /*9000*/  FMNMX.FTZ R29, R70, R29, !PT ;  /* 0x0000001d461d7209 */ /* 0x000fe40007810000 */
[----:B-1----:R-:W-:Y:S02]  /*9010*/  F2FP.BF16.F32.PACK_AB R158, R33, R82 ;  /* 0x00000052219e723e */ /* 0x002fe400000010ff */
[----:B------:R-:W-:-:S03]  /*9020*/  FMNMX.FTZ R29, R72, R29, !PT ;  /* 0x0000001d481d7209 */ /* 0x000fc60007810000 */
[----:B------:R-:W-:Y:S02]  /*9030*/  MUFU.EX2 R37, R37 ;  /* 0x0000002500257308 */ /* 0x000fe40000000800 */
[----:B------:R-:W1:Y:S06]  /*9040*/  SHFL.BFLY PT, R44, R29, 0x2, 0x1f ;  /* 0x0c401f001d2c7f89 */ /* 0x000e6c00000e0000 */
[----:B------:R-:W0:Y:S01]  /*9050*/  MUFU.EX2 R90, R90 ;  /* 0x0000005a005a7308 */ /* 0x000e220000000800 */
[----:B----4-:R-:W-:-:S07]  /*9060*/  F2FP.BF16.F32.PACK_AB R160, R35, R86 ;  /* 0x0000005623a0723e */ /* 0x010fce00000010ff */
[----:B------:R-:W-:Y:S08]  /*9070*/  MUFU.EX2 R92, R92 ;  /* 0x0000005c005c7308 */ /* 0x000ff00000000800 */
[----:B------:R-:W4:Y:S01]  /*9080*/  MUFU.EX2 R39, R94 ;  /* 0x0000005e00277308 */ /* 0x000f220000000800 */
[----:B0-----:R-:W-:Y:S02]  /*9090*/  F2FP.BF16.F32.PACK_AB R162, R90, R37 ;  /* 0x000000255aa2723e */ /* 0x001fe400000010ff */
[----:B-1----:R-:W-:-:S05]  /*90a0*/  FMNMX.FTZ R44, R29, R44, !PT ;  /* 0x0000002c1d2c7209 */ /* 0x002fca0007810000 */
[----:B------:R-:W0:Y:S01]  /*90b0*/  SHFL.BFLY PT, R29, R44, 0x1, 0x1f ;  /* 0x0c201f002c1d7f89 */ /* 0x000e2200000e0000 */
[----:B------:R-:W-:Y:S08]  /*90c0*/  MUFU.EX2 R96, R96 ;  /* 0x0000006000607308 */ /* 0x000ff00000000800 */
[----:B------:R-:W1:Y:S01]  /*90d0*/  MUFU.EX2 R41, R98 ;  /* 0x0000006200297308 */ /* 0x000e620000000800 */
[----:B----4-:R-:W-:-:S07]  /*90e0*/  F2FP.BF16.F32.PACK_AB R164, R39, R92 ;  /* 0x0000005c27a4723e */ /* 0x010fce00000010ff */
[----:B------:R-:W-:Y:S01]  /*90f0*/  MUFU.EX2 R56, R56 ;  /* 0x0000003800387308 */ /* 0x000fe20000000800 */
[----:B0-----:R-:W-:-:S07]  /*9100*/  FMNMX.FTZ R180, R44, R29, !PT ;  /* 0x0000001d2cb47209 */ /* 0x001fce0007810000 */
[----:B------:R-:W0:Y:S01]  /*9110*/  MUFU.EX2 R43, R100 ;  /* 0x00000064002b7308 */ /* 0x000e220000000800 */
[----:B-1----:R-:W-:Y:S02]  /*9120*/  F2FP.BF16.F32.PACK_AB R166, R41, R96 ;  /* 0x0000006029a6723e */ /* 0x002fe400000010ff */
[C---:B------:R-:W-:Y:S01]  /*9130*/  FSETP.NEU.FTZ.AND P1, PT, R180.reuse, -INF , PT ;  /* 0xff800000b400780b */ /* 0x040fe20003f3d000 */
[----:B------:R-:W-:-:S04]  /*9140*/  FMUL.FTZ R44, R180, R3 ;  /* 0x00000003b42c7220 */ /* 0x000fc80000410000 */
[----:B------:R-:W-:Y:S01]  /*9150*/  MUFU.EX2 R60, R60 ;  /* 0x0000003c003c7308 */ /* 0x000fe20000000800 */
[----:B------:R-:W-:Y:S02]  /*9160*/  FSEL R47, R44, RZ, P1 ;  /* 0x000000ff2c2f7208 */ /* 0x000fe40000800000 */
[----:B------:R-:W-:Y:S02]  /*9170*/  ISETP.NE.AND P1, PT, R73, RZ, PT ;  /* 0x000000ff4900720c */ /* 0x000fe40003f25270 */
[----:B------:R-:W1:Y:S01]  /*9180*/  S2R R73, SR_TID.X ;  /* 0x0000000000497919 */ /* 0x000e620000002100 */
[-CC-:B------:R-:W-:Y:S01]  /*9190*/  FFMA.FTZ R26, R26, R3.reuse, -R47.reuse ;  /* 0x000000031a1a7223 */ /* 0x180fe2000001082f */
[-CC-:B------:R-:W-:Y:S01]  /*91a0*/  FFMA.FTZ R27, R27, R3.reuse, -R47.reuse ;  /* 0x000000031b1b7223 */ /* 0x180fe2000001082f */
[-CC-:B------:R-:W-:Y:S01]  /*91b0*/  FFMA.FTZ R30, R30, R3.reuse, -R47.reuse ;  /* 0x000000031e1e7223 */ /* 0x180fe2000001082f */
[-CC-:B------:R-:W-:Y:S01]  /*91c0*/  FFMA.FTZ R20, R20, R3.reuse, -R47.reuse ;  /* 0x0000000314147223 */ /* 0x180fe2000001082f */
[-CC-:B------:R-:W-:Y:S01]  /*91d0*/  FFMA.FTZ R34, R34, R3.reuse, -R47.reuse ;  /* 0x0000000322227223 */ /* 0x180fe2000001082f */
[-CC-:B------:R-:W-:Y:S01]  /*91e0*/  FFMA.FTZ R24, R24, R3.reuse, -R47.reuse ;  /* 0x0000000318187223 */ /* 0x180fe2000001082f */
[----:B------:R-:W-:Y:S01]  /*91f0*/  MUFU.EX2 R26, R26 ;  /* 0x0000001a001a7308 */ /* 0x000fe20000000800 */
[-CC-:B------:R-:W-:Y:S01]  /*9200*/  FFMA.FTZ R38, R38, R3.reuse, -R47.reuse ;  /* 0x0000000326267223 */ /* 0x180fe2000001082f */
[-CC-:B------:R-:W-:Y:S01]  /*9210*/  FFMA.FTZ R28, R28, R3.reuse, -R47.reuse ;  /* 0x000000031c1c7223 */ /* 0x180fe2000001082f */
[-CC-:B------:R-:W-:Y:S01]  /*9220*/  FFMA.FTZ R42, R42, R3.reuse, -R47.reuse ;  /* 0x000000032a2a7223 */ /* 0x180fe2000001082f */
[-CC-:B------:R-:W-:Y:S01]  /*9230*/  FFMA.FTZ R32, R32, R3.reuse, -R47.reuse ;  /* 0x0000000320207223 */ /* 0x180fe2000001082f */
[-CC-:B------:R-:W-:Y:S01]  /*9240*/  FFMA.FTZ R46, R46, R3.reuse, -R47.reuse ;  /* 0x000000032e2e7223 */ /* 0x180fe2000001082f */
[-CC-:B------:R-:W-:Y:S01]  /*9250*/  FFMA.FTZ R48, R48, R3.reuse, -R47.reuse ;  /* 0x0000000330307223 */ /* 0x180fe2000001082f */
[-CC-:B------:R-:W-:Y:S01]  /*9260*/  FFMA.FTZ R50, R50, R3.reuse, -R47.reuse ;  /* 0x0000000332327223 */ /* 0x180fe2000001082f */
[----:B------:R-:W4:Y:S01]  /*9270*/  MUFU.EX2 R27, R27 ;  /* 0x0000001b001b7308 */ /* 0x000f220000000800 */
[-CC-:B------:R-:W-:Y:S01]  /*9280*/  FFMA.FTZ R52, R52, R3.reuse, -R47.reuse ;  /* 0x0000000334347223 */ /* 0x180fe2000001082f */
[-CC-:B------:R-:W-:Y:S01]  /*9290*/  FFMA.FTZ R54, R54, R3.reuse, -R47.reuse ;  /* 0x0000000336367223 */ /* 0x180fe2000001082f */
[-CC-:B------:R-:W-:Y:S01]  /*92a0*/  FFMA.FTZ R36, R36, R3.reuse, -R47.reuse ;  /* 0x0000000324247223 */ /* 0x180fe2000001082f */
[-CC-:B------:R-:W-:Y:S01]  /*92b0*/  FFMA.FTZ R58, R58, R3.reuse, -R47.reuse ;  /* 0x000000033a3a7223 */ /* 0x180fe2000001082f */
[-CC-:B------:R-:W-:Y:S01]  /*92c0*/  FFMA.FTZ R40, R40, R3.reuse, -R47.reuse ;  /* 0x0000000328287223 */ /* 0x180fe2000001082f */
[-CC-:B------:R-:W-:Y:S01]  /*92d0*/  FFMA.FTZ R62, R62, R3.reuse, -R47.reuse ;  /* 0x000000033e3e7223 */ /* 0x180fe2000001082f */
[-CC-:B------:R-:W-:Y:S01]  /*92e0*/  FFMA.FTZ R64, R64, R3.reuse, -R47.reuse ;  /* 0x0000000340407223 */ /* 0x180fe2000001082f */
[----:B------:R-:W2:Y:S01]  /*92f0*/  MUFU.EX2 R30, R30 ;  /* 0x0000001e001e7308 */ /* 0x000ea20000000800 */
[-CC-:B------:R-:W-:Y:S01]  /*9300*/  FFMA.FTZ R66, R66, R3.reuse, -R47.reuse ;  /* 0x0000000342427223 */ /* 0x180fe2000001082f */
[-CC-:B------:R-:W-:Y:S01]  /*9310*/  FFMA.FTZ R68, R68, R3.reuse, -R47.reuse ;  /* 0x0000000344447223 */ /* 0x180fe2000001082f */
[-CC-:B------:R-:W-:Y:S01]  /*9320*/  FFMA.FTZ R70, R70, R3.reuse, -R47.reuse ;  /* 0x0000000346467223 */ /* 0x180fe2000001082f */
[----:B------:R-:W-:Y:S01]  /*9330*/  FFMA.FTZ R47, R72, R3, -R47 ;  /* 0x00000003482f7223 */ /* 0x000fe2000001082f */
[----:B0-----:R-:W-:-:S03]  /*9340*/  F2FP.BF16.F32.PACK_AB R168, R43, R56 ;  /* 0x000000382ba8723e */ /* 0x001fc600000010ff */
[----:B------:R0:W3:Y:S01]  /*9350*/  MUFU.EX2 R155, R20 ;  /* 0x00000014009b7308 */ /* 0x0000e20000000800 */
[----:B-1----:R-:W-:Y:S02]  /*9360*/  SHF.R.U32.HI R73, RZ, 0x7, R73 ;  /* 0x00000007ff497819 */ /* 0x002fe40000011649 */
[----:B----4-:R-:W-:Y:S02]  /*9370*/  F2FP.BF16.F32.PACK_AB R153, R27, R26 ;  /* 0x0000001a1b99723e */ /* 0x010fe400000010ff */
[----:B------:R-:W-:-:S03]  /*9380*/  IADD3 R181, -R73, 0xb, RZ ;  /* 0x0000000b49b57810 */ /* 0x000fc60007ffe1ff */
[----:B------:R-:W1:Y:S01]  /*9390*/  MUFU.EX2 R34, R34 ;  /* 0x0000002200227308 */ /* 0x000e620000000800 */
[----:B0-----:R-:W-:Y:S01]  /*93a0*/  FADD.FTZ R20, R154, R49 ;  /* 0x000000319a147221 */ /* 0x001fe20000010000 */
[----:B------:R-:W-:-:S03]  /*93b0*/  F2FP.BF16.F32.PACK_AB R154, R21, R154 ;  /* 0x0000009a159a723e */ /* 0x000fc600000010ff */
[----:B------:R-:W-:-:S03]  /*93c0*/  FADD.FTZ R49, R21, R20 ;  /* 0x0000001415317221 */ /* 0x000fc60000010000 */
[----:B------:R0:W4:Y:S01]  /*93d0*/  MUFU.EX2 R157, R24 ;  /* 0x00000018009d7308 */ /* 0x0001220000000800 */
[----:B------:R-:W-:Y:S01]  /*93e0*/  FADD.FTZ R20, R156, R49 ;  /* 0x000000319c147221 */ /* 0x000fe20000010000 */
[----:B------:R-:W-:Y:S01]  /*93f0*/  FADD.FTZ R49, R26, R27 ;  /* 0x0000001b1a317221 */ /* 0x000fe20000010000 */
[C---:B------:R-:W-:Y:S02]  /*9400*/  F2FP.BF16.F32.PACK_AB R156, R25.reuse, R156 ;  /* 0x0000009c199c723e */ /* 0x040fe400000010ff */
[----:B------:R-:W-:Y:S01]  /*9410*/  FADD.FTZ R51, R25, R20 ;  /* 0x0000001419337221 */ /* 0x000fe20000010000 */
[----:B--2---:R-:W-:Y:S02]  /*9420*/  FADD.FTZ R20, R30, R49 ;  /* 0x000000311e147221 */ /* 0x004fe40000010000 */
[----:B------:R-:W2:Y:S01]  /*9430*/  MUFU.EX2 R38, R38 ;  /* 0x0000002600267308 */ /* 0x000ea20000000800 */
[----:B0-----:R-:W-:Y:S01]  /*9440*/  FADD.FTZ R24, R82, R51 ;  /* 0x0000003352187221 */ /* 0x001fe20000010000 */
[----:B---3--:R-:W-:Y:S01]  /*9450*/  FADD.FTZ R49, R155, R20 ;  /* 0x000000149b317221 */ /* 0x008fe20000010000 */
[----:B------:R-:W-:Y:S01]  /*9460*/  @!P1 VIADD R20, R13, 0x22840 ;  /* 0x000228400d149836 */ /* 0x000fe20000000000 */
[----:B------:R-:W-:Y:S01]  /*9470*/  F2FP.BF16.F32.PACK_AB R155, R155, R30 ;  /* 0x0000001e9b9b723e */ /* 0x000fe200000010ff */
[----:B------:R-:W-:Y:S01]  /*9480*/  FADD.FTZ R51, R33, R24 ;  /* 0x0000001821337221 */ /* 0x000fe20000010000 */
[----:B-1----:R-:W-:-:S02]  /*9490*/  FADD.FTZ R24, R34, R49 ;  /* 0x0000003122187221 */ /* 0x002fc40000010000 */
[----:B------:R0:W1:Y:S01]  /*94a0*/  MUFU.EX2 R159, R28 ;  /* 0x0000001c009f7308 */ /* 0x0000620000000800 */
[----:B------:R-:W-:Y:S01]  /*94b0*/  @!P1 PRMT R20, RZ, 0x654, R20 ;  /* 0x00000654ff149816 */ /* 0x000fe20000000014 */
[C---:B----4-:R-:W-:Y:S01]  /*94c0*/  FADD.FTZ R49, R157.reuse, R24 ;  /* 0x000000189d317221 */ /* 0x050fe20000010000 */
[----:B------:R3:W-:Y:S06]  /*94d0*/  BAR.ARV R181, 0x100 ;  /* 0x000400b50000751d */ /* 0x0007ec0000002000 */
[----:B------:R-:W4:Y:S01]  /*94e0*/  MUFU.EX2 R42, R42 ;  /* 0x0000002a002a7308 */ /* 0x000f220000000800 */
[----:B--2---:R-:W-:Y:S01]  /*94f0*/  FADD.FTZ R24, R38, R49 ;  /* 0x0000003126187221 */ /* 0x004fe20000010000 */
[----:B------:R4:W-:Y:S01]  /*9500*/  @!P1 SYNCS.ARRIVE.TRANS64.RED.A1T0 RZ, [R20+URZ], RZ ;  /* 0x000000ff14ff99a7 */ /* 0x0009e2000810043f */
[----:B0-----:R-:W-:Y:S01]  /*9510*/  FADD.FTZ R28, R86, R51 ;  /* 0x00000033561c7221 */ /* 0x001fe20000010000 */
[----:B------:R-:W-:-:S03]  /*9520*/  F2FP.BF16.F32.PACK_AB R157, R157, R34 ;  /* 0x000000229d9d723e */ /* 0x000fc600000010ff */
[----:B------:R-:W-:Y:S01]  /*9530*/  FADD.FTZ R28, R35, R28 ;  /* 0x0000001c231c7221 */ /* 0x000fe20000010000 */
[----:B------:R-:W0:Y:S01]  /*9540*/  MUFU.EX2 R161, R32 ;  /* 0x0000002000a17308 */ /* 0x000e220000000800 */
[C---:B-1----:R-:W-:Y:S01]  /*9550*/  FADD.FTZ R49, R159.reuse, R24 ;  /* 0x000000189f317221 */ /* 0x042fe20000010000 */
[----:B------:R-:W-:Y:S01]  /*9560*/  F2FP.BF16.F32.PACK_AB R159, R159, R38 ;  /* 0x000000269f9f723e */ /* 0x000fe200000010ff */
[----:B------:R-:W-:-:S04]  /*9570*/  FADD.FTZ R51, R37, R28 ;  /* 0x0000001c25337221 */ /* 0x000fc80000010000 */
[----:B------:R-:W-:Y:S01]  /*9580*/  FADD.FTZ R51, R90, R51 ;  /* 0x000000335a337221 */ /* 0x000fe20000010000 */
[----:B------:R-:W1:Y:S01]  /*9590*/  MUFU.EX2 R46, R46 ;  /* 0x0000002e002e7308 */ /* 0x000e620000000800 */
[----:B----4-:R-:W-:Y:S02]  /*95a0*/  FADD.FTZ R20, R42, R49 ;  /* 0x000000312a147221 */ /* 0x010fe40000010000 */
[----:B------:R-:W-:-:S04]  /*95b0*/  FADD.FTZ R24, R92, R51 ;  /* 0x000000335c187221 */ /* 0x000fc80000010000 */
[----:B------:R-:W-:Y:S01]  /*95c0*/  FADD.FTZ R51, R39, R24 ;  /* 0x0000001827337221 */ /* 0x000fe20000010000 */
[----:B------:R-:W2:Y:S01]  /*95d0*/  MUFU.EX2 R163, R48 ;  /* 0x0000003000a37308 */ /* 0x000ea20000000800 */
[C---:B0-----:R-:W-:Y:S01]  /*95e0*/  FADD.FTZ R49, R161.reuse, R20 ;  /* 0x00000014a1317221 */ /* 0x041fe20000010000 */
[----:B------:R-:W-:Y:S01]  /*95f0*/  F2FP.BF16.F32.PACK_AB R161, R161, R42 ;  /* 0x0000002aa1a1723e */ /* 0x000fe200000010ff */
[----:B------:R-:W-:-:S04]  /*9600*/  FADD.FTZ R24, R96, R51 ;  /* 0x0000003360187221 */ /* 0x000fc80000010000 */
[----:B------:R-:W-:Y:S01]  /*9610*/  FADD.FTZ R51, R41, R24 ;  /* 0x0000001829337221 */ /* 0x000fe20000010000 */
[----:B------:R-:W0:Y:S01]  /*9620*/  MUFU.EX2 R50, R50 ;  /* 0x0000003200327308 */ /* 0x000e220000000800 */
[----:B-1----:R-:W-:Y:S02]  /*9630*/  FADD.FTZ R20, R46, R49 ;  /* 0x000000312e147221 */ /* 0x002fe40000010000 */
[----:B------:R-:W-:-:S04]  /*9640*/  FADD.FTZ R24, R56, R51 ;  /* 0x0000003338187221 */ /* 0x000fc80000010000 */
[----:B------:R-:W-:Y:S01]  /*9650*/  FADD.FTZ R21, R43, R24 ;  /* 0x000000182b157221 */ /* 0x000fe20000010000 */
[----:B------:R-:W1:Y:S01]  /*9660*/  MUFU.EX2 R165, R52 ;  /* 0x0000003400a57308 */ /* 0x000e620000000800 */
[C---:B--2---:R-:W-:Y:S01]  /*9670*/  FADD.FTZ R49, R163.reuse, R20 ;  /* 0x00000014a3317221 */ /* 0x044fe20000010000 */
[----:B------:R-:W-:Y:S01]  /*9680*/  F2FP.BF16.F32.PACK_AB R163, R163, R46 ;  /* 0x0000002ea3a3723e */ /* 0x000fe200000010ff */
[----:B------:R-:W-:-:S05]  /*9690*/  FADD.FTZ R24, R60, R21 ;  /* 0x000000153c187221 */ /* 0x000fca0000010000 */
[----:B------:R-:W2:Y:S01]  /*96a0*/  MUFU.EX2 R54, R54 ;  /* 0x0000003600367308 */ /* 0x000ea20000000800 */
[----:B0-----:R-:W-:-:S07]  /*96b0*/  FADD.FTZ R20, R50, R49 ;  /* 0x0000003132147221 */ /* 0x001fce0000010000 */
[----:B------:R-:W0:Y:S01]  /*96c0*/  MUFU.EX2 R167, R36 ;  /* 0x0000002400a77308 */ /* 0x000e220000000800 */
[C---:B-1----:R-:W-:Y:S01]  /*96d0*/  FADD.FTZ R15, R165.reuse, R20 ;  /* 0x00000014a50f7221 */ /* 0x042fe20000010000 */
[----:B------:R-:W-:-:S06]  /*96e0*/  F2FP.BF16.F32.PACK_AB R165, R165, R50 ;  /* 0x00000032a5a5723e */ /* 0x000fcc00000010ff */
[----:B------:R-:W1:Y:S01]  /*96f0*/  MUFU.EX2 R58, R58 ;  /* 0x0000003a003a7308 */ /* 0x000e620000000800 */
[----:B--2---:R-:W-:-:S07]  /*9700*/  FADD.FTZ R20, R54, R15 ;  /* 0x0000000f36147221 */ /* 0x004fce0000010000 */
[----:B------:R-:W2:Y:S01]  /*9710*/  MUFU.EX2 R169, R40 ;  /* 0x0000002800a97308 */ /* 0x000ea20000000800 */
[C---:B0-----:R-:W-:Y:S01]  /*9720*/  FADD.FTZ R15, R167.reuse, R20 ;  /* 0x00000014a70f7221 */ /* 0x041fe20000010000 */
[----:B------:R-:W-:-:S06]  /*9730*/  F2FP.BF16.F32.PACK_AB R167, R167, R54 ;  /* 0x00000036a7a7723e */ /* 0x000fcc00000010ff */
[----:B------:R-:W0:Y:S01]  /*9740*/  MUFU.EX2 R62, R62 ;  /* 0x0000003e003e7308 */ /* 0x000e220000000800 */
[----:B-1----:R-:W-:-:S07]  /*9750*/  FADD.FTZ R20, R58, R15 ;  /* 0x0000000f3a147221 */ /* 0x002fce0000010000 */
[----:B------:R-:W1:Y:S01]  /*9760*/  MUFU.EX2 R45, R102 ;  /* 0x00000066002d7308 */ /* 0x000e620000000800 */
[C---:B--2---:R-:W-:Y:S01]  /*9770*/  FADD.FTZ R15, R169.reuse, R20 ;  /* 0x00000014a90f7221 */ /* 0x044fe20000010000 */
[----:B------:R-:W-:-:S06]  /*9780*/  F2FP.BF16.F32.PACK_AB R169, R169, R58 ;  /* 0x0000003aa9a9723e */ /* 0x000fcc00000010ff */
[----:B------:R-:W2:Y:S01]  /*9790*/  MUFU.EX2 R171, R64 ;  /* 0x0000004000ab7308 */ /* 0x000ea20000000800 */
[----:B0-----:R-:W-:-:S07]  /*97a0*/  FADD.FTZ R20, R62, R15 ;  /* 0x0000000f3e147221 */ /* 0x001fce0000010000 */
[----:B------:R-:W0:Y:S01]  /*97b0*/  MUFU.EX2 R104, R104 ;  /* 0x0000006800687308 */ /* 0x000e220000000800 */
[C---:B-1----:R-:W-:Y:S01]  /*97c0*/  FADD.FTZ R21, R45.reuse, R24 ;  /* 0x000000182d157221 */ /* 0x042fe20000010000 */
[----:B------:R-:W-:-:S06]  /*97d0*/  F2FP.BF16.F32.PACK_AB R170, R45, R60 ;  /* 0x0000003c2daa723e */ /* 0x000fcc00000010ff */
[----:B------:R-:W1:Y:S01]  /*97e0*/  MUFU.EX2 R66, R66 ;  /* 0x0000004200427308 */ /* 0x000e620000000800 */
[C---:B--2---:R-:W-:Y:S01]  /*97f0*/  FADD.FTZ R15, R171.reuse, R20 ;  /* 0x00000014ab0f7221 */ /* 0x044fe20000010000 */
[----:B------:R-:W-:-:S06]  /*9800*/  F2FP.BF16.F32.PACK_AB R171, R171, R62 ;  /* 0x0000003eabab723e */ /* 0x000fcc00000010ff */
[----:B------:R-:W2:Y:S01]  /*9810*/  MUFU.EX2 R29, R106 ;  /* 0x0000006a001d7308 */ /* 0x000ea20000000800 */
[----:B0-----:R-:W-:-:S07]  /*9820*/  FADD.FTZ R24, R104, R21 ;  /* 0x0000001568187221 */ /* 0x001fce0000010000 */
[----:B------:R-:W0:Y:S01]  /*9830*/  MUFU.EX2 R173, R68 ;  /* 0x0000004400ad7308 */ /* 0x000e220000000800 */
[----:B-1----:R-:W-:-:S07]  /*9840*/  FADD.FTZ R20, R66, R15 ;  /* 0x0000000f42147221 */ /* 0x002fce0000010000 */
[----:B------:R-:W1:Y:S01]  /*9850*/  MUFU.EX2 R108, R108 ;  /* 0x0000006c006c7308 */ /* 0x000e620000000800 */
[C---:B--2---:R-:W-:Y:S01]  /*9860*/  FADD.FTZ R21, R29.reuse, R24 ;  /* 0x000000181d157221 */ /* 0x044fe20000010000 */
[----:B------:R-:W-:-:S06]  /*9870*/  F2FP.BF16.F32.PACK_AB R172, R29, R104 ;  /* 0x000000681dac723e */ /* 0x000fcc00000010ff */
[----:B------:R-:W2:Y:S01]  /*9880*/  MUFU.EX2 R70, R70 ;  /* 0x0000004600467308 */ /* 0x000ea20000000800 */
[C---:B0-----:R-:W-:Y:S01]  /*9890*/  FADD.FTZ R15, R173.reuse, R20 ;  /* 0x00000014ad0f7221 */ /* 0x041fe20000010000 */
[----:B------:R-:W-:-:S06]  /*98a0*/  F2FP.BF16.F32.PACK_AB R173, R173, R66 ;  /* 0x00000042adad723e */ /* 0x000fcc00000010ff */
[----:B------:R-:W0:Y:S01]  /*98b0*/  MUFU.EX2 R31, R31 ;  /* 0x0000001f001f7308 */ /* 0x000e220000000800 */
[----:B-1----:R-:W-:-:S07]  /*98c0*/  FADD.FTZ R24, R108, R21 ;  /* 0x000000156c187221 */ /* 0x002fce0000010000 */
[----:B------:R-:W1:Y:S01]  /*98d0*/  MUFU.EX2 R47, R47 ;  /* 0x0000002f002f7308 */ /* 0x000e620000000800 */
[----:B--2---:R-:W-:Y:S01]  /*98e0*/  FADD.FTZ R20, R70, R15 ;  /* 0x0000000f46147221 */ /* 0x004fe20000010000 */
[C---:B0-----:R-:W-:Y:S01]  /*98f0*/  FADD.FTZ R21, R31.reuse, R24 ;  /* 0x000000181f157221 */ /* 0x041fe20000010000 */
[----:B------:R-:W-:Y:S02]  /*9900*/  F2FP.BF16.F32.PACK_AB R174, R31, R108 ;  /* 0x0000006c1fae723e */ /* 0x000fe400000010ff */
[C---:B-1----:R-:W-:Y:S01]  /*9910*/  FADD.FTZ R20, R47.reuse, R20 ;  /* 0x000000142f147221 */ /* 0x042fe20000010000 */
[----:B------:R-:W-:Y:S01]  /*9920*/  F2FP.BF16.F32.PACK_AB R175, R47, R70 ;  /* 0x000000462faf723e */ /* 0x000fe200000010ff */
[----:B---3--:R-:W-:Y:S06]  /*9930*/  @!P0 BRA `(.L_x_527) ;  /* 0x0000000000048947 */ /* 0x008fec0003800000 */
[----:B------:R-:W-:Y:S01]  /*9940*/  BPT.TRAP 0x1 ;  /* 0x000000040000795c */ /* 0x000fe20000300000 */
.L_x_527:
[----:B------:R0:W1:Y:S01]  /*9950*/  SYNCS.PHASECHK.TRANS64.TRYWAIT P2, [R13+URZ+0x22850], R14 ;  /* 0x0228500e0d0075a7 */ /* 0x000062000804017f */
[----:B------:R-:W-:Y:S05]  /*9960*/  @!P0 BRA `(.L_x_528) ;  /* 0x0000000000048947 */ /* 0x000fea0003800000 */
[----:B------:R-:W-:Y:S01]  /*9970*/  BPT.TRAP 0x1 ;  /* 0x000000040000795c */ /* 0x000fe20000300000 */
.L_x_528:
[----:B------:R-:W-:Y:S04]  /*9980*/  BSSY B0, `(.L_x_529) ;  /* 0x0000004000007945 */ /* 0x000fe80003800000 */
[----:B-1----:R-:W-:Y:S05]  /*9990*/  @P2 BRA `(.L_x_530) ;  /* 0x0000000000082947 */ /* 0x002fea0003800000 */
[----:B------:R-:W1:Y:S02]  /*99a0*/  SYNCS.PHASECHK.TRANS64.TRYWAIT P2, [R13+URZ+0x22850], R14 ;  /* 0x0228500e0d0075a7 */ /* 0x000e64000804017f */
[----:B-1----:R-:W-:Y:S05]  /*99b0*/  @!P2 BRA `(.L_x_531) ;  /* 0x000000b40008a947 */ /* 0x002fea0003800000 */
.L_x_530:
[----:B------:R-:W-:Y:S05]  /*99c0*/  BSYNC B0 ;  /* 0x0000000000007941 */ /* 0x000fea0003800000 */
.L_x_529:
[----:B------:R-:W-:Y:S05]  /*99d0*/  WARPSYNC.ALL ;  /* 0x0000000000007948 */ /* 0x000fea0003800000 */
[----:B------:R-:W-:Y:S01]  /*99e0*/  R2UR UR4, R18 ;  /* 0x00000000120472ca */ /* 0x000fe200000e0000 */
[----:B------:R2:W-:Y:S01]  /*99f0*/  BAR.SYNC.DEFER_BLOCKING R178, 0x100 ;  /* 0x000400b20000751d */ /* 0x0005e20000010000 */
[----:B------:R-:W-:Y:S01]  /*9a00*/  IMAD.MOV.U32 R15, RZ, RZ, 0xc00 ;  /* 0x00000c00ff0f7424 */ /* 0x000fe200078e00ff */
[----:B------:R-:W-:Y:S01]  /*9a10*/  ISETP.GE.AND P2, PT, R176, 0x61, PT ;  /* 0x00000061b000780c */ /* 0x000fe20003f46270 */
[----:B01----:R-:W-:-:S03]  /*9a20*/  @!P1 VIADD R13, R13, 0x22860 ;  /* 0x000228600d0d9836 */ /* 0x003fc60000000000 */
[----:B------:R-:W-:Y:S02]  /*9a30*/  ULDC UR46, c[0x0][0x988] ;  /* 0x00026200002e7ab9 */ /* 0x000fe40000000800 */
[----:B------:R-:W-:-:S04]  /*9a40*/  @!P1 PRMT R13, RZ, 0x654, R13 ;  /* 0x00000654ff0d9816 */ /* 0x000fc8000000000d */
[----:B------:R-:W-:-:S04]  /*9a50*/  UIADD3 UR4, UR4, 0x400, URZ ;  /* 0x0000040004047890 */ /* 0x000fc8000fffe03f */
[----:B------:R-:W-:-:S04]  /*9a60*/  USHF.R.U32.HI UR4, URZ, 0x4, UR4 ;  /* 0x000000043f047899 */ /* 0x000fc80008011604 */
[----:B------:R-:W-:-:S04]  /*9a70*/  ULOP3.LUT UR4, UR4, 0x3fff, URZ, 0xc0, !UPT ;  /* 0x00003fff04047892 */ /* 0x000fc8000f8ec03f */
[----:B------:R-:W-:Y:S01]  /*9a80*/  ULOP3.LUT UR37, UR4, 0x3000000, URZ, 0xfc, !UPT ;  /* 0x0300000004257892 */ /* 0x000fe2000f8efc3f */
[----:B------:R-:W-:-:S05]  /*9a90*/  WARPGROUP.ARRIVE ;  /* 0x00000000000079c5 */ /* 0x000fca0000000000 */
[----:B------:R-:W-:Y:S02]  /*9aa0*/  IMAD R14, R22, R15, UR37 ;  /* 0x00000025160e7e24 */ /* 0x000fe4000f8e020f */
[----:B------:R-:W-:-:S03]  /*9ab0*/  IMAD.MOV.U32 R15, RZ, RZ, 0x40000040 ;  /* 0x40000040ff0f7424 */ /* 0x000fc600078e00ff */
[----:B------:R-:W-:Y:S02]  /*9ac0*/  R2UR UR6, R14 ;  /* 0x000000000e0672ca */ /* 0x000fe400000e0000 */
[----:B------:R-:W-:Y:S01]  /*9ad0*/  R2UR UR7, R15 ;  /* 0x000000000f0772ca */ /* 0x000fe200000e0000 */
[----:B------:R-:W-:-:S12]  /*9ae0*/  IMAD.MOV.U32 R15, RZ, RZ, 0x40000040 ;  /* 0x40000040ff0f7424 */ /* 0x000fd800078e00ff */
[----:B------:R-:W-:Y:S03]  /*9af0*/  HGMMA.64x256x16.F32.BF16 R24, R152, gdesc[UR4].tnspB, RZ, !UPT, gsb0 ;  /* 0x43e0000498187df0 */ /* 0x000fe6000c0018ff */
[----:B------:R-:W-:Y:S02]  /*9b00*/  WARPGROUP.DEPBAR.LE gsb0, 0x0 ;  /* 0x00008000000079c5 */ /* 0x000fe40000010000 */
[----:B------:R-:W-:Y:S01]  /*9b10*/  VIADD R152, R14, 0x80 ;  /* 0x000000800e987836 */ /* 0x000fe20000000000 */
[----:B------:R-:W-:Y:S01]  /*9b20*/  WARPGROUP.ARRIVE ;  /* 0x00000000000079c5 */ /* 0x000fe20000000000 */
[----:B------:R-:W-:-:S03]  /*9b30*/  IMAD.MOV.U32 R153, RZ, RZ, 0x40000040 ;  /* 0x40000040ff997424 */ /* 0x000fc600078e00ff */
[----:B------:R-:W-:Y:S01]  /*9b40*/  R2UR UR6, R152 ;  /* 0x00000000980672ca */ /* 0x000fe200000e0000 */
[----:B------:R-:W-:Y:S01]  /*9b50*/  VIADD R152, R14, 0x100 ;  /* 0x000001000e987836 */ /* 0x000fe20000000000 */
[----:B------:R-:W-:Y:S01]  /*9b60*/  R2UR UR7, R153 ;  /* 0x00000000990772ca */ /* 0x000fe200000e0000 */
[----:B------:R-:W-:-:S15]  /*9b70*/  IMAD.MOV.U32 R153, RZ, RZ, 0x40000040 ;  /* 0x40000040ff997424 */ /* 0x000fde00078e00ff */
[----:B------:R-:W-:Y:S01]  /*9b80*/  HGMMA.64x256x16.F32.BF16 R24, R156, gdesc[UR4].tnspB, R24, gsb0 ;  /* 0x43e000049c187df0 */ /* 0x000fe20008001818 */
[----:B------:R-:W-:Y:S01]  /*9b90*/  R2UR UR6, R152 ;  /* 0x00000000980672ca */ /* 0x000fe200000e0000 */
[----:B------:R-:W-:Y:S01]  /*9ba0*/  VIADD R152, R14, 0x180 ;  /* 0x000001800e987836 */ /* 0x000fe20000000000 */
[----:B------:R-:W-:Y:S01]  /*9bb0*/  R2UR UR7, R153 ;  /* 0x00000000990772ca */ /* 0x000fe200000e0000 */
[----:B------:R-:W-:Y:S01]  /*9bc0*/  IMAD.MOV.U32 R153, RZ, RZ, 0x40000040 ;  /* 0x40000040ff997424 */ /* 0x000fe200078e00ff */
[----:B------:R-:W-:Y:S02]  /*9bd0*/  WARPGROUP.DEPBAR.LE gsb0, 0x0 ;  /* 0x00008000000079c5 */ /* 0x000fe40000010000 */
[----:B------:R-:W-:-:S15]  /*9be0*/  WARPGROUP.ARRIVE ;  /* 0x00000000000079c5 */ /* 0x000fde0000000000 */
[----:B------:R-:W-:-:S06]  /*9bf0*/  NOP ;  /* 0x0000000000007918 */ /* 0x000fcc0000000000 */
[----:B------:R-:W-:Y:S01]  /*9c00*/  HGMMA.64x256x16.F32.BF16 R24, R160, gdesc[UR4].tnspB, R24, gsb0 ;  /* 0x43e00004a0187df0 */ /* 0x000fe20008001818 */
[----:B------:R-:W-:Y:S01]  /*9c10*/  R2UR UR6, R152 ;  /* 0x00000000980672ca */ /* 0x000fe200000e0000 */
[C---:B------:R-:W-:Y:S01]  /*9c20*/  VIADD R152, R14.reuse, 0x200 ;  /* 0x000002000e987836 */ /* 0x040fe20000000000 */
[----:B------:R-:W-:Y:S01]  /*9c30*/  R2UR UR7, R153 ;  /* 0x00000000990772ca */ /* 0x000fe200000e0000 */
[----:B------:R-:W-:Y:S02]  /*9c40*/  IMAD.MOV.U32 R153, RZ, RZ, 0x40000040 ;  /* 0x40000040ff997424 */ /* 0x000fe400078e00ff */
[----:B------:R-:W-:Y:S01]  /*9c50*/  VIADD R14, R14, 0x280 ;  /* 0x000002800e0e7836 */ /* 0x000fe20000000000 */
[----:B------:R-:W-:Y:S02]  /*9c60*/  WARPGROUP.DEPBAR.LE gsb0, 0x0 ;  /* 0x00008000000079c5 */ /* 0x000fe40000010000 */
[----:B------:R-:W-:-:S15]  /*9c70*/  WARPGROUP.ARRIVE ;  /* 0x00000000000079c5 */ /* 0x000fde0000000000 */
[----:B------:R-:W-:-:S04]  /*9c80*/  NOP ;  /* 0x0000000000007918 */ /* 0x000fc80000000000 */
[----:B------:R-:W-:Y:S01]  /*9c90*/  HGMMA.64x256x16.F32.BF16 R24, R164, gdesc[UR4].tnspB, R24, gsb0 ;  /* 0x43e00004a4187df0 */ /* 0x000fe20008001818 */
[----:B------:R-:W-:Y:S02]  /*9ca0*/  R2UR UR6, R152 ;  /* 0x00000000980672ca */ /* 0x000fe400000e0000 */
[----:B------:R-:W-:Y:S01]  /*9cb0*/  R2UR UR7, R153 ;  /* 0x00000000990772ca */ /* 0x000fe200000e0000 */
[----:B------:R-:W-:Y:S02]  /*9cc0*/  WARPGROUP.DEPBAR.LE gsb0, 0x0 ;  /* 0x00008000000079c5 */ /* 0x000fe40000010000 */
[----:B------:R-:W-:-:S15]  /*9cd0*/  WARPGROUP.ARRIVE ;  /* 0x00000000000079c5 */ /* 0x000fde0000000000 */
[----:B------:R-:W-:-:S07]  /*9ce0*/  NOP ;  /* 0x0000000000007918 */ /* 0x000fce0000000000 */
[----:B------:R-:W-:Y:S01]  /*9cf0*/  HGMMA.64x256x16.F32.BF16 R24, R168, gdesc[UR4].tnspB, R24, gsb0 ;  /* 0x43e00004a8187df0 */ /* 0x000fe20008001818 */
[----:B------:R-:W-:Y:S02]  /*9d00*/  R2UR UR6, R14 ;  /* 0x000000000e0672ca */ /* 0x000fe400000e0000 */
[----:B------:R-:W-:Y:S01]  /*9d10*/  R2UR UR7, R15 ;  /* 0x000000000f0772ca */ /* 0x000fe200000e0000 */
[----:B------:R-:W-:Y:S02]  /*9d20*/  WARPGROUP.DEPBAR.LE gsb0, 0x0 ;  /* 0x00008000000079c5 */ /* 0x000fe40000010000 */
[----:B------:R-:W-:-:S15]  /*9d30*/  WARPGROUP.ARRIVE ;  /* 0x00000000000079c5 */ /* 0x000fde0000000000 */
[----:B------:R-:W-:-:S07]  /*9d40*/  NOP ;  /* 0x0000000000007918 */ /* 0x000fce0000000000 */
[----:B------:R-:W-:Y:S03]  /*9d50*/  HGMMA.64x256x16.F32.BF16 R24, R172, gdesc[UR4].tnspB, R24, gsb0 ;  /* 0x43e00004ac187df0 */ /* 0x000fe60008001818 */
[----:B------:R-:W-:Y:S02]  /*9d60*/  WARPGROUP.DEPBAR.LE gsb0, 0x0 ;  /* 0x00008000000079c5 */ /* 0x000fe40000010000 */
[----:B------:R2:W-:Y:S01]  /*9d70*/  @!P1 SYNCS.ARRIVE.TRANS64.RED.A1T0 RZ, [R13+URZ], RZ ;  /* 0x000000ff0dff99a7 */ /* 0x0005e2000810043f */
[----:B------:R-:W-:Y:S05]  /*9d80*/  @!P2 BRA `(.L_x_532) ;  /* 0x0000001c00b8a947 */ /* 0x000fea0003800000 */
[----:B------:R-:W-:Y:S02]  /*9d90*/  VIADD R15, R177, 0xfffffffe ;  /* 0xfffffffeb10f7836 */ /* 0x000fe40000000000 */
[----:B------:R-:W-:Y:S02]  /*9da0*/  IMAD.MOV.U32 R222, RZ, RZ, R180 ;  /* 0x000000ffffde7224 */ /* 0x000fe400078e00b4 */
[----:B------:R-:W-:-:S07]  /*9db0*/  IMAD.MOV.U32 R223, RZ, RZ, R12 ;  /* 0x000000ffffdf7224 */ /* 0x000fce00078e000c */
.L_x_542:
[----:B------:R-:W-:Y:S01]  /*9dc0*/  VIADD R22, R22, 0x1 ;  /* 0x0000000116167836 */ /* 0x000fe20000000000 */
[----:B------:R-:W-:Y:S05]  /*9dd0*/  YIELD ;  /* 0x0000000000007946 */ /* 0x000fea0003800000 */
[----:B------:R-:W-:Y:S02]  /*9de0*/  ISETP.NE.AND P3, PT, R22, 0x2, PT ;  /* 0x000000021600780c */ /* 0x000fe40003f65270 */
[C---:B------:R-:W-:Y:S01]  /*9df0*/  ISETP.GT.AND P2, PT, R15.reuse, RZ, PT ;  /* 0x000000ff0f00720c */ /* 0x040fe20003f44270 */
[----:B------:R-:W-:Y:S01]  /*9e00*/  VIADD R15, R15, 0xffffffff ;  /* 0xffffffff0f0f7836 */ /* 0x000fe20000000000 */
[----:B------:R-:W-:-:S02]  /*9e10*/  SEL R3, RZ, 0x1, P3 ;  /* 0x00000001ff037807 */ /* 0x000fc40001800000 */
[----:B------:R-:W-:Y:S02]  /*9e20*/  SEL R22, R22, RZ, P3 ;  /* 0x000000ff16167207 */ /* 0x000fe40001800000 */
[----:B------:R-:W-:Y:S01]  /*9e30*/  LOP3.LUT R200, R200, R3, RZ, 0x3c, !PT ;  /* 0x00000003c8c87212 */ /* 0x000fe200078e3cff */
[----:B0-----:R-:W-:Y:S06]  /*9e40*/  @!P0 BRA `(.L_x_533) ;  /* 0x0000000000048947 */ /* 0x001fec0003800000 */
[----:B------:R-:W-:Y:S01]  /*9e50*/  BPT.TRAP 0x1 ;  /* 0x000000040000795c */ /* 0x000fe20000300000 */
.L_x_533:
[----:B------:R-:W-:Y:S01]  /*9e60*/  IMAD R14, R22, 0x8, R18 ;  /* 0x00000008160e7824 */ /* 0x000fe200078e0212 */
[----:B--2---:R-:W-:-:S04]  /*9e70*/  SHF.L.U32 R13, R200, 0x1f, RZ ;  /* 0x0000001fc80d7819 */ /* 0x004fc800000006ff */
[----:B------:R0:W1:Y:S01]  /*9e80*/  SYNCS.PHASECHK.TRANS64.TRYWAIT P3, [R14+URZ+0x22830], R13 ;  /* 0x0228300d0e0075a7 */ /* 0x000062000806017f */
[----:B------:R-:W-:Y:S05]  /*9e90*/  @!P0 BRA `(.L_x_534) ;  /* 0x0000000000048947 */ /* 0x000fea0003800000 */
[----:B------:R-:W-:Y:S01]  /*9ea0*/  BPT.TRAP 0x1 ;  /* 0x000000040000795c */ /* 0x000fe20000300000 */
.L_x_534:
[----:B------:R-:W-:Y:S02]  /*9eb0*/  IMAD R214, R22, 0x300, R0 ;  /* 0x0000030016d67824 */ /* 0x000fe400078e0200 */
[----:B------:R-:W-:Y:S01]  /*9ec0*/  IMAD.MOV.U32 R215, RZ, RZ, 0x40000040 ;  /* 0x40000040ffd77424 */ /* 0x000fe200078e00ff */
[----:B-1----:R-:W-:Y:S06]  /*9ed0*/  @P3 BRA `(.L_x_535) ;  /* 0x0000000000083947 */ /* 0x002fec0003800000 */
[----:B------:R-:W1:Y:S02]  /*9ee0*/  SYNCS.PHASECHK.TRANS64.TRYWAIT P3, [R14+URZ+0x22830], R13 ;  /* 0x0228300d0e0075a7 */ /* 0x000e64000806017f */
[----:B-1----:R-:W-:Y:S05]  /*9ef0*/  @!P3 BRA `(.L_x_536) ;  /* 0x000000ac00ccb947 */ /* 0x002fea0003800000 */
.L_x_535:
[----:B------:R-:W-:Y:S05]  /*9f00*/  WARPSYNC.ALL ;  /* 0x0000000000007948 */ /* 0x000fea0003800000 */
[C---:B------:R-:W-:Y:S01]  /*9f10*/  R2UR UR6, R214.reuse ;  /* 0x00000000d60672ca */ /* 0x040fe200000e0000 */
[----:B------:R-:W-:Y:S01]  /*9f20*/  WARPGROUP.ARRIVE ;  /* 0x00000000000079c5 */ /* 0x000fe20000000000 */
[----:B------:R-:W-:Y:S01]  /*9f30*/  R2UR UR7, R215 ;  /* 0x00000000d70772ca */ /* 0x000fe200000e0000 */
[----:B------:R-:W-:Y:S01]  /*9f40*/  VIADD R216, R214, 0x2 ;  /* 0x00000002d6d87836 */ /* 0x000fe20000000000 */
[----:B------:R-:W-:Y:S01]  /*9f50*/  R2UR UR4, R4 ;  /* 0x00000000040472ca */ /* 0x000fe200000e0000 */
[----:B------:R-:W-:Y:S01]  /*9f60*/  IMAD.MOV.U32 R217, RZ, RZ, 0x40000040 ;  /* 0x40000040ffd97424 */ /* 0x000fe200078e00ff */
[----:B------:R-:W-:Y:S01]  /*9f70*/  R2UR UR5, R5 ;  /* 0x00000000050572ca */ /* 0x000fe200000e0000 */
[----:B------:R-:W-:Y:S01]  /*9f80*/  IMAD.MOV.U32 R215, RZ, RZ, 0x40000040 ;  /* 0x40000040ffd77424 */ /* 0x000fe200078e00ff */
[----:B------:R-:W2:Y:S11]  /*9f90*/  S2R R226, SR_TID.X ;  /* 0x0000000000e27919 */ /* 0x000eb60000002100 */
[----:B------:R-:W-:Y:S01]  /*9fa0*/  HGMMA.64x96x16.F32.BF16 R152, gdesc[UR4], RZ, !UPT, gsb0 ;  /* 0x01600000049879f0 */ /* 0x000fe2000c0018ff */
[----:B------:R-:W-:Y:S01]  /*9fb0*/  R2UR UR6, R216 ;  /* 0x00000000d80672ca */ /* 0x000fe200000e0000 */
[----:B------:R-:W-:Y:S01]  /*9fc0*/  VIADD R216, R214, 0x4 ;  /* 0x00000004d6d87836 */ /* 0x000fe20000000000 */
[----:B------:R-:W-:Y:S01]  /*9fd0*/  R2UR UR7, R217 ;  /* 0x00000000d90772ca */ /* 0x000fe200000e0000 */
[----:B------:R-:W-:Y:S01]  /*9fe0*/  IMAD.MOV.U32 R217, RZ, RZ, 0x40000040 ;  /* 0x40000040ffd97424 */ /* 0x000fe200078e00ff */
[----:B------:R-:W-:Y:S01]  /*9ff0*/  R2UR UR4, R10 ;  /* 0x000000000a0472ca */ /* 0x000fe200000e0000 */
[----:B------:R-:W-:Y:S01]  /*a000*/  VIADD R214, R214, 0x6 ;  /* 0x00000006d6d67836 */ /* 0x000fe20000000000 */
[----:B------:R-:W-:Y:S01]  /*a010*/  R2UR UR5, R11 ;  /* 0x000000000b0572ca */ /* 0x000fe200000e0000 */
[----:B------:R-:W-:-:S02]  /*a020*/  WARPGROUP.DEPBAR.LE gsb0, 0x0 ;  /* 0x00008000000079c5 */ /* 0x000fc40000010000 */
[----:B------:R-:W-:-:S10]  /*a030*/  WARPGROUP.ARRIVE ;  /* 0x00000000000079c5 */ /* 0x000fd40000000000 */
        /* <DEDUP_REMOVED lines=14> */
[----:B------:R-:W-:Y:S03]  /*a120*/  HGMMA.64x96x16.F32.BF16 R152, gdesc[UR4], R152, gsb0 ;  /* 0x01600000049879f0 */ /* 0x000fe60008001898 */
[----:B------:R-:W-:Y:S02]  /*a130*/  WARPGROUP.DEPBAR.LE gsb0, 0x0 ;  /* 0x00008000000079c5 */ /* 0x000fe40000010000 */
[----:B------:R-:W-:Y:S02]  /*a140*/  FMNMX.FTZ R12, R152, R223, !PT ;  /* 0x000000df980c7209 */ /* 0x000fe40007810000 */
        /* <DEDUP_REMOVED lines=22> */
[----:B------:R-:W-:Y:S01]  /*a2b0*/  FMNMX.FTZ R12, R196, R3, !PT ;  /* 0x00000003c40c7209 */ /* 0x000fe20007810000 */
[----:B------:R-:W-:-:S03]  /*a2c0*/  IMAD.U32 R3, RZ, RZ, UR46 ;  /* 0x0000002eff037e24 */ /* 0x000fc6000f8e00ff */
[----:B------:R-:W-:-:S05]  /*a2d0*/  FMNMX.FTZ R215, R197, R12, !PT ;  /* 0x0000000cc5d77209 */ /* 0x000fca0007810000 */
[----:B------:R-:W3:Y:S02]  /*a2e0*/  SHFL.BFLY PT, R12, R215, 0x2, 0x1f ;  /* 0x0c401f00d70c7f89 */ /* 0x000ee400000e0000 */
[----:B---3--:R-:W-:Y:S02]  /*a2f0*/  FMNMX.FTZ R217, R215, R12, !PT ;  /* 0x0000000cd7d97209 */ /* 0x008fe40007810000 */
[----:B------:R-:W-:-:S03]  /*a300*/  FMNMX.FTZ R215, R155, R224, !PT ;  /* 0x000000e09bd77209 */ /* 0x000fc60007810000 */
[----:B------:R-:W3:Y:S01]  /*a310*/  SHFL.BFLY PT, R12, R217, 0x1, 0x1f ;  /* 0x0c201f00d90c7f89 */ /* 0x000ee200000e0000 */
[----:B------:R-:W-:-:S04]  /*a320*/  FMNMX.FTZ R224, R158, R215, !PT ;  /* 0x000000d79ee07209 */ /* 0x000fc80007810000 */
[----:B------:R-:W-:-:S04]  /*a330*/  FMNMX.FTZ R215, R159, R224, !PT ;  /* 0x000000e09fd77209 */ /* 0x000fc80007810000 */
[----:B------:R-:W-:-:S04]  /*a340*/  FMNMX.FTZ R224, R162, R215, !PT ;  /* 0x000000d7a2e07209 */ /* 0x000fc80007810000 */
[----:B------:R-:W-:-:S04]  /*a350*/  FMNMX.FTZ R215, R163, R224, !PT ;  /* 0x000000e0a3d77209 */ /* 0x000fc80007810000 */
[----:B------:R-:W-:-:S04]  /*a360*/  FMNMX.FTZ R224, R166, R215, !PT ;  /* 0x000000d7a6e07209 */ /* 0x000fc80007810000 */
[----:B------:R-:W-:Y:S02]  /*a370*/  FMNMX.FTZ R215, R167, R224, !PT ;  /* 0x000000e0a7d77209 */ /* 0x000fe40007810000 */
[----:B---3--:R-:W-:Y:S02]  /*a380*/  FMNMX.FTZ R12, R217, R12, !PT ;  /* 0x0000000cd90c7209 */ /* 0x008fe40007810000 */
[----:B------:R-:W-:-:S03]  /*a390*/  FMNMX.FTZ R224, R170, R215, !PT ;  /* 0x000000d7aae07209 */ /* 0x000fc60007810000 */
[C---:B------:R-:W-:Y:S01]  /*a3a0*/  FADD.FTZ R214, -R12.reuse, R223 ;  /* 0x000000df0cd67221 */ /* 0x040fe20000010100 */
[----:B------:R-:W-:Y:S01]  /*a3b0*/  FMNMX.FTZ R215, R171, R224, !PT ;  /* 0x000000e0abd77209 */ /* 0x000fe20007810000 */
[-C--:B------:R-:W-:Y:S02]  /*a3c0*/  FMUL.FTZ R216, R12, R3.reuse ;  /* 0x000000030cd87220 */ /* 0x080fe40000410000 */
[----:B------:R-:W-:Y:S01]  /*a3d0*/  FMUL.FTZ R214, R214, R3 ;  /* 0x00000003d6d67220 */ /* 0x000fe20000410000 */
[----:B------:R-:W-:Y:S01]  /*a3e0*/  FMNMX.FTZ R224, R174, R215, !PT ;  /* 0x000000d7aee07209 */ /* 0x000fe20007810000 */
[-CC-:B------:R-:W-:Y:S01]  /*a3f0*/  FFMA.FTZ R217, R181, R3.reuse, -R216.reuse ;  /* 0x00000003b5d97223 */ /* 0x180fe200000108d8 */
[-CC-:B------:R-:W-:Y:S01]  /*a400*/  FFMA.FTZ R152, R152, R3.reuse, -R216.reuse ;  /* 0x0000000398987223 */ /* 0x180fe200000108d8 */
[-CC-:B------:R-:W-:Y:S01]  /*a410*/  FFMA.FTZ R153, R153, R3.reuse, -R216.reuse ;  /* 0x0000000399997223 */ /* 0x180fe200000108d8 */
[----:B------:R-:W-:Y:S01]  /*a420*/  FMNMX.FTZ R215, R175, R224, !PT ;  /* 0x000000e0afd77209 */ /* 0x000fe20007810000 */
[-CC-:B------:R-:W-:Y:S01]  /*a430*/  FFMA.FTZ R156, R156, R3.reuse, -R216.reuse ;  /* 0x000000039c9c7223 */ /* 0x180fe200000108d8 */
[-CC-:B------:R-:W-:Y:S01]  /*a440*/  FFMA.FTZ R157, R157, R3.reuse, -R216.reuse ;  /* 0x000000039d9d7223 */ /* 0x180fe200000108d8 */
[--C-:B------:R-:W-:Y:S01]  /*a450*/  FFMA.FTZ R160, R160, R3, -R216.reuse ;  /* 0x00000003a0a07223 */ /* 0x100fe200000108d8 */
        /* <DEDUP_REMOVED lines=21> */
[----:B------:R-:W-:Y:S01]  /*a5b0*/  FFMA.FTZ R196, R196, R3, -R216 ;  /* 0x00000003c4c47223 */ /* 0x000fe200000108d8 */
[----:B------:R-:W3:Y:S02]  /*a5c0*/  MUFU.EX2 R214, R214 ;  /* 0x000000d600d67308 */ /* 0x000ee40000000800 */
[----:B------:R-:W-:-:S04]  /*a5d0*/  FMNMX.FTZ R224, R190, R215, !PT ;  /* 0x000000d7bee07209 */ /* 0x000fc80007810000 */
[----:B------:R-:W-:Y:S02]  /*a5e0*/  FMNMX.FTZ R215, R191, R224, !PT ;  /* 0x000000e0bfd77209 */ /* 0x000fe40007810000 */
[----:B------:R-:W4:Y:S02]  /*a5f0*/  MUFU.EX2 R152, R152 ;  /* 0x0000009800987308 */ /* 0x000f240000000800 */
[----:B------:R-:W-:-:S04]  /*a600*/  FMNMX.FTZ R224, R194, R215, !PT ;  /* 0x000000d7c2e07209 */ /* 0x000fc80007810000 */
[----:B------:R-:W-:Y:S02]  /*a610*/  FMNMX.FTZ R215, R195, R224, !PT ;  /* 0x000000e0c3d77209 */ /* 0x000fe40007810000 */
[----:B------:R-:W5:Y:S01]  /*a620*/  MUFU.EX2 R153, R153 ;  /* 0x0000009900997308 */ /* 0x000f620000000800 */
[-C--:B---3--:R-:W-:Y:S01]  /*a630*/  FMUL.FTZ R24, R24, R214.reuse ;  /* 0x000000d618187220 */ /* 0x088fe20000410000 */
[----:B------:R-:W-:Y:S01]  /*a640*/  FMNMX.FTZ R224, R198, R215, !PT ;  /* 0x000000d7c6e07209 */ /* 0x000fe20007810000 */
[-CC-:B------:R-:W-:Y:S01]  /*a650*/  FFMA.FTZ R215, R180, R3.reuse, -R216.reuse ;  /* 0x00000003b4d77223 */ /* 0x180fe200000108d8 */
[-C--:B------:R-:W-:Y:S01]  /*a660*/  FFMA.FTZ R216, R197, R3.reuse, -R216 ;  /* 0x00000003c5d87223 */ /* 0x080fe200000108d8 */
[----:B------:R-:W-:Y:S01]  /*a670*/  FMUL.FTZ R25, R25, R214 ;  /* 0x000000d619197220 */ /* 0x000fe20000410000 */
[----:B------:R-:W-:Y:S01]  /*a680*/  FMNMX.FTZ R223, R199, R224, !PT ;  /* 0x000000e0c7df7209 */ /* 0x000fe20007810000 */
[-C--:B------:R-:W-:Y:S01]  /*a690*/  FMUL.FTZ R28, R28, R214.reuse ;  /* 0x000000d61c1c7220 */ /* 0x080fe20000410000 */
[----:B------:R-:W-:Y:S01]  /*a6a0*/  MUFU.EX2 R156, R156 ;  /* 0x0000009c009c7308 */ /* 0x000fe20000000800 */
[-C--:B------:R-:W-:Y:S01]  /*a6b0*/  FMUL.FTZ R29, R29, R214.reuse ;  /* 0x000000d61d1d7220 */ /* 0x080fe20000410000 */
[-C--:B------:R-:W-:Y:S01]  /*a6c0*/  FMUL.FTZ R32, R32, R214.reuse ;  /* 0x000000d620207220 */ /* 0x080fe20000410000 */
[----:B------:R-:W3:Y:S01]  /*a6d0*/  SHFL.BFLY PT, R224, R223, 0x2, 0x1f ;  /* 0x0c401f00dfe07f89 */ /* 0x000ee200000e0000 */
        /* <DEDUP_REMOVED lines=23> */
[----:B---3--:R-:W-:Y:S01]  /*a850*/  FMNMX.FTZ R181, R223, R224, !PT ;  /* 0x000000e0dfb57209 */ /* 0x008fe20007810000 */
[-C--:B------:R-:W-:Y:S01]  /*a860*/  FMUL.FTZ R73, R73, R214.reuse ;  /* 0x000000d649497220 */ /* 0x080fe20000410000 */
[-C--:B------:R-:W-:Y:S01]  /*a870*/  FMUL.FTZ R76, R76, R214.reuse ;  /* 0x000000d64c4c7220 */ /* 0x080fe20000410000 */
[-C--:B------:R-:W-:Y:S01]  /*a880*/  FMUL.FTZ R77, R77, R214.reuse ;  /* 0x000000d64d4d7220 */ /* 0x080fe20000410000 */
[-C--:B------:R-:W-:Y:S01]  /*a890*/  FMUL.FTZ R80, R80, R214.reuse ;  /* 0x000000d650507220 */ /* 0x080fe20000410000 */
[----:B------:R-:W3:Y:S01]  /*a8a0*/  SHFL.BFLY PT, R180, R181, 0x1, 0x1f ;  /* 0x0c201f00b5b47f89 */ /* 0x000ee200000e0000 */
        /* <DEDUP_REMOVED lines=23> */
[----:B---3--:R-:W-:Y:S01]  /*aa20*/  FMNMX.FTZ R180, R181, R180, !PT ;  /* 0x000000b4b5b47209 */ /* 0x008fe20007810000 */
[----:B------:R-:W-:Y:S01]  /*aa30*/  MUFU.EX2 R169, R169 ;  /* 0x000000a900a97308 */ /* 0x000fe20000000800 */
[----:B--2---:R-:W-:Y:S01]  /*aa40*/  SHF.R.U32.HI R181, RZ, 0x7, R226 ;  /* 0x00000007ffb57819 */ /* 0x004fe200000116e2 */
[-C--:B------:R-:W-:Y:S01]  /*aa50*/  FMUL.FTZ R121, R121, R214.reuse ;  /* 0x000000d679797220 */ /* 0x080fe20000410000 */
[-C--:B------:R-:W-:Y:S01]  /*aa60*/  FMUL.FTZ R124, R124, R214.reuse ;  /* 0x000000d67c7c7220 */ /* 0x080fe20000410000 */
[C---:B------:R-:W-:Y:S01]  /*aa70*/  FADD.FTZ R222, -R180.reuse, R222 ;  /* 0x000000deb4de7221 */ /* 0x040fe20000010100 */
[-C--:B------:R-:W-:Y:S01]  /*aa80*/  FMUL.FTZ R228, R180, R3.reuse ;  /* 0x00000003b4e47220 */ /* 0x080fe20000410000 */
[----:B------:R-:W-:Y:S01]  /*aa90*/  IADD3 R181, -R181, 0xb, RZ ;  /* 0x0000000bb5b57810 */ /* 0x000fe20007ffe1ff */
[----:B------:R-:W-:Y:S01]  /*aaa0*/  FMUL.FTZ R125, R125, R214 ;  /* 0x000000d67d7d7220 */ /* 0x000fe20000410000 */
[-C--:B------:R-:W-:Y:S01]  /*aab0*/  FMUL.FTZ R197, R222, R3.reuse ;  /* 0x00000003dec57220 */ /* 0x080fe20000410000 */
[-CC-:B------:R-:W-:Y:S01]  /*aac0*/  FFMA.FTZ R222, R154, R3.reuse, -R228.reuse ;  /* 0x000000039ade7223 */ /* 0x180fe200000108e4 */
[-CC-:B------:R-:W-:Y:S01]  /*aad0*/  FFMA.FTZ R155, R155, R3.reuse, -R228.reuse ;  /* 0x000000039b9b7223 */ /* 0x180fe200000108e4 */
[-CC-:B------:R-:W-:Y:S01]  /*aae0*/  FFMA.FTZ R223, R158, R3.reuse, -R228.reuse ;  /* 0x000000039edf7223 */ /* 0x180fe200000108e4 */
[-CC-:B------:R-:W-:Y:S01]  /*aaf0*/  FFMA.FTZ R159, R159, R3.reuse, -R228.reuse ;  /* 0x000000039f9f7223 */ /* 0x180fe200000108e4 */
[-CC-:B------:R-:W-:Y:S01]  /*ab00*/  FFMA.FTZ R224, R162, R3.reuse, -R228.reuse ;  /* 0x00000003a2e07223 */ /* 0x180fe200000108e4 */
[----:B------:R-:W-:Y:S01]  /*ab10*/  MUFU.EX2 R197, R197 ;  /* 0x000000c500c57308 */ /* 0x000fe20000000800 */
[-CC-:B------:R-:W-:Y:S01]  /*ab20*/  FFMA.FTZ R163, R163, R3.reuse, -R228.reuse ;  /* 0x00000003a3a37223 */ /* 0x180fe200000108e4 */
[----:B------:R-:W-:Y:S01]  /*ab30*/  FFMA.FTZ R162, R182, R3, -R228 ;  /* 0x00000003b6a27223 */ /* 0x000fe200000108e4 */
[----:B----4-:R-:W-:Y:S01]  /*ab40*/  FFMA.FTZ R182, R214, R21, R152 ;  /* 0x00000015d6b67223 */ /* 0x010fe20000010098 */
[-CC-:B------:R-:W-:Y:S01]  /*ab50*/  FFMA.FTZ R225, R166, R3.reuse, -R228.reuse ;  /* 0x00000003a6e17223 */ /* 0x180fe200000108e4 */
[-CC-:B------:R-:W-:Y:S01]  /*ab60*/  FFMA.FTZ R166, R175, R3.reuse, -R228.reuse ;  /* 0x00000003afa67223 */ /* 0x180fe200000108e4 */
[-C--:B------:R-:W-:Y:S01]  /*ab70*/  FFMA.FTZ R167, R167, R3.reuse, -R228 ;  /* 0x00000003a7a77223 */ /* 0x080fe200000108e4 */
[C---:B-----5:R-:W-:Y:S01]  /*ab80*/  FADD.FTZ R21, R153.reuse, R182 ;  /* 0x000000b699157221 */ /* 0x060fe20000010000 */
[----:B------:R-:W2:Y:S01]  /*ab90*/  MUFU.EX2 R222, R222 ;  /* 0x000000de00de7308 */ /* 0x000ea20000000800 */
[-CC-:B------:R-:W-:Y:S01]  /*aba0*/  FFMA.FTZ R236, R170, R3.reuse, -R228.reuse ;  /* 0x00000003aaec7223 */ /* 0x180fe200000108e4 */
[-CC-:B------:R-:W-:Y:S01]  /*abb0*/  FFMA.FTZ R170, R178, R3.reuse, -R228.reuse ;  /* 0x00000003b2aa7223 */ /* 0x180fe200000108e4 */
[----:B------:R-:W-:Y:S01]  /*abc0*/  F2FP.BF16.F32.PACK_AB R152, R153, R152 ;  /* 0x000000989998723e */ /* 0x000fe200000010ff */
[----:B------:R-:W-:Y:S01]  /*abd0*/  FFMA.FTZ R226, R171, R3, -R228 ;  /* 0x00000003abe27223 */ /* 0x000fe200000108e4 */
[----:B------:R-:W-:-:S02]  /*abe0*/  @!P1 VIADD R154, R14, 0x22840 ;  /* 0x000228400e9a9836 */ /* 0x000fc40000000000 */
[-CC-:B------:R-:W-:Y:S01]  /*abf0*/  FFMA.FTZ R174, R174, R3.reuse, -R228.reuse ;  /* 0x00000003aeae7223 */ /* 0x180fe200000108e4 */
[-C--:B------:R-:W-:Y:S01]  /*ac00*/  FFMA.FTZ R158, R183, R3.reuse, -R228 ;  /* 0x00000003b79e7223 */ /* 0x080fe200000108e4 */
[----:B------:R-:W3:Y:S01]  /*ac10*/  MUFU.EX2 R155, R155 ;  /* 0x0000009b009b7308 */ /* 0x000ee20000000800 */
[----:B------:R-:W-:Y:S01]  /*ac20*/  FMUL.FTZ R128, R128, R214 ;  /* 0x000000d680807220 */ /* 0x000fe20000410000 */
[----:B------:R-:W-:Y:S01]  /*ac30*/  @!P1 PRMT R154, RZ, 0x654, R154 ;  /* 0x00000654ff9a9816 */ /* 0x000fe2000000009a */
[----:B------:R4:W-:Y:S06]  /*ac40*/  BAR.ARV R181, 0x100 ;  /* 0x000400b50000751d */ /* 0x0009ec0000002000 */
[----:B------:R-:W5:Y:S01]  /*ac50*/  MUFU.EX2 R223, R223 ;  /* 0x000000df00df7308 */ /* 0x000f620000000800 */
[----:B--2---:R-:W-:Y:S01]  /*ac60*/  FFMA.FTZ R20, R197, R20, R222 ;  /* 0x00000014c5147223 */ /* 0x004fe200000100de */
[----:B------:R2:W-:Y:S01]  /*ac70*/  @!P1 SYNCS.ARRIVE.TRANS64.RED.A1T0 RZ, [R154+URZ], RZ ;  /* 0x000000ff9aff99a7 */ /* 0x0005e2000810043f */
[-C--:B------:R-:W-:Y:S01]  /*ac80*/  FMUL.FTZ R129, R129, R214.reuse ;  /* 0x000000d681817220 */ /* 0x080fe20000410000 */
[-C--:B------:R-:W-:Y:S01]  /*ac90*/  FMUL.FTZ R132, R132, R214.reuse ;  /* 0x000000d684847220 */ /* 0x080fe20000410000 */
[-C--:B------:R-:W-:Y:S01]  /*aca0*/  FMUL.FTZ R133, R133, R214.reuse ;  /* 0x000000d685857220 */ /* 0x080fe20000410000 */
[-C--:B------:R-:W-:Y:S01]  /*acb0*/  FMUL.FTZ R136, R136, R214.reuse ;  /* 0x000000d688887220 */ /* 0x080fe20000410000 */
[-C--:B------:R-:W-:Y:S01]  /*acc0*/  FMUL.FTZ R137, R137, R214.reuse ;  /* 0x000000d689897220 */ /* 0x080fe20000410000 */
[----:B------:R-:W0:Y:S01]  /*acd0*/  MUFU.EX2 R159, R159 ;  /* 0x0000009f009f7308 */ /* 0x000e220000000800 */
[----:B---3--:R-:W-:Y:S01]  /*ace0*/  FADD.FTZ R20, R155, R20 ;  /* 0x000000149b147221 */ /* 0x008fe20000010000 */
[-C--:B--2---:R-:W-:Y:S01]  /*acf0*/  FFMA.FTZ R154, R179, R3.reuse, -R228 ;  /* 0x00000003b39a7223 */ /* 0x084fe200000108e4 */
[-C--:B------:R-:W-:Y:S01]  /*ad00*/  FMUL.FTZ R140, R140, R214.reuse ;  /* 0x000000d68c8c7220 */ /* 0x080fe20000410000 */
[-C--:B------:R-:W-:Y:S01]  /*ad10*/  FMUL.FTZ R141, R141, R214.reuse ;  /* 0x000000d68d8d7220 */ /* 0x080fe20000410000 */
[-C--:B------:R-:W-:Y:S01]  /*ad20*/  FMUL.FTZ R144, R144, R214.reuse ;  /* 0x000000d690907220 */ /* 0x080fe20000410000 */
[-C--:B------:R-:W-:Y:S01]  /*ad30*/  FMUL.FTZ R145, R145, R214.reuse ;  /* 0x000000d691917220 */ /* 0x080fe20000410000 */
[-C--:B------:R-:W-:Y:S01]  /*ad40*/  FMUL.FTZ R148, R148, R214.reuse ;  /* 0x000000d694947220 */ /* 0x080fe20000410000 */
[----:B------:R-:W2:Y:S01]  /*ad50*/  MUFU.EX2 R224, R224 ;  /* 0x000000e000e07308 */ /* 0x000ea20000000800 */
[----:B-----5:R-:W-:Y:S01]  /*ad60*/  FADD.FTZ R20, R223, R20 ;  /* 0x00000014df147221 */ /* 0x020fe20000010000 */
[----:B------:R-:W-:Y:S01]  /*ad70*/  FMUL.FTZ R149, R149, R214 ;  /* 0x000000d695957220 */ /* 0x000fe20000410000 */
[-CC-:B------:R-:W-:Y:S01]  /*ad80*/  FFMA.FTZ R186, R186, R3.reuse, -R228.reuse ;  /* 0x00000003baba7223 */ /* 0x180fe200000108e4 */
[-CC-:B------:R-:W-:Y:S01]  /*ad90*/  FFMA.FTZ R187, R187, R3.reuse, -R228.reuse ;  /* 0x00000003bbbb7223 */ /* 0x180fe200000108e4 */
[-CC-:B------:R-:W-:Y:S01]  /*ada0*/  FFMA.FTZ R190, R190, R3.reuse, -R228.reuse ;  /* 0x00000003bebe7223 */ /* 0x180fe200000108e4 */
[-CC-:B------:R-:W-:Y:S01]  /*adb0*/  FFMA.FTZ R191, R191, R3.reuse, -R228.reuse ;  /* 0x00000003bfbf7223 */ /* 0x180fe200000108e4 */
[-C--:B------:R-:W-:Y:S01]  /*adc0*/  FFMA.FTZ R194, R194, R3.reuse, -R228 ;  /* 0x00000003c2c27223 */ /* 0x080fe200000108e4 */
[----:B------:R-:W3:Y:S01]  /*add0*/  MUFU.EX2 R163, R163 ;  /* 0x000000a300a37308 */ /* 0x000ee20000000800 */
[----:B0-----:R-:W-:Y:S01]  /*ade0*/  FADD.FTZ R153, R159, R20 ;  /* 0x000000149f997221 */ /* 0x001fe20000010000 */
[-CC-:B------:R-:W-:Y:S01]  /*adf0*/  FFMA.FTZ R195, R195, R3.reuse, -R228.reuse ;  /* 0x00000003c3c37223 */ /* 0x180fe200000108e4 */
[-CC-:B------:R-:W-:Y:S01]  /*ae00*/  FFMA.FTZ R198, R198, R3.reuse, -R228.reuse ;  /* 0x00000003c6c67223 */ /* 0x180fe200000108e4 */
[----:B------:R-:W-:Y:S01]  /*ae10*/  FFMA.FTZ R199, R199, R3, -R228 ;  /* 0x00000003c7c77223 */ /* 0x000fe200000108e4 */
[-C--:B------:R-:W-:Y:S01]  /*ae20*/  FMUL.FTZ R26, R26, R197.reuse ;  /* 0x000000c51a1a7220 */ /* 0x080fe20000410000 */
[-C--:B------:R-:W-:Y:S01]  /*ae30*/  FMUL.FTZ R27, R27, R197.reuse ;  /* 0x000000c51b1b7220 */ /* 0x080fe20000410000 */
[-C--:B------:R-:W-:Y:S01]  /*ae40*/  FMUL.FTZ R30, R30, R197.reuse ;  /* 0x000000c51e1e7220 */ /* 0x080fe20000410000 */
[----:B------:R-:W0:Y:S01]  /*ae50*/  MUFU.EX2 R225, R225 ;  /* 0x000000e100e17308 */ /* 0x000e220000000800 */
[----:B--2---:R-:W-:Y:S01]  /*ae60*/  FADD.FTZ R20, R224, R153 ;  /* 0x00000099e0147221 */ /* 0x004fe20000010000 */
[-C--:B------:R-:W-:Y:S01]  /*ae70*/  FMUL.FTZ R31, R31, R197.reuse ;  /* 0x000000c51f1f7220 */ /* 0x080fe20000410000 */
[-C--:B------:R-:W-:Y:S01]  /*ae80*/  FMUL.FTZ R34, R34, R197.reuse ;  /* 0x000000c522227220 */ /* 0x080fe20000410000 */
[-C--:B------:R-:W-:Y:S01]  /*ae90*/  FMUL.FTZ R35, R35, R197.reuse ;  /* 0x000000c523237220 */ /* 0x080fe20000410000 */
[-C--:B------:R-:W-:Y:S01]  /*aea0*/  FMUL.FTZ R38, R38, R197.reuse ;  /* 0x000000c526267220 */ /* 0x080fe20000410000 */
[-C--:B------:R-:W-:Y:S01]  /*aeb0*/  FMUL.FTZ R39, R39, R197.reuse ;  /* 0x000000c527277220 */ /* 0x080fe20000410000 */
[-C--:B------:R-:W-:Y:S01]  /*aec0*/  FMUL.FTZ R42, R42, R197.reuse ;  /* 0x000000c52a2a7220 */ /* 0x080fe20000410000 */
[----:B------:R2:W-:Y:S01]  /*aed0*/  MUFU.EX2 R178, R166 ;  /* 0x000000a600b27308 */ /* 0x0005e20000000800 */
[----:B---3--:R-:W-:Y:S01]  /*aee0*/  FADD.FTZ R20, R163, R20 ;  /* 0x00000014a3147221 */ /* 0x008fe20000010000 */
[-C--:B------:R-:W-:Y:S01]  /*aef0*/  FMUL.FTZ R43, R43, R197.reuse ;  /* 0x000000c52b2b7220 */ /* 0x080fe20000410000 */
[-C--:B------:R-:W-:Y:S01]  /*af00*/  FMUL.FTZ R46, R46, R197.reuse ;  /* 0x000000c52e2e7220 */ /* 0x080fe20000410000 */
[-C--:B------:R-:W-:Y:S01]  /*af10*/  FMUL.FTZ R47, R47, R197.reuse ;  /* 0x000000c52f2f7220 */ /* 0x080fe20000410000 */
[-C--:B------:R-:W-:Y:S01]  /*af20*/  FMUL.FTZ R50, R50, R197.reuse ;  /* 0x000000c532327220 */ /* 0x080fe20000410000 */
[-C--:B------:R-:W-:Y:S01]  /*af30*/  FMUL.FTZ R51, R51, R197.reuse ;  /* 0x000000c533337220 */ /* 0x080fe20000410000 */
[-C--:B------:R-:W-:Y:S01]  /*af40*/  FMUL.FTZ R54, R54, R197.reuse ;  /* 0x000000c536367220 */ /* 0x080fe20000410000 */
[----:B------:R-:W3:Y:S01]  /*af50*/  MUFU.EX2 R167, R167 ;  /* 0x000000a700a77308 */ /* 0x000ee20000000800 */
[----:B--2---:R-:W-:Y:S01]  /*af60*/  FADD.FTZ R166, R156, R21 ;  /* 0x000000159ca67221 */ /* 0x004fe20000010000 */
[----:B0-----:R-:W-:Y:S01]  /*af70*/  FADD.FTZ R20, R225, R20 ;  /* 0x00000014e1147221 */ /* 0x001fe20000010000 */
[-C--:B------:R-:W-:Y:S01]  /*af80*/  FMUL.FTZ R55, R55, R197.reuse ;  /* 0x000000c537377220 */ /* 0x080fe20000410000 */
[-C--:B------:R-:W-:Y:S01]  /*af90*/  FMUL.FTZ R58, R58, R197.reuse ;  /* 0x000000c53a3a7220 */ /* 0x080fe20000410000 */
[----:B------:R-:W-:Y:S01]  /*afa0*/  FADD.FTZ R21, R157, R166 ;  /* 0x000000a69d157221 */ /* 0x000fe20000010000 */
[-C--:B------:R-:W-:Y:S01]  /*afb0*/  FMUL.FTZ R59, R59, R197.reuse ;  /* 0x000000c53b3b7220 */ /* 0x080fe20000410000 */
[-C--:B------:R-:W-:Y:S01]  /*afc0*/  FMUL.FTZ R62, R62, R197.reuse ;  /* 0x000000c53e3e7220 */ /* 0x080fe20000410000 */
[----:B------:R-:W0:Y:S01]  /*afd0*/  MUFU.EX2 R171, R236 ;  /* 0x000000ec00ab7308 */ /* 0x000e220000000800 */
[----:B------:R-:W-:Y:S01]  /*afe0*/  FADD.FTZ R166, R160, R21 ;  /* 0x00000015a0a67221 */ /* 0x000fe20000010000 */
[-C--:B------:R-:W-:Y:S01]  /*aff0*/  FMUL.FTZ R63, R63, R197.reuse ;  /* 0x000000c53f3f7220 */ /* 0x080fe20000410000 */
[-C--:B------:R-:W-:Y:S01]  /*b000*/  FMUL.FTZ R66, R66, R197.reuse ;  /* 0x000000c542427220 */ /* 0x080fe20000410000 */
[-C--:B------:R-:W-:Y:S01]  /*b010*/  FMUL.FTZ R67, R67, R197.reuse ;  /* 0x000000c543437220 */ /* 0x080fe20000410000 */
[----:B------:R-:W-:Y:S01]  /*b020*/  FADD.FTZ R21, R161, R166 ;  /* 0x000000a6a1157221 */ /* 0x000fe20000010000 */
[-C--:B------:R-:W-:Y:S01]  /*b030*/  FMUL.FTZ R70, R70, R197.reuse ;  /* 0x000000c546467220 */ /* 0x080fe20000410000 */
[-C--:B------:R-:W-:Y:S01]  /*b040*/  FMUL.FTZ R71, R71, R197.reuse ;  /* 0x000000c547477220 */ /* 0x080fe20000410000 */
[----:B------:R-:W2:Y:S01]  /*b050*/  MUFU.EX2 R226, R226 ;  /* 0x000000e200e27308 */ /* 0x000ea20000000800 */
[----:B------:R-:W-:Y:S01]  /*b060*/  FADD.FTZ R166, R164, R21 ;  /* 0x00000015a4a67221 */ /* 0x000fe20000010000 */
[----:B---3--:R-:W-:Y:S01]  /*b070*/  FADD.FTZ R20, R167, R20 ;  /* 0x00000014a7147221 */ /* 0x008fe20000010000 */
[-C--:B------:R-:W-:Y:S01]  /*b080*/  FMUL.FTZ R74, R74, R197.reuse ;  /* 0x000000c54a4a7220 */ /* 0x080fe20000410000 */
[-C--:B------:R-:W-:Y:S01]  /*b090*/  FMUL.FTZ R75, R75, R197.reuse ;  /* 0x000000c54b4b7220 */ /* 0x080fe20000410000 */
[----:B------:R-:W-:Y:S01]  /*b0a0*/  FADD.FTZ R21, R165, R166 ;  /* 0x000000a6a5157221 */ /* 0x000fe20000010000 */
[-C--:B------:R-:W-:Y:S01]  /*b0b0*/  FMUL.FTZ R78, R78, R197.reuse ;  /* 0x000000c54e4e7220 */ /* 0x080fe20000410000 */
[-C--:B------:R-:W-:Y:S01]  /*b0c0*/  FMUL.FTZ R79, R79, R197.reuse ;  /* 0x000000c54f4f7220 */ /* 0x080fe20000410000 */
[----:B------:R-:W-:Y:S01]  /*b0d0*/  MUFU.EX2 R172, R172 ;  /* 0x000000ac00ac7308 */ /* 0x000fe20000000800 */
[----:B0-----:R-:W-:Y:S01]  /*b0e0*/  FADD.FTZ R153, R171, R20 ;  /* 0x00000014ab997221 */ /* 0x001fe20000010000 */
[-C--:B------:R-:W-:Y:S01]  /*b0f0*/  FMUL.FTZ R82, R82, R197.reuse ;  /* 0x000000c552527220 */ /* 0x080fe20000410000 */
[-C--:B------:R-:W-:Y:S01]  /*b100*/  FMUL.FTZ R83, R83, R197.reuse ;  /* 0x000000c553537220 */ /* 0x080fe20000410000 */
[-C--:B------:R-:W-:Y:S01]  /*b110*/  FMUL.FTZ R86, R86, R197.reuse ;  /* 0x000000c556567220 */ /* 0x080fe20000410000 */
        /* <DEDUP_REMOVED lines=19> */
[----:B------:R2:W-:Y:S01]  /*b250*/  MUFU.EX2 R182, R154 ;  /* 0x0000009a00b67308 */ /* 0x0005e20000000800 */
[----:B0-----:R-:W-:Y:S01]  /*b260*/  FADD.FTZ R153, R175, R20 ;  /* 0x00000014af997221 */ /* 0x001fe20000010000 */
[-C--:B------:R-:W-:Y:S01]  /*b270*/  FMUL.FTZ R119, R119, R197.reuse ;  /* 0x000000c577777220 */ /* 0x080fe20000410000 */
[-C--:B------:R-:W-:Y:S01]  /*b280*/  FMUL.FTZ R122, R122, R197.reuse ;  /* 0x000000c57a7a7220 */ /* 0x080fe20000410000 */
[-C--:B------:R-:W-:Y:S01]  /*b290*/  FMUL.FTZ R123, R123, R197.reuse ;  /* 0x000000c57b7b7220 */ /* 0x080fe20000410000 */
[----:B------:R-:W-:Y:S01]  /*b2a0*/  FADD.FTZ R20, R178, R153 ;  /* 0x00000099b2147221 */ /* 0x000fe20000010000 */
[-C--:B------:R-:W-:Y:S01]  /*b2b0*/  FMUL.FTZ R126, R126, R197.reuse ;  /* 0x000000c57e7e7220 */ /* 0x080fe20000410000 */
[-C--:B------:R-:W-:Y:S01]  /*b2c0*/  FMUL.FTZ R127, R127, R197.reuse ;  /* 0x000000c57f7f7220 */ /* 0x080fe20000410000 */
[----:B------:R-:W-:Y:S01]  /*b2d0*/  MUFU.EX2 R176, R176 ;  /* 0x000000b000b07308 */ /* 0x000fe20000000800 */
[----:B--2---:R-:W-:Y:S01]  /*b2e0*/  F2FP.BF16.F32.PACK_AB R154, R157, R156 ;  /* 0x0000009c9d9a723e */ /* 0x004fe200000010ff */
[----:B------:R-:W-:Y:S01]  /*b2f0*/  FMUL.FTZ R130, R130, R197 ;  /* 0x000000c582827220 */ /* 0x000fe20000410000 */
[----:B------:R-:W-:Y:S01]  /*b300*/  F2FP.BF16.F32.PACK_AB R156, R161, R160 ;  /* 0x000000a0a19c723e */ /* 0x000fe200000010ff */
[----:B------:R-:W-:Y:S01]  /*b310*/  FADD.FTZ R160, R168, R21 ;  /* 0x00000015a8a07221 */ /* 0x000fe20000010000 */
[----:B------:R-:W-:Y:S01]  /*b320*/  F2FP.BF16.F32.PACK_AB R161, R226, R171 ;  /* 0x000000abe2a1723e */ /* 0x000fe200000010ff */
[-C--:B------:R-:W-:Y:S01]  /*b330*/  FMUL.FTZ R131, R131, R197.reuse ;  /* 0x000000c583837220 */ /* 0x080fe20000410000 */
[----:B------:R-:W-:Y:S01]  /*b340*/  F2FP.BF16.F32.PACK_AB R157, R163, R224 ;  /* 0x000000e0a39d723e */ /* 0x000fe200000010ff */
[----:B------:R-:W0:Y:S01]  /*b350*/  MUFU.EX2 R179, R170 ;  /* 0x000000aa00b37308 */ /* 0x000e220000000800 */
[C---:B------:R-:W-:Y:S01]  /*b360*/  FADD.FTZ R21, R169.reuse, R160 ;  /* 0x000000a0a9157221 */ /* 0x040fe20000010000 */
[----:B------:R-:W-:Y:S01]  /*b370*/  F2FP.BF16.F32.PACK_AB R160, R169, R168 ;  /* 0x000000a8a9a0723e */ /* 0x000fe200000010ff */
[----:B------:R-:W-:Y:S01]  /*b380*/  FMUL.FTZ R134, R134, R197 ;  /* 0x000000c586867220 */ /* 0x000fe20000410000 */
[----:B------:R-:W-:Y:S01]  /*b390*/  F2FP.BF16.F32.PACK_AB R163, R178, R175 ;  /* 0x000000afb2a3723e */ /* 0x000fe200000010ff */
[-C--:B------:R-:W-:Y:S01]  /*b3a0*/  FMUL.FTZ R135, R135, R197.reuse ;  /* 0x000000c587877220 */ /* 0x080fe20000410000 */
[-C--:B------:R-:W-:Y:S01]  /*b3b0*/  FMUL.FTZ R138, R138, R197.reuse ;  /* 0x000000c58a8a7220 */ /* 0x080fe20000410000 */
[-C--:B------:R-:W-:Y:S01]  /*b3c0*/  FMUL.FTZ R139, R139, R197.reuse ;  /* 0x000000c58b8b7220 */ /* 0x080fe20000410000 */
[----:B------:R-:W2:Y:S01]  /*b3d0*/  MUFU.EX2 R177, R177 ;  /* 0x000000b100b17308 */ /* 0x000ea20000000800 */
[-C--:B------:R-:W-:Y:S01]  /*b3e0*/  FMUL.FTZ R142, R142, R197.reuse ;  /* 0x000000c58e8e7220 */ /* 0x080fe20000410000 */
[-C--:B------:R-:W-:Y:S01]  /*b3f0*/  FMUL.FTZ R143, R143, R197.reuse ;  /* 0x000000c58f8f7220 */ /* 0x080fe20000410000 */
[-C--:B------:R-:W-:Y:S01]  /*b400*/  FMUL.FTZ R146, R146, R197.reuse ;  /* 0x000000c592927220 */ /* 0x080fe20000410000 */
[-C--:B------:R-:W-:Y:S01]  /*b410*/  FMUL.FTZ R147, R147, R197.reuse ;  /* 0x000000c593937220 */ /* 0x080fe20000410000 */
[-C--:B------:R-:W-:Y:S01]  /*b420*/  FMUL.FTZ R150, R150, R197.reuse ;  /* 0x000000c596967220 */ /* 0x080fe20000410000 */
[----:B------:R-:W-:-:S02]  /*b430*/  FMUL.FTZ R151, R151, R197 ;  /* 0x000000c597977220 */ /* 0x000fc40000410000 */
[----:B------:R3:W-:Y:S01]  /*b440*/  MUFU.EX2 R214, R158 ;  /* 0x0000009e00d67308 */ /* 0x0007e20000000800 */
[----:B0-----:R-:W-:-:S04]  /*b450*/  FADD.FTZ R153, R179, R20 ;  /* 0x00000014b3997221 */ /* 0x001fc80000010000 */
[----:B------:R-:W-:-:S03]  /*b460*/  FADD.FTZ R20, R182, R153 ;  /* 0x00000099b6147221 */ /* 0x000fc60000010000 */
[----:B------:R-:W0:Y:S01]  /*b470*/  MUFU.EX2 R215, R215 ;  /* 0x000000d700d77308 */ /* 0x000e220000000800 */
[----:B---3--:R-:W-:Y:S01]  /*b480*/  F2FP.BF16.F32.PACK_AB R158, R165, R164 ;  /* 0x000000a4a59e723e */ /* 0x008fe200000010ff */
[----:B------:R-:W-:-:S04]  /*b490*/  FADD.FTZ R164, R172, R21 ;  /* 0x00000015aca47221 */ /* 0x000fc80000010000 */
[----:B------:R-:W-:Y:S02]  /*b4a0*/  FADD.FTZ R21, R173, R164 ;  /* 0x000000a4ad157221 */ /* 0x000fe40000010000 */
[----:B------:R3:W5:Y:S02]  /*b4b0*/  MUFU.EX2 R183, R162 ;  /* 0x000000a200b77308 */ /* 0x0007640000000800 */
[----:B------:R-:W-:-:S04]  /*b4c0*/  FADD.FTZ R164, R176, R21 ;  /* 0x00000015b0a47221 */ /* 0x000fc80000010000 */
[----:B--2---:R-:W-:Y:S02]  /*b4d0*/  FADD.FTZ R164, R177, R164 ;  /* 0x000000a4b1a47221 */ /* 0x004fe40000010000 */
[----:B------:R-:W2:Y:S01]  /*b4e0*/  MUFU.EX2 R217, R217 ;  /* 0x000000d900d97308 */ /* 0x000ea20000000800 */
[----:B---3--:R-:W-:Y:S01]  /*b4f0*/  F2FP.BF16.F32.PACK_AB R162, R173, R172 ;  /* 0x000000acada2723e */ /* 0x008fe200000010ff */
[----:B0-----:R-:W-:Y:S01]  /*b500*/  FADD.FTZ R166, R215, R164 ;  /* 0x000000a4d7a67221 */ /* 0x001fe20000010000 */
[----:B------:R-:W-:-:S05]  /*b510*/  F2FP.BF16.F32.PACK_AB R164, R177, R176 ;  /* 0x000000b0b1a4723e */ /* 0x000fca00000010ff */
[----:B------:R-:W0:Y:S01]  /*b520*/  MUFU.EX2 R184, R184 ;  /* 0x000000b800b87308 */ /* 0x000e220000000800 */
[----:B-----5:R-:W-:-:S04]  /*b530*/  FADD.FTZ R153, R183, R20 ;  /* 0x00000014b7997221 */ /* 0x020fc80000010000 */
[----:B------:R-:W-:-:S03]  /*b540*/  FADD.FTZ R153, R214, R153 ;  /* 0x00000099d6997221 */ /* 0x000fc60000010000 */
[----:B------:R-:W3:Y:S01]  /*b550*/  MUFU.EX2 R186, R186 ;  /* 0x000000ba00ba7308 */ /* 0x000ee20000000800 */
[C---:B--2---:R-:W-:Y:S01]  /*b560*/  FADD.FTZ R21, R217.reuse, R166 ;  /* 0x000000a6d9157221 */ /* 0x044fe20000010000 */
[----:B------:R-:W-:-:S06]  /*b570*/  F2FP.BF16.F32.PACK_AB R166, R217, R215 ;  /* 0x000000d7d9a6723e */ /* 0x000fcc00000010ff */
[----:B------:R-:W2:Y:S01]  /*b580*/  MUFU.EX2 R185, R185 ;  /* 0x000000b900b97308 */ /* 0x000ea20000000800 */
[----:B0-----:R-:W-:-:S07]  /*b590*/  FADD.FTZ R168, R184, R21 ;  /* 0x00000015b8a87221 */ /* 0x001fce0000010000 */
[----:B------:R-:W0:Y:S01]  /*b5a0*/  MUFU.EX2 R169, R187 ;  /* 0x000000bb00a97308 */ /* 0x000e220000000800 */
[----:B---3--:R-:W-:-:S07]  /*b5b0*/  FADD.FTZ R20, R186, R153 ;  /* 0x00000099ba147221 */ /* 0x008fce0000010000 */
[----:B------:R-:W3:Y:S01]  /*b5c0*/  MUFU.EX2 R188, R188 ;  /* 0x000000bc00bc7308 */ /* 0x000ee20000000800 */
[C---:B--2---:R-:W-:Y:S01]  /*b5d0*/  FADD.FTZ R21, R185.reuse, R168 ;  /* 0x000000a8b9157221 */ /* 0x044fe20000010000 */
[----:B------:R-:W-:-:S06]  /*b5e0*/  F2FP.BF16.F32.PACK_AB R168, R185, R184 ;  /* 0x000000b8b9a8723e */ /* 0x000fcc00000010ff */
[----:B------:R-:W2:Y:S01]  /*b5f0*/  MUFU.EX2 R190, R190 ;  /* 0x000000be00be7308 */ /* 0x000ea20000000800 */
[C---:B0-----:R-:W-:Y:S01]  /*b600*/  FADD.FTZ R153, R169.reuse, R20 ;  /* 0x00000014a9997221 */ /* 0x041fe20000010000 */
[----:B------:R-:W-:-:S06]  /*b610*/  F2FP.BF16.F32.PACK_AB R169, R169, R186 ;  /* 0x000000baa9a9723e */ /* 0x000fcc00000010ff */
[----:B------:R-:W0:Y:S01]  /*b620*/  MUFU.EX2 R189, R189 ;  /* 0x000000bd00bd7308 */ /* 0x000e220000000800 */
[----:B---3--:R-:W-:-:S07]  /*b630*/  FADD.FTZ R170, R188, R21 ;  /* 0x00000015bcaa7221 */ /* 0x008fce0000010000 */
[----:B------:R-:W3:Y:S01]  /*b640*/  MUFU.EX2 R191, R191 ;  /* 0x000000bf00bf7308 */ /* 0x000ee20000000800 */
[----:B--2---:R-:W-:Y:S01]  /*b650*/  FADD.FTZ R20, R190, R153 ;  /* 0x00000099be147221 */ /* 0x004fe20000010000 */
[----:B------:R-:W-:Y:S02]  /*b660*/  F2FP.BF16.F32.PACK_AB R153, R155, R222 ;  /* 0x000000de9b99723e */ /* 0x000fe400000010ff */
[----:B------:R-:W-:Y:S02]  /*b670*/  F2FP.BF16.F32.PACK_AB R155, R159, R223 ;  /* 0x000000df9f9b723e */ /* 0x000fe400000010ff */
[----:B------:R-:W-:Y:S02]  /*b680*/  F2FP.BF16.F32.PACK_AB R159, R167, R225 ;  /* 0x000000e1a79f723e */ /* 0x000fe400000010ff */
[----:B------:R-:W2:Y:S01]  /*b690*/  MUFU.EX2 R192, R192 ;  /* 0x000000c000c07308 */ /* 0x000ea20000000800 */
[C---:B0-----:R-:W-:Y:S01]  /*b6a0*/  FADD.FTZ R21, R189.reuse, R170 ;  /* 0x000000aabd157221 */ /* 0x041fe20000010000 */
[----:B------:R-:W-:-:S02]  /*b6b0*/  F2FP.BF16.F32.PACK_AB R170, R189, R188 ;  /* 0x000000bcbdaa723e */ /* 0x000fc400000010ff */
[----:B------:R-:W-:-:S04]  /*b6c0*/  F2FP.BF16.F32.PACK_AB R167, R214, R183 ;  /* 0x000000b7d6a7723e */ /* 0x000fc800000010ff */
[----:B------:R-:W0:Y:S01]  /*b6d0*/  MUFU.EX2 R173, R194 ;  /* 0x000000c200ad7308 */ /* 0x000e220000000800 */
[----:B---3--:R-:W-:-:S07]  /*b6e0*/  FADD.FTZ R20, R191, R20 ;  /* 0x00000014bf147221 */ /* 0x008fce0000010000 */
[----:B------:R-:W3:Y:S01]  /*b6f0*/  MUFU.EX2 R193, R193 ;  /* 0x000000c100c17308 */ /* 0x000ee20000000800 */
[----:B--2---:R-:W-:-:S07]  /*b700*/  FADD.FTZ R172, R192, R21 ;  /* 0x00000015c0ac7221 */ /* 0x004fce0000010000 */
[----:B------:R-:W2:Y:S01]  /*b710*/  MUFU.EX2 R176, R195 ;  /* 0x000000c300b07308 */ /* 0x000ea20000000800 */
[----:B0-----:R-:W-:-:S07]  /*b720*/  FADD.FTZ R165, R173, R20 ;  /* 0x00000014ada57221 */ /* 0x001fce0000010000 */
[----:B------:R-:W0:Y:S01]  /*b730*/  MUFU.EX2 R196, R196 ;  /* 0x000000c400c47308 */ /* 0x000e220000000800 */
[C---:B---3--:R-:W-:Y:S01]  /*b740*/  FADD.FTZ R21, R193.reuse, R172 ;  /* 0x000000acc1157221 */ /* 0x048fe20000010000 */
[----:B------:R-:W-:-:S06]  /*b750*/  F2FP.BF16.F32.PACK_AB R172, R193, R192 ;  /* 0x000000c0c1ac723e */ /* 0x000fcc00000010ff */
[----:B------:R-:W3:Y:S01]  /*b760*/  MUFU.EX2 R198, R198 ;  /* 0x000000c600c67308 */ /* 0x000ee20000000800 */
[----:B--2---:R-:W-:Y:S01]  /*b770*/  FADD.FTZ R171, R176, R165 ;  /* 0x000000a5b0ab7221 */ /* 0x004fe20000010000 */
[----:B------:R-:W-:Y:S02]  /*b780*/  F2FP.BF16.F32.PACK_AB R165, R182, R179 ;  /* 0x000000b3b6a5723e */ /* 0x000fe400000010ff */
[----:B------:R-:W-:-:S04]  /*b790*/  F2FP.BF16.F32.PACK_AB R173, R176, R173 ;  /* 0x000000adb0ad723e */ /* 0x000fc800000010ff */
[----:B------:R-:W2:Y:S01]  /*b7a0*/  MUFU.EX2 R216, R216 ;  /* 0x000000d800d87308 */ /* 0x000ea20000000800 */
[----:B0-----:R-:W-:-:S07]  /*b7b0*/  FADD.FTZ R21, R196, R21 ;  /* 0x00000015c4157221 */ /* 0x001fce0000010000 */
[----:B------:R-:W0:Y:S01]  /*b7c0*/  MUFU.EX2 R199, R199 ;  /* 0x000000c700c77308 */ /* 0x000e220000000800 */
[----:B---3--:R-:W-:Y:S01]  /*b7d0*/  FADD.FTZ R20, R198, R171 ;  /* 0x000000abc6147221 */ /* 0x008fe20000010000 */
[----:B------:R-:W-:Y:S01]  /*b7e0*/  F2FP.BF16.F32.PACK_AB R171, R191, R190 ;  /* 0x000000bebfab723e */ /* 0x000fe200000010ff */
[C---:B--2---:R-:W-:Y:S01]  /*b7f0*/  FADD.FTZ R21, R216.reuse, R21 ;  /* 0x00000015d8157221 */ /* 0x044fe20000010000 */
[----:B------:R-:W-:Y:S01]  /*b800*/  F2FP.BF16.F32.PACK_AB R174, R216, R196 ;  /* 0x000000c4d8ae723e */ /* 0x000fe200000010ff */
[C---:B0-----:R-:W-:Y:S01]  /*b810*/  FADD.FTZ R20, R199.reuse, R20 ;  /* 0x00000014c7147221 */ /* 0x041fe20000010000 */
[----:B------:R-:W-:Y:S01]  /*b820*/  F2FP.BF16.F32.PACK_AB R175, R199, R198 ;  /* 0x000000c6c7af723e */ /* 0x000fe200000010ff */
[----:B----4-:R-:W-:Y:S06]  /*b830*/  @!P0 BRA `(.L_x_537) ;  /* 0x0000000000048947 */ /* 0x010fec0003800000 */
[----:B------:R-:W-:Y:S01]  /*b840*/  BPT.TRAP 0x1 ;  /* 0x000000040000795c */ /* 0x000fe20000300000 */
.L_x_537:
[----:B------:R0:W2:Y:S01]  /*b850*/  SYNCS.PHASECHK.TRANS64.TRYWAIT P3, [R14+URZ+0x22850], R13 ;  /* 0x0228500d0e0075a7 */ /* 0x0000a2000806017f */
[----:B------:R-:W-:Y:S05]  /*b860*/  @!P0 BRA `(.L_x_538) ;  /* 0x0000000000048947 */ /* 0x000fea0003800000 */
[----:B------:R-:W-:Y:S01]  /*b870*/  BPT.TRAP 0x1 ;  /* 0x000000040000795c */ /* 0x000fe20000300000 */
.L_x_538:
[----:B------:R-:W-:Y:S04]  /*b880*/  BSSY B0, `(.L_x_539) ;  /* 0x0000004000007945 */ /* 0x000fe80003800000 */
[----:B--2---:R-:W-:Y:S05]  /*b890*/  @P3 BRA `(.L_x_540) ;  /* 0x0000000000083947 */ /* 0x004fea0003800000 */
[----:B------:R-:W2:Y:S02]  /*b8a0*/  SYNCS.PHASECHK.TRANS64.TRYWAIT P3, [R14+URZ+0x22850], R13 ;  /* 0x0228500d0e0075a7 */ /* 0x000ea4000806017f */
[----:B--2---:R-:W-:Y:S05]  /*b8b0*/  @!P3 BRA `(.L_x_541) ;  /* 0x000000940070b947 */ /* 0x004fea0003800000 */
.L_x_540:
[----:B------:R-:W-:Y:S05]  /*b8c0*/  BSYNC B0 ;  /* 0x0000000000007941 */ /* 0x000fea0003800000 */
.L_x_539:
[----:B------:R-:W3:Y:S01]  /*b8d0*/  S2R R178, SR_TID.X ;  /* 0x0000000000b27919 */ /* 0x000ee20000002100 */
[----:B------:R-:W-:Y:S05]  /*b8e0*/  WARPSYNC.ALL ;  /* 0x0000000000007948 */ /* 0x000fea0003800000 */
[----:B------:R-:W-:Y:S02]  /*b8f0*/  IMAD.MOV.U32 R177, RZ, RZ, 0xc00 ;  /* 0x00000c00ffb17424 */ /* 0x000fe400078e00ff */
[----:B012---:R-:W-:Y:S02]  /*b900*/  @!P1 VIADD R14, R14, 0x22860 ;  /* 0x000228600e0e9836 */ /* 0x007fe40000000000 */
[----:B------:R-:W-:-:S02]  /*b910*/  IMAD R176, R22, R177, UR37 ;  /* 0x0000002516b07e24 */ /* 0x000fc4000f8e02b1 */
[----:B------:R-:W-:Y:S01]  /*b920*/  IMAD.MOV.U32 R177, RZ, RZ, 0x40000040 ;  /* 0x40000040ffb17424 */ /* 0x000fe200078e00ff */
[----:B------:R-:W-:Y:S01]  /*b930*/  @!P1 PRMT R14, RZ, 0x654, R14 ;  /* 0x00000654ff0e9816 */ /* 0x000fe2000000000e */
[----:B------:R-:W-:Y:S01]  /*b940*/  IMAD.MOV.U32 R222, RZ, RZ, R180 ;  /* 0x000000ffffde7224 */ /* 0x000fe200078e00b4 */
[----:B------:R-:W-:Y:S01]  /*b950*/  R2UR UR6, R176 ;  /* 0x00000000b00672ca */ /* 0x000fe200000e0000 */
[----:B------:R-:W-:Y:S01]  /*b960*/  IMAD.MOV.U32 R223, RZ, RZ, R12 ;  /* 0x000000ffffdf7224 */ /* 0x000fe200078e000c */
[----:B------:R-:W-:Y:S01]  /*b970*/  R2UR UR7, R177 ;  /* 0x00000000b10772ca */ /* 0x000fe200000e0000 */
[----:B------:R-:W-:Y:S01]  /*b980*/  IMAD.MOV.U32 R177, RZ, RZ, 0x40000040 ;  /* 0x40000040ffb17424 */ /* 0x000fe200078e00ff */
[----:B---3--:R-:W-:-:S05]  /*b990*/  SHF.R.U32.HI R178, RZ, 0x7, R178 ;  /* 0x00000007ffb27819 */ /* 0x008fca00000116b2 */
[----:B------:R-:W-:-:S05]  /*b9a0*/  VIADD R13, R178, 0x8 ;  /* 0x00000008b20d7836 */ /* 0x000fca0000000000 */
[----:B------:R0:W-:Y:S06]  /*b9b0*/  BAR.SYNC.DEFER_BLOCKING R13, 0x100 ;  /* 0x0004000d0000751d */ /* 0x0001ec0000010000 */
[----:B------:R-:W-:-:S06]  /*b9c0*/  WARPGROUP.ARRIVE ;  /* 0x00000000000079c5 */ /* 0x000fcc0000000000 */
[----:B------:R-:W-:Y:S03]  /*b9d0*/  HGMMA.64x256x16.F32.BF16 R24, R152, gdesc[UR4].tnspB, R24, gsb0 ;  /* 0x43e0000498187df0 */ /* 0x000fe60008001818 */
        /* <DEDUP_REMOVED lines=40> */
[----:B------:R-:W-:Y:S05]  /*bc60*/  @P2 BRA `(.L_x_542) ;  /* 0xffffffe000542947 */ /* 0x000fea000383ffff */
.L_x_532:
[----:B------:R-:W-:Y:S05]  /*bc70*/  WARPSYNC.ALL ;  /* 0x0000000000007948 */ /* 0x000fea0003800000 */
[----:B------:R-:W1:Y:S01]  /*bc80*/  SHFL.BFLY PT, R0, R21, 0x2, 0x1f ;  /* 0x0c401f0015007f89 */ /* 0x000e6200000e0000 */
[----:B------:R-:W-:Y:S01]  /*bc90*/  VIADD R22, R22, 0x1 ;  /* 0x0000000116167836 */ /* 0x000fe20000000000 */
[----:B------:R3:W-:Y:S08]  /*bca0*/  BAR.ARV R181, 0x100 ;  /* 0x000400b50000751d */ /* 0x0007f00000002000 */
[----:B------:R-:W-:Y:S06]  /*bcb0*/  BAR.ARV 0x8, 0x120 ;  /* 0x0204800000007b1d */ /* 0x000fec0000002000 */
[----:B------:R-:W-:Y:S01]  /*bcc0*/  ISETP.NE.AND P0, PT, R22, 0x2, PT ;  /* 0x000000021600780c */ /* 0x000fe20003f05270 */
[----:B------:R-:W-:Y:S01]  /*bcd0*/  IMAD.MOV.U32 R6, RZ, RZ, -0x800000 ;  /* 0xff800000ff067424 */ /* 0x000fe200078e00ff */
[----:B------:R-:W4:Y:S01]  /*bce0*/  SHFL.BFLY PT, R7, R20, 0x2, 0x1f ;  /* 0x0c401f0014077f89 */ /* 0x000f2200000e0000 */
[----:B------:R-:W-:Y:S01]  /*bcf0*/  PLOP3.LUT P1, PT, PT, PT, PT, 0x8, 0x0 ;  /* 0x000000000000781c */ /* 0x000fe20003f2e170 */
[----:B------:R-:W-:Y:S01]  /*bd00*/  VIADD R212, R212, 0x1 ;  /* 0x00000001d4d47836 */ /* 0x000fe20000000000 */
[----:B------:R-:W-:Y:S01]  /*bd10*/  SEL R9, RZ, 0x1, P0 ;  /* 0x00000001ff097807 */ /* 0x000fe20000000000 */
[----:B-1----:R-:W-:Y:S01]  /*bd20*/  FADD.FTZ R0, R0, R21 ;  /* 0x0000001500007221 */ /* 0x002fe20000010000 */
[----:B------:R-:W-:-:S02]  /*bd30*/  SEL R22, R22, RZ, P0 ;  /* 0x000000ff16167207 */ /* 0x000fc40000000000 */
[----:B------:R-:W-:Y:S02]  /*bd40*/  LOP3.LUT R200, R200, R9, RZ, 0x3c, !PT ;  /* 0x00000009c8c87212 */ /* 0x000fe400078e3cff */
[----:B------:R-:W1:Y:S01]  /*bd50*/  SHFL.BFLY PT, R5, R0, 0x1, 0x1f ;  /* 0x0c201f0000057f89 */ /* 0x000e6200000e0000 */
[----:B----4-:R-:W-:-:S05]  /*bd60*/  FADD.FTZ R4, R7, R20 ;  /* 0x0000001407047221 */ /* 0x010fca0000010000 */
[----:B------:R-:W4:Y:S01]  /*bd70*/  SHFL.BFLY PT, R7, R4, 0x1, 0x1f ;  /* 0x0c201f0004077f89 */ /* 0x000f2200000e0000 */
[----:B-1----:R-:W-:Y:S01]  /*bd80*/  FADD.FTZ R8, R0, R5 ;  /* 0x0000000500087221 */ /* 0x002fe20000010000 */
[----:B------:R-:W-:Y:S02]  /*bd90*/  IMAD.MOV.U32 R5, RZ, RZ, RZ ;  /* 0x000000ffff057224 */ /* 0x000fe400078e00ff */
[----:B------:R-:W-:Y:S02]  /*bda0*/  IMAD.MOV.U32 R0, RZ, RZ, RZ ;  /* 0x000000ffff007224 */ /* 0x000fe400078e00ff */
[----:B------:R-:W-:-:S13]  /*bdb0*/  FSETP.NE.FTZ.AND P2, PT, R8, RZ, PT ;  /* 0x000000ff0800720b */ /* 0x000fda0003f55000 */
[----:B------:R-:W1:Y:S01]  /*bdc0*/  @P2 MUFU.LG2 R10, R8 ;  /* 0x00000008000a2308 */ /* 0x000e620000000c00 */
[----:B------:R-:W-:Y:S01]  /*bdd0*/  @P2 FMUL.FTZ R11, R3, 0.69314718246459960938 ;  /* 0x3f317218030b2820 */ /* 0x000fe20000410000 */
[----:B----4-:R-:W-:-:S05]  /*bde0*/  FADD.FTZ R7, R4, R7 ;  /* 0x0000000704077221 */ /* 0x010fca0000010000 */
[----:B------:R-:W-:Y:S01]  /*bdf0*/  FSETP.NE.FTZ.AND P3, PT, R7, RZ, PT ;  /* 0x000000ff0700720b */ /* 0x000fe20003f75000 */
[----:B------:R-:W4:Y:S01]  /*be00*/  @P2 MUFU.RCP R5, R8 ;  /* 0x0000000800052308 */ /* 0x000f220000001000 */
[----:B-1----:R-:W-:-:S11]  /*be10*/  @P2 FMUL.FTZ R10, R10, 0.69314718246459960938 ;  /* 0x3f3172180a0a2820 */ /* 0x002fd60000410000 */
[----:B0-----:R-:W0:Y:S01]  /*be20*/  @P3 MUFU.LG2 R14, R7 ;  /* 0x00000007000e3308 */ /* 0x001e220000000c00 */
[----:B--2---:R-:W-:Y:S01]  /*be30*/  @P3 FMUL.FTZ R13, R3, 0.69314718246459960938 ;  /* 0x3f317218030d3820 */ /* 0x004fe20000410000 */
[----:B------:R-:W-:Y:S01]  /*be40*/  @P2 FFMA.FTZ R6, R11, R12, R10 ;  /* 0x0000000c0b062223 */ /* 0x000fe2000001000a */
[-C--:B----4-:R-:W-:Y:S01]  /*be50*/  FMUL.FTZ R164, R80, R5.reuse ;  /* 0x0000000550a47220 */ /* 0x090fe20000410000 */
[-C--:B------:R-:W-:Y:S01]  /*be60*/  FMUL.FTZ R167, R92, R5.reuse ;  /* 0x000000055ca77220 */ /* 0x080fe20000410000 */
[----:B------:R-:W-:-:S03]  /*be70*/  FMUL.FTZ R24, R24, R5 ;  /* 0x0000000518187220 */ /* 0x000fc60000410000 */
[----:B------:R-:W1:Y:S01]  /*be80*/  @P3 MUFU.RCP R0, R7 ;  /* 0x0000000700003308 */ /* 0x000e620000001000 */
        /* <DEDUP_REMOVED lines=8> */
[----:B0-----:R-:W-:Y:S01]  /*bf10*/  @P3 FMUL.FTZ R14, R14, 0.69314718246459960938 ;  /* 0x3f3172180e0e3820 */ /* 0x001fe20000410000 */
[-C--:B------:R-:W-:Y:S01]  /*bf20*/  FMUL.FTZ R41, R41, R5.reuse ;  /* 0x0000000529297220 */ /* 0x080fe20000410000 */
[-C--:B------:R-:W-:Y:S01]  /*bf30*/  FMUL.FTZ R44, R44, R5.reuse ;  /* 0x000000052c2c7220 */ /* 0x080fe20000410000 */
[-C--:B------:R-:W-:Y:S01]  /*bf40*/  FMUL.FTZ R45, R45, R5.reuse ;  /* 0x000000052d2d7220 */ /* 0x080fe20000410000 */
[-C--:B------:R-:W-:Y:S01]  /*bf50*/  FMUL.FTZ R48, R48, R5.reuse ;  /* 0x0000000530307220 */ /* 0x080fe20000410000 */
[-C--:B------:R-:W-:Y:S01]  /*bf60*/  FMUL.FTZ R49, R49, R5.reuse ;  /* 0x0000000531317220 */ /* 0x080fe20000410000 */
[-C--:B------:R-:W-:Y:S01]  /*bf70*/  FMUL.FTZ R52, R52, R5.reuse ;  /* 0x0000000534347220 */ /* 0x080fe20000410000 */
[-C--:B------:R-:W-:Y:S01]  /*bf80*/  FMUL.FTZ R53, R53, R5.reuse ;  /* 0x0000000535357220 */ /* 0x080fe20000410000 */
[-C--:B-1----:R-:W-:Y:S01]  /*bf90*/  FMUL.FTZ R9, R43, R0.reuse ;  /* 0x000000002b097220 */ /* 0x082fe20000410000 */
        /* <DEDUP_REMOVED lines=49> */
[-C--:B------:R-:W-:Y:S01]  /*c2b0*/  FMUL.FTZ R92, R27, R0.reuse ;  /* 0x000000001b5c7220 */ /* 0x080fe20000410000 */
[-C--:B------:R-:W-:Y:S01]  /*c2c0*/  FMUL.FTZ R80, R35, R0.reuse ;  /* 0x0000000023507220 */ /* 0x080fe20000410000 */
[-C--:B------:R-:W-:Y:S01]  /*c2d0*/  FMUL.FTZ R43, R46, R0.reuse ;  /* 0x000000002e2b7220 */ /* 0x080fe20000410000 */
[-C--:B------:R-:W-:Y:S01]  /*c2e0*/  FMUL.FTZ R51, R54, R0.reuse ;  /* 0x0000000036337220 */ /* 0x080fe20000410000 */
[-C--:B------:R-:W-:Y:S01]  /*c2f0*/  FMUL.FTZ R59, R62, R0.reuse ;  /* 0x000000003e3b7220 */ /* 0x080fe20000410000 */
[----:B------:R-:W-:Y:S01]  /*c300*/  FMUL.FTZ R67, R71, R0 ;  /* 0x0000000047437220 */ /* 0x000fe20000410000 */
[----:B------:R-:W-:-:S02]  /*c310*/  IMAD.MOV.U32 R5, RZ, RZ, -0x800000 ;  /* 0xff800000ff057424 */ /* 0x000fc400078e00ff */
        /* <DEDUP_REMOVED lines=54> */
[----:B---3--:R-:W-:-:S07]  /*c680*/  @P3 FFMA.FTZ R5, R13, R180, R14 ;  /* 0x000000b40d053223 */ /* 0x008fce000001000e */
.L_x_487:
[----:B------:R-:W-:Y:S05]  /*c690*/  WARPSYNC.ALL ;  /* 0x0000000000007948 */ /* 0x000fea0003800000 */
[----:B------:R-:W0:Y:S08]  /*c6a0*/  S2UR UR5, SR_CgaCtaId ;  /* 0x00000000000579c3 */ /* 0x000e300000008800 */
[----:B------:R-:W-:Y:S06]  /*c6b0*/  BAR.SYNC.DEFER_BLOCKING 0x5, 0x120 ;  /* 0x0144800000007b1d */ /* 0x000fec0000010000 */
[----:B------:R-:W-:Y:S01]  /*c6c0*/  UMOV UR4, 0x400 ;  /* 0x0000040000047882 */ /* 0x000fe20000000000 */
[----:B------:R-:W-:Y:S01]  /*c6d0*/  BSSY B0, `(.L_x_543) ;  /* 0x000028f000007945 */ /* 0x000fe20003800000 */
[----:B0-----:R-:W-:-:S06]  /*c6e0*/  ULEA UR4, UR5, UR4, 0x18 ;  /* 0x0000000405047291 */ /* 0x001fcc000f8ec03f */
[----:B------:R-:W-:-:S05]  /*c6f0*/  IMAD.U32 R18, RZ, RZ, UR4 ;  /* 0x00000004ff127e24 */ /* 0x000fca000f8e00ff */
[----:B------:R0:W1:Y:S01]  /*c700*/  LDS.128 R84, [R18+0x228d0] ;  /* 0x0228d00012547984 */ /* 0x0000620000000c00 */
[----:B------:R-:W-:Y:S06]  /*c710*/  BAR.ARV 0x4, 0x120 ;  /* 0x0104800000007b1d */ /* 0x000fec0000002000 */
[----:B------:R-:W-:Y:S05]  /*c720*/  @P1 BRA `(.L_x_544) ;  /* 0x0000001c00481947 */ /* 0x000fea0003800000 */
[----:B------:R-:W2:Y:S01]  /*c730*/  S2R R13, SR_SWINHI ;  /* 0x00000000000d7919 */ /* 0x000ea20000002f00 */
[----:B------:R-:W-:Y:S05]  /*c740*/  WARPSYNC.ALL ;  /* 0x0000000000007948 */ /* 0x000fea0003800000 */
[----:B------:R-:W-:Y:S01]  /*c750*/  BAR.SYNC.DEFER_BLOCKING 0x1, 0x100 ;  /* 0x0044000000007b1d */ /* 0x000fe20000010000 */
[----:B------:R-:W-:Y:S02]  /*c760*/  F2FP.BF16.F32.PACK_AB R24, R25, R24 ;  /* 0x000000181918723e */ /* 0x000fe400000010ff */
[----:B------:R-:W-:Y:S02]  /*c770*/  F2FP.BF16.F32.PACK_AB R25, R92, R26 ;  /* 0x0000001a5c19723e */ /* 0x000fe400000010ff */
[----:B------:R-:W-:Y:S01]  /*c780*/  F2FP.BF16.F32.PACK_AB R32, R33, R32 ;  /* 0x000000202120723e */ /* 0x000fe200000010ff */
[----:B------:R-:W-:Y:S01]  /*c790*/  ULDC.64 UR4, c[0x0][0xbd8] ;  /* 0x0002f60000047ab9 */ /* 0x000fe20000000a00 */
[----:B------:R-:W-:-:S02]  /*c7a0*/  F2FP.BF16.F32.PACK_AB R26, R29, R28 ;  /* 0x0000001c1d1a723e */ /* 0x000fc400000010ff */
[----:B------:R-:W-:Y:S02]  /*c7b0*/  F2FP.BF16.F32.PACK_AB R27, R88, R27 ;  /* 0x0000001b581b723e */ /* 0x000fe400000010ff */
[----:B------:R-:W-:Y:S02]  /*c7c0*/  F2FP.BF16.F32.PACK_AB R33, R80, R34 ;  /* 0x000000225021723e */ /* 0x000fe400000010ff */
[----:B------:R-:W-:Y:S02]  /*c7d0*/  F2FP.BF16.F32.PACK_AB R40, R41, R40 ;  /* 0x000000282928723e */ /* 0x000fe400000010ff */
[----:B------:R-:W-:Y:S02]  /*c7e0*/  F2FP.BF16.F32.PACK_AB R34, R37, R36 ;  /* 0x000000242522723e */ /* 0x000fe400000010ff */
[----:B------:R-:W-:Y:S02]  /*c7f0*/  F2FP.BF16.F32.PACK_AB R35, R76, R35 ;  /* 0x000000234c23723e */ /* 0x000fe400000010ff */
[----:B------:R-:W-:-:S02]  /*c800*/  F2FP.BF16.F32.PACK_AB R41, R9, R42 ;  /* 0x0000002a0929723e */ /* 0x000fc400000010ff */
[----:B------:R-:W-:Y:S02]  /*c810*/  F2FP.BF16.F32.PACK_AB R48, R49, R48 ;  /* 0x000000303130723e */ /* 0x000fe400000010ff */
[----:B------:R-:W-:Y:S02]  /*c820*/  F2FP.BF16.F32.PACK_AB R42, R45, R44 ;  /* 0x0000002c2d2a723e */ /* 0x000fe400000010ff */
[----:B------:R-:W-:Y:S02]  /*c830*/  F2FP.BF16.F32.PACK_AB R43, R47, R43 ;  /* 0x0000002b2f2b723e */ /* 0x000fe400000010ff */
[----:B------:R-:W-:Y:S02]  /*c840*/  MOV R10, R18 ;  /* 0x00000012000a7202 */ /* 0x000fe40000000f00 */
[----:B--2---:R-:W-:Y:S02]  /*c850*/  MOV R11, R13 ;  /* 0x0000000d000b7202 */ /* 0x004fe40000000f00 */
[----:B------:R-:W-:-:S02]  /*c860*/  F2FP.BF16.F32.PACK_AB R49, R8, R50 ;  /* 0x000000320831723e */ /* 0x000fc400000010ff */
[----:B------:R-:W-:Y:S01]  /*c870*/  F2FP.BF16.F32.PACK_AB R56, R57, R56 ;  /* 0x000000383938723e */ /* 0x000fe200000010ff */
[----:B------:R-:W-:Y:S01]  /*c880*/  IMAD.WIDE R130, R233, 0x2, R10 ;  /* 0x00000002e9827825 */ /* 0x000fe200078e020a */
[----:B------:R-:W-:Y:S02]  /*c890*/  F2FP.BF16.F32.PACK_AB R50, R53, R52 ;  /* 0x000000343532723e */ /* 0x000fe400000010ff */
[----:B------:R-:W-:Y:S02]  /*c8a0*/  F2FP.BF16.F32.PACK_AB R51, R55, R51 ;  /* 0x000000333733723e */ /* 0x000fe400000010ff */
[C---:B------:R-:W-:Y:S02]  /*c8b0*/  IADD3 R177, P1, R130.reuse, 0x20, RZ ;  /* 0x0000002082b17810 */ /* 0x040fe40007f3e0ff */
[C---:B------:R-:W-:Y:S02]  /*c8c0*/  IADD3 R181, P3, R130.reuse, 0x60, RZ ;  /* 0x0000006082b57810 */ /* 0x040fe40007f7e0ff */
[C---:B------:R-:W-:Y:S01]  /*c8d0*/  IADD3 R179, P2, R130.reuse, 0x40, RZ ;  /* 0x0000004082b37810 */ /* 0x040fe20007f5e0ff */
[--C-:B------:R-:W-:Y:S01]  /*c8e0*/  IMAD.X R21, RZ, RZ, R131.reuse, P1 ;  /* 0x000000ffff157224 */ /* 0x100fe200008e0683 */
[----:B------:R-:W-:Y:S01]  /*c8f0*/  IADD3 R183, P4, R130, 0x4000, RZ ;  /* 0x0000400082b77810 */ /* 0x000fe20007f9e0ff */
[--C-:B------:R-:W-:Y:S01]  /*c900*/  IMAD.X R39, RZ, RZ, R131.reuse, P3 ;  /* 0x000000ffff277224 */ /* 0x100fe200018e0683 */
[----:B------:R-:W-:Y:S01]  /*c910*/  LOP3.LUT R20, R177, 0x380, RZ, 0xc0, !PT ;  /* 0x00000380b1147812 */ /* 0x000fe200078ec0ff */
[--C-:B-----5:R-:W-:Y:S01]  /*c920*/  IMAD.X R31, RZ, RZ, R131.reuse, P2 ;  /* 0x000000ffff1f7224 */ /* 0x120fe200010e0683 */
[----:B------:R-:W-:Y:S01]  /*c930*/  LOP3.LUT R38, R181, 0x380, RZ, 0xc0, !PT ;  /* 0x00000380b5267812 */ /* 0x000fe200078ec0ff */
[----:B------:R-:W-:Y:S01]  /*c940*/  IMAD.X R91, RZ, RZ, R131, P4 ;  /* 0x000000ffff5b7224 */ /* 0x000fe200020e0683 */
[----:B------:R-:W-:-:S02]  /*c950*/  SHF.R.U64 R20, R20, 0x3, RZ ;  /* 0x0000000314147819 */ /* 0x000fc400000012ff */
[----:B------:R-:W-:Y:S02]  /*c960*/  IADD3 R106, P2, R130, 0x8000, RZ ;  /* 0x00008000826a7810 */ /* 0x000fe40007f5e0ff */
[----:B------:R-:W-:Y:S02]  /*c970*/  SHF.R.U64 R38, R38, 0x3, RZ ;  /* 0x0000000326267819 */ /* 0x000fe400000012ff */
[C---:B------:R-:W-:Y:S01]  /*c980*/  IADD3 R114, P4, R130.reuse, 0x8040, RZ ;  /* 0x0000804082727810 */ /* 0x040fe20007f9e0ff */
[--C-:B------:R-:W-:Y:S01]  /*c990*/  IMAD.X R107, RZ, RZ, R131.reuse, P2 ;  /* 0x000000ffff6b7224 */ /* 0x100fe200010e0683 */
[----:B------:R-:W-:Y:S02]  /*c9a0*/  IADD3 R187, P0, R130, 0x4040, RZ ;  /* 0x0000404082bb7810 */ /* 0x000fe40007f1e0ff */
[----:B------:R-:W-:Y:S01]  /*c9b0*/  LOP3.LUT R20, R20, R177, RZ, 0x3c, !PT ;  /* 0x000000b114147212 */ /* 0x000fe200078e3cff */
[--C-:B------:R-:W-:Y:S01]  /*c9c0*/  IMAD.X R115, RZ, RZ, R131.reuse, P4 ;  /* 0x000000ffff737224 */ /* 0x100fe200020e0683 */
[----:B------:R-:W-:Y:S01]  /*c9d0*/  IADD3 R110, P3, R130, 0x8020, RZ ;  /* 0x00008020826e7810 */ /* 0x000fe20007f7e0ff */
[----:B------:R-:W-:Y:S01]  /*c9e0*/  IMAD.X R99, RZ, RZ, R131, P0 ;  /* 0x000000ffff637224 */ /* 0x000fe200000e0683 */
[----:B------:R-:W-:-:S02]  /*c9f0*/  LOP3.LUT R38, R38, R181, RZ, 0x3c, !PT ;  /* 0x000000b526267212 */ /* 0x000fc400078e3cff */
[----:B------:R-:W-:Y:S01]  /*ca00*/  LOP3.LUT R177, R106, 0x380, RZ, 0xc0, !PT ;  /* 0x000003806ab17812 */ /* 0x000fe200078ec0ff */
[----:B------:R-:W-:Y:S01]  /*ca10*/  IMAD.X R111, RZ, RZ, R131, P3 ;  /* 0x000000ffff6f7224 */ /* 0x000fe200018e0683 */
[----:B------:R-:W-:Y:S02]  /*ca20*/  LOP3.LUT R181, R114, 0x380, RZ, 0xc0, !PT ;  /* 0x0000038072b57812 */ /* 0x000fe400078ec0ff */
[----:B------:R-:W-:Y:S02]  /*ca30*/  LOP3.LUT R30, R179, 0x380, RZ, 0xc0, !PT ;  /* 0x00000380b31e7812 */ /* 0x000fe400078ec0ff */
[C---:B------:R-:W-:Y:S02]  /*ca40*/  LOP3.LUT R15, R130.reuse, 0x380, RZ, 0xc0, !PT ;  /* 0x00000380820f7812 */ /* 0x040fe400078ec0ff */
[----:B------:R-:W-:Y:S02]  /*ca50*/  SHF.R.U64 R177, R177, 0x3, RZ ;  /* 0x00000003b1b17819 */ /* 0x000fe400000012ff */
[----:B------:R-:W-:-:S02]  /*ca60*/  IADD3 R185, P5, R130, 0x4020, RZ ;  /* 0x0000402082b97810 */ /* 0x000fc40007fbe0ff */
[C---:B------:R-:W-:Y:S02]  /*ca70*/  IADD3 R189, P1, R130.reuse, 0x4060, RZ ;  /* 0x0000406082bd7810 */ /* 0x040fe40007f3e0ff */
[C---:B------:R-:W-:Y:S01]  /*ca80*/  IADD3 R12, P0, R130.reuse, 0xc000, RZ ;  /* 0x0000c000820c7810 */ /* 0x040fe20007f1e0ff */
[--C-:B------:R-:W-:Y:S01]  /*ca90*/  IMAD.X R95, RZ, RZ, R131.reuse, P5 ;  /* 0x000000ffff5f7224 */ /* 0x100fe200028e0683 */
[----:B------:R-:W-:Y:S01]  /*caa0*/  SHF.R.U64 R181, R181, 0x3, RZ ;  /* 0x00000003b5b57819 */ /* 0x000fe200000012ff */
[--C-:B------:R-:W-:Y:S01]  /*cab0*/  IMAD.X R103, RZ, RZ, R131.reuse, P1 ;  /* 0x000000ffff677224 */ /* 0x100fe200008e0683 */
[C---:B------:R-:W-:Y:S01]  /*cac0*/  IADD3 R151, P2, R130.reuse, 0xc040, RZ ;  /* 0x0000c04082977810 */ /* 0x040fe20007f5e0ff */
[--C-:B------:R-:W-:Y:S01]  /*cad0*/  IMAD.X R123, RZ, RZ, R131.reuse, P0 ;  /* 0x000000ffff7b7224 */ /* 0x100fe200000e0683 */
[----:B------:R-:W-:Y:S02]  /*cae0*/  IADD3 R14, P3, R130, 0xc060, RZ ;  /* 0x0000c060820e7810 */ /* 0x000fe40007f7e0ff */
[----:B------:R-:W-:Y:S01]  /*caf0*/  SHF.R.U64 R30, R30, 0x3, RZ ;  /* 0x000000031e1e7819 */ /* 0x000fe200000012ff */
[----:B------:R-:W-:Y:S01]  /*cb00*/  IMAD.X R13, RZ, RZ, R131, P2 ;  /* 0x000000ffff0d7224 */ /* 0x000fe200010e0683 */
[----:B------:R-:W-:-:S02]  /*cb10*/  SHF.R.U64 R15, R15, 0x3, RZ ;  /* 0x000000030f0f7819 */ /* 0x000fc400000012ff */
[----:B------:R-:W-:Y:S02]  /*cb20*/  LOP3.LUT R90, R183, 0x380, RZ, 0xc0, !PT ;  /* 0x00000380b75a7812 */ /* 0x000fe400078ec0ff */
[----:B------:R-:W-:Y:S02]  /*cb30*/  LOP3.LUT R106, R177, R106, RZ, 0x3c, !PT ;  /* 0x0000006ab16a7212 */ /* 0x000fe400078e3cff */
[----:B------:R-:W-:Y:S02]  /*cb40*/  LOP3.LUT R94, R185, 0x380, RZ, 0xc0, !PT ;  /* 0x00000380b95e7812 */ /* 0x000fe400078ec0ff */
[----:B------:R-:W-:Y:S02]  /*cb50*/  LOP3.LUT R114, R181, R114, RZ, 0x3c, !PT ;  /* 0x00000072b5727212 */ /* 0x000fe400078e3cff */
[----:B------:R-:W-:Y:S02]  /*cb60*/  LOP3.LUT R177, R12, 0x380, RZ, 0xc0, !PT ;  /* 0x000003800cb17812 */ /* 0x000fe400078ec0ff */
[----:B------:R-:W-:-:S02]  /*cb70*/  LOP3.LUT R30, R30, R179, RZ, 0x3c, !PT ;  /* 0x000000b31e1e7212 */ /* 0x000fc400078e3cff */
[----:B------:R-:W-:Y:S02]  /*cb80*/  LOP3.LUT R98, R187, 0x380, RZ, 0xc0, !PT ;  /* 0x00000380bb627812 */ /* 0x000fe400078ec0ff */
[----:B------:R-:W-:Y:S02]  /*cb90*/  LOP3.LUT R176, R151, 0x380, RZ, 0xc0, !PT ;  /* 0x0000038097b07812 */ /* 0x000fe400078ec0ff */
[----:B------:R-:W-:Y:S02]  /*cba0*/  LOP3.LUT R181, R14, 0x380, RZ, 0xc0, !PT ;  /* 0x000003800eb57812 */ /* 0x000fe400078ec0ff */
[C---:B------:R-:W-:Y:S02]  /*cbb0*/  IADD3 R118, P5, R130.reuse, 0x8060, RZ ;  /* 0x0000806082767810 */ /* 0x040fe40007fbe0ff */
[----:B-1----:R-:W-:Y:S02]  /*cbc0*/  IADD3 R84, P1, R130, 0xc020, RZ ;  /* 0x0000c02082547810 */ /* 0x002fe40007f3e0ff */
[----:B------:R-:W-:Y:S01]  /*cbd0*/  LOP3.LUT R102, R189, 0x380, RZ, 0xc0, !PT ;  /* 0x00000380bd667812 */ /* 0x000fe200078ec0ff */
[--C-:B------:R-:W-:Y:S01]  /*cbe0*/  IMAD.X R119, RZ, RZ, R131.reuse, P5 ;  /* 0x000000ffff777224 */ /* 0x100fe200028e0683 */
[----:B------:R-:W-:Y:S01]  /*cbf0*/  LOP3.LUT R179, R110, 0x380, RZ, 0xc0, !PT ;  /* 0x000003806eb37812 */ /* 0x000fe200078ec0ff */
[--C-:B------:R-:W-:Y:S01]  /*cc00*/  IMAD.X R127, RZ, RZ, R131.reuse, P1 ;  /* 0x000000ffff7f7224 */ /* 0x100fe200008e0683 */
[----:B------:R-:W-:Y:S01]  /*cc10*/  LOP3.LUT R130, R15, R130, RZ, 0x3c, !PT ;  /* 0x000000820f827212 */ /* 0x000fe200078e3cff */
[----:B------:R-:W-:Y:S01]  /*cc20*/  IMAD.X R15, RZ, RZ, R131, P3 ;  /* 0x000000ffff0f7224 */ /* 0x000fe200018e0683 */
[----:B------:R-:W-:-:S02]  /*cc30*/  SHF.R.U64 R90, R90, 0x3, RZ ;  /* 0x000000035a5a7819 */ /* 0x000fc400000012ff */
[----:B------:R-:W-:Y:S02]  /*cc40*/  SHF.R.U64 R94, R94, 0x3, RZ ;  /* 0x000000035e5e7819 */ /* 0x000fe400000012ff */
[----:B------:R-:W-:Y:S02]  /*cc50*/  SHF.R.U64 R177, R177, 0x3, RZ ;  /* 0x00000003b1b17819 */ /* 0x000fe400000012ff */
[----:B------:R-:W-:Y:S02]  /*cc60*/  SHF.R.U64 R98, R98, 0x3, RZ ;  /* 0x0000000362627819 */ /* 0x000fe400000012ff */
[----:B------:R-:W-:Y:S02]  /*cc70*/  SHF.R.U64 R176, R176, 0x3, RZ ;  /* 0x00000003b0b07819 */ /* 0x000fe400000012ff */
[----:B------:R-:W-:Y:S02]  /*cc80*/  SHF.R.U64 R181, R181, 0x3, RZ ;  /* 0x00000003b5b57819 */ /* 0x000fe400000012ff */
[----:B------:R-:W-:-:S02]  /*cc90*/  SHF.R.U64 R102, R102, 0x3, RZ ;  /* 0x0000000366667819 */ /* 0x000fc400000012ff */
[----:B------:R-:W-:Y:S02]  /*cca0*/  SHF.R.U64 R179, R179, 0x3, RZ ;  /* 0x00000003b3b37819 */ /* 0x000fe400000012ff */
[----:B------:R-:W-:Y:S02]  /*ccb0*/  LOP3.LUT R90, R90, R183, RZ, 0x3c, !PT ;  /* 0x000000b75a5a7212 */ /* 0x000fe400078e3cff */
[----:B------:R-:W-:Y:S02]  /*ccc0*/  MOV R130, R130 ;  /* 0x0000008200827202 */ /* 0x000fe40000000f00 */
[----:B------:R-:W-:Y:S02]  /*ccd0*/  LOP3.LUT R94, R94, R185, RZ, 0x3c, !PT ;  /* 0x000000b95e5e7212 */ /* 0x000fe400078e3cff */
[----:B------:R-:W-:Y:S01]  /*cce0*/  LOP3.LUT R122, R177, R12, RZ, 0x3c, !PT ;  /* 0x0000000cb17a7212 */ /* 0x000fe200078e3cff */
[----:B------:R1:W-:Y:S01]  /*ccf0*/  STSM.16.M88.4 [R130], R24 ;  /* 0x0000001882007844 */ /* 0x0003e20000000200 */
[----:B------:R-:W-:-:S02]  /*cd00*/  MOV R28, R20 ;  /* 0x00000014001c7202 */ /* 0x000fc40000000f00 */
[----:B------:R-:W-:Y:S02]  /*cd10*/  LOP3.LUT R98, R98, R187, RZ, 0x3c, !PT ;  /* 0x000000bb62627212 */ /* 0x000fe400078e3cff */
[----:B------:R-:W-:Y:S01]  /*cd20*/  LOP3.LUT R183, R118, 0x380, RZ, 0xc0, !PT ;  /* 0x0000038076b77812 */ /* 0x000fe200078ec0ff */
[----:B------:R2:W-:Y:S01]  /*cd30*/  STSM.16.M88.4 [R28], R32 ;  /* 0x000000201c007844 */ /* 0x0005e20000000200 */
[----:B------:R-:W-:Y:S02]  /*cd40*/  LOP3.LUT R12, R176, R151, RZ, 0x3c, !PT ;  /* 0x00000097b00c7212 */ /* 0x000fe400078e3cff */
[----:B------:R-:W-:Y:S02]  /*cd50*/  LOP3.LUT R14, R181, R14, RZ, 0x3c, !PT ;  /* 0x0000000eb50e7212 */ /* 0x000fe400078e3cff */
[----:B------:R-:W-:Y:S02]  /*cd60*/  MOV R30, R30 ;  /* 0x0000001e001e7202 */ /* 0x000fe40000000f00 */
[----:B------:R-:W-:-:S02]  /*cd70*/  LOP3.LUT R102, R102, R189, RZ, 0x3c, !PT ;  /* 0x000000bd66667212 */ /* 0x000fc400078e3cff */
[----:B------:R-:W-:Y:S01]  /*cd80*/  LOP3.LUT R110, R179, R110, RZ, 0x3c, !PT ;  /* 0x0000006eb36e7212 */ /* 0x000fe200078e3cff */
[----:B------:R3:W-:Y:S01]  /*cd90*/  STSM.16.M88.4 [R30], R40 ;  /* 0x000000281e007844 */ /* 0x0007e20000000200 */
[----:B------:R-:W-:Y:S02]  /*cda0*/  MOV R38, R38 ;  /* 0x0000002600267202 */ /* 0x000fe40000000f00 */
[----:B------:R-:W-:Y:S02]  /*cdb0*/  F2FP.BF16.F32.PACK_AB R57, R7, R58 ;  /* 0x0000003a0739723e */ /* 0x000fe400000010ff */
[----:B------:R-:W-:Y:S01]  /*cdc0*/  F2FP.BF16.F32.PACK_AB R64, R65, R64 ;  /* 0x000000404140723e */ /* 0x000fe200000010ff */
[----:B------:R-:W-:Y:S01]  /*cdd0*/  STSM.16.M88.4 [R38], R48 ;  /* 0x0000003026007844 */ /* 0x000fe20000000200 */
[----:B------:R-:W-:Y:S02]  /*cde0*/  LOP3.LUT R179, R84, 0x380, RZ, 0xc0, !PT ;  /* 0x0000038054b37812 */ /* 0x000fe400078ec0ff */
[----:B------:R-:W-:-:S02]  /*cdf0*/  MOV R90, R90 ;  /* 0x0000005a005a7202 */ /* 0x000fc40000000f00 */
[----:B------:R-:W-:Y:S02]  /*ce00*/  F2FP.BF16.F32.PACK_AB R58, R61, R60 ;  /* 0x0000003c3d3a723e */ /* 0x000fe400000010ff */
[----:B------:R-:W-:Y:S02]  /*ce10*/  F2FP.BF16.F32.PACK_AB R59, R63, R59 ;  /* 0x0000003b3f3b723e */ /* 0x000fe400000010ff */
[----:B------:R-:W-:Y:S01]  /*ce20*/  F2FP.BF16.F32.PACK_AB R65, R3, R66 ;  /* 0x000000420341723e */ /* 0x000fe200000010ff */
[----:B------:R-:W-:Y:S01]  /*ce30*/  IMAD.MOV.U32 R3, RZ, RZ, RZ ;  /* 0x000000ffff037224 */ /* 0x000fe200078e00ff */
[----:B------:R-:W-:Y:S01]  /*ce40*/  F2FP.BF16.F32.PACK_AB R72, R73, R72 ;  /* 0x000000484948723e */ /* 0x000fe200000010ff */
[----:B------:R-:W-:Y:S01]  /*ce50*/  STSM.16.M88.4 [R90], R56 ;  /* 0x000000385a007844 */ /* 0x000fe20000000200 */
[----:B------:R-:W-:Y:S02]  /*ce60*/  MOV R94, R94 ;  /* 0x0000005e005e7202 */ /* 0x000fe40000000f00 */
[----:B------:R-:W-:-:S02]  /*ce70*/  F2FP.BF16.F32.PACK_AB R66, R69, R68 ;  /* 0x000000444542723e */ /* 0x000fc400000010ff */
[----:B------:R-:W-:Y:S02]  /*ce80*/  F2FP.BF16.F32.PACK_AB R67, R67, R70 ;  /* 0x000000464343723e */ /* 0x000fe400000010ff */
[----:B------:R-:W-:Y:S02]  /*ce90*/  F2FP.BF16.F32.PACK_AB R73, R75, R74 ;  /* 0x0000004a4b49723e */ /* 0x000fe400000010ff */
[----:B------:R-:W-:Y:S01]  /*cea0*/  SHF.R.U64 R183, R183, 0x3, RZ ;  /* 0x00000003b7b77819 */ /* 0x000fe200000012ff */
[----:B------:R-:W-:Y:S01]  /*ceb0*/  STSM.16.M88.4 [R94], R64 ;  /* 0x000000405e007844 */ /* 0x000fe20000000200 */
[----:B------:R-:W-:Y:S02]  /*cec0*/  MOV R98, R98 ;  /* 0x0000006200627202 */ /* 0x000fe40000000f00 */
[----:B------:R-:W-:Y:S02]  /*ced0*/  MOV R21, R12 ;  /* 0x0000000c00157202 */ /* 0x000fe40000000f00 */
[----:B------:R-:W-:-:S02]  /*cee0*/  MOV R20, R14 ;  /* 0x0000000e00147202 */ /* 0x000fc40000000f00 */
[----:B------:R-:W-:Y:S02]  /*cef0*/  F2FP.BF16.F32.PACK_AB R74, R77, R163 ;  /* 0x000000a34d4a723e */ /* 0x000fe400000010ff */
[----:B------:R-:W-:Y:S02]  /*cf00*/  F2FP.BF16.F32.PACK_AB R75, R79, R78 ;  /* 0x0000004e4f4b723e */ /* 0x000fe400000010ff */
[----:B------:R-:W-:Y:S02]  /*cf10*/  MOV R102, R102 ;  /* 0x0000006600667202 */ /* 0x000fe40000000f00 */
[----:B------:R-:W-:Y:S01]  /*cf20*/  F2FP.BF16.F32.PACK_AB R12, R81, R164 ;  /* 0x000000a4510c723e */ /* 0x000fe200000010ff */
[----:B------:R-:W-:Y:S01]  /*cf30*/  STSM.16.M88.4 [R98], R72 ;  /* 0x0000004862007844 */ /* 0x000fe20000000200 */
[----:B------:R-:W-:Y:S02]  /*cf40*/  F2FP.BF16.F32.PACK_AB R13, R83, R82 ;  /* 0x00000052530d723e */ /* 0x000fe400000010ff */
[----:B------:R-:W-:-:S02]  /*cf50*/  F2FP.BF16.F32.PACK_AB R14, R4, R165 ;  /* 0x000000a5040e723e */ /* 0x000fc400000010ff */
[----:B------:R-:W-:Y:S02]  /*cf60*/  F2FP.BF16.F32.PACK_AB R15, R54, R46 ;  /* 0x0000002e360f723e */ /* 0x000fe400000010ff */
[----:B------:R-:W-:Y:S02]  /*cf70*/  SHF.R.U64 R179, R179, 0x3, RZ ;  /* 0x00000003b3b37819 */ /* 0x000fe400000012ff */
[----:B------:R-:W-:Y:S01]  /*cf80*/  LOP3.LUT R118, R183, R118, RZ, 0x3c, !PT ;  /* 0x00000076b7767212 */ /* 0x000fe200078e3cff */
[----:B------:R4:W-:Y:S01]  /*cf90*/  STSM.16.M88.4 [R102], R12 ;  /* 0x0000000c66007844 */ /* 0x0009e20000000200 */
[----:B------:R-:W-:Y:S02]  /*cfa0*/  MOV R106, R106 ;  /* 0x0000006a006a7202 */ /* 0x000fe40000000f00 */
[----:B-1----:R-:W-:Y:S02]  /*cfb0*/  F2FP.BF16.F32.PACK_AB R24, R89, R166 ;  /* 0x000000a65918723e */ /* 0x002fe400000010ff */
[----:B------:R-:W-:-:S02]  /*cfc0*/  F2FP.BF16.F32.PACK_AB R25, R71, R62 ;  /* 0x0000003e4719723e */ /* 0x000fc400000010ff */
[----:B------:R-:W-:Y:S02]  /*cfd0*/  F2FP.BF16.F32.PACK_AB R26, R93, R167 ;  /* 0x000000a75d1a723e */ /* 0x000fe400000010ff */
[----:B------:R-:W-:Y:S02]  /*cfe0*/  F2FP.BF16.F32.PACK_AB R27, R100, R96 ;  /* 0x00000060641b723e */ /* 0x000fe400000010ff */
[----:B------:R-:W-:Y:S02]  /*cff0*/  LOP3.LUT R126, R179, R84, RZ, 0x3c, !PT ;  /* 0x00000054b37e7212 */ /* 0x000fe400078e3cff */
[----:B------:R-:W-:Y:S01]  /*d000*/  MOV R110, R110 ;  /* 0x0000006e006e7202 */ /* 0x000fe20000000f00 */
[----:B------:R-:W-:Y:S01]  /*d010*/  STSM.16.M88.4 [R106], R24 ;  /* 0x000000186a007844 */ /* 0x000fe20000000200 */
[----:B--2---:R-:W-:Y:S02]  /*d020*/  F2FP.BF16.F32.PACK_AB R28, R97, R168 ;  /* 0x000000a8611c723e */ /* 0x004fe400000010ff */
[----:B------:R-:W-:-:S02]  /*d030*/  F2FP.BF16.F32.PACK_AB R29, R108, R104 ;  /* 0x000000686c1d723e */ /* 0x000fc400000010ff */
[----:B---3--:R-:W-:Y:S02]  /*d040*/  F2FP.BF16.F32.PACK_AB R30, R101, R169 ;  /* 0x000000a9651e723e */ /* 0x008fe400000010ff */
[----:B------:R-:W-:Y:S02]  /*d050*/  F2FP.BF16.F32.PACK_AB R31, R116, R112 ;  /* 0x00000070741f723e */ /* 0x000fe400000010ff */
[----:B------:R-:W-:Y:S02]  /*d060*/  MOV R114, R114 ;  /* 0x0000007200727202 */ /* 0x000fe40000000f00 */
[----:B----4-:R-:W-:Y:S01]  /*d070*/  F2FP.BF16.F32.PACK_AB R12, R105, R170 ;  /* 0x000000aa690c723e */ /* 0x010fe200000010ff */
[----:B------:R-:W-:Y:S01]  /*d080*/  STSM.16.M88.4 [R110], R28 ;  /* 0x0000001c6e007844 */ /* 0x000fe20000000200 */
[----:B------:R-:W-:Y:S02]  /*d090*/  F2FP.BF16.F32.PACK_AB R13, R124, R120 ;  /* 0x000000787c0d723e */ /* 0x000fe400000010ff */
[----:B------:R-:W-:-:S02]  /*d0a0*/  F2FP.BF16.F32.PACK_AB R14, R109, R171 ;  /* 0x000000ab6d0e723e */ /* 0x000fc400000010ff */
[----:B------:R-:W-:Y:S02]  /*d0b0*/  F2FP.BF16.F32.PACK_AB R15, R152, R128 ;  /* 0x00000080980f723e */ /* 0x000fe400000010ff */
[----:B------:R-:W-:Y:S02]  /*d0c0*/  F2FP.BF16.F32.PACK_AB R153, R154, R153 ;  /* 0x000000999a99723e */ /* 0x000fe400000010ff */
[----:B------:R-:W-:Y:S01]  /*d0d0*/  MOV R118, R118 ;  /* 0x0000007600767202 */ /* 0x000fe20000000f00 */
[----:B------:R1:W-:Y:S01]  /*d0e0*/  STSM.16.M88.4 [R114], R12 ;  /* 0x0000000c72007844 */ /* 0x0003e20000000200 */
[----:B------:R-:W-:Y:S02]  /*d0f0*/  F2FP.BF16.F32.PACK_AB R152, R113, R172 ;  /* 0x000000ac7198723e */ /* 0x000fe400000010ff */
[----:B------:R-:W-:Y:S02]  /*d100*/  F2FP.BF16.F32.PACK_AB R154, R117, R173 ;  /* 0x000000ad759a723e */ /* 0x000fe400000010ff */
[----:B------:R-:W-:-:S02]  /*d110*/  F2FP.BF16.F32.PACK_AB R155, R156, R155 ;  /* 0x0000009b9c9b723e */ /* 0x000fc400000010ff */
[----:B------:R-:W-:Y:S02]  /*d120*/  F2FP.BF16.F32.PACK_AB R157, R158, R157 ;  /* 0x0000009d9e9d723e */ /* 0x000fe400000010ff */
[----:B------:R-:W-:Y:S01]  /*d130*/  MOV R122, R122 ;  /* 0x0000007a007a7202 */ /* 0x000fe20000000f00 */
[----:B------:R2:W-:Y:S01]  /*d140*/  STSM.16.M88.4 [R118], R152 ;  /* 0x0000009876007844 */ /* 0x0005e20000000200 */
[----:B------:R-:W-:Y:S02]  /*d150*/  F2FP.BF16.F32.PACK_AB R156, R121, R174 ;  /* 0x000000ae799c723e */ /* 0x000fe400000010ff */
[----:B------:R-:W-:Y:S02]  /*d160*/  F2FP.BF16.F32.PACK_AB R158, R125, R175 ;  /* 0x000000af7d9e723e */ /* 0x000fe400000010ff */
[----:B------:R-:W-:Y:S02]  /*d170*/  F2FP.BF16.F32.PACK_AB R159, R160, R159 ;  /* 0x0000009fa09f723e */ /* 0x000fe400000010ff */
[----:B------:R-:W-:-:S02]  /*d180*/  F2FP.BF16.F32.PACK_AB R161, R162, R161 ;  /* 0x000000a1a2a1723e */ /* 0x000fc400000010ff */
[----:B------:R-:W-:Y:S01]  /*d190*/  F2FP.BF16.F32.PACK_AB R136, R137, R136 ;  /* 0x000000888988723e */ /* 0x000fe200000010ff */
[----:B------:R2:W-:Y:S01]  /*d1a0*/  STSM.16.M88.4 [R122], R156 ;  /* 0x0000009c7a007844 */ /* 0x0005e20000000200 */
[----:B------:R-:W-:Y:S02]  /*d1b0*/  ISETP.NE.U32.AND P0, PT, RZ, UR4, PT ;  /* 0x00000004ff007c0c */ /* 0x000fe4000bf05070 */
[----:B------:R-:W-:Y:S02]  /*d1c0*/  IADD3 R8, P1, R208, UR4, RZ ;  /* 0x00000004d0087c10 */ /* 0x000fe4000ff3e0ff */
[----:B------:R-:W-:Y:S02]  /*d1d0*/  MOV R126, R126 ;  /* 0x0000007e007e7202 */ /* 0x000fe40000000f00 */
[----:B------:R-:W-:Y:S02]  /*d1e0*/  F2FP.BF16.F32.PACK_AB R160, R129, R178 ;  /* 0x000000b281a0723e */ /* 0x000fe400000010ff */
[----:B------:R-:W-:-:S02]  /*d1f0*/  F2FP.BF16.F32.PACK_AB R162, R133, R132 ;  /* 0x0000008485a2723e */ /* 0x000fc400000010ff */
[----:B------:R-:W-:Y:S02]  /*d200*/  F2FP.BF16.F32.PACK_AB R163, R135, R134 ;  /* 0x0000008687a3723e */ /* 0x000fe400000010ff */
[----:B------:R-:W-:Y:S02]  /*d210*/  F2FP.BF16.F32.PACK_AB R137, R139, R138 ;  /* 0x0000008a8b89723e */ /* 0x000fe400000010ff */
[----:B------:R-:W-:Y:S01]  /*d220*/  F2FP.BF16.F32.PACK_AB R144, R145, R144 ;  /* 0x000000909190723e */ /* 0x000fe200000010ff */
[----:B------:R2:W-:Y:S01]  /*d230*/  STSM.16.M88.4 [R126], R160 ;  /* 0x000000a07e007844 */ /* 0x0005e20000000200 */
[----:B------:R-:W-:Y:S02]  /*d240*/  F2FP.BF16.F32.PACK_AB R138, R141, R140 ;  /* 0x0000008c8d8a723e */ /* 0x000fe400000010ff */
[----:B------:R-:W-:Y:S02]  /*d250*/  F2FP.BF16.F32.PACK_AB R139, R143, R142 ;  /* 0x0000008e8f8b723e */ /* 0x000fe400000010ff */
[----:B------:R-:W-:-:S02]  /*d260*/  F2FP.BF16.F32.PACK_AB R145, R147, R146 ;  /* 0x000000929391723e */ /* 0x000fc400000010ff */
[----:B------:R-:W-:Y:S01]  /*d270*/  F2FP.BF16.F32.PACK_AB R146, R149, R148 ;  /* 0x000000949592723e */ /* 0x000fe200000010ff */
[----:B------:R2:W-:Y:S01]  /*d280*/  STSM.16.M88.4 [R21], R136 ;  /* 0x0000008815007844 */ /* 0x0005e20000000200 */
[----:B------:R-:W-:Y:S02]  /*d290*/  F2FP.BF16.F32.PACK_AB R147, R0, R150 ;  /* 0x000000960093723e */ /* 0x000fe400000010ff */
[----:B------:R-:W-:Y:S02]  /*d2a0*/  ISETP.NE.AND.EX P0, PT, RZ, UR5, PT, P0 ;  /* 0x00000005ff007c0c */ /* 0x000fe4000bf05300 */
[----:B------:R-:W-:Y:S01]  /*d2b0*/  IADD3.X R9, R209, UR5, RZ, P1, !PT ;  /* 0x00000005d1097c10 */ /* 0x000fe20008ffe4ff */
[----:B------:R-:W-:Y:S01]  /*d2c0*/  ULDC.64 UR4, c[0x0][0xbe0] ;  /* 0x0002f80000047ab9 */ /* 0x000fe20000000a00 */
[----:B------:R2:W-:Y:S01]  /*d2d0*/  STSM.16.M88.4 [R20], R144 ;  /* 0x0000009014007844 */ /* 0x0005e20000000200 */
[----:B------:R-:W-:Y:S01]  /*d2e0*/  BAR.SYNC.DEFER_BLOCKING 0x1, 0x100 ;  /* 0x0044000000007b1d */ /* 0x000fe20000010000 */
[----:B------:R-:W-:-:S04]  /*d2f0*/  ISETP.NE.U32.AND P1, PT, RZ, UR4, PT ;  /* 0x00000004ff007c0c */ /* 0x000fc8000bf25070 */
[----:B------:R-:W-:-:S13]  /*d300*/  ISETP.NE.AND.EX P1, PT, RZ, UR5, PT, P1 ;  /* 0x00000005ff007c0c */ /* 0x000fda000bf25310 */
[----:B------:R-:W-:Y:S01]  /*d310*/  @P1 IADD3 R208, P2, R208, UR4, RZ ;  /* 0x00000004d0d01c10 */ /* 0x000fe2000ff5e0ff */
[----:B------:R-:W-:Y:S02]  /*d320*/  ULDC UR4, c[0x0][0xa88] ;  /* 0x0002a20000047ab9 */ /* 0x000fe40000000800 */
[----:B------:R-:W-:Y:S01]  /*d330*/  IMAD.U32 R0, RZ, RZ, UR4 ;  /* 0x00000004ff007e24 */ /* 0x000fe2000f8e00ff */
[----:B------:R-:W-:Y:S01]  /*d340*/  @P1 IADD3.X R209, R209, UR5, RZ, P2, !PT ;  /* 0x00000005d1d11c10 */ /* 0x000fe200097fe4ff */
[----:B------:R2:W5:Y:S01]  /*d350*/  @P0 LDG.E R3, desc[UR40][R8.64] ;  /* 0x0000002808030981 */ /* 0x000562000c1e1900 */
[----:B------:R-:W-:-:S03]  /*d360*/  IMAD R7, R202, 0x40, R201 ;  /* 0x00000040ca077824 */ /* 0x000fc600078e02c9 */
[----:B------:R2:W5:Y:S01]  /*d370*/  @P1 LDG.E R0, desc[UR40][R208.64] ;  /* 0x00000028d0001981 */ /* 0x000562000c1e1900 */
[----:B------:R-:W-:-:S03]  /*d380*/  IMAD.WIDE R10, R7, 0x2, R10 ;  /* 0x00000002070a7825 */ /* 0x000fc600078e020a */
[----:B-1----:R-:W-:Y:S01]  /*d390*/  IADD3 R13, P4, R10, 0x1000, RZ ;  /* 0x000010000a0d7810 */ /* 0x002fe20007f9e0ff */
[----:B------:R-:W-:-:S12]  /*d3a0*/  @P1 BRA `(.L_x_545) ;  /* 0x0000000000101947 */ /* 0x000fd80003800000 */
[----:B------:R-:W-:Y:S05]  /*d3b0*/  @!P0 BRA `(.L_x_545) ;  /* 0x00000000000c8947 */ /* 0x000fea0003800000 */
[----:B------:R-:W3:Y:S04]  /*d3c0*/  LDG.E R7, desc[UR40][R8.64] ;  /* 0x0000002808077981 */ /* 0x000ee8000c1e1900 */
[----:B-----5:R-:W3:Y:S02]  /*d3d0*/  LDG.E R0, desc[UR40][R8.64+0x4] ;  /* 0x0000042808007981 */ /* 0x020ee4000c1e1900 */
[----:B---3--:R-:W-:-:S07]  /*d3e0*/  IMAD.IADD R0, R0, 0x1, -R7 ;  /* 0x0000000100007824 */ /* 0x008fce00078e0a07 */
.L_x_545:
[----:B------:R-:W-:Y:S01]  /*d3f0*/  SHF.R.S32.HI R81, RZ, 0x1f, R207 ;  /* 0x0000001fff517819 */ /* 0x000fe200000114cf */
[----:B------:R-:W-:Y:S01]  /*d400*/  ULDC.64 UR4, c[0x0][0xb70] ;  /* 0x0002dc0000047ab9 */ /* 0x000fe20000000a00 */
[--C-:B--2--5:R-:W-:Y:S01]  /*d410*/  SHF.R.S32.HI R21, RZ, 0x1f, R3.reuse ;  /* 0x0000001fff157819 */ /* 0x124fe20000011403 */
[----:B------:R-:W-:Y:S01]  /*d420*/  IMAD.MOV.U32 R20, RZ, RZ, R3 ;  /* 0x000000ffff147224 */ /* 0x000fe200078e0003 */
[----:B------:R-:W-:Y:S01]  /*d430*/  LOP3.LUT R12, R13, 0x380, RZ, 0xc0, !PT ;  /* 0x000003800d0c7812 */ /* 0x000fe200078ec0ff */
[----:B------:R-:W-:Y:S01]  /*d440*/  IMAD R4, R81, UR4, RZ ;  /* 0x0000000451047c24 */ /* 0x000fe2000f8e02ff */
[----:B------:R-:W-:Y:S01]  /*d450*/  SEL R221, R221, RZ, !P0 ;  /* 0x000000ffdddd7207 */ /* 0x000fe20004000000 */
[C---:B------:R-:W-:Y:S01]  /*d460*/  IMAD.WIDE.U32 R8, R207.reuse, UR4, R20 ;  /* 0x00000004cf087c25 */ /* 0x040fe2000f8e0014 */
[----:B------:R-:W-:Y:S02]  /*d470*/  SEL R83, R210, RZ, !P0 ;  /* 0x000000ffd2537207 */ /* 0x000fe40004000000 */
[----:B------:R-:W-:Y:S01]  /*d480*/  SHF.R.U64 R12, R12, 0x3, RZ ;  /* 0x000000030c0c7819 */ /* 0x000fe200000012ff */
[----:B------:R-:W-:Y:S01]  /*d490*/  IMAD R7, R207, UR5, R4 ;  /* 0x00000005cf077c24 */ /* 0x000fe2000f8e0204 */
[----:B------:R-:W-:Y:S01]  /*d4a0*/  ULDC.64 UR4, c[0x0][0xb78] ;  /* 0x0002de0000047ab9 */ /* 0x000fe20000000a00 */
[C---:B------:R-:W-:Y:S01]  /*d4b0*/  IADD3 R29, P0, R10.reuse, 0x3000, RZ ;  /* 0x000030000a1d7810 */ /* 0x040fe20007f1e0ff */
[----:B------:R-:W-:Y:S01]  /*d4c0*/  IMAD R4, R221, UR4, RZ ;  /* 0x00000004dd047c24 */ /* 0x000fe2000f8e02ff */
[C---:B------:R-:W-:Y:S01]  /*d4d0*/  IADD3 R25, P5, R10.reuse, 0x2000, RZ ;  /* 0x000020000a197810 */ /* 0x040fe20007fbe0ff */
[----:B------:R-:W-:Y:S01]  /*d4e0*/  IMAD.IADD R9, R9, 0x1, R7 ;  /* 0x0000000109097824 */ /* 0x000fe200078e0207 */
[----:B------:R-:W-:Y:S01]  /*d4f0*/  IADD3 R37, P2, R10, 0x5000, RZ ;  /* 0x000050000a257810 */ /* 0x000fe20007f5e0ff */
[----:B------:R-:W-:Y:S01]  /*d500*/  IMAD R15, R213, 0x80, R232 ;  /* 0x00000080d50f7824 */ /* 0x000fe200078e02e8 */
[----:B------:R-:W-:Y:S01]  /*d510*/  LOP3.LUT R12, R12, R13, RZ, 0x3c, !PT ;  /* 0x0000000d0c0c7212 */ /* 0x000fe200078e3cff */
[----:B------:R-:W-:Y:S01]  /*d520*/  IMAD.WIDE.U32 R8, R83, UR4, R8 ;  /* 0x0000000453087c25 */ /* 0x000fe2000f8e0008 */
[----:B------:R-:W-:-:S02]  /*d530*/  IADD3 R33, P1, R10, 0x4000, RZ ;  /* 0x000040000a217810 */ /* 0x000fc40007f3e0ff */
[----:B------:R-:W-:Y:S01]  /*d540*/  LOP3.LUT R28, R29, 0x380, RZ, 0xc0, !PT ;  /* 0x000003801d1c7812 */ /* 0x000fe200078ec0ff */
[----:B------:R-:W-:Y:S01]  /*d550*/  IMAD R13, R83, UR5, R4 ;  /* 0x00000005530d7c24 */ /* 0x000fe2000f8e0204 */
[----:B------:R-:W-:Y:S01]  /*d560*/  LOP3.LUT R24, R25, 0x380, RZ, 0xc0, !PT ;  /* 0x0000038019187812 */ /* 0x000fe200078ec0ff */
[----:B------:R-:W-:Y:S01]  /*d570*/  ULDC.64 UR4, c[0x0][0xb40] ;  /* 0x0002d00000047ab9 */ /* 0x000fe20000000a00 */
[----:B------:R-:W-:Y:S02]  /*d580*/  SHF.R.S32.HI R7, RZ, 0x1f, R15 ;  /* 0x0000001fff077819 */ /* 0x000fe4000001140f */
[----:B------:R-:W-:Y:S02]  /*d590*/  IADD3 R4, P3, R15, R8, RZ ;  /* 0x000000080f047210 */ /* 0x000fe40007f7e0ff */
[----:B------:R-:W-:Y:S02]  /*d5a0*/  LOP3.LUT R36, R37, 0x380, RZ, 0xc0, !PT ;  /* 0x0000038025247812 */ /* 0x000fe400078ec0ff */
[----:B------:R-:W-:-:S02]  /*d5b0*/  LOP3.LUT R32, R33, 0x380, RZ, 0xc0, !PT ;  /* 0x0000038021207812 */ /* 0x000fc400078ec0ff */
[----:B------:R-:W-:Y:S02]  /*d5c0*/  SHF.R.U64 R28, R28, 0x3, RZ ;  /* 0x000000031c1c7819 */ /* 0x000fe400000012ff */
[----:B------:R-:W-:Y:S02]  /*d5d0*/  SHF.R.U64 R24, R24, 0x3, RZ ;  /* 0x0000000318187819 */ /* 0x000fe400000012ff */
[----:B------:R-:W-:Y:S01]  /*d5e0*/  IADD3.X R7, R7, R9, R13, P3, !PT ;  /* 0x0000000907077210 */ /* 0x000fe20001ffe40d */
[----:B------:R-:W-:Y:S01]  /*d5f0*/  IMAD.X R13, RZ, RZ, R11, P4 ;  /* 0x000000ffff0d7224 */ /* 0x000fe200020e060b */
[----:B------:R-:W-:Y:S02]  /*d600*/  SHF.R.U64 R36, R36, 0x3, RZ ;  /* 0x0000000324247819 */ /* 0x000fe400000012ff */
[----:B------:R-:W-:Y:S02]  /*d610*/  LEA R58, P3, R4, UR4, 0x2 ;  /* 0x00000004043a7c11 */ /* 0x000fe4000f8610ff */
[----:B------:R-:W-:-:S02]  /*d620*/  SHF.R.U64 R32, R32, 0x3, RZ ;  /* 0x0000000320207819 */ /* 0x000fc400000012ff */
[----:B------:R-:W-:Y:S01]  /*d630*/  LOP3.LUT R28, R28, R29, RZ, 0x3c, !PT ;  /* 0x0000001d1c1c7212 */ /* 0x000fe200078e3cff */
[--C-:B------:R-:W-:Y:S01]  /*d640*/  IMAD.X R29, RZ, RZ, R11.reuse, P0 ;  /* 0x000000ffff1d7224 */ /* 0x100fe200000e060b */
[----:B------:R-:W-:Y:S01]  /*d650*/  LOP3.LUT R24, R24, R25, RZ, 0x3c, !PT ;  /* 0x0000001918187212 */ /* 0x000fe200078e3cff */
[--C-:B------:R-:W-:Y:S01]  /*d660*/  IMAD.X R25, RZ, RZ, R11.reuse, P5 ;  /* 0x000000ffff197224 */ /* 0x100fe200028e060b */
[----:B------:R-:W-:Y:S02]  /*d670*/  IADD3 R53, P0, R10, 0x9000, RZ ;  /* 0x000090000a357810 */ /* 0x000fe40007f1e0ff */
[----:B------:R-:W-:Y:S01]  /*d680*/  LOP3.LUT R36, R36, R37, RZ, 0x3c, !PT ;  /* 0x0000002524247212 */ /* 0x000fe200078e3cff */
[----:B------:R-:W-:Y:S01]  /*d690*/  IMAD.X R37, RZ, RZ, R11, P2 ;  /* 0x000000ffff257224 */ /* 0x000fe200010e060b */
[----:B------:R-:W-:Y:S01]  /*d6a0*/  LEA.HI.X R59, R4, UR5, R7, 0x2, P3 ;  /* 0x00000005043b7c11 */ /* 0x000fe200098f1407 */
[----:B------:R-:W-:Y:S01]  /*d6b0*/  VIADD R7, R15, 0x8 ;  /* 0x000000080f077836 */ /* 0x000fe20000000000 */
[----:B------:R-:W-:Y:S01]  /*d6c0*/  LOP3.LUT R32, R32, R33, RZ, 0x3c, !PT ;  /* 0x0000002120207212 */ /* 0x000fe200078e3cff */
[----:B------:R-:W-:Y:S01]  /*d6d0*/  IMAD.X R33, RZ, RZ, R11, P1 ;  /* 0x000000ffff217224 */ /* 0x000fe200008e060b */
[C---:B------:R-:W-:Y:S01]  /*d6e0*/  IADD3 R41, P3, R10.reuse, 0x6000, RZ ;  /* 0x000060000a297810 */ /* 0x040fe20007f7e0ff */
[----:B------:R-:W-:Y:S01]  /*d6f0*/  ULDC.64 UR4, c[0x0][0xaa0] ;  /* 0x0002a80000047ab9 */ /* 0x000fe20000000a00 */
[----:B------:R-:W-:-:S02]  /*d700*/  IADD3 R45, P4, R10, 0x7000, RZ ;  /* 0x000070000a2d7810 */ /* 0x000fc40007f9e0ff */
[C---:B------:R-:W-:Y:S02]  /*d710*/  IADD3 R49, P5, R10.reuse, 0x8000, RZ ;  /* 0x000080000a317810 */ /* 0x040fe40007fbe0ff */
[C---:B------:R-:W-:Y:S02]  /*d720*/  IADD3 R57, P2, R10.reuse, 0xb000, RZ ;  /* 0x0000b0000a397810 */ /* 0x040fe40007f5e0ff */
[----:B------:R-:W-:Y:S02]  /*d730*/  LOP3.LUT R52, R53, 0x380, RZ, 0xc0, !PT ;  /* 0x0000038035347812 */ /* 0x000fe400078ec0ff */
[----:B------:R-:W-:Y:S02]  /*d740*/  IADD3 R77, P1, R10, 0xa000, RZ ;  /* 0x0000a0000a4d7810 */ /* 0x000fe40007f3e0ff */
[----:B------:R-:W-:Y:S02]  /*d750*/  LOP3.LUT R40, R41, 0x380, RZ, 0xc0, !PT ;  /* 0x0000038029287812 */ /* 0x000fe400078ec0ff */
[----:B------:R-:W-:-:S02]  /*d760*/  LOP3.LUT R44, R45, 0x380, RZ, 0xc0, !PT ;  /* 0x000003802d2c7812 */ /* 0x000fc400078ec0ff */
[----:B------:R-:W-:Y:S02]  /*d770*/  LOP3.LUT R48, R49, 0x380, RZ, 0xc0, !PT ;  /* 0x0000038031307812 */ /* 0x000fe400078ec0ff */
[----:B------:R-:W-:Y:S02]  /*d780*/  LOP3.LUT R56, R57, 0x380, RZ, 0xc0, !PT ;  /* 0x0000038039387812 */ /* 0x000fe400078ec0ff */
[----:B------:R-:W-:Y:S02]  /*d790*/  SHF.R.U64 R52, R52, 0x3, RZ ;  /* 0x0000000334347819 */ /* 0x000fe400000012ff */
[----:B------:R-:W-:Y:S02]  /*d7a0*/  LOP3.LUT R76, R77, 0x380, RZ, 0xc0, !PT ;  /* 0x000003804d4c7812 */ /* 0x000fe400078ec0ff */
[----:B------:R-:W-:Y:S02]  /*d7b0*/  SHF.R.U64 R40, R40, 0x3, RZ ;  /* 0x0000000328287819 */ /* 0x000fe400000012ff */
[----:B------:R-:W-:-:S02]  /*d7c0*/  SHF.R.U64 R44, R44, 0x3, RZ ;  /* 0x000000032c2c7819 */ /* 0x000fc400000012ff */
[----:B------:R-:W-:Y:S02]  /*d7d0*/  SHF.R.U64 R48, R48, 0x3, RZ ;  /* 0x0000000330307819 */ /* 0x000fe400000012ff */
[----:B------:R-:W-:Y:S02]  /*d7e0*/  SHF.R.U64 R56, R56, 0x3, RZ ;  /* 0x0000000338387819 */ /* 0x000fe400000012ff */
[----:B------:R-:W-:Y:S01]  /*d7f0*/  LOP3.LUT R52, R52, R53, RZ, 0x3c, !PT ;  /* 0x0000003534347212 */ /* 0x000fe200078e3cff */
[--C-:B------:R-:W-:Y:S01]  /*d800*/  IMAD.X R53, RZ, RZ, R11.reuse, P0 ;  /* 0x000000ffff357224 */ /* 0x100fe200000e060b */
[----:B------:R-:W-:Y:S02]  /*d810*/  SHF.R.U64 R76, R76, 0x3, RZ ;  /* 0x000000034c4c7819 */ /* 0x000fe400000012ff */
[----:B------:R-:W-:Y:S01]  /*d820*/  LOP3.LUT R40, R40, R41, RZ, 0x3c, !PT ;  /* 0x0000002928287212 */ /* 0x000fe200078e3cff */
[--C-:B------:R-:W-:Y:S01]  /*d830*/  IMAD.X R41, RZ, RZ, R11.reuse, P3 ;  /* 0x000000ffff297224 */ /* 0x100fe200018e060b */
[----:B------:R-:W-:Y:S01]  /*d840*/  LOP3.LUT R44, R44, R45, RZ, 0x3c, !PT ;  /* 0x0000002d2c2c7212 */ /* 0x000fe200078e3cff */
[--C-:B------:R-:W-:Y:S01]  /*d850*/  IMAD.X R45, RZ, RZ, R11.reuse, P4 ;  /* 0x000000ffff2d7224 */ /* 0x100fe200020e060b */
[----:B------:R-:W-:Y:S01]  /*d860*/  LOP3.LUT R48, R48, R49, RZ, 0x3c, !PT ;  /* 0x0000003130307212 */ /* 0x000fe200078e3cff */
[----:B------:R-:W-:Y:S01]  /*d870*/  IMAD.X R49, RZ, RZ, R11, P5 ;  /* 0x000000ffff317224 */ /* 0x000fe200028e060b */
[----:B------:R-:W-:-:S02]  /*d880*/  LOP3.LUT P0, RZ, R227, 0x3, RZ, 0xc0, !PT ;  /* 0x00000003e3ff7812 */ /* 0x000fc4000780c0ff */
[----:B------:R-:W-:Y:S01]  /*d890*/  LOP3.LUT R56, R56, R57, RZ, 0x3c, !PT ;  /* 0x0000003938387212 */ /* 0x000fe200078e3cff */
[--C-:B------:R-:W-:Y:S01]  /*d8a0*/  IMAD.X R57, RZ, RZ, R11.reuse, P2 ;  /* 0x000000ffff397224 */ /* 0x100fe200010e060b */
[C---:B------:R-:W-:Y:S02]  /*d8b0*/  IADD3 R73, P3, R10.reuse, 0xc000, RZ ;  /* 0x0000c0000a497810 */ /* 0x040fe40007f7e0ff */
[----:B------:R-:W-:Y:S02]  /*d8c0*/  IADD3 R69, P4, R10, 0xd000, RZ ;  /* 0x0000d0000a457810 */ /* 0x000fe40007f9e0ff */
[----:B------:R-:W-:Y:S01]  /*d8d0*/  LOP3.LUT R76, R76, R77, RZ, 0x3c, !PT ;  /* 0x0000004d4c4c7212 */ /* 0x000fe200078e3cff */
[----:B------:R-:W-:Y:S01]  /*d8e0*/  IMAD.X R77, RZ, RZ, R11, P1 ;  /* 0x000000ffff4d7224 */ /* 0x000fe200008e060b */
[C---:B------:R-:W-:Y:S02]  /*d8f0*/  IADD3 R65, P5, R10.reuse, 0xe000, RZ ;  /* 0x0000e0000a417810 */ /* 0x040fe40007fbe0ff */
[----:B------:R-:W-:-:S02]  /*d900*/  LOP3.LUT R4, R10, 0x380, RZ, 0xc0, !PT ;  /* 0x000003800a047812 */ /* 0x000fc400078ec0ff */
[----:B------:R-:W-:Y:S02]  /*d910*/  IADD3 R9, P2, R10, 0xf000, RZ ;  /* 0x0000f0000a097810 */ /* 0x000fe40007f5e0ff */
[-C--:B------:R-:W-:Y:S02]  /*d920*/  ISETP.GE.OR P1, PT, R15, R0.reuse, P0 ;  /* 0x000000000f00720c */ /* 0x080fe40000726670 */
[----:B------:R-:W-:Y:S01]  /*d930*/  ISETP.GE.OR P0, PT, R7, R0, P0 ;  /* 0x000000000700720c */ /* 0x000fe20000706670 */
[----:B------:R-:W-:Y:S01]  /*d940*/  IMAD.X R61, RZ, RZ, R11, P2 ;  /* 0x000000ffff3d7224 */ /* 0x000fe200010e060b */
[----:B------:R-:W-:Y:S02]  /*d950*/  LOP3.LUT R72, R73, 0x380, RZ, 0xc0, !PT ;  /* 0x0000038049487812 */ /* 0x000fe400078ec0ff */
[----:B------:R-:W-:Y:S02]  /*d960*/  LOP3.LUT R68, R69, 0x380, RZ, 0xc0, !PT ;  /* 0x0000038045447812 */ /* 0x000fe400078ec0ff */
[----:B------:R-:W-:-:S02]  /*d970*/  LOP3.LUT R64, R65, 0x380, RZ, 0xc0, !PT ;  /* 0x0000038041407812 */ /* 0x000fc400078ec0ff */
[----:B------:R-:W-:Y:S02]  /*d980*/  SHF.R.U64 R7, R4, 0x3, RZ ;  /* 0x0000000304077819 */ /* 0x000fe400000012ff */
[----:B------:R-:W-:Y:S01]  /*d990*/  LOP3.LUT R4, R9, 0x380, RZ, 0xc0, !PT ;  /* 0x0000038009047812 */ /* 0x000fe200078ec0ff */
[----:B------:R-:W-:Y:S01]  /*d9a0*/  @!P1 STG.E desc[UR40][R58.64], R6 ;  /* 0x000000063a009986 */ /* 0x000fe2000c101928 */
[----:B------:R-:W-:Y:S02]  /*d9b0*/  SHF.R.U64 R72, R72, 0x3, RZ ;  /* 0x0000000348487819 */ /* 0x000fe400000012ff */
[----:B------:R-:W-:Y:S01]  /*d9c0*/  SHF.R.U64 R68, R68, 0x3, RZ ;  /* 0x0000000344447819 */ /* 0x000fe200000012ff */
[----:B------:R1:W-:Y:S01]  /*d9d0*/  @!P0 STG.E desc[UR40][R58.64+0x20], R5 ;  /* 0x000020053a008986 */ /* 0x0003e2000c101928 */
[----:B------:R-:W-:Y:S02]  /*d9e0*/  SHF.R.U64 R64, R64, 0x3, RZ ;  /* 0x0000000340407819 */ /* 0x000fe400000012ff */
[----:B------:R-:W-:Y:S01]  /*d9f0*/  SHF.R.U64 R4, R4, 0x3, RZ ;  /* 0x0000000304047819 */ /* 0x000fe200000012ff */
[----:B------:R-:W5:Y:S01]  /*da00*/  LD.E.128 R12, desc[UR40][R12.64] ;  /* 0x000000280c0c7980 */ /* 0x000f62000c101d00 */
[----:B------:R-:W-:Y:S01]  /*da10*/  LOP3.LUT R72, R72, R73, RZ, 0x3c, !PT ;  /* 0x0000004948487212 */ /* 0x000fe200078e3cff */
[--C-:B------:R-:W-:Y:S01]  /*da20*/  IMAD.X R73, RZ, RZ, R11.reuse, P3 ;  /* 0x000000ffff497224 */ /* 0x100fe200018e060b */
[----:B------:R-:W-:Y:S01]  /*da30*/  LOP3.LUT R68, R68, R69, RZ, 0x3c, !PT ;  /* 0x0000004544447212 */ /* 0x000fe200078e3cff */
[--C-:B------:R-:W-:Y:S01]  /*da40*/  IMAD.X R69, RZ, RZ, R11.reuse, P4 ;  /* 0x000000ffff457224 */ /* 0x100fe200020e060b */
[----:B------:R-:W-:Y:S01]  /*da50*/  LOP3.LUT R64, R64, R65, RZ, 0x3c, !PT ;  /* 0x0000004140407212 */ /* 0x000fe200078e3cff */
[----:B------:R-:W-:Y:S01]  /*da60*/  IMAD.X R65, RZ, RZ, R11, P5 ;  /* 0x000000ffff417224 */ /* 0x000fe200028e060b */
[----:B------:R-:W-:Y:S01]  /*da70*/  LOP3.LUT R10, R7, R10, RZ, 0x3c, !PT ;  /* 0x0000000a070a7212 */ /* 0x000fe200078e3cff */
[----:B------:R-:W5:Y:S01]  /*da80*/  LD.E.128 R24, desc[UR40][R24.64] ;  /* 0x0000002818187980 */ /* 0x000f62000c101d00 */
[----:B------:R-:W-:-:S03]  /*da90*/  LOP3.LUT R60, R4, R9, RZ, 0x3c, !PT ;  /* 0x00000009043c7212 */ /* 0x000fc600078e3cff */
[----:B------:R-:W5:Y:S01]  /*daa0*/  LD.E.128 R28, desc[UR40][R28.64] ;  /* 0x000000281c1c7980 */ /* 0x000f62000c101d00 */
[----:B------:R-:W-:-:S03]  /*dab0*/  SHF.R.S32.HI R79, RZ, 0x1f, R201 ;  /* 0x0000001fff4f7819 */ /* 0x000fc600000114c9 */
[----:B------:R-:W5:Y:S01]  /*dac0*/  LD.E.128 R8, desc[UR40][R10.64] ;  /* 0x000000280a087980 */ /* 0x000f62000c101d00 */
[----:B------:R-:W-:-:S03]  /*dad0*/  IMAD.MOV.U32 R78, RZ, RZ, R201 ;  /* 0x000000ffff4e7224 */ /* 0x000fc600078e00c9 */
[----:B------:R-:W5:Y:S04]  /*dae0*/  LD.E.128 R32, desc[UR40][R32.64] ;  /* 0x0000002820207980 */ /* 0x000f68000c101d00 */
[----:B------:R-:W5:Y:S04]  /*daf0*/  LD.E.128 R36, desc[UR40][R36.64] ;  /* 0x0000002824247980 */ /* 0x000f68000c101d00 */
[----:B------:R-:W5:Y:S04]  /*db00*/  LD.E.128 R40, desc[UR40][R40.64] ;  /* 0x0000002828287980 */ /* 0x000f68000c101d00 */
[----:B------:R-:W5:Y:S04]  /*db10*/  LD.E.128 R44, desc[UR40][R44.64] ;  /* 0x000000282c2c7980 */ /* 0x000f68000c101d00 */
[----:B------:R-:W5:Y:S04]  /*db20*/  LD.E.128 R48, desc[UR40][R48.64] ;  /* 0x0000002830307980 */ /* 0x000f68000c101d00 */
[----:B------:R-:W5:Y:S04]  /*db30*/  LD.E.128 R52, desc[UR40][R52.64] ;  /* 0x0000002834347980 */ /* 0x000f68000c101d00 */
[----:B-1----:R1:W5:Y:S04]  /*db40*/  LD.E.128 R4, desc[UR40][R76.64] ;  /* 0x000000284c047980 */ /* 0x002368000c101d00 */
[----:B------:R-:W5:Y:S04]  /*db50*/  LD.E.128 R56, desc[UR40][R56.64] ;  /* 0x0000002838387980 */ /* 0x000f68000c101d00 */
[----:B------:R-:W5:Y:S04]  /*db60*/  LD.E.128 R72, desc[UR40][R72.64] ;  /* 0x0000002848487980 */ /* 0x000f68000c101d00 */
[----:B------:R-:W5:Y:S04]  /*db70*/  LD.E.128 R68, desc[UR40][R68.64] ;  /* 0x0000002844447980 */ /* 0x000f68000c101d00 */
[----:B------:R-:W5:Y:S04]  /*db80*/  LD.E.128 R64, desc[UR40][R64.64] ;  /* 0x0000002840407980 */ /* 0x000f68000c101d00 */
[----:B------:R-:W5:Y:S01]  /*db90*/  LD.E.128 R60, desc[UR40][R60.64] ;  /* 0x000000283c3c7980 */ /* 0x000f62000c101d00 */
[----:B------:R-:W-:Y:S01]  /*dba0*/  IMAD R80, R21, UR4, RZ ;  /* 0x0000000415507c24 */ /* 0x000fe2000f8e02ff */
[----:B------:R-:W-:Y:S01]  /*dbb0*/  @!PT LDS RZ, [RZ] ;  /* 0x00000000fffff984 */ /* 0x000fe20000000800 */
[----:B------:R-:W-:Y:S01]  /*dbc0*/  @!PT LDS RZ, [RZ] ;  /* 0x00000000fffff984 */ /* 0x000fe20000000800 */
[----:B------:R-:W-:Y:S01]  /*dbd0*/  @!PT LDS RZ, [RZ] ;  /* 0x00000000fffff984 */ /* 0x000fe20000000800 */
[----:B------:R-:W-:Y:S01]  /*dbe0*/  @!PT LDS RZ, [RZ] ;  /* 0x00000000fffff984 */ /* 0x000fe20000000800 */
[----:B------:R2:W-:Y:S06]  /*dbf0*/  MEMBAR.ALL.CTA ;  /* 0x0000000000007992 */ /* 0x0005ec0000008000 */
[----:B--2---:R-:W2:Y:S01]  /*dc00*/  FENCE.VIEW.ASYNC.S ;  /* 0x00000000000073c6 */ /* 0x004ea20000000000 */
[----:B------:R-:W-:-:S04]  /*dc10*/  IMAD.WIDE.U32 R20, R3, UR4, R78 ;  /* 0x0000000403147c25 */ /* 0x000fc8000f8e004e */
[----:B------:R-:W-:Y:S01]  /*dc20*/  IMAD R3, R3, UR5, R80 ;  /* 0x0000000503037c24 */ /* 0x000fe2000f8e0250 */
[----:B------:R-:W-:Y:S01]  /*dc30*/  ULDC.64 UR4, c[0x0][0xae0] ;  /* 0x0002b80000047ab9 */ /* 0x000fe20000000a00 */
[----:B------:R-:W-:Y:S02]  /*dc40*/  IMAD R79, R213, -0x80, R0 ;  /* 0xffffff80d54f7824 */ /* 0x000fe400078e0200 */
[C---:B------:R-:W-:Y:S02]  /*dc50*/  VIADD R0, R202.reuse, 0x40 ;  /* 0x00000040ca007836 */ /* 0x040fe40000000000 */
[----:B------:R-:W-:Y:S01]  /*dc60*/  IMAD.IADD R21, R21, 0x1, R3 ;  /* 0x0000000115157824 */ /* 0x000fe200078e0203 */
[-C--:B------:R-:W-:Y:S01]  /*dc70*/  ISETP.GE.AND P3, PT, R202, R79.reuse, PT ;  /* 0x0000004fca00720c */ /* 0x080fe20003f66270 */
[----:B------:R-:W-:Y:S01]  /*dc80*/  IMAD R78, R81, UR4, RZ ;  /* 0x00000004514e7c24 */ /* 0x000fe2000f8e02ff */
[----:B------:R-:W-:Y:S01]  /*dc90*/  ISETP.GE.AND P0, PT, R0, R79, PT ;  /* 0x0000004f0000720c */ /* 0x000fe20003f06270 */
[----:B------:R-:W-:-:S02]  /*dca0*/  VIADD R3, R202, 0x20 ;  /* 0x00000020ca037836 */ /* 0x000fc40000000000 */
[C---:B-1----:R-:W-:Y:S02]  /*dcb0*/  IMAD R77, R207.reuse, UR5, R78 ;  /* 0x00000005cf4d7c24 */ /* 0x042fe4000f8e024e */
[----:B------:R-:W-:Y:S01]  /*dcc0*/  IMAD.WIDE.U32 R20, R207, UR4, R20 ;  /* 0x00000004cf147c25 */ /* 0x000fe2000f8e0014 */
[----:B------:R-:W-:-:S03]  /*dcd0*/  ULDC.64 UR4, c[0x0][0xae8] ;  /* 0x0002ba0000047ab9 */ /* 0x000fc60000000a00 */
[----:B------:R-:W-:Y:S01]  /*dce0*/  VIADD R0, R18, 0x22820 ;  /* 0x0002282012007836 */ /* 0x000fe20000000000 */
[-C--:B------:R-:W-:Y:S01]  /*dcf0*/  ISETP.GE.AND P2, PT, R3, R79.reuse, PT ;  /* 0x0000004f0300720c */ /* 0x080fe20003f46270 */
[----:B------:R-:W-:Y:S02]  /*dd00*/  VIADD R76, R202, 0x60 ;  /* 0x00000060ca4c7836 */ /* 0x000fe40000000000 */
[----:B------:R-:W-:Y:S01]  /*dd10*/  IMAD.IADD R21, R21, 0x1, R77 ;  /* 0x0000000115157824 */ /* 0x000fe200078e024d */
[----:B------:R-:W-:Y:S01]  /*dd20*/  PRMT R0, RZ, 0x654, R0 ;  /* 0x00000654ff007816 */ /* 0x000fe20000000000 */
[----:B------:R-:W-:Y:S01]  /*dd30*/  IMAD R3, R221, UR4, RZ ;  /* 0x00000004dd037c24 */ /* 0x000fe2000f8e02ff */
[----:B------:R-:W-:Y:S01]  /*dd40*/  ISETP.GE.AND P1, PT, R76, R79, PT ;  /* 0x0000004f4c00720c */ /* 0x000fe20003f26270 */
[C---:B------:R-:W-:Y:S01]  /*dd50*/  IMAD.WIDE.U32 R78, R83.reuse, UR4, R20 ;  /* 0x00000004534e7c25 */ /* 0x040fe2000f8e0014 */
[----:B------:R-:W-:Y:S01]  /*dd60*/  SHF.R.S32.HI R203, RZ, 0x1f, R202 ;  /* 0x0000001fffcb7819 */ /* 0x000fe200000114ca */
[----:B--2---:R1:W-:Y:S01]  /*dd70*/  SYNCS.ARRIVE.TRANS64.RED.A1T0 RZ, [R0+URZ], RZ ;  /* 0x000000ff00ff79a7 */ /* 0x0043e2000810043f */
[----:B------:R-:W-:Y:S01]  /*dd80*/  BSSY B1, `(.L_x_546) ;  /* 0x000001b000017945 */ /* 0x000fe20003800000 */
[----:B------:R-:W-:-:S02]  /*dd90*/  IMAD R3, R83, UR5, R3 ;  /* 0x0000000553037c24 */ /* 0x000fc4000f8e0203 */
[----:B------:R-:W-:-:S04]  /*dda0*/  IMAD.WIDE R76, R213, 0x80, R202 ;  /* 0x00000080d54c7825 */ /* 0x000fc800078e02ca */
[----:B------:R-:W-:Y:S01]  /*ddb0*/  IMAD.IADD R83, R79, 0x1, R3 ;  /* 0x000000014f537824 */ /* 0x000fe200078e0203 */
[----:B-1----:R-:W-:Y:S06]  /*ddc0*/  @P3 BRA `(.L_x_547) ;  /* 0x0000000000583947 */ /* 0x002fec0003800000 */
[----:B------:R-:W-:Y:S01]  /*ddd0*/  ULDC.64 UR4, c[0x0][0xad8] ;  /* 0x0002b60000047ab9 */ /* 0x000fe20000000a00 */
[----:B------:R-:W-:Y:S01]  /*dde0*/  IMAD.MOV.U32 R20, RZ, RZ, R78 ;  /* 0x000000ffff147224 */ /* 0x000fe200078e004e */
[----:B------:R-:W-:Y:S01]  /*ddf0*/  ULDC.64 UR6, c[0x0][0xa80] ;  /* 0x0002a00000067ab9 */ /* 0x000fe20000000a00 */
[----:B------:R-:W-:Y:S02]  /*de00*/  IMAD.MOV.U32 R21, RZ, RZ, R83 ;  /* 0x000000ffff157224 */ /* 0x000fe400078e0053 */
[----:B------:R-:W-:Y:S02]  /*de10*/  IMAD R3, R77, UR4, RZ ;  /* 0x000000044d037c24 */ /* 0x000fe4000f8e02ff */
[C---:B------:R-:W-:Y:S01]  /*de20*/  IMAD.WIDE.U32 R20, R76.reuse, UR4, R20 ;  /* 0x000000044c147c25 */ /* 0x040fe2000f8e0014 */
[----:B------:R-:W-:Y:S02]  /*de30*/  ULDC UR4, c[0x0][0xa8c] ;  /* 0x0002a30000047ab9 */ /* 0x000fe40000000800 */
[C---:B------:R-:W-:Y:S01]  /*de40*/  ISETP.GE.AND P5, PT, R201.reuse, UR4, PT ;  /* 0x00000004c9007c0c */ /* 0x040fe2000bfa6270 */
[----:B------:R-:W-:Y:S01]  /*de50*/  IMAD R3, R76, UR5, R3 ;  /* 0x000000054c037c24 */ /* 0x000fe2000f8e0203 */
[----:B------:R-:W-:Y:S01]  /*de60*/  LEA R80, P3, R20, UR6, 0x1 ;  /* 0x0000000614507c11 */ /* 0x000fe2000f8608ff */
[----:B------:R-:W-:-:S02]  /*de70*/  VIADD R0, R201, 0x40 ;  /* 0x00000040c9007836 */ /* 0x000fc40000000000 */
[----:B------:R-:W-:-:S03]  /*de80*/  IMAD.IADD R3, R21, 0x1, R3 ;  /* 0x0000000115037824 */ /* 0x000fc600078e0203 */
[----:B------:R-:W-:Y:S01]  /*de90*/  ISETP.GE.AND P4, PT, R0, UR4, PT ;  /* 0x0000000400007c0c */ /* 0x000fe2000bf86270 */
[C---:B------:R-:W-:Y:S01]  /*dea0*/  VIADD R0, R201.reuse, 0xc0 ;  /* 0x000000c0c9007836 */ /* 0x040fe20000000000 */
[----:B------:R-:W-:Y:S01]  /*deb0*/  LEA.HI.X R81, R20, UR7, R3, 0x1, P3 ;  /* 0x0000000714517c11 */ /* 0x000fe200098f0c03 */
[----:B------:R-:W-:-:S04]  /*dec0*/  VIADD R3, R201, 0x80 ;  /* 0x00000080c9037836 */ /* 0x000fc80000000000 */
[----:B-----5:R1:W-:Y:S01]  /*ded0*/  @!P5 STG.E.128 desc[UR40][R80.64], R8 ;  /* 0x000000085000d986 */ /* 0x0203e2000c101d28 */
[----:B------:R-:W-:Y:S02]  /*dee0*/  ISETP.GE.AND P3, PT, R3, UR4, PT ;  /* 0x0000000403007c0c */ /* 0x000fe4000bf66270 */
[----:B------:R-:W-:-:S03]  /*def0*/  ISETP.GE.AND P5, PT, R0, UR4, PT ;  /* 0x0000000400007c0c */ /* 0x000fc6000bfa6270 */
[----:B------:R1:W-:Y:S08]  /*df00*/  @!P4 STG.E.128 desc[UR40][R80.64+0x80], R32 ;  /* 0x000080205000c986 */ /* 0x0003f0000c101d28 */
[----:B------:R1:W-:Y:S04]  /*df10*/  @!P3 STG.E.128 desc[UR40][R80.64+0x100], R48 ;  /* 0x000100305000b986 */ /* 0x0003e8000c101d28 */
[----:B------:R1:W-:Y:S02]  /*df20*/  @!P5 STG.E.128 desc[UR40][R80.64+0x180], R72 ;  /* 0x000180485000d986 */ /* 0x0003e4000c101d28 */
.L_x_547:
[----:B------:R-:W-:Y:S05]  /*df30*/  BSYNC B1 ;  /* 0x0000000000017941 */ /* 0x000fea0003800000 */
.L_x_546:
[----:B------:R-:W-:Y:S04]  /*df40*/  BSSY B1, `(.L_x_548) ;  /* 0x000001a000017945 */ /* 0x000fe80003800000 */
[----:B------:R-:W-:Y:S05]  /*df50*/  @P2 BRA `(.L_x_549) ;  /* 0x0000000000602947 */ /* 0x000fea0003800000 */
[----:B------:R-:W-:Y:S01]  /*df60*/  IADD3 R3, P2, R76, 0x20, RZ ;  /* 0x000000204c037810 */ /* 0x000fe20007f5e0ff */
[----:B------:R-:W-:Y:S01]  /*df70*/  ULDC.64 UR6, c[0x0][0xad8] ;  /* 0x0002b60000067ab9 */ /* 0x000fe20000000a00 */
[----:B-1---5:R-:W-:Y:S01]  /*df80*/  IMAD.MOV.U32 R8, RZ, RZ, R78 ;  /* 0x000000ffff087224 */ /* 0x022fe200078e004e */
[----:B------:R-:W-:Y:S01]  /*df90*/  ULDC UR4, c[0x0][0xa8c] ;  /* 0x0002a30000047ab9 */ /* 0x000fe20000000800 */
[----:B------:R-:W-:Y:S01]  /*dfa0*/  IMAD.MOV.U32 R9, RZ, RZ, R83 ;  /* 0x000000ffff097224 */ /* 0x000fe200078e0053 */
[C---:B------:R-:W-:Y:S01]  /*dfb0*/  ISETP.GE.AND P4, PT, R201.reuse, UR4, PT ;  /* 0x00000004c9007c0c */ /* 0x040fe2000bf86270 */
[----:B------:R-:W-:Y:S02]  /*dfc0*/  IMAD.X R0, RZ, RZ, R77, P2 ;  /* 0x000000ffff007224 */ /* 0x000fe400010e064d */
[----:B------:R-:W-:Y:S02]  /*dfd0*/  VIADD R10, R201, 0x40 ;  /* 0x00000040c90a7836 */ /* 0x000fe40000000000 */
[----:B------:R-:W-:-:S02]  /*dfe0*/  IMAD R0, R0, UR6, RZ ;  /* 0x0000000600007c24 */ /* 0x000fc4000f8e02ff */
[----:B------:R-:W-:Y:S01]  /*dff0*/  IMAD.WIDE.U32 R8, R3, UR6, R8 ;  /* 0x0000000603087c25 */ /* 0x000fe2000f8e0008 */
[----:B------:R-:W-:-:S03]  /*e000*/  ISETP.GE.AND P3, PT, R10, UR4, PT ;  /* 0x000000040a007c0c */ /* 0x000fc6000bf66270 */
[----:B------:R-:W-:Y:S01]  /*e010*/  IMAD R3, R3, UR7, R0 ;  /* 0x0000000703037c24 */ /* 0x000fe2000f8e0200 */
[----:B------:R-:W-:Y:S01]  /*e020*/  ULDC.64 UR6, c[0x0][0xa80] ;  /* 0x0002a00000067ab9 */ /* 0x000fe20000000a00 */
[----:B------:R-:W-:Y:S01]  /*e030*/  VIADD R0, R201, 0x80 ;  /* 0x00000080c9007836 */ /* 0x000fe20000000000 */
[----:B------:R-:W-:Y:S01]  /*e040*/  LEA R10, P5, R8, UR6, 0x1 ;  /* 0x00000006080a7c11 */ /* 0x000fe2000f8a08ff */
[----:B------:R-:W-:Y:S02]  /*e050*/  IMAD.IADD R3, R9, 0x1, R3 ;  /* 0x0000000109037824 */ /* 0x000fe400078e0203 */
[----:B------:R-:W-:Y:S01]  /*e060*/  VIADD R9, R201, 0xc0 ;  /* 0x000000c0c9097836 */ /* 0x000fe20000000000 */
[----:B------:R-:W-:Y:S02]  /*e070*/  ISETP.GE.AND P2, PT, R0, UR4, PT ;  /* 0x0000000400007c0c */ /* 0x000fe4000bf46270 */
[----:B------:R-:W-:Y:S02]  /*e080*/  LEA.HI.X R11, R8, UR7, R3, 0x1, P5 ;  /* 0x00000007080b7c11 */ /* 0x000fe4000a8f0c03 */
[----:B------:R-:W-:-:S03]  /*e090*/  ISETP.GE.AND P5, PT, R9, UR4, PT ;  /* 0x0000000409007c0c */ /* 0x000fc6000bfa6270 */
[----:B------:R2:W-:Y:S04]  /*e0a0*/  @!P4 STG.E.128 desc[UR40][R10.64], R12 ;  /* 0x0000000c0a00c986 */ /* 0x0005e8000c101d28 */
[----:B------:R2:W-:Y:S04]  /*e0b0*/  @!P3 STG.E.128 desc[UR40][R10.64+0x80], R36 ;  /* 0x000080240a00b986 */ /* 0x0005e8000c101d28 */
[----:B------:R2:W-:Y:S04]  /*e0c0*/  @!P2 STG.E.128 desc[UR40][R10.64+0x100], R52 ;  /* 0x000100340a00a986 */ /* 0x0005e8000c101d28 */
[----:B------:R2:W-:Y:S02]  /*e0d0*/  @!P5 STG.E.128 desc[UR40][R10.64+0x180], R68 ;  /* 0x000180440a00d986 */ /* 0x0005e4000c101d28 */
.L_x_549:
[----:B------:R-:W-:Y:S05]  /*e0e0*/  BSYNC B1 ;  /* 0x0000000000017941 */ /* 0x000fea0003800000 */
.L_x_548:
        /* <DEDUP_REMOVED lines=14> */
[----:B--2---:R-:W-:Y:S02]  /*e1d0*/  VIADD R10, R201, 0xc0 ;  /* 0x000000c0c90a7836 */ /* 0x004fe40000000000 */
        /* <DEDUP_REMOVED lines=11> */
.L_x_551:
[----:B------:R-:W-:Y:S05]  /*e290*/  BSYNC B1 ;  /* 0x0000000000017941 */ /* 0x000fea0003800000 */
.L_x_550:
[----:B------:R-:W-:Y:S05]  /*e2a0*/  @P1 BRA `(.L_x_552) ;  /* 0x0000000c00441947 */ /* 0x000fea0003800000 */
[----:B------:R-:W-:Y:S01]  /*e2b0*/  IADD3 R3, P0, R76, 0x60, RZ ;  /* 0x000000604c037810 */ /* 0x000fe20007f1e0ff */
[C---:B------:R-:W-:Y:S01]  /*e2c0*/  VIADD R0, R201.reuse, 0x40 ;  /* 0x00000040c9007836 */ /* 0x040fe20000000000 */
[----:B------:R-:W-:Y:S01]  /*e2d0*/  ULDC UR4, c[0x0][0xa8c] ;  /* 0x0002a30000047ab9 */ /* 0x000fe20000000800 */
[----:B------:R-:W-:Y:S01]  /*e2e0*/  ULDC.64 UR6, c[0x0][0xad8] ;  /* 0x0002b60000067ab9 */ /* 0x000fe20000000a00 */
[----:B---3-5:R-:W-:Y:S01]  /*e2f0*/  IMAD.MOV.U32 R4, RZ, RZ, R78 ;  /* 0x000000ffff047224 */ /* 0x028fe200078e004e */
        /* <DEDUP_REMOVED lines=21> */
.L_x_544:
[----:B------:R-:W-:Y:S01]  /*e450*/  ULDC.64 UR4, c[0x0][0xbd8] ;  /* 0x0002f60000047ab9 */ /* 0x000fe20000000a00 */
[----:B------:R-:W-:Y:S01]  /*e460*/  IMAD.MOV.U32 R3, RZ, RZ, RZ ;  /* 0x000000ffff037224 */ /* 0x000fe200078e00ff */
[----:B------:R-:W-:Y:S02]  /*e470*/  ISETP.NE.U32.AND P0, PT, RZ, UR4, PT ;  /* 0x00000004ff007c0c */ /* 0x000fe4000bf05070 */
[----:B------:R-:W-:Y:S02]  /*e480*/  IADD3 R4, P1, R208, UR4, RZ ;  /* 0x00000004d0047c10 */ /* 0x000fe4000ff3e0ff */
[----:B------:R-:W-:Y:S02]  /*e490*/  ISETP.NE.AND.EX P0, PT, RZ, UR5, PT, P0 ;  /* 0x00000005ff007c0c */ /* 0x000fe4000bf05300 */
[----:B------:R-:W-:Y:S01]  /*e4a0*/  IADD3.X R5, R209, UR5, RZ, P1, !PT ;  /* 0x00000005d1057c10 */ /* 0x000fe20008ffe4ff */
[----:B------:R-:W-:Y:S02]  /*e4b0*/  ULDC.64 UR4, c[0x0][0xbe0] ;  /* 0x0002f80000047ab9 */ /* 0x000fe40000000a00 */
[----:B------:R-:W-:-:S04]  /*e4c0*/  ISETP.NE.U32.AND P1, PT, RZ, UR4, PT ;  /* 0x00000004ff007c0c */ /* 0x000fc8000bf25070 */
[----:B------:R-:W-:-:S04]  /*e4d0*/  ISETP.NE.AND.EX P1, PT, RZ, UR5, PT, P1 ;  /* 0x00000005ff007c0c */ /* 0x000fc8000bf25310 */
[----:B------:R2:W5:Y:S09]  /*e4e0*/  @P0 LDG.E R3, desc[UR40][R4.64] ;  /* 0x0000002804030981 */ /* 0x000572000c1e1900 */
[----:B------:R-:W-:Y:S01]  /*e4f0*/  @P1 IADD3 R208, P2, R208, UR4, RZ ;  /* 0x00000004d0d01c10 */ /* 0x000fe2000ff5e0ff */
[----:B------:R-:W-:-:S02]  /*e500*/  ULDC UR4, c[0x0][0xa88] ;  /* 0x0002a20000047ab9 */ /* 0x000fc40000000800 */
[----:B------:R-:W-:Y:S01]  /*e510*/  IMAD.U32 R0, RZ, RZ, UR4 ;  /* 0x00000004ff007e24 */ /* 0x000fe2000f8e00ff */
[----:B------:R-:W-:-:S05]  /*e520*/  @P1 IADD3.X R209, R209, UR5, RZ, P2, !PT ;  /* 0x00000005d1d11c10 */ /* 0x000fca00097fe4ff */
[----:B------:R2:W5:Y:S01]  /*e530*/  @P1 LDG.E R0, desc[UR40][R208.64] ;  /* 0x00000028d0001981 */ /* 0x000562000c1e1900 */
[----:B------:R-:W-:Y:S01]  /*e540*/  ISETP.GE.AND P2, PT, R235, 0x80, PT ;  /* 0x00000080eb00780c */ /* 0x000fe20003f46270 */
[----:B------:R-:W-:-:S12]  /*e550*/  @P1 BRA `(.L_x_553) ;  /* 0x0000000000101947 */ /* 0x000fd80003800000 */
[----:B------:R-:W-:Y:S05]  /*e560*/  @!P0 BRA `(.L_x_553) ;  /* 0x00000000000c8947 */ /* 0x000fea0003800000 */
[----:B------:R-:W3:Y:S04]  /*e570*/  LDG.E R7, desc[UR40][R4.64] ;  /* 0x0000002804077981 */ /* 0x000ee8000c1e1900 */
[----:B-----5:R-:W3:Y:S02]  /*e580*/  LDG.E R0, desc[UR40][R4.64+0x4] ;  /* 0x0000042804007981 */ /* 0x020ee4000c1e1900 */
[----:B---3--:R-:W-:-:S07]  /*e590*/  IMAD.IADD R0, R0, 0x1, -R7 ;  /* 0x0000000100007824 */ /* 0x008fce00078e0a07 */
.L_x_553:
[----:B------:R-:W-:Y:S01]  /*e5a0*/  BSSY B1, `(.L_x_554) ;  /* 0x000001d000017945 */ /* 0x000fe20003800000 */
[----:B------:R-:W-:Y:S02]  /*e5b0*/  SHF.R.S32.HI R9, RZ, 0x1f, R207 ;  /* 0x0000001fff097819 */ /* 0x000fe400000114cf */
[----:B------:R-:W-:Y:S02]  /*e5c0*/  SHF.R.S32.HI R10, RZ, 0x1f, R201 ;  /* 0x0000001fff0a7819 */ /* 0x000fe400000114c9 */
[----:B------:R-:W-:Y:S02]  /*e5d0*/  SEL R13, R210, RZ, !P0 ;  /* 0x000000ffd20d7207 */ /* 0x000fe40004000000 */
[----:B------:R-:W-:Y:S02]  /*e5e0*/  SEL R221, R221, RZ, !P0 ;  /* 0x000000ffdddd7207 */ /* 0x000fe40004000000 */
[----:B-----5:R-:W-:Y:S01]  /*e5f0*/  SHF.R.S32.HI R8, RZ, 0x1f, R3 ;  /* 0x0000001fff087819 */ /* 0x020fe20000011403 */
[----:B------:R-:W-:Y:S06]  /*e600*/  @P2 BRA `(.L_x_555) ;  /* 0x0000000000582947 */ /* 0x000fec0003800000 */
[----:B--2---:R-:W2:Y:S02]  /*e610*/  S2R R4, SR_TID.X ;  /* 0x0000000000047919 */ /* 0x004ea40000002100 */
[----:B--2---:R-:W-:-:S04]  /*e620*/  IMAD R4, R213, 0x80, R4 ;  /* 0x00000080d5047824 */ /* 0x004fc800078e0204 */
[----:B------:R-:W-:-:S05]  /*e630*/  VIADD R5, R4, 0xffffff80 ;  /* 0xffffff8004057836 */ /* 0x000fca0000000000 */
[----:B------:R-:W-:-:S13]  /*e640*/  ISETP.GE.AND P0, PT, R5, R0, PT ;  /* 0x000000000500720c */ /* 0x000fda0003f06270 */
[----:B------:R-:W-:Y:S05]  /*e650*/  @P0 BRA `(.L_x_555) ;  /* 0x0000000000440947 */ /* 0x000fea0003800000 */
[----:B------:R-:W-:Y:S01]  /*e660*/  IADD3 R4, P0, R5, R3, RZ ;  /* 0x0000000305047210 */ /* 0x000fe20007f1e0ff */
[----:B------:R-:W-:Y:S02]  /*e670*/  ULDC.64 UR4, c[0x0][0xb70] ;  /* 0x0002dc0000047ab9 */ /* 0x000fe40000000a00 */
[----:B------:R-:W-:Y:S01]  /*e680*/  IMAD R6, R9, UR4, RZ ;  /* 0x0000000409067c24 */ /* 0x000fe2000f8e02ff */
[----:B------:R-:W-:-:S03]  /*e690*/  LEA.HI.X.SX32 R5, R5, R8, 0x1, P0 ;  /* 0x0000000805057211 */ /* 0x000fc600000f0eff */
[C---:B------:R-:W-:Y:S02]  /*e6a0*/  IMAD R7, R207.reuse, UR5, R6 ;  /* 0x00000005cf077c24 */ /* 0x040fe4000f8e0206 */
[----:B------:R-:W-:Y:S01]  /*e6b0*/  IMAD.WIDE.U32 R4, R207, UR4, R4 ;  /* 0x00000004cf047c25 */ /* 0x000fe2000f8e0004 */
[----:B------:R-:W-:-:S03]  /*e6c0*/  ULDC.64 UR4, c[0x0][0xb78] ;  /* 0x0002de0000047ab9 */ /* 0x000fc60000000a00 */
[----:B------:R-:W-:Y:S02]  /*e6d0*/  IMAD R6, R221, UR4, RZ ;  /* 0x00000004dd067c24 */ /* 0x000fe4000f8e02ff */
[----:B------:R-:W-:Y:S02]  /*e6e0*/  IMAD.IADD R5, R5, 0x1, R7 ;  /* 0x0000000105057824 */ /* 0x000fe400078e0207 */
[C---:B------:R-:W-:Y:S02]  /*e6f0*/  IMAD R7, R13.reuse, UR5, R6 ;  /* 0x000000050d077c24 */ /* 0x040fe4000f8e0206 */
[----:B------:R-:W-:Y:S01]  /*e700*/  IMAD.WIDE.U32 R4, R13, UR4, R4 ;  /* 0x000000040d047c25 */ /* 0x000fe2000f8e0004 */
[----:B------:R-:W-:-:S03]  /*e710*/  ULDC.64 UR4, c[0x0][0xb40] ;  /* 0x0002d00000047ab9 */ /* 0x000fc60000000a00 */
[----:B------:R-:W-:Y:S01]  /*e720*/  IMAD.IADD R5, R5, 0x1, R7 ;  /* 0x0000000105057824 */ /* 0x000fe200078e0207 */
[----:B------:R-:W-:-:S04]  /*e730*/  LEA R6, P0, R4, UR4, 0x2 ;  /* 0x0000000404067c11 */ /* 0x000fc8000f8010ff */
[----:B------:R-:W-:Y:S01]  /*e740*/  LEA.HI.X R7, R4, UR5, R5, 0x2, P0 ;  /* 0x0000000504077c11 */ /* 0x000fe200080f1405 */
[----:B------:R-:W-:-:S05]  /*e750*/  IMAD.MOV.U32 R5, RZ, RZ, -0x800000 ;  /* 0xff800000ff057424 */ /* 0x000fca00078e00ff */
[----:B------:R3:W-:Y:S03]  /*e760*/  STG.E desc[UR40][R6.64], R5 ;  /* 0x0000000506007986 */ /* 0x0007e6000c101928 */
.L_x_555:
[----:B------:R-:W-:Y:S05]  /*e770*/  BSYNC B1 ;  /* 0x0000000000017941 */ /* 0x000fea0003800000 */
.L_x_554:
[----:B------:R-:W-:Y:S01]  /*e780*/  ULDC.64 UR4, c[0x0][0xaa0] ;  /* 0x0002a80000047ab9 */ /* 0x000fe20000000a00 */
[----:B--2---:R-:W-:Y:S01]  /*e790*/  IMAD.MOV.U32 R4, RZ, RZ, R201 ;  /* 0x000000ffff047224 */ /* 0x004fe200078e00c9 */
[----:B------:R-:W-:Y:S01]  /*e7a0*/  BSSY B1, `(.L_x_556) ;  /* 0x000002f000017945 */ /* 0x000fe20003800000 */
[----:B---3--:R-:W-:Y:S02]  /*e7b0*/  IMAD.MOV.U32 R5, RZ, RZ, R10 ;  /* 0x000000ffff057224 */ /* 0x008fe400078e000a */
[----:B------:R-:W-:Y:S02]  /*e7c0*/  IMAD R6, R8, UR4, RZ ;  /* 0x0000000408067c24 */ /* 0x000fe4000f8e02ff */
[----:B------:R-:W-:-:S04]  /*e7d0*/  IMAD.WIDE.U32 R4, R3, UR4, R4 ;  /* 0x0000000403047c25 */ /* 0x000fc8000f8e0004 */
[----:B------:R-:W-:Y:S01]  /*e7e0*/  IMAD R3, R3, UR5, R6 ;  /* 0x0000000503037c24 */ /* 0x000fe2000f8e0206 */
[----:B------:R-:W-:Y:S01]  /*e7f0*/  ULDC.64 UR4, c[0x0][0xae0] ;  /* 0x0002b80000047ab9 */ /* 0x000fe20000000a00 */
[----:B------:R-:W-:Y:S02]  /*e800*/  IMAD R11, R213, -0x80, R0 ;  /* 0xffffff80d50b7824 */ /* 0x000fe400078e0200 */
[----:B------:R-:W-:Y:S01]  /*e810*/  IMAD R6, R9, UR4, RZ ;  /* 0x0000000409067c24 */ /* 0x000fe2000f8e02ff */
[----:B------:R-:W-:Y:S01]  /*e820*/  SHF.R.S32.HI R9, RZ, 0x1f, R202 ;  /* 0x0000001fff097819 */ /* 0x000fe200000114ca */
[----:B------:R-:W-:Y:S01]  /*e830*/  IMAD.IADD R5, R5, 0x1, R3 ;  /* 0x0000000105057824 */ /* 0x000fe200078e0203 */
[C---:B------:R-:W-:Y:S01]  /*e840*/  ISETP.GE.AND P1, PT, R202.reuse, R11, PT ;  /* 0x0000000bca00720c */ /* 0x040fe20003f26270 */
[----:B------:R-:W-:Y:S02]  /*e850*/  VIADD R0, R202, 0x20 ;  /* 0x00000020ca007836 */ /* 0x000fe40000000000 */
[----:B------:R-:W-:-:S02]  /*e860*/  IMAD R3, R207, UR5, R6 ;  /* 0x00000005cf037c24 */ /* 0x000fc4000f8e0206 */
[----:B------:R-:W-:Y:S01]  /*e870*/  IMAD.WIDE.U32 R4, R207, UR4, R4 ;  /* 0x00000004cf047c25 */ /* 0x000fe2000f8e0004 */
[----:B------:R-:W-:Y:S01]  /*e880*/  ULDC.64 UR4, c[0x0][0xae8] ;  /* 0x0002ba0000047ab9 */ /* 0x000fe20000000a00 */
[----:B------:R-:W-:Y:S02]  /*e890*/  ISETP.GE.AND P0, PT, R0, R11, PT ;  /* 0x0000000b0000720c */ /* 0x000fe40003f06270 */
[----:B------:R-:W-:Y:S02]  /*e8a0*/  IMAD.IADD R5, R5, 0x1, R3 ;  /* 0x0000000105057824 */ /* 0x000fe400078e0203 */
[----:B------:R-:W-:Y:S02]  /*e8b0*/  IMAD R0, R221, UR4, RZ ;  /* 0x00000004dd007c24 */ /* 0x000fe4000f8e02ff */
[----:B------:R-:W-:-:S04]  /*e8c0*/  IMAD.WIDE.U32 R6, R13, UR4, R4 ;  /* 0x000000040d067c25 */ /* 0x000fc8000f8e0004 */
[----:B------:R-:W-:Y:S02]  /*e8d0*/  IMAD R3, R13, UR5, R0 ;  /* 0x000000050d037c24 */ /* 0x000fe4000f8e0200 */
[----:B------:R-:W-:Y:S02]  /*e8e0*/  IMAD.MOV.U32 R8, RZ, RZ, R202 ;  /* 0x000000ffff087224 */ /* 0x000fe400078e00ca */
[----:B------:R-:W-:Y:S02]  /*e8f0*/  VIADD R0, R202, 0x40 ;  /* 0x00000040ca007836 */ /* 0x000fe40000000000 */
[----:B------:R-:W-:-:S04]  /*e900*/  IMAD.WIDE R8, R213, 0x80, R8 ;  /* 0x00000080d5087825 */ /* 0x000fc800078e0208 */
[----:B------:R-:W-:Y:S01]  /*e910*/  IMAD.IADD R13, R7, 0x1, R3 ;  /* 0x00000001070d7824 */ /* 0x000fe200078e0203 */
        /* <DEDUP_REMOVED lines=23> */
.L_x_557:
[----:B------:R-:W-:Y:S05]  /*ea90*/  BSYNC B1 ;  /* 0x0000000000017941 */ /* 0x000fea0003800000 */
.L_x_556:
[----:B------:R-:W-:Y:S01]  /*eaa0*/  BSSY B1, `(.L_x_558) ;  /* 0x000001c000017945 */ /* 0x000fe20003800000 */
[----:B------:R-:W-:Y:S01]  /*eab0*/  ISETP.GE.AND P1, PT, R0, R11, PT ;  /* 0x0000000b0000720c */ /* 0x000fe20003f26270 */
[----:B------:R-:W-:Y:S02]  /*eac0*/  VIADD R10, R202, 0x60 ;  /* 0x00000060ca0a7836 */ /* 0x000fe40000000000 */
        /* <DEDUP_REMOVED lines=18> */
[----:B--2---:R-:W-:Y:S01]  /*ebf0*/  LEA R14, P0, R4, UR6, 0x1 ;  /* 0x00000006040e7c11 */ /* 0x004fe2000f8008ff */
[----:B------:R-:W-:-:S05]  /*ec00*/  IMAD.IADD R3, R5, 0x1, R3 ;  /* 0x0000000105037824 */ /* 0x000fca00078e0203 */
[----:B------:R-:W-:-:S05]  /*ec10*/  LEA.HI.X R15, R4, UR7, R3, 0x1, P0 ;  /* 0x00000007040f7c11 */ /* 0x000fca00080f0c03 */
[----:B------:R3:W-:Y:S04]  /*ec20*/  @!P2 STG.E.128 desc[UR40][R14.64], RZ ;  /* 0x000000ff0e00a986 */ /* 0x0007e8000c101d28 */
[----:B------:R3:W-:Y:S04]  /*ec30*/  @!P3 STG.E.128 desc[UR40][R14.64+0x80], RZ ;  /* 0x000080ff0e00b986 */ /* 0x0007e8000c101d28 */
[----:B------:R3:W-:Y:S04]  /*ec40*/  @!P4 STG.E.128 desc[UR40][R14.64+0x100], RZ ;  /* 0x000100ff0e00c986 */ /* 0x0007e8000c101d28 */
[----:B------:R3:W-:Y:S02]  /*ec50*/  @!P5 STG.E.128 desc[UR40][R14.64+0x180], RZ ;  /* 0x000180ff0e00d986 */ /* 0x0007e4000c101d28 */
.L_x_559:
[----:B------:R-:W-:Y:S05]  /*ec60*/  BSYNC B1 ;  /* 0x0000000000017941 */ /* 0x000fea0003800000 */
.L_x_558:
        /* <DEDUP_REMOVED lines=27> */
.L_x_561:
[----:B------:R-:W-:Y:S05]  /*ee20*/  BSYNC B1 ;  /* 0x0000000000017941 */ /* 0x000fea0003800000 */
.L_x_560:
[----:B------:R-:W-:Y:S05]  /*ee30*/  @P0 BRA `(.L_x_552) ;  /* 0x0000000000600947 */ /* 0x000fea0003800000 */
[----:B------:R-:W-:Y:S01]  /*ee40*/  IADD3 R3, P0, R8, 0x60, RZ ;  /* 0x0000006008037810 */ /* 0x000fe20007f1e0ff */
[C---:B------:R-:W-:Y:S01]  /*ee50*/  VIADD R0, R201.reuse, 0x40 ;  /* 0x00000040c9007836 */ /* 0x040fe20000000000 */
[----:B------:R-:W-:Y:S01]  /*ee60*/  ULDC UR4, c[0x0][0xa8c] ;  /* 0x0002a30000047ab9 */ /* 0x000fe20000000800 */
[----:B------:R-:W-:Y:S01]  /*ee70*/  ULDC.64 UR6, c[0x0][0xad8] ;  /* 0x0002b60000067ab9 */ /* 0x000fe20000000a00 */
[----:B------:R-:W-:Y:S01]  /*ee80*/  IMAD.MOV.U32 R4, RZ, RZ, R6 ;  /* 0x000000ffff047224 */ /* 0x000fe200078e0006 */
[C---:B------:R-:W-:Y:S01]  /*ee90*/  ISETP.GE.AND P1, PT, R201.reuse, UR4, PT ;  /* 0x00000004c9007c0c */ /* 0x040fe2000bf26270 */
        /* <DEDUP_REMOVED lines=18> */
.L_x_552:
[----:B------:R-:W-:Y:S05]  /*efc0*/  BSYNC B0 ;  /* 0x0000000000007941 */ /* 0x000fea0003800000 */
.L_x_543:
[----:B------:R-:W-:Y:S02]  /*efd0*/  ULDC UR4, c[0x0][0xc14] ;  /* 0x0003050000047ab9 */ /* 0x000fe40000000800 */
[----:B-1----:R-:W-:-:S13]  /*efe0*/  ISETP.GE.AND P0, PT, R87, UR4, PT ;  /* 0x0000000457007c0c */ /* 0x002fda000bf06270 */
[----:B------:R-:W-:Y:S05]  /*eff0*/  @!P0 BRA `(.L_x_562) ;  /* 0xffffff1c00dc8947 */ /* 0x000fea000383ffff */
[----:B------:R-:W-:Y:S05]  /*f000*/  BRA `(.L_x_429) ;  /* 0x0000005400787947 */ /* 0x000fea0003800000 */
.L_x_427:
[----:B------:R-:W-:-:S08]  /*f010*/  NOP ;  /* 0x0000000000007918 */ /* 0x000fd00000000000 */
[----:B------:R-:W0:-:S00]  /*f020*/  USETMAXREG.DEALLOC.CTAPOOL 0x18 ;  /* 0x00000018000079c8 */ /* 0x000e0000080e0500 */
[----:B0-----:R-:W-:-:S06]  /*f030*/  LOP3.LUT R0, R0, 0x3, RZ, 0xc0, !PT ;  /* 0x0000000300007812 */ /* 0x001fcc00078ec0ff */
[----:B------:R-:W0:Y:S02]  /*f040*/  SHFL.IDX PT, R0, R0, RZ, 0x1f ;  /* 0x00001fff00007589 */ /* 0x000e2400000e0000 */
[----:B0-----:R-:W-:-:S13]  /*f050*/  ISETP.NE.AND P0, PT, R0, RZ, PT ;  /* 0x000000ff0000720c */ /* 0x001fda0003f05270 */
[----:B------:R-:W-:Y:S05]  /*f060*/  @P0 BRA `(.L_x_429) ;  /* 0x0000005400600947 */ /* 0x000fea0003800000 */
        /* <DEDUP_REMOVED lines=55> */
.L_x_567:
        /* <DEDUP_REMOVED lines=16> */
.L_x_566:
[----:B------:R-:W-:Y:S05]  /*f4e0*/  BSYNC B0 ;  /* 0x0000000000007941 */ /* 0x000fea0003800000 */
.L_x_565:
        /* <DEDUP_REMOVED lines=26> */
.L_x_563:
        /* <DEDUP_REMOVED lines=16> */
.L_x_568:
        /* <DEDUP_REMOVED lines=25> */
.L_x_564:
[----:B------:R-:W-:Y:S02]  /*f920*/  IMAD.MOV.U32 R17, RZ, RZ, RZ ;  /* 0x000000ffff117224 */ /* 0x000fe400078e00ff */
[----:B------:R-:W-:Y:S02]  /*f930*/  IMAD.U32 R16, RZ, RZ, UR6 ;  /* 0x00000006ff107e24 */ /* 0x000fe4000f8e00ff */
[----:B------:R-:W-:-:S07]  /*f940*/  IMAD.MOV.U32 R18, RZ, RZ, RZ ;  /* 0x000000ffff127224 */ /* 0x000fce00078e00ff */
.L_x_569:
        /* <DEDUP_REMOVED lines=16> */
[----:B------:R-:W-:Y:S01]  /*fa50*/  ULDC.64 UR38, c[0x0][0x198] ;  /* 0x0000660000267ab9 */ /* 0x000fe20000000a00 */
[----:B------:R-:W-:Y:S02]  /*fa60*/  ULDC UR37, c[0x0][0xc] ;  /* 0x0000030000257ab9 */ /* 0x000fe40000000800 */
[----:B------:R0:W-:Y:S04]  /*fa70*/  STL [R1+0x8], R0 ;  /* 0x0000080001007387 */ /* 0x0001e80000100800 */
[----:B------:R0:W-:Y:S04]  /*fa80*/  STL [R1+0x4], RZ ;  /* 0x000004ff01007387 */ /* 0x0001e80000100800 */
[----:B------:R0:W-:Y:S04]  /*fa90*/  STL [R1+0xc], R0 ;  /* 0x00000c0001007387 */ /* 0x0001e80000100800 */
[----:B------:R0:W-:Y:S02]  /*faa0*/  STL [R1+0x28], RZ ;  /* 0x000028ff01007387 */ /* 0x0001e40000100800 */
.L_x_652:
[----:B-1-3--:R-:W1:Y:S02]  /*fab0*/  LDC.64 R2, c[0x0][0xc60] ;  /* 0x00031800ff027b82 */ /* 0x00ae640000000a00 */
[----:B-1----:R-:W-:-:S05]  /*fac0*/  IMAD.WIDE R2, R19, 0x4, R2 ;  /* 0x0000000413027825 */ /* 0x002fca00078e0202 */
[----:B--2---:R-:W0:Y:S01]  /*fad0*/  LDG.E R11, desc[UR40][R2.64] ;  /* 0x00000028020b7981 */ /* 0x004e22000c1e1900 */
[----:B------:R-:W-:Y:S05]  /*fae0*/  YIELD ;  /* 0x0000000000007946 */ /* 0x000fea0003800000 */
[----:B------:R-:W-:Y:S01]  /*faf0*/  ULDC.64 UR4, c[0x0][0xa28] ;  /* 0x00028a0000047ab9 */ /* 0x000fe20000000a00 */
[----:B------:R-:W-:Y:S01]  /*fb00*/  IMAD.MOV.U32 R6, RZ, RZ, RZ ;  /* 0x000000ffff067224 */ /* 0x000fe200078e00ff */
[----:B------:R-:W-:Y:S01]  /*fb10*/  ISETP.NE.U32.AND P0, PT, RZ, UR4, PT ;  /* 0x00000004ff007c0c */ /* 0x000fe2000bf05070 */
[----:B------:R-:W-:Y:S01]  /*fb20*/  IMAD.MOV.U32 R4, RZ, RZ, RZ ;  /* 0x000000ffff047224 */ /* 0x000fe200078e00ff */
[----:B------:R-:W-:-:S02]  /*fb30*/  ULDC.64 UR6, c[0x0][0xa10] ;  /* 0x0002840000067ab9 */ /* 0x000fc40000000a00 */
[----:B------:R-:W-:Y:S02]  /*fb40*/  ISETP.NE.AND.EX P0, PT, RZ, UR5, PT, P0 ;  /* 0x00000005ff007c0c */ /* 0x000fe4000bf05300 */
[----:B0-----:R-:W-:Y:S01]  /*fb50*/  SHF.R.S32.HI R0, RZ, 0x1f, R11 ;  /* 0x0000001fff007819 */ /* 0x001fe2000001140b */
[----:B------:R-:W-:Y:S10]  /*fb60*/  STL [R1+0x14], R11 ;  /* 0x0000140b01007387 */ /* 0x000ff40000100800 */
[----:B------:R-:W-:-:S04]  /*fb70*/  @P0 LEA R2, P1, R11, UR4, 0x2 ;  /* 0x000000040b020c11 */ /* 0x000fc8000f8210ff */
        /* <DEDUP_REMOVED lines=9> */
[----:B------:R-:W-:Y:S01]  /*fc10*/  ISETP.NE.U32.AND P1, PT, RZ, UR4, PT ;  /* 0x00000004ff007c0c */ /* 0x000fe2000bf25070 */
[----:B------:R-:W-:Y:S01]  /*fc20*/  IMAD.MOV.U32 R10, RZ, RZ, RZ ;  /* 0x000000ffff0a7224 */ /* 0x000fe200078e00ff */
[C---:B------:R-:W-:Y:S02]  /*fc30*/  SHF.L.U64.HI R0, R11.reuse, 0x2, R0 ;  /* 0x000000020b007819 */ /* 0x040fe40000010200 */
[----:B------:R-:W-:Y:S01]  /*fc40*/  ISETP.NE.AND.EX P1, PT, RZ, UR5, PT, P1 ;  /* 0x00000005ff007c0c */ /* 0x000fe2000bf25310 */
[----:B--2---:R0:W-:Y:S02]  /*fc50*/  STL [R1+0x34], R4 ;  /* 0x0000340401007387 */ /* 0x0041e40000100800 */
[----:B0-----:R-:W-:-:S10]  /*fc60*/  IMAD.SHL.U32 R4, R11, 0x4, RZ ;  /* 0x000000040b047824 */ /* 0x001fd400078e00ff */
[----:B------:R-:W-:Y:S01]  /*fc70*/  @P1 IADD3 R8, P0, R4, UR4, RZ ;  /* 0x0000000404081c10 */ /* 0x000fe2000ff1e0ff */
[----:B------:R0:W-:Y:S03]  /*fc80*/  STL [R1+0x20], R4 ;  /* 0x0000200401007387 */ /* 0x0001e60000100800 */
[----:B------:R-:W-:Y:S01]  /*fc90*/  @P1 IADD3.X R9, R0, UR5, RZ, P0, !PT ;  /* 0x0000000500091c10 */ /* 0x000fe200087fe4ff */
[----:B------:R-:W-:Y:S01]  /*fca0*/  ULDC.64 UR4, c[0x0][0xa08] ;  /* 0x0002820000047ab9 */ /* 0x000fe20000000a00 */
[----:B------:R1:W-:Y:S01]  /*fcb0*/  STL [R1+0x24], R0 ;  /* 0x0000240001007387 */ /* 0x0003e20000100800 */
[----:B------:R-:W-:Y:S02]  /*fcc0*/  IADD3 R2, P0, R4, UR4, RZ ;  /* 0x0000000404027c10 */ /* 0x000fe4000ff1e0ff */
[----:B------:R-:W-:Y:S02]  /*fcd0*/  ISETP.NE.U32.AND P2, PT, RZ, UR4, PT ;  /* 0x00000004ff007c0c */ /* 0x000fe4000bf45070 */
[----:B------:R-:W-:-:S02]  /*fce0*/  IADD3.X R3, R0, UR5, RZ, P0, !PT ;  /* 0x0000000500037c10 */ /* 0x000fc400087fe4ff */
[----:B------:R-:W-:Y:S01]  /*fcf0*/  ISETP.NE.AND.EX P2, PT, RZ, UR5, PT, P2 ;  /* 0x00000005ff007c0c */ /* 0x000fe2000bf45320 */
[----:B------:R-:W-:Y:S01]  /*fd00*/  ULDC.64 UR4, c[0x0][0x3f8] ;  /* 0x0000fe0000047ab9 */ /* 0x000fe20000000a00 */
[----:B0-----:R-:W-:Y:S01]  /*fd10*/  IADD3 R4, P0, R4, UR6, RZ ;  /* 0x0000000604047c10 */ /* 0x001fe2000ff1e0ff */
[----:B------:R-:W-:-:S03]  /*fd20*/  UISETP.NE.U32.AND UP0, UPT, UR4, URZ, UPT ;  /* 0x0000003f0400728c */ /* 0x000fc6000bf05070 */
[----:B------:R-:W-:Y:S01]  /*fd30*/  ULDC UR4, c[0x0][0x404] ;  /* 0x0001010000047ab9 */ /* 0x000fe20000000800 */
[----:B------:R-:W-:Y:S01]  /*fd40*/  UISETP.NE.AND.EX UP0, UPT, UR5, URZ, UPT, UP0 ;  /* 0x0000003f0500728c */ /* 0x000fe2000bf05300 */
[----:B------:R-:W-:Y:S02]  /*fd50*/  IADD3.X R5, R0, UR7, RZ, P0, !PT ;  /* 0x0000000700057c10 */ /* 0x000fe400087fe4ff */
[----:B------:R-:W-:Y:S01]  /*fd60*/  ULDC UR5, c[0x0][0x2e0] ;  /* 0x0000b80000057ab9 */ /* 0x000fe20000000800 */
[----:B------:R-:W-:Y:S02]  /*fd70*/  USEL UR4, UR4, 0x1, UP0 ;  /* 0x0000000104047887 */ /* 0x000fe40008000000 */
[----:B------:R0:W5:Y:S02]  /*fd80*/  @P2 LDG.E R10, desc[UR40][R2.64] ;  /* 0x00000028020a2981 */ /* 0x000164000c1e1900 */
[----:B------:R-:W-:-:S06]  /*fd90*/  UIMAD UR4, UR4, UR5, URZ ;  /* 0x00000005040472a4 */ /* 0x000fcc000f8e023f */
[----:B------:R-:W-:-:S06]  /*fda0*/  IMAD.U32 R7, RZ, RZ, UR4 ;  /* 0x00000004ff077e24 */ /* 0x000fcc000f8e00ff */
[----:B------:R0:W5:Y:S01]  /*fdb0*/  @P1 LDG.E R7, desc[UR40][R8.64] ;  /* 0x0000002808071981 */ /* 0x000162000c1e1900 */
[----:B------:R-:W-:Y:S01]  /*fdc0*/  ISETP.NE.U32.AND P0, PT, RZ, UR6, PT ;  /* 0x00000006ff007c0c */ /* 0x000fe2000bf05070 */
[----:B------:R-:W-:Y:S02]  /*fdd0*/  ULDC UR4, c[0x0][0x338] ;  /* 0x0000ce0000047ab9 */ /* 0x000fe40000000800 */
[----:B-1----:R-:W-:Y:S01]  /*fde0*/  IMAD.U32 R0, RZ, RZ, UR4 ;  /* 0x00000004ff007e24 */ /* 0x002fe2000f8e00ff */
[----:B------:R-:W-:Y:S01]  /*fdf0*/  ISETP.NE.AND.EX P0, PT, RZ, UR7, PT, P0 ;  /* 0x00000007ff007c0c */ /* 0x000fe2000bf05300 */
[----:B------:R-:W-:-:S12]  /*fe00*/  @P1 BRA `(.L_x_571) ;  /* 0x0000000000101947 */ /* 0x000fd80003800000 */
[----:B------:R-:W-:Y:S05]  /*fe10*/  @!P2 BRA `(.L_x_571) ;  /* 0x00000000000ca947 */ /* 0x000fea0003800000 */
[----:B-----5:R-:W2:Y:S04]  /*fe20*/  LDG.E R7, desc[UR40][R2.64] ;  /* 0x0000002802077981 */ /* 0x020ea8000c1e1900 */
[----:B0-----:R-:W2:Y:S02]  /*fe30*/  LDG.E R2, desc[UR40][R2.64+0x4] ;  /* 0x0000042802027981 */ /* 0x001ea4000c1e1900 */
[----:B--2---:R-:W-:-:S07]  /*fe40*/  IMAD.IADD R7, R2, 0x1, -R7 ;  /* 0x0000000102077824 */ /* 0x004fce00078e0a07 */
.L_x_571:
[----:B0-----:R-:W2:Y:S04]  /*fe50*/  @P0 LDG.E R2, desc[UR40][R4.64] ;  /* 0x0000002804020981 */ /* 0x001ea8000c1e1900 */
[----:B------:R-:W2:Y:S01]  /*fe60*/  @P0 LDG.E R3, desc[UR40][R4.64+0x4] ;  /* 0x0000042804030981 */ /* 0x000ea2000c1e1900 */
[----:B-----5:R-:W-:Y:S02]  /*fe70*/  IMAD.IADD R7, R7, 0x1, -R6 ;  /* 0x0000000107077824 */ /* 0x020fe400078e0a06 */
[----:B--2---:R-:W-:-:S04]  /*fe80*/  @P0 IMAD.IADD R0, R3, 0x1, -R2 ;  /* 0x0000000103000824 */ /* 0x004fc800078e0a02 */
[----:B------:R-:W-:-:S04]  /*fe90*/  IMAD.IADD R8, R7, 0x1, R0 ;  /* 0x0000000107087824 */ /* 0x000fc800078e0200 */
[----:B------:R-:W-:Y:S01]  /*fea0*/  VIADD R2, R8, 0x5f ;  /* 0x0000005f08027836 */ /* 0x000fe20000000000 */
[----:B------:R0:W-:Y:S03]  /*feb0*/  STL [R1+0x2c], R8 ;  /* 0x00002c0801007387 */ /* 0x0001e60000100800 */
[----:B------:R-:W-:-:S05]  /*fec0*/  IMAD.HI R2, R2, 0x2aaaaaab, RZ ;  /* 0x2aaaaaab02027827 */ /* 0x000fca00078e02ff */
[----:B------:R-:W-:-:S04]  /*fed0*/  SHF.R.U32.HI R3, RZ, 0x1f, R2 ;  /* 0x0000001fff037819 */ /* 0x000fc80000011602 */
[----:B0-----:R-:W-:-:S05]  /*fee0*/  LEA.HI.SX32 R8, R2, R3, 0x1c ;  /* 0x0000000302087211 */ /* 0x001fca00078fe2ff */
[--C-:B------:R-:W-:Y:S01]  /*fef0*/  IMAD R2, R8, 0x60, -R7.reuse ;  /* 0x0000006008027824 */ /* 0x100fe200078e0a07 */
[----:B------:R0:W-:Y:S01]  /*ff00*/  STL [R1+0x1c], R8 ;  /* 0x00001c0801007387 */ /* 0x0001e20000100800 */
[----:B------:R-:W-:-:S03]  /*ff10*/  IMAD.MOV R7, RZ, RZ, -R7 ;  /* 0x000000ffff077224 */ /* 0x000fc600078e0a07 */
[----:B------:R-:W-:Y:S02]  /*ff20*/  VIMNMX R0, R2, R0, PT ;  /* 0x0000000002007248 */ /* 0x000fe40003fe0100 */
[----:B------:R-:W-:-:S04]  /*ff30*/  VIMNMX R2, RZ, R7, !PT ;  /* 0x00000007ff027248 */ /* 0x000fc80007fe0100 */
[----:B------:R-:W-:Y:S01]  /*ff40*/  ISETP.GT.AND P1, PT, R0, R2, PT ;  /* 0x000000020000720c */ /* 0x000fe20003f24270 */
[----:B0-----:R-:W-:-:S05]  /*ff50*/  IMAD.WIDE.U32 R8, R2, -0x55555555, RZ ;  /* 0xaaaaaaab02087825 */ /* 0x001fca00078e00ff */
[----:B------:R-:W-:-:S07]  /*ff60*/  SHF.R.U32.HI R2, RZ, 0x6, R9 ;  /* 0x00000006ff027819 */ /* 0x000fce0000011609 */
[----:B------:R-:W-:Y:S02]  /*ff70*/  @P1 VIADD R3, R0, 0x5f ;  /* 0x0000005f00031836 */ /* 0x000fe40000000000 */
[----:B------:R-:W-:Y:S02]  /*ff80*/  IMAD.MOV.U32 R0, RZ, RZ, R2 ;  /* 0x000000ffff007224 */ /* 0x000fe400078e0002 */
[----:B------:R-:W-:-:S05]  /*ff90*/  @P1 IMAD.HI R3, R3, 0x2aaaaaab, RZ ;  /* 0x2aaaaaab03031827 */ /* 0x000fca00078e02ff */
[----:B------:R-:W-:-:S04]  /*ffa0*/  @P1 SHF.R.U32.HI R7, RZ, 0x1f, R3 ;  /* 0x0000001fff071819 */ /* 0x000fc80000011603 */
[----:B------:R-:W-:Y:S01]  /*ffb0*/  @P1 LEA.HI.SX32 R0, R3, R7, 0x1c ;  /* 0x0000000703001211 */ /* 0x000fe200078fe2ff */
[----:B------:R-:W-:-:S06]  /*ffc0*/  IMAD.MOV.U32 R7, RZ, RZ, RZ ;  /* 0x000000ffff077224 */ /* 0x000fcc00078e00ff */
[----:B------:R0:W5:Y:S01]  /*ffd0*/  @P0 LDG.E R7, desc[UR40][R4.64] ;  /* 0x0000002804070981 */ /* 0x000162000c1e1900 */
[----:B------:R-:W-:Y:S01]  /*ffe0*/  IMAD.IADD R3, R10, 0x1, R6 ;  /* 0x000000010a037824 */ /* 0x000fe200078e0206 */
[----:B------:R-:W-:Y:S01]  /*fff0*/  ISETP.GT.AND P1, PT, R0, R2, PT ;  /* 0x000000020000720c */ /* 0x000fe20003f24270 */
[----:B------:R-:W-:Y:S01]  /*10000*/  BSSY B0, `(.L_x_572) ;  /* 0x00000d6000007945 */ /* 0x000fe20003800000 */
[----:B------:R-:W-:Y:S02]  /*10010*/  PLOP3.LUT P2, PT, PT, PT, PT, 0x80, 0x0 ;  /* 0x000000000000781c */ /* 0x000fe40003f4f070 */
[----:B------:R0:W-:Y:S09]  /*10020*/  STL [R1+0x10], R3 ;  /* 0x0000100301007387 */ /* 0x0001f20000100800 */
[----:B------:R-:W-:Y:S05]  /*10030*/  @!P1 BRA `(.L_x_573) ;  /* 0x0000000c00489947 */ /* 0x000fea0003800000 */
[----:B0-----:R-:W0:Y:S01]  /*10040*/  LDC R3, c[0x0][0x428] ;  /* 0x00010a00ff037b82 */ /* 0x001e220000000800 */
[----:B------:R-:W-:Y:S01]  /*10050*/  UMOV UR4, 0xffffffff ;  /* 0xffffffff00047882 */ /* 0x000fe20000000000 */
[----:B------:R-:W-:Y:S01]  /*10060*/  IMAD.MOV.U32 R4, RZ, RZ, R18 ;  /* 0x000000ffff047224 */ /* 0x000fe200078e0012 */
[----:B0-----:R-:W-:-:S13]  /*10070*/  ISETP.NE.AND P1, PT, R3, 0x1, PT ;  /* 0x000000010300780c */ /* 0x001fda0003f25270 */
[----:B------:R-:W0:Y:S08]  /*10080*/  @P1 LDC R3, c[0x0][0x42c] ;  /* 0x00010b00ff031b82 */ /* 0x000e300000000800 */
[----:B------:R-:W1:Y:S01]  /*10090*/  @P1 LDC R5, c[0x0][0x430] ;  /* 0x00010c00ff051b82 */ /* 0x000e620000000800 */
[----:B0-----:R-:W-:-:S05]  /*100a0*/  @P1 IMAD.HI.U32 R3, R18, R3, RZ ;  /* 0x0000000312031227 */ /* 0x001fca00078e00ff */
[----:B-1----:R-:W-:Y:S02]  /*100b0*/  @P1 SHF.R.U32.HI R4, RZ, R5, R3 ;  /* 0x00000005ff041219 */ /* 0x002fe40000011603 */
[----:B------:R-:W-:Y:S01]  /*100c0*/  SEL R3, R11, RZ, !P0 ;  /* 0x000000ff0b037207 */ /* 0x000fe20004000000 */
[----:B------:R-:W-:Y:S06]  /*100d0*/  BRA.DIV UR4, `(.L_x_574) ;  /* 0x0000004e047c7947 */ /* 0x000fec000b800000 */
.L_x_698:
[----:B------:R-:W-:-:S03]  /*100e0*/  UMOV UR4, 0xffffffff ;  /* 0xffffffff00047882 */ /* 0x000fc60000000000 */
[----:B------:R-:W-:Y:S05]  /*100f0*/  BRA.DIV UR4, `(.L_x_575) ;  /* 0x0000004e04a87947 */ /* 0x000fea000b800000 */
[----:B------:R-:W-:-:S13]  /*10100*/  ELECT P6, URZ, PT ;  /* 0x00000000003f782f */ /* 0x000fda00038c0000 */
.L_x_701:
[----:B------:R-:W2:Y:S01]  /*10110*/  LDL R5, [R1+0x28] ;  /* 0x0000280001057983 */ /* 0x000ea20000100800 */
[----:B------:R-:W-:Y:S01]  /*10120*/  MOV R8, 0x400 ;  /* 0x0000040000087802 */ /* 0x000fe20000000f00 */
[----:B------:R-:W-:Y:S01]  /*10130*/  BSSY B1, `(.L_x_576) ;  /* 0x000000a000017945 */ /* 0x000fe20003800000 */
[----:B--2---:R-:W-:-:S05]  /*10140*/  VIADD R5, R5, 0x1 ;  /* 0x0000000105057836 */ /* 0x004fca0000000000 */
[----:B------:R-:W-:-:S04]  /*10150*/  LEA.HI R6, R5, R5, RZ, 0x1 ;  /* 0x0000000505067211 */ /* 0x000fc800078f08ff */
[----:B------:R-:W-:-:S05]  /*10160*/  LOP3.LUT R6, R6, 0xfffffffe, RZ, 0xc0, !PT ;  /* 0xfffffffe06067812 */ /* 0x000fca00078ec0ff */
[----:B------:R-:W-:Y:S02]  /*10170*/  IMAD.IADD R6, R5, 0x1, -R6 ;  /* 0x0000000105067824 */ /* 0x000fe400078e0a06 */
[----:B------:R-:W0:Y:S03]  /*10180*/  S2R R5, SR_CgaCtaId ;  /* 0x0000000000057919 */ /* 0x000e260000008800 */
[----:B------:R-:W-:Y:S02]  /*10190*/  SHF.L.U32 R6, R6, 0x1f, RZ ;  /* 0x0000001f06067819 */ /* 0x000fe400000006ff */
[----:B0-----:R-:W-:-:S04]  /*101a0*/  LEA R5, R5, R8, 0x18 ;  /* 0x0000000805057211 */ /* 0x001fc800078ec0ff */
[----:B------:R-:W0:Y:S02]  /*101b0*/  SYNCS.PHASECHK.TRANS64.TRYWAIT P0, [R5+URZ+0x22820], R6 ;  /* 0x02282006050075a7 */ /* 0x000e24000800017f */
[----:B0-----:R-:W-:Y:S05]  /*101c0*/  @!P0 BRA `(.L_x_577) ;  /* 0x0000004c00948947 */ /* 0x001fea0003800000 */
.L_x_702:
[----:B------:R-:W-:Y:S05]  /*101d0*/  BSYNC B1 ;  /* 0x0000000000017941 */ /* 0x000fea0003800000 */
.L_x_576:
[----:B------:R-:W-:Y:S04]  /*101e0*/  BSSY B1, `(.L_x_578) ;  /* 0x000004d000017945 */ /* 0x000fe80003800000 */
[----:B------:R-:W-:Y:S05]  /*101f0*/  @!P6 BRA `(.L_x_579) ;  /* 0x00000004002ce947 */ /* 0x000fea0003800000 */
[----:B------:R-:W0:Y:S04]  /*10200*/  LDL R9, [R1+0x4] ;  /* 0x0000040001097983 */ /* 0x000e280000100800 */
[----:B------:R-:W2:Y:S01]  /*10210*/  LDL R8, [R1+0xc] ;  /* 0x00000c0001087983 */ /* 0x000ea20000100800 */
[----:B0-----:R-:W-:Y:S01]  /*10220*/  IMAD R6, R9, 0x8, R5 ;  /* 0x0000000809067824 */ /* 0x001fe200078e0205 */
[----:B--2---:R-:W-:-:S04]  /*10230*/  SHF.L.U32 R9, R8, 0x1f, RZ ;  /* 0x0000001f08097819 */ /* 0x004fc800000006ff */
[----:B------:R-:W0:Y:S02]  /*10240*/  SYNCS.PHASECHK.TRANS64.TRYWAIT P0, [R6+URZ+0x228a0], R9 ;  /* 0x0228a009060075a7 */ /* 0x000e24000800017f */
[----:B0-----:R-:W-:Y:S05]  /*10250*/  @!P0 BRA `(.L_x_580) ;  /* 0x0000004c00848947 */ /* 0x001fea0003800000 */
.L_x_703:
[----:B------:R-:W1:Y:S02]  /*10260*/  S2R R8, SR_TID.X ;  /* 0x0000000000087919 */ /* 0x000e640000002100 */
[----:B-1----:R-:W-:-:S04]  /*10270*/  LOP3.LUT R8, R8, 0x7f, RZ, 0xc0, !PT ;  /* 0x0000007f08087812 */ /* 0x002fc800078ec0ff */
[----:B------:R-:W-:-:S13]  /*10280*/  ISETP.NE.AND P1, PT, R8, RZ, PT ;  /* 0x000000ff0800720c */ /* 0x000fda0003f25270 */
[----:B------:R-:W-:Y:S05]  /*10290*/  @P1 BRA `(.L_x_581) ;  /* 0x00000000001c1947 */ /* 0x000fea0003800000 */
[----:B------:R-:W1:Y:S02]  /*102a0*/  S2R R8, SR_TID.X ;  /* 0x0000000000087919 */ /* 0x000e640000002100 */
[----:B-1----:R-:W-:-:S04]  /*102b0*/  LOP3.LUT R8, R8, 0x1f, RZ, 0xc0, !PT ;  /* 0x0000001f08087812 */ /* 0x002fc800078ec0ff */
[----:B------:R-:W-:Y:S01]  /*102c0*/  ISETP.NE.AND P0, PT, R8, RZ, PT ;  /* 0x000000ff0800720c */ /* 0x000fe20003f05270 */
[----:B------:R-:W-:-:S04]  /*102d0*/  IMAD.MOV.U32 R8, RZ, RZ, 0x3000 ;  /* 0x00003000ff087424 */ /* 0x000fc800078e00ff */
[----:B------:R1:W-:Y:S08]  /*102e0*/  SYNCS.ARRIVE.TRANS64 RZ, [R6+URZ+0x22890], R8 ;  /* 0x0228900806ff79a7 */ /* 0x0003f0000800003f */
[----:B------:R-:W-:Y:S05]  /*102f0*/  @!P0 BRA `(.L_x_581) ;  /* 0x0000000000048947 */ /* 0x000fea0003800000 */
[----:B------:R-:W-:Y:S01]  /*10300*/  BPT.TRAP 0x1 ;  /* 0x000000040000795c */ /* 0x000fe20000300000 */
.L_x_581:
[----:B-1----:R-:W2:Y:S01]  /*10310*/  LDL R8, [R1+0x4] ;  /* 0x0000040001087983 */ /* 0x002ea20000100800 */
[----:B------:R-:W-:Y:S01]  /*10320*/  R2UR UR9, R6 ;  /* 0x00000000060972ca */ /* 0x000fe200000e0000 */
[----:B------:R-:W-:Y:S01]  /*10330*/  UIADD3 UR4, UP0, UR38, 0x570, URZ ;  /* 0x0000057026047890 */ /* 0x000fe2000ff1e03f */
[----:B------:R-:W-:Y:S01]  /*10340*/  R2UR UR12, R4 ;  /* 0x00000000040c72ca */ /* 0x000fe200000e0000 */
[----:B------:R-:W-:Y:S01]  /*10350*/  UMOV UR6, 0x0 ;  /* 0x0000000000067882 */ /* 0x000fe20000000000 */
[----:B------:R-:W-:Y:S01]  /*10360*/  R2UR UR13, R3 ;  /* 0x00000000030d72ca */ /* 0x000fe200000e0000 */
[----:B------:R-:W-:Y:S01]  /*10370*/  UIADD3.X UR5, URZ, UR39, URZ, UP0, !UPT ;  /* 0x000000273f057290 */ /* 0x000fe200087fe43f */
[----:B------:R-:W-:Y:S01]  /*10380*/  UMOV UR7, 0x12f00000 ;  /* 0x12f0000000077882 */ /* 0x000fe20000000000 */
[----:B------:R-:W-:-:S06]  /*10390*/  UMOV UR10, URZ ;  /* 0x0000003f000a7c82 */ /* 0x000fcc0008000000 */
[----:B------:R-:W-:Y:S01]  /*103a0*/  UIADD3 UR9, UR9, 0x22890, URZ ;  /* 0x0002289009097890 */ /* 0x000fe2000fffe03f */
[----:B--2---:R-:W-:-:S05]  /*103b0*/  IMAD R8, R8, 0x3000, R5 ;  /* 0x0000300008087824 */ /* 0x004fca00078e0205 */
[----:B------:R-:W-:Y:S01]  /*103c0*/  R2UR UR8, R8 ;  /* 0x00000000080872ca */ /* 0x000fe200000e0000 */
[----:B-----5:R-:W-:-:S04]  /*103d0*/  IMAD R8, R0, 0x60, R7 ;  /* 0x0000006000087824 */ /* 0x020fc800078e0207 */
[----:B------:R-:W-:-:S05]  /*103e0*/  VIADD R8, R8, 0xffffffa0 ;  /* 0xffffffa008087836 */ /* 0x000fca0000000000 */
[----:B------:R-:W-:-:S03]  /*103f0*/  R2UR UR11, R8 ;  /* 0x00000000080b72ca */ /* 0x000fc600000e0000 */
[----:B------:R-:W-:-:S10]  /*10400*/  UIADD3 UR8, UR8, 0x1c400, URZ ;  /* 0x0001c40008087890 */ /* 0x000fd4000fffe03f */
[----:B------:R1:W-:Y:S01]  /*10410*/  UTMALDG.4D [UR8], [UR4], desc[UR6] ;  /* 0x00000608040075b4 */ /* 0x0003e20008019000 */
[----:B------:R-:W2:Y:S02]  /*10420*/  SYNCS.PHASECHK.TRANS64.TRYWAIT P0, [R6+URZ+0x228c0], R9 ;  /* 0x0228c009060075a7 */ /* 0x000ea4000800017f */
[----:B-12---:R-:W-:Y:S05]  /*10430*/  @!P0 BRA `(.L_x_582) ;  /* 0x0000004c00208947 */ /* 0x006fea0003800000 */
.L_x_704:
[----:B------:R-:W-:Y:S05]  /*10440*/  @P1 BRA `(.L_x_583) ;  /* 0x00000000001c1947 */ /* 0x000fea0003800000 */
[----:B------:R-:W2:Y:S01]  /*10450*/  S2R R10, SR_TID.X ;  /* 0x00000000000a7919 */ /* 0x000ea20000002100 */
[----:B01----:R-:W-:-:S04]  /*10460*/  IMAD.MOV.U32 R9, RZ, RZ, 0xc000 ;  /* 0x0000c000ff097424 */ /* 0x003fc800078e00ff */
[----:B------:R3:W-:Y:S01]  /*10470*/  SYNCS.ARRIVE.TRANS64 RZ, [R6+URZ+0x228b0], R9 ;  /* 0x0228b00906ff79a7 */ /* 0x0007e2000800003f */
[----:B--2---:R-:W-:-:S04]  /*10480*/  LOP3.LUT R10, R10, 0x1f, RZ, 0xc0, !PT ;  /* 0x0000001f0a0a7812 */ /* 0x004fc800078ec0ff */
[----:B------:R-:W-:-:S13]  /*10490*/  ISETP.NE.AND P0, PT, R10, RZ, PT ;  /* 0x000000ff0a00720c */ /* 0x000fda0003f05270 */
[----:B---3--:R-:W-:Y:S05]  /*104a0*/  @!P0 BRA `(.L_x_583) ;  /* 0x0000000000048947 */ /* 0x008fea0003800000 */
[----:B------:R-:W-:Y:S01]  /*104b0*/  BPT.TRAP 0x1 ;  /* 0x000000040000795c */ /* 0x000fe20000300000 */
.L_x_583:
[----:B01----:R-:W2:Y:S01]  /*104c0*/  LDL R9, [R1+0x4] ;  /* 0x0000040001097983 */ /* 0x003ea20000100800 */
[----:B------:R-:W-:Y:S01]  /*104d0*/  R2UR UR9, R6 ;  /* 0x00000000060972ca */ /* 0x000fe200000e0000 */
[----:B------:R-:W-:Y:S01]  /*104e0*/  UIADD3 UR4, UP0, UR38, 0x670, URZ ;  /* 0x0000067026047890 */ /* 0x000fe2000ff1e03f */
[----:B------:R-:W-:Y:S01]  /*104f0*/  R2UR UR11, R8 ;  /* 0x00000000080b72ca */ /* 0x000fe200000e0000 */
[----:B------:R-:W-:Y:S01]  /*10500*/  UMOV UR10, URZ ;  /* 0x0000003f000a7c82 */ /* 0x000fe20008000000 */
[----:B------:R-:W-:Y:S01]  /*10510*/  R2UR UR12, R4 ;  /* 0x00000000040c72ca */ /* 0x000fe200000e0000 */
[----:B------:R-:W-:Y:S01]  /*10520*/  UIADD3.X UR5, URZ, UR39, URZ, UP0, !UPT ;  /* 0x000000273f057290 */ /* 0x000fe200087fe43f */
[----:B------:R-:W-:Y:S01]  /*10530*/  R2UR UR13, R3 ;  /* 0x00000000030d72ca */ /* 0x000fe200000e0000 */
[----:B------:R-:W-:Y:S01]  /*10540*/  UMOV UR6, 0x0 ;  /* 0x0000000000067882 */ /* 0x000fe20000000000 */
[----:B------:R-:W-:Y:S01]  /*10550*/  UMOV UR7, 0x12f00000 ;  /* 0x12f0000000077882 */ /* 0x000fe20000000000 */
[----:B------:R-:W-:-:S04]  /*10560*/  UMOV UR16, 0x40 ;  /* 0x0000004000107882 */ /* 0x000fc80000000000 */
[----:B------:R-:W-:Y:S01]  /*10570*/  UIADD3 UR9, UR9, 0x228b0, URZ ;  /* 0x000228b009097890 */ /* 0x000fe2000fffe03f */
        /* <DEDUP_REMOVED lines=19> */
.L_x_579:
[----:B------:R-:W-:Y:S05]  /*106b0*/  BSYNC B1 ;  /* 0x0000000000017941 */ /* 0x000fea0003800000 */
.L_x_578:
[----:B0-----:R-:W2:Y:S04]  /*106c0*/  LDL.LU R6, [R1+0x4] ;  /* 0x0000040001067983 */ /* 0x001ea80000300800 */
[----:B------:R-:W3:Y:S01]  /*106d0*/  LDL.LU R9, [R1+0xc] ;  /* 0x00000c0001097983 */ /* 0x000ee20000300800 */
[----:B------:R-:W-:Y:S01]  /*106e0*/  PLOP3.LUT P2, PT, PT, PT, PT, 0x8, 0x0 ;  /* 0x000000000000781c */ /* 0x000fe20003f4e170 */
[----:B--2---:R-:W-:-:S05]  /*106f0*/  VIADD R6, R6, 0x1 ;  /* 0x0000000106067836 */ /* 0x004fca0000000000 */
[----:B------:R-:W-:-:S04]  /*10700*/  ISETP.NE.AND P0, PT, R6, 0x2, PT ;  /* 0x000000020600780c */ /* 0x000fc80003f05270 */
[----:B------:R-:W-:Y:S02]  /*10710*/  SEL R8, RZ, 0x1, P0 ;  /* 0x00000001ff087807 */ /* 0x000fe40000000000 */
[----:B------:R-:W-:Y:S01]  /*10720*/  SEL R10, R6, RZ, P0 ;  /* 0x000000ff060a7207 */ /* 0x000fe20000000000 */
[----:B------:R-:W-:Y:S01]  /*10730*/  VIADD R6, R0, 0xfffffffe ;  /* 0xfffffffe00067836 */ /* 0x000fe20000000000 */
[----:B---3--:R-:W-:-:S03]  /*10740*/  LOP3.LUT R9, R9, R8, RZ, 0x3c, !PT ;  /* 0x0000000809097212 */ /* 0x008fc600078e3cff */
[----:B------:R1:W-:Y:S01]  /*10750*/  STL [R1+0x4], R10 ;  /* 0x0000040a01007387 */ /* 0x0003e20000100800 */
[----:B------:R-:W-:-:S03]  /*10760*/  ISETP.GE.AND P0, PT, R6, R2, PT ;  /* 0x000000020600720c */ /* 0x000fc60003f06270 */
[----:B------:R1:W-:Y:S10]  /*10770*/  STL [R1+0xc], R9 ;  /* 0x00000c0901007387 */ /* 0x0003f40000100800 */
[----:B-1----:R-:W-:Y:S05]  /*10780*/  @!P0 BRA `(.L_x_573) ;  /* 0x0000000400748947 */ /* 0x002fea0003800000 */
[C---:B-----5:R-:W-:Y:S02]  /*10790*/  IMAD R6, R0.reuse, 0x60, R7 ;  /* 0x0000006000067824 */ /* 0x060fe400078e0207 */
[----:B------:R-:W-:Y:S02]  /*107a0*/  VIADD R0, R0, 0xffffffff ;  /* 0xffffffff00007836 */ /* 0x000fe40000000000 */
[----:B------:R-:W-:-:S07]  /*107b0*/  VIADD R6, R6, 0xffffff40 ;  /* 0xffffff4006067836 */ /* 0x000fce0000000000 */
.L_x_590:
[----:B------:R-:W-:Y:S05]  /*107c0*/  YIELD ;  /* 0x0000000000007946 */ /* 0x000fea0003800000 */
[----:B------:R-:W-:Y:S04]  /*107d0*/  BSSY B1, `(.L_x_584) ;  /* 0x000004b000017945 */ /* 0x000fe80003800000 */
[----:B-1----:R-:W-:Y:S05]  /*107e0*/  @!P6 BRA `(.L_x_585) ;  /* 0x000000040024e947 */ /* 0x002fea0003800000 */
[----:B------:R-:W2:Y:S04]  /*107f0*/  LDL R7, [R1+0x4] ;  /* 0x0000040001077983 */ /* 0x000ea80000100800 */
[----:B------:R-:W3:Y:S01]  /*10800*/  LDL R8, [R1+0xc] ;  /* 0x00000c0001087983 */ /* 0x000ee20000100800 */
[----:B--2---:R-:W-:Y:S01]  /*10810*/  IMAD R7, R7, 0x8, R5 ;  /* 0x0000000807077824 */ /* 0x004fe200078e0205 */
[----:B---3--:R-:W-:-:S04]  /*10820*/  SHF.L.U32 R8, R8, 0x1f, RZ ;  /* 0x0000001f08087819 */ /* 0x008fc800000006ff */
[----:B------:R-:W0:Y:S02]  /*10830*/  SYNCS.PHASECHK.TRANS64.TRYWAIT P0, [R7+URZ+0x228a0], R8 ;  /* 0x0228a008070075a7 */ /* 0x000e24000800017f */
[----:B0-----:R-:W-:Y:S05]  /*10840*/  @!P0 BRA `(.L_x_586) ;  /* 0x0000004800308947 */ /* 0x001fea0003800000 */
.L_x_705:
        /* <DEDUP_REMOVED lines=11> */
.L_x_587:
[----:B-1----:R-:W2:Y:S01]  /*10900*/  LDL R9, [R1+0x4] ;  /* 0x0000040001097983 */ /* 0x002ea20000100800 */
[----:B------:R-:W-:Y:S01]  /*10910*/  R2UR UR9, R7 ;  /* 0x00000000070972ca */ /* 0x000fe200000e0000 */
[----:B------:R-:W-:Y:S01]  /*10920*/  UIADD3 UR4, UP0, UR38, 0x570, URZ ;  /* 0x0000057026047890 */ /* 0x000fe2000ff1e03f */
[----:B------:R-:W-:Y:S01]  /*10930*/  R2UR UR11, R6 ;  /* 0x00000000060b72ca */ /* 0x000fe200000e0000 */
[----:B------:R-:W-:Y:S01]  /*10940*/  UMOV UR6, 0x0 ;  /* 0x0000000000067882 */ /* 0x000fe20000000000 */
[----:B------:R-:W-:Y:S01]  /*10950*/  R2UR UR12, R4 ;  /* 0x00000000040c72ca */ /* 0x000fe200000e0000 */
[----:B------:R-:W-:Y:S01]  /*10960*/  UIADD3.X UR5, URZ, UR39, URZ, UP0, !UPT ;  /* 0x000000273f057290 */ /* 0x000fe200087fe43f */
[----:B------:R-:W-:Y:S01]  /*10970*/  R2UR UR13, R3 ;  /* 0x00000000030d72ca */ /* 0x000fe200000e0000 */
[----:B------:R-:W-:Y:S01]  /*10980*/  UMOV UR7, 0x12f00000 ;  /* 0x12f0000000077882 */ /* 0x000fe20000000000 */
[----:B------:R-:W-:-:S05]  /*10990*/  UMOV UR10, URZ ;  /* 0x0000003f000a7c82 */ /* 0x000fca0008000000 */
[----:B------:R-:W-:Y:S01]  /*109a0*/  UIADD3 UR9, UR9, 0x22890, URZ ;  /* 0x0002289009097890 */ /* 0x000fe2000fffe03f */
[----:B--2---:R-:W-:-:S05]  /*109b0*/  IMAD R9, R9, 0x3000, R5 ;  /* 0x0000300009097824 */ /* 0x004fca00078e0205 */
[----:B------:R-:W-:-:S13]  /*109c0*/  R2UR UR8, R9 ;  /* 0x00000000090872ca */ /* 0x000fda00000e0000 */
[----:B------:R-:W-:-:S09]  /*109d0*/  UIADD3 UR8, UR8, 0x1c400, URZ ;  /* 0x0001c40008087890 */ /* 0x000fd2000fffe03f */
[----:B------:R1:W-:Y:S01]  /*109e0*/  UTMALDG.4D [UR8], [UR4], desc[UR6] ;  /* 0x00000608040075b4 */ /* 0x0003e20008019000 */
[----:B------:R-:W2:Y:S02]  /*109f0*/  SYNCS.PHASECHK.TRANS64.TRYWAIT P1, [R7+URZ+0x228c0], R8 ;  /* 0x0228c008070075a7 */ /* 0x000ea4000802017f */
[----:B-12---:R-:W-:Y:S05]  /*10a00*/  @!P1 BRA `(.L_x_588) ;  /* 0x0000004400d49947 */ /* 0x006fea0003800000 */
.L_x_706:
        /* <DEDUP_REMOVED lines=8> */
.L_x_589:
        /* <DEDUP_REMOVED lines=18> */
[----:B------:R0:W-:Y:S02]  /*10bb0*/  UTMALDG.4D [UR8], [UR4], desc[UR6] ;  /* 0x00000608040075b4 */ /* 0x0001e40008019000 */
[----:B0-----:R-:W-:Y:S01]  /*10bc0*/  UMOV UR8, UR15 ;  /* 0x0000000f00087c82 */ /* 0x001fe20008000000 */
[----:B------:R-:W-:Y:S01]  /*10bd0*/  UMOV UR10, UR17 ;  /* 0x00000011000a7c82 */ /* 0x000fe20008000000 */
[----:B------:R-:W-:Y:S01]  /*10be0*/  UMOV UR15, 0x80 ;  /* 0x00000080000f7882 */ /* 0x000fe20000000000 */
        /* <DEDUP_REMOVED lines=8> */
[----:B0-----:R-:W-:Y:S01]  /*10c70*/  NOP ;  /* 0x0000000000007918 */ /* 0x001fe20000000000 */
.L_x_585:
[----:B------:R-:W-:Y:S05]  /*10c80*/  BSYNC B1 ;  /* 0x0000000000017941 */ /* 0x000fea0003800000 */
.L_x_584:
[----:B------:R-:W2:Y:S04]  /*10c90*/  LDL.LU R7, [R1+0x4] ;  /* 0x0000040001077983 */ /* 0x000ea80000300800 */
[----:B------:R-:W3:Y:S01]  /*10ca0*/  LDL.LU R8, [R1+0xc] ;  /* 0x00000c0001087983 */ /* 0x000ee20000300800 */
[----:B------:R-:W-:Y:S02]  /*10cb0*/  VIADD R0, R0, 0xffffffff ;  /* 0xffffffff00007836 */ /* 0x000fe40000000000 */
[----:B------:R-:W-:Y:S02]  /*10cc0*/  VIADD R6, R6, 0xffffffa0 ;  /* 0xffffffa006067836 */ /* 0x000fe40000000000 */
[----:B--2---:R-:W-:-:S05]  /*10cd0*/  VIADD R7, R7, 0x1 ;  /* 0x0000000107077836 */ /* 0x004fca0000000000 */
[----:B------:R-:W-:-:S04]  /*10ce0*/  ISETP.NE.AND P0, PT, R7, 0x2, PT ;  /* 0x000000020700780c */ /* 0x000fc80003f05270 */
[----:B------:R-:W-:Y:S02]  /*10cf0*/  SEL R9, R7, RZ, P0 ;  /* 0x000000ff07097207 */ /* 0x000fe40000000000 */
[----:B------:R-:W-:Y:S02]  /*10d00*/  SEL R7, RZ, 0x1, P0 ;  /* 0x00000001ff077807 */ /* 0x000fe40000000000 */
[----:B------:R-:W-:Y:S01]  /*10d10*/  ISETP.GT.AND P0, PT, R0, R2, PT ;  /* 0x000000020000720c */ /* 0x000fe20003f04270 */
[----:B------:R1:W-:Y:S01]  /*10d20*/  STL [R1+0x4], R9 ;  /* 0x0000040901007387 */ /* 0x0003e20000100800 */
[----:B---3--:R-:W-:-:S05]  /*10d30*/  LOP3.LUT R8, R8, R7, RZ, 0x3c, !PT ;  /* 0x0000000708087212 */ /* 0x008fca00078e3cff */
[----:B------:R1:W-:Y:S06]  /*10d40*/  STL [R1+0xc], R8 ;  /* 0x00000c0801007387 */ /* 0x0003ec0000100800 */
[----:B------:R-:W-:Y:S05]  /*10d50*/  @P0 BRA `(.L_x_590) ;  /* 0xfffffff800980947 */ /* 0x000fea000383ffff */
.L_x_573:
[----:B------:R-:W-:Y:S05]  /*10d60*/  BSYNC B0 ;  /* 0x0000000000007941 */ /* 0x000fea0003800000 */
.L_x_572:
[----:B-----5:R-:W2:Y:S01]  /*10d70*/  LDL R7, [R1+0x2c] ;  /* 0x00002c0001077983 */ /* 0x020ea20000100800 */
[----:B------:R-:W-:Y:S05]  /*10d80*/  @!P2 WARPSYNC.ALL ;  /* 0x000000000000a948 */ /* 0x000fea0003800000 */
[----:B------:R-:W-:Y:S01]  /*10d90*/  BSSY B6, `(.L_x_591) ;  /* 0x00002ae000067945 */ /* 0x000fe20003800000 */
[----:B------:R-:W-:Y:S01]  /*10da0*/  @!P2 BAR.SYNC.DEFER_BLOCKING 0xc, 0x120 ;  /* 0x030480000000ab1d */ /* 0x000fe20000010000 */
[----:B--2---:R-:W-:-:S13]  /*10db0*/  ISETP.GT.AND P0, PT, R7, RZ, PT ;  /* 0x000000ff0700720c */ /* 0x004fda0003f04270 */
[----:B------:R-:W-:Y:S05]  /*10dc0*/  @P0 BRA `(.L_x_592) ;  /* 0x0000000000440947 */ /* 0x000fea0003800000 */
[----:B------:R-:W2:Y:S02]  /*10dd0*/  S2R R7, SR_TID.X ;  /* 0x0000000000077919 */ /* 0x000ea40000002100 */
[----:B--2---:R-:W-:-:S04]  /*10de0*/  LOP3.LUT R7, R7, 0x1f, RZ, 0xc0, !PT ;  /* 0x0000001f07077812 */ /* 0x004fc800078ec0ff */
[----:B------:R-:W-:-:S13]  /*10df0*/  ISETP.NE.AND P1, PT, R7, RZ, PT ;  /* 0x000000ff0700720c */ /* 0x000fda0003f25270 */
[----:B------:R-:W-:Y:S05]  /*10e00*/  @P1 BRA `(.L_x_593) ;  /* 0x0000002800981947 */ /* 0x000fea0003800000 */
[----:B------:R-:W2:Y:S01]  /*10e10*/  S2R R7, SR_LANEID ;  /* 0x0000000000077919 */ /* 0x000ea20000000000 */
[----:B------:R-:W-:Y:S01]  /*10e20*/  VOTEU.ANY UR4, UPT, PT ;  /* 0x0000000000047886 */ /* 0x000fe200038e0100 */
[----:B0-----:R-:W0:Y:S01]  /*10e30*/  LDC.64 R2, c[0x0][0xc38] ;  /* 0x00030e00ff027b82 */ /* 0x001e220000000a00 */
[----:B------:R-:W2:Y:S08]  /*10e40*/  FLO.U32 R0, UR4 ;  /* 0x0000000400007d00 */ /* 0x000eb000080e0000 */
[----:B------:R-:W0:Y:S01]  /*10e50*/  POPC R5, UR4 ;  /* 0x0000000400057d09 */ /* 0x000e220008000000 */
[----:B--2---:R-:W-:-:S13]  /*10e60*/  ISETP.EQ.U32.AND P0, PT, R0, R7, PT ;  /* 0x000000070000720c */ /* 0x004fda0003f02070 */
[----:B0-----:R-:W2:Y:S01]  /*10e70*/  @P0 ATOMG.E.ADD.STRONG.GPU PT, R3, desc[UR40][R2.64], R5 ;  /* 0x00000005020309a8 */ /* 0x001ea200081ee1e8 */
[----:B------:R-:W0:Y:S02]  /*10e80*/  S2R R4, SR_LTMASK ;  /* 0x0000000000047919 */ /* 0x000e240000003900 */
[----:B0-----:R-:W-:-:S04]  /*10e90*/  LOP3.LUT R4, R4, UR4, RZ, 0xc0, !PT ;  /* 0x0000000404047c12 */ /* 0x001fc8000f8ec0ff */
[----:B------:R-:W0:Y:S01]  /*10ea0*/  POPC R7, R4 ;  /* 0x0000000400077309 */ /* 0x000e220000000000 */
[----:B--2---:R-:W0:Y:S02]  /*10eb0*/  SHFL.IDX PT, R0, R3, R0, 0x1f ;  /* 0x00001f0003007589 */ /* 0x004e2400000e0000 */
[----:B0-----:R-:W-:Y:S01]  /*10ec0*/  IADD3 R16, R0, UR37, R7 ;  /* 0x0000002500107c10 */ /* 0x001fe2000fffe007 */
[----:B------:R-:W-:Y:S06]  /*10ed0*/  BRA `(.L_x_593) ;  /* 0x0000002800647947 */ /* 0x000fec0003800000 */
.L_x_592:
[----:B------:R-:W0:Y:S01]  /*10ee0*/  S2R R0, SR_CgaCtaId ;  /* 0x0000000000007919 */ /* 0x000e220000008800 */
[----:B------:R-:W-:-:S04]  /*10ef0*/  MOV R2, 0x400 ;  /* 0x0000040000027802 */ /* 0x000fc80000000f00 */
[----:B0-----:R-:W-:-:S05]  /*10f00*/  LEA R3, R0, R2, 0x18 ;  /* 0x0000000200037211 */ /* 0x001fca00078ec0ff */
        /* <DEDUP_REMOVED lines=15> */
[----:B-1----:R-:W-:Y:S02]  /*11000*/  IMAD.MOV.U32 R8, RZ, RZ, 0x70 ;  /* 0x00000070ff087424 */ /* 0x002fe400078e00ff */
[----:B------:R-:W-:Y:S02]  /*11010*/  IMAD.MOV.U32 R12, RZ, RZ, 0x1 ;  /* 0x00000001ff0c7424 */ /* 0x000fe400078e00ff */
[----:B------:R-:W-:-:S07]  /*11020*/  IMAD.MOV.U32 R13, RZ, RZ, RZ ;  /* 0x000000ffff0d7224 */ /* 0x000fce00078e00ff */
[----:B------:R-:W-:-:S07]  /*11030*/  LEPC R20, `(.L_x_594) ;  /* 0x000000001014794e */ /* 0x000fce0000000000 */
[----:B0-----:R-:W-:Y:S05]  /*11040*/  CALL.ABS.NOINC R2 ;  /* 0x0000000002007343 */ /* 0x001fea0003c00000 */
.L_x_594:
        /* <DEDUP_REMOVED lines=9> */
[----:B------:R-:W-:Y:S02]  /*110e0*/  IMAD.U32 R4, RZ, RZ, UR6 ;  /* 0x00000006ff047e24 */ /* 0x000fe4000f8e00ff */
[----:B------:R-:W-:Y:S02]  /*110f0*/  IMAD.U32 R5, RZ, RZ, UR7 ;  /* 0x00000007ff057e24 */ /* 0x000fe4000f8e00ff */
[----:B------:R-:W-:Y:S02]  /*11100*/  IMAD.U32 R6, RZ, RZ, UR8 ;  /* 0x00000008ff067e24 */ /* 0x000fe4000f8e00ff */
[----:B------:R-:W-:-:S02]  /*11110*/  IMAD.U32 R7, RZ, RZ, UR9 ;  /* 0x00000009ff077e24 */ /* 0x000fc4000f8e00ff */
[----:B------:R-:W-:Y:S02]  /*11120*/  IMAD.U32 R10, RZ, RZ, UR4 ;  /* 0x00000004ff0a7e24 */ /* 0x000fe4000f8e00ff */
[----:B------:R-:W-:Y:S02]  /*11130*/  IMAD.U32 R11, RZ, RZ, UR5 ;  /* 0x00000005ff0b7e24 */ /* 0x000fe4000f8e00ff */
[----:B-1----:R-:W-:Y:S02]  /*11140*/  IMAD.MOV.U32 R8, RZ, RZ, 0x70 ;  /* 0x00000070ff087424 */ /* 0x002fe400078e00ff */
[----:B------:R-:W-:Y:S02]  /*11150*/  IMAD.MOV.U32 R12, RZ, RZ, 0x1 ;  /* 0x00000001ff0c7424 */ /* 0x000fe400078e00ff */
[----:B0-----:R-:W-:-:S07]  /*11160*/  IMAD.MOV.U32 R13, RZ, RZ, RZ ;  /* 0x000000ffff0d7224 */ /* 0x001fce00078e00ff */
[----:B------:R-:W-:-:S07]  /*11170*/  LEPC R20, `(.L_x_596) ;  /* 0x000000001014794e */ /* 0x000fce0000000000 */
[----:B--2---:R-:W-:Y:S05]  /*11180*/  CALL.ABS.NOINC R2 ;  /* 0x0000000002007343 */ /* 0x004fea0003c00000 */
.L_x_596:
        /* <DEDUP_REMOVED lines=16> */
.L_x_595:
        /* <DEDUP_REMOVED lines=25> */
[----:B--2---:R-:W2:Y:S01]  /*11420*/  @P0 LDC R2, c[0x0][0x430] ;  /* 0x00010c00ff020b82 */ /* 0x004ea20000000800 */
[----:B0-----:R-:W-:-:S05]  /*11430*/  @P0 IMAD.HI.U32 R3, R18, R5, RZ ;  /* 0x0000000512030227 */ /* 0x001fca00078e00ff */
[----:B--2---:R-:W-:Y:S02]  /*11440*/  @P0 SHF.R.U32.HI R4, RZ, R2, R3 ;  /* 0x00000002ff040219 */ /* 0x004fe40000011603 */
[----:B------:R-:W-:-:S04]  /*11450*/  ISETP.NE.U32.AND P0, PT, RZ, UR4, PT ;  /* 0x00000004ff007c0c */ /* 0x000fc8000bf05070 */
[----:B------:R-:W-:-:S04]  /*11460*/  ISETP.NE.AND.EX P0, PT, RZ, UR5, PT, P0 ;  /* 0x00000005ff007c0c */ /* 0x000fc8000bf05300 */
[----:B------:R-:W-:-:S09]  /*11470*/  SEL R2, R6, RZ, !P0 ;  /* 0x000000ff06027207 */ /* 0x000fd20004000000 */
.L_x_597:
        /* <DEDUP_REMOVED lines=17> */
.L_x_709:
[----:B------:R-:W2:Y:S01]  /*11590*/  LDL R3, [R1+0x1c] ;  /* 0x00001c0001037983 */ /* 0x000ea20000100800 */
[----:B------:R-:W-:Y:S01]  /*115a0*/  UMOV UR4, 0xffffffff ;  /* 0xffffffff00047882 */ /* 0x000fe20000000000 */
[----:B-1----:R-:W-:Y:S01]  /*115b0*/  SHF.R.S32.HI R8, RZ, 0x1f, R0 ;  /* 0x0000001fff087819 */ /* 0x002fe20000011400 */
[----:B--2---:R-:W-:Y:S01]  /*115c0*/  VIADD R3, R3, 0xffffffff ;  /* 0xffffffff03037836 */ /* 0x004fe20000000000 */
[----:B------:R-:W-:Y:S06]  /*115d0*/  BRA.DIV UR4, `(.L_x_599) ;  /* 0x0000003e04287947 */ /* 0x000fec000b800000 */
[----:B------:R-:W-:-:S13]  /*115e0*/  ELECT P6, URZ, PT ;  /* 0x00000000003f782f */ /* 0x000fda00038c0000 */
.L_x_712:
        /* <DEDUP_REMOVED lines=12> */
[----:B------:R-:W-:-:S04]  /*116b0*/  IMAD.MOV R6, RZ, RZ, -R5 ;  /* 0x000000ffff067224 */ /* 0x000fc800078e0a05 */
[----:B------:R-:W-:Y:S02]  /*116c0*/  IMAD R7, R9, R6, R3 ;  /* 0x0000000609077224 */ /* 0x000fe400078e0203 */
[----:B------:R-:W-:-:S03]  /*116d0*/  IMAD R6, R8, UR4, RZ ;  /* 0x0000000408067c24 */ /* 0x000fc6000f8e02ff */
[----:B------:R0:W-:Y:S01]  /*116e0*/  STL [R1+0x30], R7 ;  /* 0x0000300701007387 */ /* 0x0001e20000100800 */
[----:B------:R-:W-:Y:S02]  /*116f0*/  IMAD R9, R0, UR5, R6 ;  /* 0x0000000500097c24 */ /* 0x000fe4000f8e0206 */
[--C-:B------:R-:W-:Y:S01]  /*11700*/  IMAD.MOV.U32 R6, RZ, RZ, R5.reuse ;  /* 0x000000ffff067224 */ /* 0x100fe200078e0005 */
[----:B0-----:R-:W-:-:S03]  /*11710*/  SHF.R.S32.HI R7, RZ, 0x1f, R5 ;  /* 0x0000001fff077819 */ /* 0x001fc60000011405 */
[----:B------:R-:W-:-:S04]  /*11720*/  IMAD.WIDE.U32 R6, R0, UR4, R6 ;  /* 0x0000000400067c25 */ /* 0x000fc8000f8e0006 */
[----:B------:R-:W-:Y:S01]  /*11730*/  IMAD.IADD R5, R7, 0x1, R9 ;  /* 0x0000000107057824 */ /* 0x000fe200078e0209 */
[----:B------:R-:W-:-:S04]  /*11740*/  LEA R10, P0, R6, R20, 0x2 ;  /* 0x00000014060a7211 */ /* 0x000fc800078010ff */
[----:B------:R-:W-:-:S05]  /*11750*/  LEA.HI.X R11, R6, R21, R5, 0x2, P0 ;  /* 0x00000015060b7211 */ /* 0x000fca00000f1405 */
[----:B------:R0:W5:Y:S04]  /*11760*/  LDG.E R6, desc[UR40][R10.64] ;  /* 0x000000280a067981 */ /* 0x000168000c1e1900 */
.L_x_601:
        /* <DEDUP_REMOVED lines=9> */
.L_x_713:
        /* <DEDUP_REMOVED lines=11> */
.L_x_603:
        /* <DEDUP_REMOVED lines=23> */
.L_x_600:
        /* <DEDUP_REMOVED lines=30> */
.L_x_714:
[----:B------:R-:W-:Y:S05]  /*11c00*/  BSYNC B0 ;  /* 0x0000000000007941 */ /* 0x000fea0003800000 */
.L_x_604:
[----:B------:R-:W-:Y:S04]  /*11c10*/  BSSY B0, `(.L_x_606) ;  /* 0x000003c000007945 */ /* 0x000fe80003800000 */
[----:B------:R-:W-:Y:S05]  /*11c20*/  @!P6 BRA `(.L_x_607) ;  /* 0x0000000000e8e947 */ /* 0x000fea0003800000 */
[----:B------:R-:W2:Y:S01]  /*11c30*/  LDL R7, [R1] ;  /* 0x0000000001077983 */ /* 0x000ea20000100800 */
[----:B------:R-:W-:-:S03]  /*11c40*/  MOV R9, 0x400 ;  /* 0x0000040000097802 */ /* 0x000fc60000000f00 */
[----:B0-----:R-:W3:Y:S01]  /*11c50*/  LDL R5, [R1+0x8] ;  /* 0x0000080001057983 */ /* 0x001ee20000100800 */
[----:B------:R-:W0:Y:S02]  /*11c60*/  S2R R10, SR_CgaCtaId ;  /* 0x00000000000a7919 */ /* 0x000e240000008800 */
[----:B0-----:R-:W-:-:S05]  /*11c70*/  LEA R9, R10, R9, 0x18 ;  /* 0x000000090a097211 */ /* 0x001fca00078ec0ff */
[----:B--2---:R-:W-:Y:S01]  /*11c80*/  IMAD R2, R7, 0x8, R9 ;  /* 0x0000000807027824 */ /* 0x004fe200078e0209 */
[----:B---3--:R-:W-:-:S04]  /*11c90*/  SHF.L.U32 R5, R5, 0x1f, RZ ;  /* 0x0000001f05057819 */ /* 0x008fc800000006ff */
[----:B------:R-:W0:Y:S02]  /*11ca0*/  SYNCS.PHASECHK.TRANS64.TRYWAIT P0, [R2+URZ+0x22860], R5 ;  /* 0x02286005020075a7 */ /* 0x000e24000800017f */
[----:B0-----:R-:W-:Y:S05]  /*11cb0*/  @!P0 BRA `(.L_x_608) ;  /* 0x0000003400c48947 */ /* 0x001fea0003800000 */
.L_x_715:
        /* <DEDUP_REMOVED lines=11> */
.L_x_609:
        /* <DEDUP_REMOVED lines=38> */
.L_x_607:
[----:B------:R-:W-:Y:S05]  /*11fd0*/  BSYNC B0 ;  /* 0x0000000000007941 */ /* 0x000fea0003800000 */
.L_x_606:
        /* <DEDUP_REMOVED lines=37> */
[C---:B------:R-:W-:Y:S02]  /*12230*/  IMAD R10, R0.reuse, UR5, R6 ;  /* 0x00000005000a7c24 */ /* 0x040fe4000f8e0206 */
[--C-:B------:R-:W-:Y:S02]  /*12240*/  IMAD.MOV.U32 R6, RZ, RZ, R2.reuse ;  /* 0x000000ffff067224 */ /* 0x100fe400078e0002 */
[----:B------:R-:W-:Y:S02]  /*12250*/  IMAD.MOV R2, RZ, RZ, -R2 ;  /* 0x000000ffff027224 */ /* 0x000fe400078e0a02 */
[----:B------:R-:W-:-:S04]  /*12260*/  IMAD.WIDE.U32 R6, R0, UR4, R6 ;  /* 0x0000000400067c25 */ /* 0x000fc8000f8e0006 */
[----:B------:R-:W-:Y:S01]  /*12270*/  IMAD.IADD R10, R10, 0x1, R7 ;  /* 0x000000010a0a7824 */ /* 0x000fe200078e0207 */
[----:B------:R-:W-:Y:S01]  /*12280*/  LEA R20, P0, R6, R20, 0x2 ;  /* 0x0000001406147211 */ /* 0x000fe200078010ff */
[----:B------:R-:W-:-:S03]  /*12290*/  IMAD R5, R11, R2, R5 ;  /* 0x000000020b057224 */ /* 0x000fc600078e0205 */
[----:B------:R-:W-:-:S05]  /*122a0*/  LEA.HI.X R21, R6, R21, R10, 0x2, P0 ;  /* 0x0000001506157211 */ /* 0x000fca00000f140a */
[----:B------:R1:W5:Y:S04]  /*122b0*/  LDG.E R6, desc[UR40][R20.64] ;  /* 0x0000002814067981 */ /* 0x000368000c1e1900 */
.L_x_616:
[----:B------:R-:W2:Y:S01]  /*122c0*/  S2R R7, SR_CgaCtaId ;  /* 0x0000000000077919 */ /* 0x000ea20000008800 */
[----:B------:R-:W-:-:S04]  /*122d0*/  MOV R2, 0x400 ;  /* 0x0000040000027802 */ /* 0x000fc80000000f00 */
[----:B--2---:R-:W-:Y:S02]  /*122e0*/  LEA R2, R7, R2, 0x18 ;  /* 0x0000000207027211 */ /* 0x004fe400078ec0ff */
[----:B------:R-:W-:-:S03]  /*122f0*/  SHF.L.U32 R7, R12, 0x1f, RZ ;  /* 0x0000001f0c077819 */ /* 0x000fc600000006ff */
[----:B------:R-:W-:-:S04]  /*12300*/  IMAD R2, R13, 0x8, R2 ;  /* 0x000000080d027824 */ /* 0x000fc800078e0202 */
[----:B------:R-:W2:Y:S02]  /*12310*/  SYNCS.PHASECHK.TRANS64.TRYWAIT P0, [R2+URZ+0x22840], R7 ;  /* 0x02284007020075a7 */ /* 0x000ea4000800017f */
[----:B--2---:R-:W-:Y:S05]  /*12320*/  @!P0 BRA `(.L_x_617) ;  /* 0x00000030003c8947 */ /* 0x004fea0003800000 */
.L_x_716:
[----:B------:R-:W3:Y:S02]  /*12330*/  S2R R10, SR_TID.X ;  /* 0x00000000000a7919 */ /* 0x000ee40000002100 */
[----:B---3--:R-:W-:-:S04]  /*12340*/  LOP3.LUT R10, R10, 0x7f, RZ, 0xc0, !PT ;  /* 0x0000007f0a0a7812 */ /* 0x008fc800078ec0ff */
[----:B------:R-:W-:-:S13]  /*12350*/  ISETP.NE.AND P1, PT, R10, RZ, PT ;  /* 0x000000ff0a00720c */ /* 0x000fda0003f25270 */
        /* <DEDUP_REMOVED lines=8> */
.L_x_618:
[----:B---3--:R-:W3:Y:S01]  /*123e0*/  LDL R10, [R1] ;  /* 0x00000000010a7983 */ /* 0x008ee20000100800 */
[----:B0-----:R-:W-:-:S03]  /*123f0*/  MOV R12, 0x400 ;  /* 0x00000400000c7802 */ /* 0x001fc60000000f00 */
[----:B------:R-:W4:Y:S01]  /*12400*/  LDL R11, [R1+0x10] ;  /* 0x00001000010b7983 */ /* 0x000f220000100800 */
        /* <DEDUP_REMOVED lines=9> */
[----:B------:R-:W-:Y:S01]  /*124a0*/  UMOV UR7, 0x14f00000 ;  /* 0x14f0000000077882 */ /* 0x000fe20000000000 */
[----:B------:R-:W-:Y:S01]  /*124b0*/  UMOV UR10, URZ ;  /* 0x0000003f000a7c82 */ /* 0x000fe20008000000 */
[----:B---3--:R-:W-:-:S05]  /*124c0*/  IMAD R10, R10, 0x3000, R12 ;  /* 0x000030000a0a7824 */ /* 0x008fca00078e020c */
[----:B------:R-:W-:Y:S01]  /*124d0*/  R2UR UR8, R10 ;  /* 0x000000000a0872ca */ /* 0x000fe200000e0000 */
[----:B----4-:R-:W-:-:S05]  /*124e0*/  IMAD R5, R5, 0x60, R11 ;  /* 0x0000006005057824 */ /* 0x010fca00078e020b */
[----:B------:R-:W-:-:S07]  /*124f0*/  R2UR UR11, R5 ;  /* 0x00000000050b72ca */ /* 0x000fce00000e0000 */
[----:B------:R-:W-:-:S09]  /*12500*/  UIADD3 UR8, UR8, 0x1c400, URZ ;  /* 0x0001c40008087890 */ /* 0x000fd2000fffe03f */
[----:B------:R0:W-:Y:S01]  /*12510*/  UTMALDG.4D [UR8], [UR4], desc[UR6] ;  /* 0x00000608040075b4 */ /* 0x0001e20008019000 */
[----:B------:R-:W3:Y:S02]  /*12520*/  SYNCS.PHASECHK.TRANS64.TRYWAIT P0, [R2+URZ+0x22860], R7 ;  /* 0x02286007020075a7 */ /* 0x000ee4000800017f */
[----:B0--3--:R-:W-:Y:S05]  /*12530*/  @!P0 BRA `(.L_x_619) ;  /* 0x0000002c00cc8947 */ /* 0x009fea0003800000 */
.L_x_717:
[----:B------:R-:W-:Y:S05]  /*12540*/  @P1 BRA `(.L_x_620) ;  /* 0x00000000001c1947 */ /* 0x000fea0003800000 */
[----:B------:R-:W3:Y:S01]  /*12550*/  S2R R10, SR_TID.X ;  /* 0x00000000000a7919 */ /* 0x000ee20000002100 */
[----:B0-2---:R-:W-:-:S04]  /*12560*/  IMAD.MOV.U32 R7, RZ, RZ, 0xc000 ;  /* 0x0000c000ff077424 */ /* 0x005fc800078e00ff */
[----:B------:R4:W-:Y:S01]  /*12570*/  SYNCS.ARRIVE.TRANS64 RZ, [R2+URZ+0x22850], R7 ;  /* 0x0228500702ff79a7 */ /* 0x0009e2000800003f */
[----:B---3--:R-:W-:-:S04]  /*12580*/  LOP3.LUT R10, R10, 0x1f, RZ, 0xc0, !PT ;  /* 0x0000001f0a0a7812 */ /* 0x008fc800078ec0ff */
[----:B------:R-:W-:-:S13]  /*12590*/  ISETP.NE.AND P0, PT, R10, RZ, PT ;  /* 0x000000ff0a00720c */ /* 0x000fda0003f05270 */
[----:B----4-:R-:W-:Y:S05]  /*125a0*/  @!P0 BRA `(.L_x_620) ;  /* 0x0000000000048947 */ /* 0x010fea0003800000 */
[----:B------:R-:W-:Y:S01]  /*125b0*/  BPT.TRAP 0x1 ;  /* 0x000000040000795c */ /* 0x000fe20000300000 */
.L_x_620:
[----:B0-2---:R-:W2:Y:S01]  /*125c0*/  LDL R7, [R1] ;  /* 0x0000000001077983 */ /* 0x005ea20000100800 */
[----:B------:R-:W-:Y:S01]  /*125d0*/  MOV R10, 0x400 ;  /* 0x00000400000a7802 */ /* 0x000fe20000000f00 */
[----:B------:R-:W0:Y:S01]  /*125e0*/  S2R R11, SR_CgaCtaId ;  /* 0x00000000000b7919 */ /* 0x000e220000008800 */
[----:B------:R-:W-:Y:S01]  /*125f0*/  R2UR UR9, R2 ;  /* 0x00000000020972ca */ /* 0x000fe200000e0000 */
[----:B------:R-:W-:Y:S01]  /*12600*/  UIADD3 UR4, UP0, UR38, 0x470, URZ ;  /* 0x0000047026047890 */ /* 0x000fe2000ff1e03f */
[----:B------:R-:W-:Y:S02]  /*12610*/  R2UR UR11, R5 ;  /* 0x00000000050b72ca */ /* 0x000fe400000e0000 */
[----:B------:R-:W-:Y:S02]  /*12620*/  R2UR UR12, R4 ;  /* 0x00000000040c72ca */ /* 0x000fe400000e0000 */
[----:B------:R-:W-:Y:S01]  /*12630*/  R2UR UR13, R6 ;  /* 0x00000000060d72ca */ /* 0x000fe200000e0000 */
[----:B------:R-:W-:Y:S01]  /*12640*/  UIADD3.X UR5, URZ, UR39, URZ, UP0, !UPT ;  /* 0x000000273f057290 */ /* 0x000fe200087fe43f */
[----:B0-----:R-:W-:-:S05]  /*12650*/  LEA R10, R11, R10, 0x18 ;  /* 0x0000000a0b0a7211 */ /* 0x001fca00078ec0ff */
        /* <DEDUP_REMOVED lines=23> */
[----:B--2---:R-:W-:Y:S01]  /*127d0*/  NOP ;  /* 0x0000000000007918 */ /* 0x004fe20000000000 */
.L_x_615:
[----:B------:R-:W-:Y:S05]  /*127e0*/  BSYNC B2 ;  /* 0x0000000000027941 */ /* 0x000fea0003800000 */
.L_x_614:
[----:B------:R-:W2:Y:S02]  /*127f0*/  LDL.LU R2, [R1+0x1c] ;  /* 0x00001c0001027983 */ /* 0x000ea40000300800 */
[----:B--2---:R-:W-:-:S07]  /*12800*/  VIADD R5, R2, 0xfffffffd ;  /* 0xfffffffd02057836 */ /* 0x004fce0000000000 */
.L_x_613:
[----:B------:R-:W-:Y:S05]  /*12810*/  BSYNC B1 ;  /* 0x0000000000017941 */ /* 0x000fea0003800000 */
.L_x_612:
[----:B------:R-:W-:-:S05]  /*12820*/  IMAD.MOV R2, RZ, RZ, -R9 ;  /* 0x000000ffff027224 */ /* 0x000fca00078e0a09 */
[----:B------:R-:W-:-:S13]  /*12830*/  ISETP.NE.AND P0, PT, R3, R2, PT ;  /* 0x000000020300720c */ /* 0x000fda0003f05270 */
[----:B------:R-:W-:Y:S05]  /*12840*/  @!P0 BRA `(.L_x_611) ;  /* 0x0000000c00988947 */ /* 0x000fea0003800000 */
.L_x_635:
[----:B--2---:R-:W2:Y:S04]  /*12850*/  LDL.LU R3, [R1] ;  /* 0x0000000001037983 */ /* 0x004ea80000300800 */
        /* <DEDUP_REMOVED lines=8> */
[----:B------:R-:W-:Y:S06]  /*128e0*/  @!P6 BRA `(.L_x_622) ;  /* 0x000000040098e947 */ /* 0x000fec0003800000 */
[----:B------:R-:W-:Y:S01]  /*128f0*/  ULDC.64 UR4, c[0x0][0x3f8] ;  /* 0x0000fe0000047ab9 */ /* 0x000fe20000000a00 */
[----:B------:R-:W-:Y:S01]  /*12900*/  IMAD.MOV.U32 R11, RZ, RZ, R5 ;  /* 0x000000ffff0b7224 */ /* 0x000fe200078e0005 */
[----:B------:R-:W-:-:S04]  /*12910*/  ISETP.NE.U32.AND P0, PT, RZ, UR4, PT ;  /* 0x00000004ff007c0c */ /* 0x000fc8000bf05070 */
[----:B------:R-:W-:-:S13]  /*12920*/  ISETP.NE.AND.EX P0, PT, RZ, UR5, PT, P0 ;  /* 0x00000005ff007c0c */ /* 0x000fda000bf05300 */
[----:B------:R-:W-:Y:S05]  /*12930*/  @!P0 BRA `(.L_x_623) ;  /* 0x0000000000448947 */ /* 0x000fea0003800000 */
[----:B------:R-:W2:Y:S01]  /*12940*/  LDC R6, c[0x0][0x41c] ;  /* 0x00010700ff067b82 */ /* 0x000ea20000000800 */
[----:B------:R-:W-:Y:S01]  /*12950*/  ULDC.64 UR6, c[0x0][0x408] ;  /* 0x0001020000067ab9 */ /* 0x000fe20000000a00 */
[----:B--2---:R-:W-:-:S13]  /*12960*/  ISETP.NE.AND P0, PT, R6, 0x1, PT ;  /* 0x000000010600780c */ /* 0x004fda0003f05270 */
[----:B------:R-:W0:Y:S02]  /*12970*/  @P0 LDC.64 R2, c[0x0][0x420] ;  /* 0x00010800ff020b82 */ /* 0x000e240000000a00 */
[----:B0-----:R-:W-:-:S04]  /*12980*/  @P0 IMAD.HI.U32 R12, R5, R2, RZ ;  /* 0x00000002050c0227 */ /* 0x001fc800078e00ff */
[----:B------:R-:W-:Y:S01]  /*12990*/  IMAD.MOV.U32 R2, RZ, RZ, R5 ;  /* 0x000000ffff027224 */ /* 0x000fe200078e0005 */
[----:B------:R-:W-:-:S04]  /*129a0*/  @P0 SHF.R.U32.HI R2, RZ, R3, R12 ;  /* 0x00000003ff020219 */ /* 0x000fc8000001160c */
[--C-:B------:R-:W-:Y:S01]  /*129b0*/  SHF.R.S32.HI R3, RZ, 0x1f, R2.reuse ;  /* 0x0000001fff037819 */ /* 0x100fe20000011402 */
[----:B------:R-:W-:-:S04]  /*129c0*/  IMAD.MOV R11, RZ, RZ, -R2 ;  /* 0x000000ffff0b7224 */ /* 0x000fc800078e0a02 */
[----:B------:R-:W-:Y:S02]  /*129d0*/  IMAD R11, R6, R11, R5 ;  /* 0x0000000b060b7224 */ /* 0x000fe400078e0205 */
[----:B------:R-:W-:Y:S02]  /*129e0*/  IMAD R6, R8, UR6, RZ ;  /* 0x0000000608067c24 */ /* 0x000fe4000f8e02ff */
[----:B------:R-:W-:-:S04]  /*129f0*/  IMAD.WIDE.U32 R2, R0, UR6, R2 ;  /* 0x0000000600027c25 */ /* 0x000fc8000f8e0002 */
[----:B------:R-:W-:-:S04]  /*12a00*/  IMAD R6, R0, UR7, R6 ;  /* 0x0000000700067c24 */ /* 0x000fc8000f8e0206 */
[----:B------:R-:W-:Y:S01]  /*12a10*/  IMAD.IADD R3, R6, 0x1, R3 ;  /* 0x0000000106037824 */ /* 0x000fe200078e0203 */
[----:B------:R-:W-:-:S04]  /*12a20*/  LEA R6, P0, R2, UR4, 0x2 ;  /* 0x0000000402067c11 */ /* 0x000fc8000f8010ff */
[----:B------:R-:W-:-:S05]  /*12a30*/  LEA.HI.X R7, R2, UR5, R3, 0x2, P0 ;  /* 0x0000000502077c11 */ /* 0x000fca00080f1403 */
[----:B------:R2:W5:Y:S04]  /*12a40*/  LDG.E R6, desc[UR40][R6.64] ;  /* 0x0000002806067981 */ /* 0x000568000c1e1900 */
.L_x_623:
[----:B------:R-:W3:Y:S01]  /*12a50*/  S2R R3, SR_CgaCtaId ;  /* 0x0000000000037919 */ /* 0x000ee20000008800 */
[----:B------:R-:W-:Y:S02]  /*12a60*/  MOV R2, 0x400 ;  /* 0x0000040000027802 */ /* 0x000fe40000000f00 */
[----:B--2---:R-:W-:Y:S02]  /*12a70*/  SHF.L.U32 R7, R10, 0x1f, RZ ;  /* 0x0000001f0a077819 */ /* 0x004fe400000006ff */
[----:B---3--:R-:W-:-:S05]  /*12a80*/  LEA R2, R3, R2, 0x18 ;  /* 0x0000000203027211 */ /* 0x008fca00078ec0ff */
[----:B------:R-:W-:-:S04]  /*12a90*/  IMAD R3, R9, 0x8, R2 ;  /* 0x0000000809037824 */ /* 0x000fc800078e0202 */
[----:B------:R-:W2:Y:S02]  /*12aa0*/  SYNCS.PHASECHK.TRANS64.TRYWAIT P0, [R3+URZ+0x22840], R7 ;  /* 0x02284007030075a7 */ /* 0x000ea4000800017f */
[----:B--2---:R-:W-:Y:S05]  /*12ab0*/  @!P0 BRA `(.L_x_624) ;  /* 0x0000002800808947 */ /* 0x004fea0003800000 */
.L_x_718:
        /* <DEDUP_REMOVED lines=11> */
.L_x_625:
[----:B0-----:R-:W4:Y:S01]  /*12b70*/  LDL R12, [R1+0x10] ;  /* 0x00001000010c7983 */ /* 0x001f220000100800 */
[----:B---3--:R-:W-:Y:S01]  /*12b80*/  MOV R2, 0x400 ;  /* 0x0000040000027802 */ /* 0x008fe20000000f00 */
[----:B------:R-:W0:Y:S01]  /*12b90*/  S2R R13, SR_CgaCtaId ;  /* 0x00000000000d7919 */ /* 0x000e220000008800 */
[----:B------:R-:W-:Y:S01]  /*12ba0*/  R2UR UR9, R3 ;  /* 0x00000000030972ca */ /* 0x000fe200000e0000 */
[----:B------:R-:W-:Y:S01]  /*12bb0*/  UIADD3 UR4, UP0, UR38, 0x370, URZ ;  /* 0x0000037026047890 */ /* 0x000fe2000ff1e03f */
[----:B------:R-:W-:Y:S02]  /*12bc0*/  R2UR UR12, R4 ;  /* 0x00000000040c72ca */ /* 0x000fe400000e0000 */
[----:B-----5:R-:W-:Y:S01]  /*12bd0*/  R2UR UR13, R6 ;  /* 0x00000000060d72ca */ /* 0x020fe200000e0000 */
[----:B------:R-:W-:Y:S01]  /*12be0*/  UIADD3.X UR5, URZ, UR39, URZ, UP0, !UPT ;  /* 0x000000273f057290 */ /* 0x000fe200087fe43f */
[----:B0-----:R-:W-:-:S05]  /*12bf0*/  LEA R2, R13, R2, 0x18 ;  /* 0x000000020d027211 */ /* 0x001fca00078ec0ff */
[----:B------:R-:W-:-:S05]  /*12c00*/  IMAD R2, R9, 0x3000, R2 ;  /* 0x0000300009027824 */ /* 0x000fca00078e0202 */
[----:B------:R-:W-:Y:S01]  /*12c10*/  R2UR UR8, R2 ;  /* 0x00000000020872ca */ /* 0x000fe200000e0000 */
[----:B------:R-:W-:Y:S01]  /*12c20*/  UIADD3 UR9, UR9, 0x22830, URZ ;  /* 0x0002283009097890 */ /* 0x000fe2000fffe03f */
[----:B------:R-:W-:Y:S01]  /*12c30*/  UMOV UR6, 0x0 ;  /* 0x0000000000067882 */ /* 0x000fe20000000000 */
[----:B------:R-:W-:Y:S01]  /*12c40*/  UMOV UR7, 0x14f00000 ;  /* 0x14f0000000077882 */ /* 0x000fe20000000000 */
[----:B------:R-:W-:-:S09]  /*12c50*/  UMOV UR10, URZ ;  /* 0x0000003f000a7c82 */ /* 0x000fd20008000000 */
[----:B------:R-:W-:Y:S01]  /*12c60*/  UIADD3 UR8, UR8, 0x1c400, URZ ;  /* 0x0001c40008087890 */ /* 0x000fe2000fffe03f */
[----:B----4-:R-:W-:-:S05]  /*12c70*/  IMAD R2, R11, 0x60, R12 ;  /* 0x000000600b027824 */ /* 0x010fca00078e020c */
[----:B------:R-:W-:-:S13]  /*12c80*/  R2UR UR11, R2 ;  /* 0x00000000020b72ca */ /* 0x000fda00000e0000 */
[----:B------:R0:W-:Y:S01]  /*12c90*/  UTMALDG.4D [UR8], [UR4], desc[UR6] ;  /* 0x00000608040075b4 */ /* 0x0001e20008019000 */
[----:B------:R-:W3:Y:S02]  /*12ca0*/  SYNCS.PHASECHK.TRANS64.TRYWAIT P1, [R3+URZ+0x22860], R7 ;  /* 0x02286007030075a7 */ /* 0x000ee4000802017f */
[----:B0--3--:R-:W-:Y:S05]  /*12cb0*/  @!P1 BRA `(.L_x_626) ;  /* 0x0000002800149947 */ /* 0x009fea0003800000 */
.L_x_719:
        /* <DEDUP_REMOVED lines=8> */
.L_x_627:
[----:B------:R-:W3:Y:S01]  /*12d40*/  S2R R11, SR_CgaCtaId ;  /* 0x00000000000b7919 */ /* 0x000ee20000008800 */
[----:B0-2---:R-:W-:Y:S01]  /*12d50*/  MOV R7, 0x400 ;  /* 0x0000040000077802 */ /* 0x005fe20000000f00 */
        /* <DEDUP_REMOVED lines=9> */
[----:B------:R-:W-:-:S07]  /*12df0*/  UMOV UR17, 0x40 ;  /* 0x0000004000117882 */ /* 0x000fce0000000000 */
        /* <DEDUP_REMOVED lines=21> */
.L_x_622:
[----:B------:R-:W-:Y:S05]  /*12f50*/  BSYNC B1 ;  /* 0x0000000000017941 */ /* 0x000fea0003800000 */
.L_x_621:
        /* <DEDUP_REMOVED lines=14> */
[----:B------:R-:W3:Y:S01]  /*13040*/  LDC R6, c[0x0][0x41c] ;  /* 0x00010700ff067b82 */ /* 0x000ee20000000800 */
[----:B------:R-:W-:Y:S01]  /*13050*/  ULDC.64 UR6, c[0x0][0x408] ;  /* 0x0001020000067ab9 */ /* 0x000fe20000000a00 */
[----:B---3--:R-:W-:-:S13]  /*13060*/  ISETP.NE.AND P0, PT, R6, 0x1, PT ;  /* 0x000000010600780c */ /* 0x008fda0003f05270 */
[----:B------:R-:W3:Y:S02]  /*13070*/  @P0 LDC.64 R2, c[0x0][0x420] ;  /* 0x00010800ff020b82 */ /* 0x000ee40000000a00 */
[----:B---3--:R-:W-:-:S04]  /*13080*/  @P0 IMAD.HI.U32 R7, R9, R2, RZ ;  /* 0x0000000209070227 */ /* 0x008fc800078e00ff */
[----:B------:R-:W-:Y:S01]  /*13090*/  IMAD.MOV.U32 R2, RZ, RZ, R9 ;  /* 0x000000ffff027224 */ /* 0x000fe200078e0009 */
[----:B------:R-:W-:-:S05]  /*130a0*/  @P0 SHF.R.U32.HI R2, RZ, R3, R7 ;  /* 0x00000003ff020219 */ /* 0x000fca0000011607 */
[----:B------:R-:W-:-:S04]  /*130b0*/  IMAD.MOV R3, RZ, RZ, -R2 ;  /* 0x000000ffff037224 */ /* 0x000fc800078e0a02 */
[----:B------:R-:W-:Y:S01]  /*130c0*/  IMAD R9, R6, R3, R9 ;  /* 0x0000000306097224 */ /* 0x000fe200078e0209 */
[----:B------:R-:W-:Y:S01]  /*130d0*/  SHF.R.S32.HI R3, RZ, 0x1f, R2 ;  /* 0x0000001fff037819 */ /* 0x000fe20000011402 */
[----:B------:R-:W-:-:S04]  /*130e0*/  IMAD R6, R8, UR6, RZ ;  /* 0x0000000608067c24 */ /* 0x000fc8000f8e02ff */
[C---:B------:R-:W-:Y:S02]  /*130f0*/  IMAD R6, R0.reuse, UR7, R6 ;  /* 0x0000000700067c24 */ /* 0x040fe4000f8e0206 */
[----:B------:R-:W-:-:S04]  /*13100*/  IMAD.WIDE.U32 R2, R0, UR6, R2 ;  /* 0x0000000600027c25 */ /* 0x000fc8000f8e0002 */
[----:B------:R-:W-:Y:S01]  /*13110*/  IMAD.IADD R3, R6, 0x1, R3 ;  /* 0x0000000106037824 */ /* 0x000fe200078e0203 */
[----:B------:R-:W-:-:S04]  /*13120*/  LEA R6, P0, R2, UR4, 0x2 ;  /* 0x0000000402067c11 */ /* 0x000fc8000f8010ff */
[----:B------:R-:W-:-:S05]  /*13130*/  LEA.HI.X R7, R2, UR5, R3, 0x2, P0 ;  /* 0x0000000502077c11 */ /* 0x000fca00080f1403 */
[----:B------:R3:W5:Y:S04]  /*13140*/  LDG.E R6, desc[UR40][R6.64] ;  /* 0x0000002806067981 */ /* 0x000768000c1e1900 */
.L_x_630:
[----:B------:R-:W4:Y:S01]  /*13150*/  S2R R3, SR_CgaCtaId ;  /* 0x0000000000037919 */ /* 0x000f220000008800 */
[----:B------:R-:W-:Y:S02]  /*13160*/  MOV R2, 0x400 ;  /* 0x0000040000027802 */ /* 0x000fe40000000f00 */
[----:B---3--:R-:W-:Y:S02]  /*13170*/  SHF.L.U32 R7, R10, 0x1f, RZ ;  /* 0x0000001f0a077819 */ /* 0x008fe400000006ff */
[----:B----4-:R-:W-:-:S05]  /*13180*/  LEA R2, R3, R2, 0x18 ;  /* 0x0000000203027211 */ /* 0x010fca00078ec0ff */
[----:B------:R-:W-:-:S04]  /*13190*/  IMAD R3, R11, 0x8, R2 ;  /* 0x000000080b037824 */ /* 0x000fc800078e0202 */
[----:B------:R-:W3:Y:S02]  /*131a0*/  SYNCS.PHASECHK.TRANS64.TRYWAIT P0, [R3+URZ+0x22840], R7 ;  /* 0x02284007030075a7 */ /* 0x000ee4000800017f */
[----:B---3--:R-:W-:Y:S05]  /*131b0*/  @!P0 BRA `(.L_x_631) ;  /* 0x0000002000e88947 */ /* 0x008fea0003800000 */
.L_x_720:
[----:B------:R-:W4:Y:S02]  /*131c0*/  S2R R2, SR_TID.X ;  /* 0x0000000000027919 */ /* 0x000f240000002100 */
[----:B----4-:R-:W-:-:S04]  /*131d0*/  LOP3.LUT R2, R2, 0x7f, RZ, 0xc0, !PT ;  /* 0x0000007f02027812 */ /* 0x010fc800078ec0ff */
[----:B------:R-:W-:-:S13]  /*131e0*/  ISETP.NE.AND P0, PT, R2, RZ, PT ;  /* 0x000000ff0200720c */ /* 0x000fda0003f05270 */
[----:B------:R-:W-:Y:S05]  /*131f0*/  @P0 BRA `(.L_x_632) ;  /* 0x00000000001c0947 */ /* 0x000fea0003800000 */
[----:B------:R-:W4:Y:S02]  /*13200*/  S2R R2, SR_TID.X ;  /* 0x0000000000027919 */ /* 0x000f240000002100 */
[----:B----4-:R-:W-:-:S04]  /*13210*/  LOP3.LUT R2, R2, 0x1f, RZ, 0xc0, !PT ;  /* 0x0000001f02027812 */ /* 0x010fc800078ec0ff */
[----:B------:R-:W-:Y:S01]  /*13220*/  ISETP.NE.AND P1, PT, R2, RZ, PT ;  /* 0x000000ff0200720c */ /* 0x000fe20003f25270 */
[----:B------:R-:W-:-:S04]  /*13230*/  IMAD.MOV.U32 R2, RZ, RZ, 0x3000 ;  /* 0x00003000ff027424 */ /* 0x000fc800078e00ff */
[----:B------:R4:W-:Y:S08]  /*13240*/  SYNCS.ARRIVE.TRANS64 RZ, [R3+URZ+0x22830], R2 ;  /* 0x0228300203ff79a7 */ /* 0x0009f0000800003f */
[----:B------:R-:W-:Y:S05]  /*13250*/  @!P1 BRA `(.L_x_632) ;  /* 0x0000000000049947 */ /* 0x000fea0003800000 */
[----:B------:R-:W-:Y:S01]  /*13260*/  BPT.TRAP 0x1 ;  /* 0x000000040000795c */ /* 0x000fe20000300000 */
.L_x_632:
[----:B----4-:R-:W4:Y:S01]  /*13270*/  LDL R2, [R1] ;  /* 0x0000000001027983 */ /* 0x010f220000100800 */
[----:B--2---:R-:W-:-:S03]  /*13280*/  MOV R11, 0x400 ;  /* 0x00000400000b7802 */ /* 0x004fc60000000f00 */
[----:B------:R-:W2:Y:S01]  /*13290*/  LDL R10, [R1+0x10] ;  /* 0x00001000010a7983 */ /* 0x000ea20000100800 */
[----:B0-----:R-:W0:Y:S01]  /*132a0*/  S2R R12, SR_CgaCtaId ;  /* 0x00000000000c7919 */ /* 0x001e220000008800 */
        /* <DEDUP_REMOVED lines=10> */
[----:B----4-:R-:W-:-:S05]  /*13350*/  IMAD R2, R2, 0x3000, R11 ;  /* 0x0000300002027824 */ /* 0x010fca00078e020b */
[----:B------:R-:W-:Y:S01]  /*13360*/  R2UR UR8, R2 ;  /* 0x00000000020872ca */ /* 0x000fe200000e0000 */
[----:B--2---:R-:W-:-:S05]  /*13370*/  IMAD R9, R9, 0x60, R10 ;  /* 0x0000006009097824 */ /* 0x004fca00078e020a */
[----:B------:R-:W-:-:S07]  /*13380*/  R2UR UR11, R9 ;  /* 0x00000000090b72ca */ /* 0x000fce00000e0000 */
[----:B------:R-:W-:-:S09]  /*13390*/  UIADD3 UR8, UR8, 0x1c400, URZ ;  /* 0x0001c40008087890 */ /* 0x000fd2000fffe03f */
[----:B------:R0:W-:Y:S01]  /*133a0*/  UTMALDG.4D [UR8], [UR4], desc[UR6] ;  /* 0x00000608040075b4 */ /* 0x0001e20008019000 */
[----:B------:R-:W2:Y:S02]  /*133b0*/  SYNCS.PHASECHK.TRANS64.TRYWAIT P1, [R3+URZ+0x22860], R7 ;  /* 0x02286007030075a7 */ /* 0x000ea4000802017f */
[----:B0-2---:R-:W-:Y:S05]  /*133c0*/  @!P1 BRA `(.L_x_633) ;  /* 0x0000002000789947 */ /* 0x005fea0003800000 */
.L_x_721:
        /* <DEDUP_REMOVED lines=8> */
.L_x_634:
[----:B--2---:R-:W2:Y:S01]  /*13450*/  LDL R2, [R1] ;  /* 0x0000000001027983 */ /* 0x004ea20000100800 */
[----:B0--3--:R-:W-:Y:S01]  /*13460*/  MOV R7, 0x400 ;  /* 0x0000040000077802 */ /* 0x009fe20000000f00 */
        /* <DEDUP_REMOVED lines=31> */
[----:B---3--:R-:W-:Y:S01]  /*13660*/  NOP ;  /* 0x0000000000007918 */ /* 0x008fe20000000000 */
.L_x_629:
[----:B------:R-:W-:Y:S05]  /*13670*/  BSYNC B1 ;  /* 0x0000000000017941 */ /* 0x000fea0003800000 */
.L_x_628:
[C---:B------:R-:W-:Y:S01]  /*13680*/  ISETP.GT.AND P0, PT, R5.reuse, 0x1, PT ;  /* 0x000000010500780c */ /* 0x040fe20003f04270 */
[----:B------:R-:W-:-:S12]  /*13690*/  VIADD R5, R5, 0xfffffffe ;  /* 0xfffffffe05057836 */ /* 0x000fd80000000000 */
[----:B------:R-:W-:Y:S05]  /*136a0*/  @P0 BRA `(.L_x_635) ;  /* 0xfffffff000680947 */ /* 0x000fea000383ffff */
.L_x_611:
[----:B------:R-:W-:Y:S05]  /*136b0*/  BSYNC B0 ;  /* 0x0000000000007941 */ /* 0x000fea0003800000 */
.L_x_610:
[----:B------:R-:W3:Y:S01]  /*136c0*/  LDL.LU R3, [R1] ;  /* 0x0000000001037983 */ /* 0x000ee20000300800 */
[----:B------:R-:W-:Y:S01]  /*136d0*/  BSSY B0, `(.L_x_636) ;  /* 0x0000016000007945 */ /* 0x000fe20003800000 */
[----:B------:R-:W4:Y:S02]  /*136e0*/  S2R R2, SR_TID.X ;  /* 0x0000000000027919 */ /* 0x000f240000002100 */
[----:B----4-:R-:W-:-:S04]  /*136f0*/  LOP3.LUT R2, R2, 0x1f, RZ, 0xc0, !PT ;  /* 0x0000001f02027812 */ /* 0x010fc800078ec0ff */
[----:B------:R-:W-:Y:S01]  /*13700*/  ISETP.NE.AND P1, PT, R2, RZ, PT ;  /* 0x000000ff0200720c */ /* 0x000fe20003f25270 */
[----:B---3--:R-:W-:-:S05]  /*13710*/  VIADD R0, R3, 0x1 ;  /* 0x0000000103007836 */ /* 0x008fca0000000000 */
[----:B------:R-:W-:-:S04]  /*13720*/  ISETP.NE.AND P0, PT, R0, 0x2, PT ;  /* 0x000000020000780c */ /* 0x000fc80003f05270 */
[----:B------:R-:W-:Y:S02]  /*13730*/  SEL R2, R0, RZ, P0 ;  /* 0x000000ff00027207 */ /* 0x000fe40000000000 */
[----:B------:R-:W-:-:S03]  /*13740*/  SEL R0, RZ, 0x1, P0 ;  /* 0x00000001ff007807 */ /* 0x000fc60000000000 */
[----:B------:R3:W-:Y:S01]  /*13750*/  STL [R1], R2 ;  /* 0x0000000201007387 */ /* 0x0007e20000100800 */
[----:B------:R-:W-:Y:S05]  /*13760*/  @P1 BRA `(.L_x_637) ;  /* 0x0000000000301947 */ /* 0x000fea0003800000 */
[----:B------:R-:W4:Y:S01]  /*13770*/  S2R R7, SR_LANEID ;  /* 0x0000000000077919 */ /* 0x000f220000000000 */
[----:B------:R-:W-:Y:S01]  /*13780*/  VOTEU.ANY UR4, UPT, PT ;  /* 0x0000000000047886 */ /* 0x000fe200038e0100 */
[----:B---3--:R-:W3:Y:S01]  /*13790*/  LDC.64 R2, c[0x0][0xc38] ;  /* 0x00030e00ff027b82 */ /* 0x008ee20000000a00 */
[----:B------:R-:W4:Y:S08]  /*137a0*/  FLO.U32 R4, UR4 ;  /* 0x0000000400047d00 */ /* 0x000f3000080e0000 */
[----:B------:R-:W3:Y:S01]  /*137b0*/  POPC R5, UR4 ;  /* 0x0000000400057d09 */ /* 0x000ee20008000000 */
[----:B----4-:R-:W-:-:S13]  /*137c0*/  ISETP.EQ.U32.AND P0, PT, R4, R7, PT ;  /* 0x000000070400720c */ /* 0x010fda0003f02070 */
[----:B---3--:R-:W3:Y:S01]  /*137d0*/  @P0 ATOMG.E.ADD.STRONG.GPU PT, R3, desc[UR40][R2.64], R5 ;  /* 0x00000005020309a8 */ /* 0x008ee200081ee1e8 */
[----:B------:R-:W4:Y:S02]  /*137e0*/  S2R R6, SR_LTMASK ;  /* 0x0000000000067919 */ /* 0x000f240000003900 */
[----:B----4-:R-:W-:-:S04]  /*137f0*/  LOP3.LUT R6, R6, UR4, RZ, 0xc0, !PT ;  /* 0x0000000406067c12 */ /* 0x010fc8000f8ec0ff */
[----:B------:R-:W4:Y:S01]  /*13800*/  POPC R7, R6 ;  /* 0x0000000600077309 */ /* 0x000f220000000000 */
[----:B---3--:R-:W4:Y:S02]  /*13810*/  SHFL.IDX PT, R4, R3, R4, 0x1f ;  /* 0x00001f0403047589 */ /* 0x008f2400000e0000 */
[----:B----4-:R-:W-:-:S07]  /*13820*/  IADD3 R16, R4, UR37, R7 ;  /* 0x0000002504107c10 */ /* 0x010fce000fffe007 */
.L_x_637:
[----:B------:R-:W-:Y:S05]  /*13830*/  BSYNC B0 ;  /* 0x0000000000007941 */ /* 0x000fea0003800000 */
.L_x_636:
[----:B---3--:R-:W3:Y:S02]  /*13840*/  LDL.LU R2, [R1+0x8] ;  /* 0x0000080001027983 */ /* 0x008ee40000300800 */
[----:B---3--:R-:W-:-:S05]  /*13850*/  LOP3.LUT R2, R2, R0, RZ, 0x3c, !PT ;  /* 0x0000000002027212 */ /* 0x008fca00078e3cff */
[----:B------:R3:W-:Y:S02]  /*13860*/  STL [R1+0x8], R2 ;  /* 0x0000080201007387 */ /* 0x0007e40000100800 */
.L_x_593:
[----:B------:R-:W-:Y:S05]  /*13870*/  BSYNC B6 ;  /* 0x0000000000067941 */ /* 0x000fea0003800000 */
.L_x_591:
[----:B------:R-:W-:-:S03]  /*13880*/  UMOV UR4, 0xffffffff ;  /* 0xffffffff00047882 */ /* 0x000fc60000000000 */
[----:B------:R-:W-:Y:S05]  /*13890*/  BRA.DIV UR4, `(.L_x_638) ;  /* 0x0000001e04587947 */ /* 0x000fea000b800000 */
[----:B0-----:R0:W4:Y:S04]  /*138a0*/  SHFL.IDX PT, R4, R16, RZ, 0x1f ;  /* 0x00001fff10047589 */ /* 0x00112800000e0000 */
[----:B------:R0:W0:Y:S02]  /*138b0*/  SHFL.IDX PT, R6, R16, 0x1, 0x1f ;  /* 0x00201f0010067f89 */ /* 0x00002400000e0000 */
.L_x_725:
[----:B------:R-:W1:Y:S01]  /*138c0*/  S2R R0, SR_TID.X ;  /* 0x0000000000007919 */ /* 0x000e620000002100 */
[----:B------:R-:W-:Y:S01]  /*138d0*/  ULDC UR4, c[0x0][0xc14] ;  /* 0x0003050000047ab9 */ /* 0x000fe20000000800 */
[----:B------:R-:W-:Y:S01]  /*138e0*/  BSSY B0, `(.L_x_639) ;  /* 0x000000b000007945 */ /* 0x000fe20003800000 */
[----:B------:R-:W-:Y:S01]  /*138f0*/  IMAD.MOV.U32 R17, RZ, RZ, RZ ;  /* 0x000000ffff117224 */ /* 0x000fe200078e00ff */
[----:B-1----:R-:W-:Y:S01]  /*13900*/  LOP3.LUT R8, R0, 0x1f, RZ, 0xc0, !PT ;  /* 0x0000001f00087812 */ /* 0x002fe200078ec0ff */
[----:B------:R-:W-:-:S03]  /*13910*/  IMAD.U32 R0, RZ, RZ, UR4 ;  /* 0x00000004ff007e24 */ /* 0x000fc6000f8e00ff */
[C---:B------:R-:W-:Y:S01]  /*13920*/  ISETP.NE.AND P0, PT, R8.reuse, 0x1f, PT ;  /* 0x0000001f0800780c */ /* 0x040fe20003f05270 */
[----:B------:R-:W-:-:S05]  /*13930*/  IMAD.IADD R5, R8, 0x1, R19 ;  /* 0x0000000108057824 */ /* 0x000fca00078e0213 */
[----:B------:R-:W-:-:S13]  /*13940*/  ISETP.GE.OR P0, PT, R5, R0, !P0 ;  /* 0x000000000500720c */ /* 0x000fda0004706670 */
[----:B------:R-:W-:Y:S05]  /*13950*/  @P0 BRA `(.L_x_640) ;  /* 0x00000000000c0947 */ /* 0x000fea0003800000 */
[----:B---3--:R-:W1:Y:S02]  /*13960*/  LDC.64 R2, c[0x0][0xc58] ;  /* 0x00031600ff027b82 */ /* 0x008e640000000a00 */
[----:B-1----:R-:W-:-:S05]  /*13970*/  IMAD.WIDE R2, R5, 0x4, R2 ;  /* 0x0000000405027825 */ /* 0x002fca00078e0202 */
[----:B------:R1:W5:Y:S02]  /*13980*/  LDG.E R17, desc[UR40][R2.64] ;  /* 0x0000002802117981 */ /* 0x000364000c1e1900 */
.L_x_640:
[----:B------:R-:W-:Y:S05]  /*13990*/  BSYNC B0 ;  /* 0x0000000000007941 */ /* 0x000fea0003800000 */
.L_x_639:
        /* <DEDUP_REMOVED lines=11> */
[----:B-1----:R-:W-:-:S05]  /*13a50*/  IMAD.IADD R3, R13, 0x1, R14 ;  /* 0x000000010d037824 */ /* 0x002fca00078e020e */
[----:B------:R-:W0:Y:S02]  /*13a60*/  SHFL.UP PT, R14, R3, 0x4, RZ ;  /* 0x04800000030e7989 */ /* 0x000e2400000e00ff */
[----:B0-----:R-:W-:Y:S02]  /*13a70*/  SEL R14, R14, RZ, P0 ;  /* 0x000000ff0e0e7207 */ /* 0x001fe40000000000 */
[----:B------:R-:W-:-:S03]  /*13a80*/  ISETP.GE.U32.AND P0, PT, R8, 0x10, PT ;  /* 0x000000100800780c */ /* 0x000fc60003f06070 */
[----:B------:R-:W-:-:S05]  /*13a90*/  IMAD.IADD R5, R3, 0x1, R14 ;  /* 0x0000000103057824 */ /* 0x000fca00078e020e */
[----:B------:R-:W0:Y:S02]  /*13aa0*/  SHFL.UP PT, R14, R5, 0x8, RZ ;  /* 0x05000000050e7989 */ /* 0x000e2400000e00ff */
[----:B0-----:R-:W-:-:S05]  /*13ab0*/  SEL R14, R14, RZ, P1 ;  /* 0x000000ff0e0e7207 */ /* 0x001fca0000800000 */
[----:B------:R-:W-:-:S05]  /*13ac0*/  IMAD.IADD R7, R5, 0x1, R14 ;  /* 0x0000000105077824 */ /* 0x000fca00078e020e */
[----:B------:R-:W3:Y:S02]  /*13ad0*/  SHFL.UP PT, R14, R7, 0x10, RZ ;  /* 0x06000000070e7989 */ /* 0x000ee400000e00ff */
[----:B---3--:R-:W-:-:S05]  /*13ae0*/  SEL R2, R14, RZ, P0 ;  /* 0x000000ff0e027207 */ /* 0x008fca0000000000 */
[----:B------:R-:W-:-:S05]  /*13af0*/  IMAD.IADD R2, R7, 0x1, R2 ;  /* 0x0000000107027824 */ /* 0x000fca00078e0202 */
[----:B------:R0:W1:Y:S02]  /*13b00*/  SHFL.IDX PT, R14, R2, 0x1f, 0x1f ;  /* 0x03e01f00020e7f89 */ /* 0x00006400000e0000 */
.L_x_733:
[----:B------:R-:W-:Y:S02]  /*13b10*/  ULDC UR4, c[0x0][0xc10] ;  /* 0x0003040000047ab9 */ /* 0x000fe40000000800 */
[----:B------:R-:W-:-:S04]  /*13b20*/  IMAD.U32 R16, RZ, RZ, UR4 ;  /* 0x00000004ff107e24 */ /* 0x000fc8000f8e00ff */
[----:B-1----:R-:W-:-:S04]  /*13b30*/  IMAD R3, R14, R16, RZ ;  /* 0x000000100e037224 */ /* 0x002fc800078e02ff */
[----:B------:R-:W-:-:S05]  /*13b40*/  IMAD.IADD R6, R6, 0x1, R3 ;  /* 0x0000000106067824 */ /* 0x000fca00078e0203 */
[----:B----4-:R-:W-:-:S13]  /*13b50*/  ISETP.GT.AND P0, PT, R6, R4, PT ;  /* 0x000000040600720c */ /* 0x010fda0003f04270 */
[----:B------:R-:W-:Y:S05]  /*13b60*/  @P0 BRA `(.L_x_642) ;  /* 0x0000000000b40947 */ /* 0x000fea0003800000 */
[----:B------:R-:W1:Y:S02]  /*13b70*/  LDC R0, c[0x0][0xc14] ;  /* 0x00030500ff007b82 */ /* 0x000e640000000800 */
.L_x_647:
[----:B------:R-:W-:-:S05]  /*13b80*/  VIADD R19, R19, 0x1f ;  /* 0x0000001f13137836 */ /* 0x000fca0000000000 */
[----:B-1----:R-:W-:-:S13]  /*13b90*/  ISETP.GE.AND P0, PT, R19, R0, PT ;  /* 0x000000001300720c */ /* 0x002fda0003f06270 */
        /* <DEDUP_REMOVED lines=10> */
[----:B0-----:R-:W-:-:S05]  /*13c40*/  IMAD.WIDE R2, R5, 0x4, R2 ;  /* 0x0000000405027825 */ /* 0x001fca00078e0202 */
[----:B------:R0:W5:Y:S02]  /*13c50*/  LDG.E R17, desc[UR40][R2.64] ;  /* 0x0000002802117981 */ /* 0x000164000c1e1900 */
.L_x_645:
[----:B------:R-:W-:Y:S05]  /*13c60*/  BSYNC B0 ;  /* 0x0000000000007941 */ /* 0x000fea0003800000 */
.L_x_644:
[----:B------:R-:W-:-:S03]  /*13c70*/  UMOV UR4, 0xffffffff ;  /* 0xffffffff00047882 */ /* 0x000fc60000000000 */
[----:B------:R-:W-:Y:S05]  /*13c80*/  BRA.DIV UR4, `(.L_x_646) ;  /* 0x0000001e04787947 */ /* 0x000fea000b800000 */
[----:B-----5:R-:W1:Y:S01]  /*13c90*/  SHFL.UP PT, R14, R17, 0x1, RZ ;  /* 0x04200000110e7989 */ /* 0x020e6200000e00ff */
[C---:B------:R-:W-:Y:S02]  /*13ca0*/  ISETP.NE.AND P0, PT, R8.reuse, RZ, PT ;  /* 0x000000ff0800720c */ /* 0x040fe40003f05270 */
[----:B------:R-:W-:Y:S02]  /*13cb0*/  ISETP.GE.U32.AND P1, PT, R8, 0x2, PT ;  /* 0x000000020800780c */ /* 0x000fe40003f26070 */
[----:B-1----:R-:W-:Y:S02]  /*13cc0*/  SEL R14, R14, RZ, P0 ;  /* 0x000000ff0e0e7207 */ /* 0x002fe40000000000 */
[----:B------:R-:W-:-:S03]  /*13cd0*/  ISETP.GE.U32.AND P0, PT, R8, 0x4, PT ;  /* 0x000000040800780c */ /* 0x000fc60003f06070 */
[----:B------:R-:W-:-:S05]  /*13ce0*/  IMAD.IADD R13, R17, 0x1, R14 ;  /* 0x00000001110d7824 */ /* 0x000fca00078e020e */
[----:B------:R-:W1:Y:S02]  /*13cf0*/  SHFL.UP PT, R14, R13, 0x2, RZ ;  /* 0x044000000d0e7989 */ /* 0x000e6400000e00ff */
[----:B-1----:R-:W-:Y:S02]  /*13d00*/  SEL R14, R14, RZ, P1 ;  /* 0x000000ff0e0e7207 */ /* 0x002fe40000800000 */
[----:B------:R-:W-:-:S03]  /*13d10*/  ISETP.GE.U32.AND P1, PT, R8, 0x8, PT ;  /* 0x000000080800780c */ /* 0x000fc60003f26070 */
[----:B0-----:R-:W-:-:S05]  /*13d20*/  IMAD.IADD R3, R13, 0x1, R14 ;  /* 0x000000010d037824 */ /* 0x001fca00078e020e */
        /* <DEDUP_REMOVED lines=10> */
[----:B------:R0:W1:Y:S02]  /*13dd0*/  SHFL.IDX PT, R14, R2, 0x1f, 0x1f ;  /* 0x03e01f00020e7f89 */ /* 0x00006400000e0000 */
.L_x_741:
[----:B------:R-:W-:Y:S02]  /*13de0*/  ULDC UR4, c[0x0][0xc10] ;  /* 0x0003040000047ab9 */ /* 0x000fe40000000800 */
[----:B------:R-:W-:-:S04]  /*13df0*/  IMAD.U32 R16, RZ, RZ, UR4 ;  /* 0x00000004ff107e24 */ /* 0x000fc8000f8e00ff */
[----:B-1----:R-:W-:-:S04]  /*13e00*/  IMAD R3, R14, R16, RZ ;  /* 0x000000100e037224 */ /* 0x002fc800078e02ff */
[----:B------:R-:W-:-:S05]  /*13e10*/  IMAD.IADD R6, R3, 0x1, R6 ;  /* 0x0000000103067824 */ /* 0x000fca00078e0206 */
[----:B------:R-:W-:-:S13]  /*13e20*/  ISETP.GT.AND P0, PT, R6, R4, PT ;  /* 0x000000040600720c */ /* 0x000fda0003f04270 */
[----:B------:R-:W-:Y:S05]  /*13e30*/  @!P0 BRA `(.L_x_647) ;  /* 0xfffffffc00508947 */ /* 0x000fea000383ffff */
.L_x_642:
[----:B------:R-:W-:Y:S01]  /*13e40*/  IMAD.IADD R6, R6, 0x1, -R3 ;  /* 0x0000000106067824 */ /* 0x000fe200078e0a03 */
[----:B------:R-:W-:-:S03]  /*13e50*/  UMOV UR4, 0xffffffff ;  /* 0xffffffff00047882 */ /* 0x000fc60000000000 */
[----:B------:R-:W-:-:S05]  /*13e60*/  IMAD R3, R2, R16, R6 ;  /* 0x0000001002037224 */ /* 0x000fca00078e0206 */
[----:B------:R-:W-:Y:S01]  /*13e70*/  ISETP.GT.AND P6, PT, R3, R4, PT ;  /* 0x000000040300720c */ /* 0x000fe20003fc4270 */
[----:B------:R-:W-:-:S12]  /*13e80*/  BRA.DIV UR4, `(.L_x_648) ;  /* 0x0000001e04c87947 */ /* 0x000fd8000b800000 */
[----:B------:R-:W-:-:S04]  /*13e90*/  VOTE.ANY R3, PT, !P6 ;  /* 0x0000000000037806 */ /* 0x000fc800070e0100 */
[----:B------:R-:W1:Y:S02]  /*13ea0*/  POPC R5, R3 ;  /* 0x0000000300057309 */ /* 0x000e640000000000 */
[----:B-1----:R1:W3:Y:S02]  /*13eb0*/  SHFL.IDX PT, R17, R17, R5, 0x1f ;  /* 0x00001f0511117589 */ /* 0x0022e400000e0000 */
.L_x_745:
[----:B------:R-:W-:Y:S01]  /*13ec0*/  ISETP.NE.AND P0, PT, R3, RZ, PT ;  /* 0x000000ff0300720c */ /* 0x000fe20003f05270 */
[----:B------:R-:W-:-:S12]  /*13ed0*/  IMAD.MOV.U32 R14, RZ, RZ, RZ ;  /* 0x000000ffff0e7224 */ /* 0x000fd800078e00ff */
[----:B------:R-:W-:Y:S05]  /*13ee0*/  @!P0 BRA `(.L_x_649) ;  /* 0x0000000000108947 */ /* 0x000fea0003800000 */
[----:B------:R-:W-:Y:S01]  /*13ef0*/  UMOV UR4, 0xffffffff ;  /* 0xffffffff00047882 */ /* 0x000fe20000000000 */
[----:B------:R-:W-:Y:S02]  /*13f00*/  VIADD R12, R5, 0xffffffff ;  /* 0xffffffff050c7836 */ /* 0x000fe40000000000 */
[----:B------:R-:W-:Y:S05]  /*13f10*/  BRA.DIV UR4, `(.L_x_650) ;  /* 0x0000001e04ec7947 */ /* 0x000fea000b800000 */
[----:B------:R4:W0:Y:S02]  /*13f20*/  SHFL.IDX PT, R14, R2, R12, 0x1f ;  /* 0x00001f0c020e7589 */ /* 0x00082400000e0000 */
.L_x_649:
[----:B0-----:R-:W-:Y:S01]  /*13f30*/  IMAD R16, R14, R16, R6 ;  /* 0x000000100e107224 */ /* 0x001fe200078e0206 */
[----:B---3--:R-:W-:Y:S01]  /*13f40*/  IABS R6, R17 ;  /* 0x0000001100067213 */ /* 0x008fe20000000000 */
[----:B----4-:R-:W-:Y:S02]  /*13f50*/  IMAD.MOV.U32 R2, RZ, RZ, RZ ;  /* 0x000000ffff027224 */ /* 0x010fe400078e00ff */
[----:B------:R-:W-:Y:S01]  /*13f60*/  IMAD.IADD R19, R5, 0x1, R19 ;  /* 0x0000000105137824 */ /* 0x000fe200078e0213 */
[----:B------:R-:W0:Y:S08]  /*13f70*/  I2F.RP R7, R6 ;  /* 0x0000000600077306 */ /* 0x000e300000209400 */
[----:B0-----:R-:W0:Y:S02]  /*13f80*/  MUFU.RCP R7, R7 ;  /* 0x0000000700077308 */ /* 0x001e240000001000 */
[----:B0-----:R-:W-:-:S06]  /*13f90*/  VIADD R8, R7, 0xffffffe ;  /* 0x0ffffffe07087836 */ /* 0x001fcc0000000000 */
[----:B------:R-:W0:Y:S02]  /*13fa0*/  F2I.FTZ.U32.TRUNC.NTZ R3, R8 ;  /* 0x0000000800037305 */ /* 0x000e24000021f000 */
[----:B0-----:R-:W-:-:S04]  /*13fb0*/  IMAD.MOV R9, RZ, RZ, -R3 ;  /* 0x000000ffff097224 */ /* 0x001fc800078e0a03 */
[----:B------:R-:W-:-:S04]  /*13fc0*/  IMAD R9, R9, R6, RZ ;  /* 0x0000000609097224 */ /* 0x000fc800078e02ff */
[----:B------:R-:W-:Y:S01]  /*13fd0*/  IMAD.HI.U32 R3, R3, R9, R2 ;  /* 0x0000000903037227 */ /* 0x000fe200078e0002 */
[----:B------:R-:W-:-:S03]  /*13fe0*/  IABS R9, R17 ;  /* 0x0000001100097213 */ /* 0x000fc60000000000 */
[----:B------:R-:W-:Y:S02]  /*13ff0*/  IMAD.IADD R2, R4, 0x1, -R16 ;  /* 0x0000000104027824 */ /* 0x000fe400078e0a10 */
[----:B------:R-:W-:-:S03]  /*14000*/  IMAD.MOV R7, RZ, RZ, -R9 ;  /* 0x000000ffff077224 */ /* 0x000fc600078e0a09 */
[----:B------:R-:W-:-:S05]  /*14010*/  IABS R4, R2 ;  /* 0x0000000200047213 */ /* 0x000fca0000000000 */
        /* <DEDUP_REMOVED lines=16> */
.L_x_643:
[----:B------:R-:W-:Y:S01]  /*14120*/  UMOV UR4, URZ ;  /* 0x0000003f00047c82 */ /* 0x000fe20008000000 */
[----:B------:R-:W-:Y:S01]  /*14130*/  UMOV UR5, URZ ;  /* 0x0000003f00057c82 */ /* 0x000fe20008000000 */
[----:B------:R-:W-:Y:S01]  /*14140*/  ULDC UR6, c[0x0][0xc14] ;  /* 0x0003050000067ab9 */ /* 0x000fe20000000800 */
[----:B------:R-:W-:Y:S02]  /*14150*/  IMAD.MOV.U32 R16, RZ, RZ, R4 ;  /* 0x000000ffff107224 */ /* 0x000fe400078e0004 */
[----:B------:R-:W-:Y:S02]  /*14160*/  IMAD.U32 R17, RZ, RZ, UR4 ;  /* 0x00000004ff117e24 */ /* 0x000fe4000f8e00ff */
[----:B------:R-:W-:Y:S02]  /*14170*/  IMAD.U32 R18, RZ, RZ, UR5 ;  /* 0x00000005ff127e24 */ /* 0x000fe4000f8e00ff */
[----:B------:R-:W-:-:S07]  /*14180*/  IMAD.U32 R19, RZ, RZ, UR6 ;  /* 0x00000006ff137e24 */ /* 0x000fce000f8e00ff */
.L_x_651:
        /* <DEDUP_REMOVED lines=12> */
.L_x_570:
[----:B0-----:R-:W4:Y:S01]  /*14250*/  LDL.LU R0, [R1+0x28] ;  /* 0x0000280001007983 */ /* 0x001f220000300800 */
[----:B------:R-:W-:Y:S01]  /*14260*/  BSSY B0, `(.L_x_653) ;  /* 0x000000b000007945 */ /* 0x000fe20003800000 */
[----:B-1----:R-:W0:Y:S01]  /*14270*/  S2R R5, SR_CgaCtaId ;  /* 0x0000000000057919 */ /* 0x002e220000008800 */
[----:B----4-:R-:W-:-:S05]  /*14280*/  VIADD R0, R0, 0x1 ;  /* 0x0000000100007836 */ /* 0x010fca0000000000 */
[----:B---3--:R-:W-:-:S04]  /*14290*/  LEA.HI R2, R0, R0, RZ, 0x1 ;  /* 0x0000000000027211 */ /* 0x008fc800078f08ff */
[----:B------:R-:W-:-:S05]  /*142a0*/  LOP3.LUT R3, R2, 0xfffffffe, RZ, 0xc0, !PT ;  /* 0xfffffffe02037812 */ /* 0x000fca00078ec0ff */
[----:B------:R-:W-:Y:S01]  /*142b0*/  IMAD.IADD R3, R0, 0x1, -R3 ;  /* 0x0000000100037824 */ /* 0x000fe200078e0a03 */
[----:B------:R-:W-:-:S04]  /*142c0*/  MOV R0, 0x400 ;  /* 0x0000040000007802 */ /* 0x000fc80000000f00 */
[----:B0-----:R-:W-:Y:S02]  /*142d0*/  LEA R0, R5, R0, 0x18 ;  /* 0x0000000005007211 */ /* 0x001fe400078ec0ff */
[----:B------:R-:W-:-:S04]  /*142e0*/  SHF.L.U32 R3, R3, 0x1f, RZ ;  /* 0x0000001f03037819 */ /* 0x000fc800000006ff */
[----:B------:R-:W0:Y:S02]  /*142f0*/  SYNCS.PHASECHK.TRANS64.TRYWAIT P0, [R0+URZ+0x22820], R3 ;  /* 0x02282003000075a7 */ /* 0x000e24000800017f */
[----:B0-----:R-:W-:Y:S05]  /*14300*/  @!P0 BRA `(.L_x_654) ;  /* 0x0000001c00148947 */ /* 0x001fea0003800000 */
.L_x_748:
[----:B------:R-:W-:Y:S05]  /*14310*/  BSYNC B0 ;  /* 0x0000000000007941 */ /* 0x000fea0003800000 */
.L_x_653:
[----:B------:R-:W-:-:S03]  /*14320*/  UMOV UR4, 0xffffffff ;  /* 0xffffffff00047882 */ /* 0x000fc60000000000 */
[----:B------:R-:W-:Y:S05]  /*14330*/  BRA.DIV UR4, `(.L_x_655) ;  /* 0x0000001e041c7947 */ /* 0x000fea000b800000 */
[----:B------:R-:W1:Y:S02]  /*14340*/  S2R R2, SR_TID.X ;  /* 0x0000000000027919 */ /* 0x000e640000002100 */
[----:B-1----:R-:W-:-:S04]  /*14350*/  SHF.R.U32.HI R2, RZ, 0x5, R2 ;  /* 0x00000005ff027819 */ /* 0x002fc80000011602 */
[----:B------:R-:W-:-:S05]  /*14360*/  LOP3.LUT R2, R2, 0x3, RZ, 0xc0, !PT ;  /* 0x0000000302027812 */ /* 0x000fca00078ec0ff */
[----:B------:R1:W3:Y:S02]  /*14370*/  SHFL.IDX PT, R14, R2, RZ, 0x1f ;  /* 0x00001fff020e7589 */ /* 0x0002e400000e0000 */
.L_x_751:
[----:B---3--:R-:W-:-:S13]  /*14380*/  ISETP.NE.AND P0, PT, R14, RZ, PT ;  /* 0x000000ff0e00720c */ /* 0x008fda0003f05270 */
[----:B------:R-:W-:Y:S05]  /*14390*/  @P0 BRA `(.L_x_429) ;  /* 0x0000000000940947 */ /* 0x000fea0003800000 */
[----:B------:R-:W-:-:S03]  /*143a0*/  UMOV UR4, 0xffffffff ;  /* 0xffffffff00047882 */ /* 0x000fc60000000000 */
[----:B------:R-:W-:Y:S05]  /*143b0*/  BRA.DIV UR4, `(.L_x_656) ;  /* 0x0000001e04307947 */ /* 0x000fea000b800000 */
[----:B------:R-:W-:-:S13]  /*143c0*/  ELECT P6, URZ, PT ;  /* 0x00000000003f782f */ /* 0x000fda00038c0000 */
.L_x_754:
[----:B------:R-:W-:Y:S05]  /*143d0*/  @!P6 BRA `(.L_x_429) ;  /* 0x000000000084e947 */ /* 0x000fea0003800000 */
[----:B------:R-:W-:-:S06]  /*143e0*/  ULOP3.LUT UR4, UR36, 0x2, URZ, 0xfc, !UPT ;  /* 0x0000000224047892 */ /* 0x000fcc000f8efc3f */
[----:B-1----:R-:W-:-:S05]  /*143f0*/  IMAD.U32 R2, RZ, RZ, UR4 ;  /* 0x00000004ff027e24 */ /* 0x002fca000f8e00ff */
[----:B------:R-:W-:-:S13]  /*14400*/  ISETP.NE.AND P2, PT, R2, 0x3, PT ;  /* 0x000000030200780c */ /* 0x000fda0003f45270 */
[----:B------:R-:W-:Y:S05]  /*14410*/  @!P2 BRA `(.L_x_657) ;  /* 0x000000000004a947 */ /* 0x000fea0003800000 */
[----:B------:R-:W-:Y:S01]  /*14420*/  BPT.TRAP 0x1 ;  /* 0x000000040000795c */ /* 0x000fe20000300000 */
.L_x_657:
[----:B0-----:R-:W3:Y:S04]  /*14430*/  LDL R3, [R1] ;  /* 0x0000000001037983 */ /* 0x001ee80000100800 */
[----:B------:R-:W4:Y:S01]  /*14440*/  LDL.LU R7, [R1+0x8] ;  /* 0x0000080001077983 */ /* 0x000f220000300800 */
[----:B------:R-:W-:-:S04]  /*14450*/  VIADD R2, R0, 0x22840 ;  /* 0x0002284000027836 */ /* 0x000fc80000000000 */
[C---:B---3--:R-:W-:Y:S02]  /*14460*/  IMAD R6, R3.reuse, 0x8, R2 ;  /* 0x0000000803067824 */ /* 0x048fe400078e0202 */
[----:B------:R-:W-:Y:S01]  /*14470*/  VIADD R3, R3, 0x1 ;  /* 0x0000000103037836 */ /* 0x000fe20000000000 */
[----:B----4-:R-:W-:-:S04]  /*14480*/  SHF.L.U32 R5, R7, 0x1f, RZ ;  /* 0x0000001f07057819 */ /* 0x010fc800000006ff */
        /* <DEDUP_REMOVED lines=8> */
.L_x_755:
[----:B------:R-:W1:Y:S02]  /*14510*/  SYNCS.PHASECHK.TRANS64.TRYWAIT P0, [R7+URZ], R2 ;  /* 0x00000002070075a7 */ /* 0x000e64000800017f */
[----:B-1----:R-:W-:Y:S05]  /*14520*/  @!P0 BRA `(.L_x_659) ;  /* 0x0000001c00088947 */ /* 0x002fea0003800000 */
.L_x_756:
[----:B------:R-:W-:Y:S05]  /*14530*/  @!P2 BRA `(.L_x_660) ;  /* 0x000000000004a947 */ /* 0x000fea0003800000 */
[----:B------:R-:W-:Y:S01]  /*14540*/  BPT.TRAP 0x1 ;  /* 0x000000040000795c */ /* 0x000fe20000300000 */
.L_x_660:
[----:B------:R-:W3:Y:S01]  /*14550*/  LDL.LU R4, [R1] ;  /* 0x0000000001047983 */ /* 0x000ee20000300800 */
[----:B------:R-:W-:-:S04]  /*14560*/  VIADD R0, R0, 0x22860 ;  /* 0x0002286000007836 */ /* 0x000fc80000000000 */
[----:B---3--:R-:W-:-:S04]  /*14570*/  IMAD R4, R4, 0x8, R0 ;  /* 0x0000000804047824 */ /* 0x008fc800078e0200 */
[----:B------:R-:W3:Y:S02]  /*14580*/  SYNCS.PHASECHK.TRANS64.TRYWAIT P0, [R4+URZ], R5 ;  /* 0x00000005040075a7 */ /* 0x000ee4000800017f */
[----:B---3--:R-:W-:Y:S05]  /*14590*/  @!P0 BRA `(.L_x_661) ;  /* 0x0000001c00008947 */ /* 0x008fea0003800000 */
.L_x_757:
[----:B------:R-:W-:-:S07]  /*145a0*/  IMAD R3, R3, 0x8, R0 ;  /* 0x0000000803037824 */ /* 0x000fce00078e0200 */
.L_x_662:
[----:B----4-:R4:W0:Y:S02]  /*145b0*/  SYNCS.PHASECHK.TRANS64.TRYWAIT P0, [R3+URZ], R2 ;  /* 0x00000002030075a7 */ /* 0x010824000800017f */
[----:B0-----:R-:W-:Y:S05]  /*145c0*/  @!P0 NANOSLEEP.SYNCS 0x989680 ;  /* 0x009896800000895d */ /* 0x001fea0003900000 */
[----:B------:R-:W0:Y:S02]  /*145d0*/  @!P0 SYNCS.PHASECHK.TRANS64 P0, [R3+URZ], R2 ;  /* 0x00000002030085a7 */ /* 0x000e24000800007f */
[----:B0-----:R-:W-:Y:S05]  /*145e0*/  @!P0 BRA `(.L_x_662) ;  /* 0xfffffffc00f08947 */ /* 0x001fea000383ffff */
.L_x_429:
[----:B------:R-:W-:Y:S05]  /*145f0*/  BSYNC B7 ;  /* 0x0000000000077941 */ /* 0x000fea0003800000 */
.L_x_426:
[----:B------:R-:W-:Y:S05]  /*14600*/  EXIT ;  /* 0x000000000000794d */ /* 0x000fea0003800000 */
.L_x_447:
[----:B0-----:R0:W1:Y:S02]  /*14610*/  SYNCS.PHASECHK.TRANS64.TRYWAIT P6, [R90+URZ+0x22890], R101 ;  /* 0x022890655a0075a7 */ /* 0x00106400080c017f */
[----:B-1----:R-:W-:Y:S05]  /*14620*/  @!P6 NANOSLEEP.SYNCS 0x989680 ;  /* 0x009896800000e95d */ /* 0x002fea0003900000 */
[----:B------:R-:W1:Y:S02]  /*14630*/  @!P6 SYNCS.PHASECHK.TRANS64 P6, [R90+URZ+0x22890], R101 ;  /* 0x022890655a00e5a7 */ /* 0x000e6400080c007f */
[----:B-1----:R-:W-:Y:S05]  /*14640*/  @!P6 BRA `(.L_x_447) ;  /* 0xfffffffc00f0e947 */ /* 0x002fea000383ffff */
[----:B------:R-:W-:Y:S05]  /*14650*/  BRA `(.L_x_663) ;  /* 0xfffffee400347947 */ /* 0x000fea000383ffff */
.L_x_465:
[----:B0-----:R0:W1:Y:S02]  /*14660*/  SYNCS.PHASECHK.TRANS64.TRYWAIT P5, [R90+URZ+0x22890], R101 ;  /* 0x022890655a0075a7 */ /* 0x00106400080a017f */
[----:B-1----:R-:W-:Y:S05]  /*14670*/  @!P5 NANOSLEEP.SYNCS 0x989680 ;  /* 0x009896800000d95d */ /* 0x002fea0003900000 */
[----:B------:R-:W1:Y:S02]  /*14680*/  @!P5 SYNCS.PHASECHK.TRANS64 P5, [R90+URZ+0x22890], R101 ;  /* 0x022890655a00d5a7 */ /* 0x000e6400080a007f */
[----:B-1----:R-:W-:Y:S05]  /*14690*/  @!P5 BRA `(.L_x_465) ;  /* 0xfffffffc00f0d947 */ /* 0x002fea000383ffff */
[----:B------:R-:W-:Y:S05]  /*146a0*/  BRA `(.L_x_664) ;  /* 0xfffffef400e87947 */ /* 0x000fea000383ffff */
.L_x_474:
[----:B0-----:R0:W1:Y:S02]  /*146b0*/  SYNCS.PHASECHK.TRANS64.TRYWAIT P4, [R90+URZ+0x22890], R101 ;  /* 0x022890655a0075a7 */ /* 0x001064000808017f */
[----:B-1----:R-:W-:Y:S05]  /*146c0*/  @!P4 NANOSLEEP.SYNCS 0x989680 ;  /* 0x009896800000c95d */ /* 0x002fea0003900000 */
[----:B------:R-:W1:Y:S02]  /*146d0*/  @!P4 SYNCS.PHASECHK.TRANS64 P4, [R90+URZ+0x22890], R101 ;  /* 0x022890655a00c5a7 */ /* 0x000e64000808007f */
[----:B-1----:R-:W-:Y:S05]  /*146e0*/  @!P4 BRA `(.L_x_474) ;  /* 0xfffffffc00f0c947 */ /* 0x002fea000383ffff */
[----:B------:R-:W-:Y:S05]  /*146f0*/  BRA `(.L_x_665) ;  /* 0xffffff08000c7947 */ /* 0x000fea000383ffff */
.L_x_480:
[----:B-1----:R1:W2:Y:S02]  /*14700*/  SYNCS.PHASECHK.TRANS64.TRYWAIT P3, [R90+URZ+0x228b0], R101 ;  /* 0x0228b0655a0075a7 */ /* 0x0022a4000806017f */
[----:B--2---:R-:W-:Y:S05]  /*14710*/  @!P3 NANOSLEEP.SYNCS 0x989680 ;  /* 0x009896800000b95d */ /* 0x004fea0003900000 */
[----:B------:R-:W2:Y:S02]  /*14720*/  @!P3 SYNCS.PHASECHK.TRANS64 P3, [R90+URZ+0x228b0], R101 ;  /* 0x0228b0655a00b5a7 */ /* 0x000ea4000806007f */
[----:B--2---:R-:W-:Y:S05]  /*14730*/  @!P3 BRA `(.L_x_480) ;  /* 0xfffffffc00f0b947 */ /* 0x004fea000383ffff */
[----:B------:R-:W-:Y:S05]  /*14740*/  BRA `(.L_x_666) ;  /* 0xffffff08009c7947 */ /* 0x000fea000383ffff */
.L_x_488:
[----:B------:R-:W-:Y:S01]  /*14750*/  BSSY B0, `(.L_x_667) ;  /* 0x0000008000007945 */ /* 0x000fe20003800000 */
[----:B------:R-:W-:Y:S02]  /*14760*/  IMAD.MOV.U32 R13, RZ, RZ, R230 ;  /* 0x000000ffff0d7224 */ /* 0x000fe400078e00e6 */
[----:B------:R-:W-:Y:S02]  /*14770*/  IMAD.MOV.U32 R12, RZ, RZ, RZ ;  /* 0x000000ffff0c7224 */ /* 0x000fe400078e00ff */
[----:B------:R-:W-:Y:S02]  /*14780*/  IMAD.MOV.U32 R11, RZ, RZ, 0x1f ;  /* 0x0000001fff0b7424 */ /* 0x000fe400078e00ff */
[----:B------:R-:W-:-:S07]  /*14790*/  IMAD.MOV.U32 R15, RZ, RZ, -0x1 ;  /* 0xffffffffff0f7424 */ /* 0x000fce00078e00ff */
[----:B-----5:R-:W-:Y:S05]  /*147a0*/  WARPSYNC.COLLECTIVE R15, `(.L_x_668) ;  /* 0x000000000f087348 */ /* 0x020fea0003c00000 */
[----:B------:R0:W1:Y:S02]  /*147b0*/  SHFL.IDX P6, R14, R13, R12, R11 ;  /* 0x0000000c0d0e7389 */ /* 0x00006400000c000b */
[----:B01---5:R-:W-:Y:S01]  /*147c0*/  ENDCOLLECTIVE ;  /* 0x000000000000791b */ /* 0x023fe20003800000 */
.L_x_668:
[----:B------:R-:W-:Y:S05]  /*147d0*/  BSYNC B0 ;  /* 0x0000000000007941 */ /* 0x000fea0003800000 */
.L_x_667:
[----:B------:R-:W-:Y:S05]  /*147e0*/  BRA `(.L_x_669) ;  /* 0xffffff14003c7947 */ /* 0x000fea000383ffff */
.L_x_502:
[----:B------:R-:W-:Y:S01]  /*147f0*/  BSSY B1, `(.L_x_670) ;  /* 0x0000008000017945 */ /* 0x000fe20003800000 */
[----:B------:R-:W-:Y:S02]  /*14800*/  IMAD.MOV.U32 R13, RZ, RZ, R25 ;  /* 0x000000ffff0d7224 */ /* 0x000fe400078e0019 */
[----:B------:R-:W-:Y:S02]  /*14810*/  IMAD.MOV.U32 R12, RZ, RZ, RZ ;  /* 0x000000ffff0c7224 */ /* 0x000fe400078e00ff */
[----:B------:R-:W-:Y:S02]  /*14820*/  IMAD.MOV.U32 R11, RZ, RZ, 0x1c1f ;  /* 0x00001c1fff0b7424 */ /* 0x000fe400078e00ff */
[----:B------:R-:W-:-:S07]  /*14830*/  IMAD.MOV.U32 R15, RZ, RZ, -0x1 ;  /* 0xffffffffff0f7424 */ /* 0x000fce00078e00ff */
[----:B0-----:R-:W-:Y:S05]  /*14840*/  WARPSYNC.COLLECTIVE R15, `(.L_x_671) ;  /* 0x000000000f087348 */ /* 0x001fea0003c00000 */
[----:B------:R1:W2:Y:S02]  /*14850*/  SHFL.IDX P6, R14, R13, R12, R11 ;  /* 0x0000000c0d0e7389 */ /* 0x0002a400000c000b */
[----:B012---:R-:W-:Y:S01]  /*14860*/  ENDCOLLECTIVE ;  /* 0x000000000000791b */ /* 0x007fe20003800000 */
.L_x_671:
[----:B------:R-:W-:Y:S05]  /*14870*/  BSYNC B1 ;  /* 0x0000000000017941 */ /* 0x000fea0003800000 */
.L_x_670:
[----:B------:R-:W-:Y:S05]  /*14880*/  BRA `(.L_x_672) ;  /* 0xffffff1c003c7947 */ /* 0x000fea000383ffff */
.L_x_503:
        /* <DEDUP_REMOVED lines=8> */
.L_x_674:
[----:B------:R-:W-:Y:S05]  /*14910*/  BSYNC B1 ;  /* 0x0000000000017941 */ /* 0x000fea0003800000 */
.L_x_673:
[----:B------:R-:W-:Y:S05]  /*14920*/  BRA `(.L_x_675) ;  /* 0xffffff1c00207947 */ /* 0x000fea000383ffff */
.L_x_504:
        /* <DEDUP_REMOVED lines=8> */
.L_x_677:
[----:B------:R-:W-:Y:S05]  /*149b0*/  BSYNC B1 ;  /* 0x0000000000017941 */ /* 0x000fea0003800000 */
.L_x_676:
[----:B------:R-:W-:Y:S05]  /*149c0*/  BRA `(.L_x_678) ;  /* 0xffffff1c00047947 */ /* 0x000fea000383ffff */
.L_x_505:
        /* <DEDUP_REMOVED lines=8> */
.L_x_680:
[----:B------:R-:W-:Y:S05]  /*14a50*/  BSYNC B1 ;  /* 0x0000000000017941 */ /* 0x000fea0003800000 */
.L_x_679:
[----:B------:R-:W-:Y:S05]  /*14a60*/  BRA `(.L_x_681) ;  /* 0xffffff1800e87947 */ /* 0x000fea000383ffff */
.L_x_507:
[----:B-1----:R1:W2:Y:S02]  /*14a70*/  SYNCS.PHASECHK.TRANS64.TRYWAIT P1, [R18+URZ+0x22800], R9 ;  /* 0x02280009120075a7 */ /* 0x0022a4000802017f */
[----:B--2---:R-:W-:Y:S05]  /*14a80*/  @!P1 NANOSLEEP.SYNCS 0x989680 ;  /* 0x009896800000995d */ /* 0x004fea0003900000 */
[----:B------:R-:W2:Y:S02]  /*14a90*/  @!P1 SYNCS.PHASECHK.TRANS64 P1, [R18+URZ+0x22800], R9 ;  /* 0x02280009120095a7 */ /* 0x000ea4000802007f */
[----:B--2---:R-:W-:Y:S05]  /*14aa0*/  @!P1 BRA `(.L_x_507) ;  /* 0xfffffffc00f09947 */ /* 0x004fea000383ffff */
[----:B------:R-:W-:Y:S05]  /*14ab0*/  BRA `(.L_x_682) ;  /* 0xffffff1c00487947 */ /* 0x000fea000383ffff */
.L_x_515:
[----:B------:R-:W-:Y:S01]  /*14ac0*/  BSSY B1, `(.L_x_683) ;  /* 0x0000008000017945 */ /* 0x000fe20003800000 */
[----:B------:R-:W-:Y:S02]  /*14ad0*/  IMAD.MOV.U32 R13, RZ, RZ, R25 ;  /* 0x000000ffff0d7224 */ /* 0x000fe400078e0019 */
[----:B------:R-:W-:Y:S02]  /*14ae0*/  IMAD.MOV.U32 R12, RZ, RZ, RZ ;  /* 0x000000ffff0c7224 */ /* 0x000fe400078e00ff */
[----:B------:R-:W-:Y:S02]  /*14af0*/  IMAD.MOV.U32 R11, RZ, RZ, 0x1c1f ;  /* 0x00001c1fff0b7424 */ /* 0x000fe400078e00ff */
[----:B------:R-:W-:-:S07]  /*14b00*/  IMAD.MOV.U32 R15, RZ, RZ, -0x1 ;  /* 0xffffffffff0f7424 */ /* 0x000fce00078e00ff */
[----:B01---5:R-:W-:Y:S05]  /*14b10*/  WARPSYNC.COLLECTIVE R15, `(.L_x_684) ;  /* 0x000000000f087348 */ /* 0x023fea0003c00000 */
[----:B------:R2:W3:Y:S02]  /*14b20*/  SHFL.IDX P6, R14, R13, R12, R11 ;  /* 0x0000000c0d0e7389 */ /* 0x0004e400000c000b */
[----:B0123-5:R-:W-:Y:S01]  /*14b30*/  ENDCOLLECTIVE ;  /* 0x000000000000791b */ /* 0x02ffe20003800000 */
.L_x_684:
[----:B------:R-:W-:Y:S05]  /*14b40*/  BSYNC B1 ;  /* 0x0000000000017941 */ /* 0x000fea0003800000 */
.L_x_683:
[----:B------:R-:W-:Y:S05]  /*14b50*/  BRA `(.L_x_685) ;  /* 0xffffff2800147947 */ /* 0x000fea000383ffff */
.L_x_516:
        /* <DEDUP_REMOVED lines=8> */
.L_x_687:
[----:B------:R-:W-:Y:S05]  /*14be0*/  BSYNC B1 ;  /* 0x0000000000017941 */ /* 0x000fea0003800000 */
.L_x_686:
[----:B------:R-:W-:Y:S05]  /*14bf0*/  BRA `(.L_x_688) ;  /* 0xffffff2400f87947 */ /* 0x000fea000383ffff */
.L_x_517:
        /* <DEDUP_REMOVED lines=8> */
.L_x_690:
[----:B------:R-:W-:Y:S05]  /*14c80*/  BSYNC B1 ;  /* 0x0000000000017941 */ /* 0x000fea0003800000 */
.L_x_689:
[----:B------:R-:W-:Y:S05]  /*14c90*/  BRA `(.L_x_691) ;  /* 0xffffff2400dc7947 */ /* 0x000fea000383ffff */
.L_x_518:
        /* <DEDUP_REMOVED lines=8> */
.L_x_693:
[----:B------:R-:W-:Y:S05]  /*14d20*/  BSYNC B1 ;  /* 0x0000000000017941 */ /* 0x000fea0003800000 */
.L_x_692:
[----:B------:R-:W-:Y:S05]  /*14d30*/  BRA `(.L_x_694) ;  /* 0xffffff2400c07947 */ /* 0x000fea000383ffff */
.L_x_520:
[----:B-1----:R1:W2:Y:S02]  /*14d40*/  SYNCS.PHASECHK.TRANS64.TRYWAIT P1, [R18+URZ+0x22800], R3 ;  /* 0x02280003120075a7 */ /* 0x0022a4000802017f */
[----:B--2---:R-:W-:Y:S05]  /*14d50*/  @!P1 NANOSLEEP.SYNCS 0x989680 ;  /* 0x009896800000995d */ /* 0x004fea0003900000 */
[----:B------:R-:W2:Y:S02]  /*14d60*/  @!P1 SYNCS.PHASECHK.TRANS64 P1, [R18+URZ+0x22800], R3 ;  /* 0x02280003120095a7 */ /* 0x000ea4000802007f */
[----:B--2---:R-:W-:Y:S05]  /*14d70*/  @!P1 BRA `(.L_x_520) ;  /* 0xfffffffc00f09947 */ /* 0x004fea000383ffff */
[----:B------:R-:W-:Y:S05]  /*14d80*/  BRA `(.L_x_695) ;  /* 0xffffff2800207947 */ /* 0x000fea000383ffff */
.L_x_526:
[----:B--2---:R2:W4:Y:S02]  /*14d90*/  SYNCS.PHASECHK.TRANS64.TRYWAIT P1, [R13+URZ+0x22830], R14 ;  /* 0x0228300e0d0075a7 */ /* 0x004524000802017f */
[----:B----4-:R-:W-:Y:S05]  /*14da0*/  @!P1 NANOSLEEP.SYNCS 0x989680 ;  /* 0x009896800000995d */ /* 0x010fea0003900000 */
[----:B------:R-:W4:Y:S02]  /*14db0*/  @!P1 SYNCS.PHASECHK.TRANS64 P1, [R13+URZ+0x22830], R14 ;  /* 0x0228300e0d0095a7 */ /* 0x000f24000802007f */
[----:B----4-:R-:W-:Y:S05]  /*14dc0*/  @!P1 BRA `(.L_x_526) ;  /* 0xfffffffc00f09947 */ /* 0x010fea000383ffff */
[----:B------:R-:W-:Y:S05]  /*14dd0*/  BRA `(.L_x_525) ;  /* 0xffffff3400447947 */ /* 0x000fea000383ffff */
.L_x_531:
[----:B-1----:R1:W2:Y:S02]  /*14de0*/  SYNCS.PHASECHK.TRANS64.TRYWAIT P2, [R13+URZ+0x22850], R14 ;  /* 0x0228500e0d0075a7 */ /* 0x0022a4000804017f */
[----:B--2---:R-:W-:Y:S05]  /*14df0*/  @!P2 NANOSLEEP.SYNCS 0x989680 ;  /* 0x009896800000a95d */ /* 0x004fea0003900000 */
[----:B------:R-:W2:Y:S02]  /*14e00*/  @!P2 SYNCS.PHASECHK.TRANS64 P2, [R13+URZ+0x22850], R14 ;  /* 0x0228500e0d00a5a7 */ /* 0x000ea4000804007f */
[----:B--2---:R-:W-:Y:S05]  /*14e10*/  @!P2 BRA `(.L_x_531) ;  /* 0xfffffffc00f0a947 */ /* 0x004fea000383ffff */
[----:B------:R-:W-:Y:S05]  /*14e20*/  BRA `(.L_x_530) ;  /* 0xffffff4800e47947 */ /* 0x000fea000383ffff */
.L_x_536:
[----:B-1----:R1:W2:Y:S02]  /*14e30*/  SYNCS.PHASECHK.TRANS64.TRYWAIT P3, [R14+URZ+0x22830], R13 ;  /* 0x0228300d0e0075a7 */ /* 0x0022a4000806017f */
[----:B--2---:R-:W-:Y:S05]  /*14e40*/  @!P3 NANOSLEEP.SYNCS 0x989680 ;  /* 0x009896800000b95d */ /* 0x004fea0003900000 */
[----:B------:R-:W2:Y:S02]  /*14e50*/  @!P3 SYNCS.PHASECHK.TRANS64 P3, [R14+URZ+0x22830], R13 ;  /* 0x0228300d0e00b5a7 */ /* 0x000ea4000806007f */
[----:B--2---:R-:W-:Y:S05]  /*14e60*/  @!P3 BRA `(.L_x_536) ;  /* 0xfffffffc00f0b947 */ /* 0x004fea000383ffff */
[----:B------:R-:W-:Y:S05]  /*14e70*/  BRA `(.L_x_535) ;  /* 0xffffff5000207947 */ /* 0x000fea000383ffff */
.L_x_541:
[----:B--2---:R2:W3:Y:S02]  /*14e80*/  SYNCS.PHASECHK.TRANS64.TRYWAIT P3, [R14+URZ+0x22850], R13 ;  /* 0x0228500d0e0075a7 */ /* 0x0044e4000806017f */
[----:B---3--:R-:W-:Y:S05]  /*14e90*/  @!P3 NANOSLEEP.SYNCS 0x989680 ;  /* 0x009896800000b95d */ /* 0x008fea0003900000 */
[----:B------:R-:W3:Y:S02]  /*14ea0*/  @!P3 SYNCS.PHASECHK.TRANS64 P3, [R14+URZ+0x22850], R13 ;  /* 0x0228500d0e00b5a7 */ /* 0x000ee4000806007f */
[----:B---3--:R-:W-:Y:S05]  /*14eb0*/  @!P3 BRA `(.L_x_541) ;  /* 0xfffffffc00f0b947 */ /* 0x008fea000383ffff */
[----:B------:R-:W-:Y:S05]  /*14ec0*/  BRA `(.L_x_540) ;  /* 0xffffff68007c7947 */ /* 0x000fea000383ffff */
.L_x_574:
[----:B------:R-:W0:Y:S01]  /*14ed0*/  S2R R11, SR_TID.X ;  /* 0x00000000000b7919 */ /* 0x000e220000002100 */
[----:B------:R-:W-:Y:S01]  /*14ee0*/  BSSY B1, `(.L_x_696) ;  /* 0x000000a000017945 */ /* 0x000fe20003800000 */
[----:B------:R-:W-:Y:S02]  /*14ef0*/  IMAD.MOV.U32 R12, RZ, RZ, RZ ;  /* 0x000000ffff0c7224 */ /* 0x000fe400078e00ff */
[----:B------:R-:W-:Y:S01]  /*14f00*/  IMAD.MOV.U32 R15, RZ, RZ, -0x1 ;  /* 0xffffffffff0f7424 */ /* 0x000fe200078e00ff */
[----:B0-----:R-:W-:-:S04]  /*14f10*/  SHF.R.U32.HI R11, RZ, 0x5, R11 ;  /* 0x00000005ff0b7819 */ /* 0x001fc8000001160b */
[----:B------:R-:W-:-:S05]  /*14f20*/  LOP3.LUT R11, R11, 0x3, RZ, 0xc0, !PT ;  /* 0x000000030b0b7812 */ /* 0x000fca00078ec0ff */
[----:B------:R-:W-:Y:S02]  /*14f30*/  IMAD.MOV.U32 R13, RZ, RZ, R11 ;  /* 0x000000ffff0d7224 */ /* 0x000fe400078e000b */
[----:B------:R-:W-:-:S07]  /*14f40*/  IMAD.MOV.U32 R11, RZ, RZ, 0x1f ;  /* 0x0000001fff0b7424 */ /* 0x000fce00078e00ff */
[----:B-----5:R-:W-:Y:S05]  /*14f50*/  WARPSYNC.COLLECTIVE R15, `(.L_x_697) ;  /* 0x000000000f087348 */ /* 0x020fea0003c00000 */
[----:B------:R0:W1:Y:S02]  /*14f60*/  SHFL.IDX P6, R14, R13, R12, R11 ;  /* 0x0000000c0d0e7389 */ /* 0x00006400000c000b */
[----:B01---5:R-:W-:Y:S01]  /*14f70*/  ENDCOLLECTIVE ;  /* 0x000000000000791b */ /* 0x023fe20003800000 */
.L_x_697:
[----:B------:R-:W-:Y:S05]  /*14f80*/  BSYNC B1 ;  /* 0x0000000000017941 */ /* 0x000fea0003800000 */
.L_x_696:
[----:B------:R-:W-:Y:S05]  /*14f90*/  BRA `(.L_x_698) ;  /* 0xffffffb000507947 */ /* 0x000fea000383ffff */
.L_x_575:
[----:B------:R-:W-:Y:S01]  /*14fa0*/  BSSY B1, `(.L_x_699) ;  /* 0x0000006000017945 */ /* 0x000fe20003800000 */
[----:B------:R-:W-:-:S07]  /*14fb0*/  IMAD.MOV.U32 R15, RZ, RZ, -0x1 ;  /* 0xffffffffff0f7424 */ /* 0x000fce00078e00ff */
[----:B-----5:R-:W-:Y:S05]  /*14fc0*/  WARPSYNC.COLLECTIVE R15, `(.L_x_700) ;  /* 0x000000000f0c7348 */ /* 0x020fea0003c00000 */
[----:B------:R-:W-:Y:S02]  /*14fd0*/  ELECT P6, UR62, PT ;  /* 0x00000000003e782f */ /* 0x000fe400038c0000 */
[----:B------:R-:W-:Y:S01]  /*14fe0*/  MOV R14, UR62 ;  /* 0x0000003e000e7c02 */ /* 0x000fe20008000f00 */
[----:B-----5:R-:W-:Y:S10]  /*14ff0*/  ENDCOLLECTIVE ;  /* 0x000000000000791b */ /* 0x020ff40003800000 */
.L_x_700:
[----:B------:R-:W-:Y:S05]  /*15000*/  BSYNC B1 ;  /* 0x0000000000017941 */ /* 0x000fea0003800000 */
.L_x_699:
[----:B------:R-:W-:Y:S05]  /*15010*/  BRA `(.L_x_701) ;  /* 0xffffffb0003c7947 */ /* 0x000fea000383ffff */
.L_x_577:
[----:B0-----:R0:W1:Y:S02]  /*15020*/  SYNCS.PHASECHK.TRANS64.TRYWAIT P0, [R5+URZ+0x22820], R6 ;  /* 0x02282006050075a7 */ /* 0x001064000800017f */
[----:B-1----:R-:W-:Y:S05]  /*15030*/  @!P0 NANOSLEEP.SYNCS 0x989680 ;  /* 0x009896800000895d */ /* 0x002fea0003900000 */
[----:B------:R-:W1:Y:S02]  /*15040*/  @!P0 SYNCS.PHASECHK.TRANS64 P0, [R5+URZ+0x22820], R6 ;  /* 0x02282006050085a7 */ /* 0x000e64000800007f */
[----:B-1----:R-:W-:Y:S05]  /*15050*/  @!P0 BRA `(.L_x_577) ;  /* 0xfffffffc00f08947 */ /* 0x002fea000383ffff */
[----:B------:R-:W-:Y:S05]  /*15060*/  BRA `(.L_x_702) ;  /* 0xffffffb000587947 */ /* 0x000fea000383ffff */
.L_x_580:
[----:B0-----:R0:W1:Y:S02]  /*15070*/  SYNCS.PHASECHK.TRANS64.TRYWAIT P0, [R6+URZ+0x228a0], R9 ;  /* 0x0228a009060075a7 */ /* 0x001064000800017f */
[----:B-1----:R-:W-:Y:S05]  /*15080*/  @!P0 NANOSLEEP.SYNCS 0x989680 ;  /* 0x009896800000895d */ /* 0x002fea0003900000 */
[----:B------:R-:W1:Y:S02]  /*15090*/  @!P0 SYNCS.PHASECHK.TRANS64 P0, [R6+URZ+0x228a0], R9 ;  /* 0x0228a009060085a7 */ /* 0x000e64000800007f */
[----:B-1----:R-:W-:Y:S05]  /*150a0*/  @!P0 BRA `(.L_x_580) ;  /* 0xfffffffc00f08947 */ /* 0x002fea000383ffff */
[----:B------:R-:W-:Y:S05]  /*150b0*/  BRA `(.L_x_703) ;  /* 0xffffffb000687947 */ /* 0x000fea000383ffff */
.L_x_582:
[----:B-1----:R1:W2:Y:S02]  /*150c0*/  SYNCS.PHASECHK.TRANS64.TRYWAIT P0, [R6+URZ+0x228c0], R9 ;  /* 0x0228c009060075a7 */ /* 0x0022a4000800017f */
[----:B--2---:R-:W-:Y:S05]  /*150d0*/  @!P0 NANOSLEEP.SYNCS 0x989680 ;  /* 0x009896800000895d */ /* 0x004fea0003900000 */
[----:B------:R-:W2:Y:S02]  /*150e0*/  @!P0 SYNCS.PHASECHK.TRANS64 P0, [R6+URZ+0x228c0], R9 ;  /* 0x0228c009060085a7 */ /* 0x000ea4000800007f */
[----:B--2---:R-:W-:Y:S05]  /*150f0*/  @!P0 BRA `(.L_x_582) ;  /* 0xfffffffc00f08947 */ /* 0x004fea000383ffff */
[----:B------:R-:W-:Y:S05]  /*15100*/  BRA `(.L_x_704) ;  /* 0xffffffb000cc7947 */ /* 0x000fea000383ffff */
.L_x_586:
[----:B0-----:R0:W1:Y:S02]  /*15110*/  SYNCS.PHASECHK.TRANS64.TRYWAIT P0, [R7+URZ+0x228a0], R8 ;  /* 0x0228a008070075a7 */ /* 0x001064000800017f */
[----:B-1----:R-:W-:Y:S05]  /*15120*/  @!P0 NANOSLEEP.SYNCS 0x989680 ;  /* 0x009896800000895d */ /* 0x002fea0003900000 */
[----:B------:R-:W1:Y:S02]  /*15130*/  @!P0 SYNCS.PHASECHK.TRANS64 P0, [R7+URZ+0x228a0], R8 ;  /* 0x0228a008070085a7 */ /* 0x000e64000800007f */
[----:B-1----:R-:W-:Y:S05]  /*15140*/  @!P0 BRA `(.L_x_586) ;  /* 0xfffffffc00f08947 */ /* 0x002fea000383ffff */
[----:B------:R-:W-:Y:S05]  /*15150*/  BRA `(.L_x_705) ;  /* 0xffffffb400bc7947 */ /* 0x000fea000383ffff */
.L_x_588:
[----:B-1----:R1:W2:Y:S02]  /*15160*/  SYNCS.PHASECHK.TRANS64.TRYWAIT P1, [R7+URZ+0x228c0], R8 ;  /* 0x0228c008070075a7 */ /* 0x0022a4000802017f */
[----:B--2---:R-:W-:Y:S05]  /*15170*/  @!P1 NANOSLEEP.SYNCS 0x989680 ;  /* 0x009896800000995d */ /* 0x004fea0003900000 */
[----:B------:R-:W2:Y:S02]  /*15180*/  @!P1 SYNCS.PHASECHK.TRANS64 P1, [R7+URZ+0x228c0], R8 ;  /* 0x0228c008070095a7 */ /* 0x000ea4000802007f */
[----:B--2---:R-:W-:Y:S05]  /*15190*/  @!P1 BRA `(.L_x_588) ;  /* 0xfffffffc00f09947 */ /* 0x004fea000383ffff */
[----:B------:R-:W-:Y:S05]  /*151a0*/  BRA `(.L_x_706) ;  /* 0xffffffb800187947 */ /* 0x000fea000383ffff */
.L_x_598:
        /* <DEDUP_REMOVED lines=8> */
[----:B-1----:R-:W-:Y:S05]  /*15230*/  WARPSYNC.COLLECTIVE R15, `(.L_x_708) ;  /* 0x000000000f087348 */ /* 0x002fea0003c00000 */
[----:B------:R0:W2:Y:S02]  /*15240*/  SHFL.IDX P6, R14, R13, R12, R11 ;  /* 0x0000000c0d0e7389 */ /* 0x0000a400000c000b */
[----:B012---:R-:W-:Y:S01]  /*15250*/  ENDCOLLECTIVE ;  /* 0x000000000000791b */ /* 0x007fe20003800000 */
.L_x_708:
[----:B------:R-:W-:Y:S05]  /*15260*/  BSYNC B0 ;  /* 0x0000000000007941 */ /* 0x000fea0003800000 */
.L_x_707:
[----:B------:R-:W-:Y:S05]  /*15270*/  BRA `(.L_x_709) ;  /* 0xffffffc000c47947 */ /* 0x000fea000383ffff */
.L_x_599:
[----:B------:R-:W-:Y:S01]  /*15280*/  BSSY B0, `(.L_x_710) ;  /* 0x0000006000007945 */ /* 0x000fe20003800000 */
[----:B------:R-:W-:-:S07]  /*15290*/  IMAD.MOV.U32 R15, RZ, RZ, -0x1 ;  /* 0xffffffffff0f7424 */ /* 0x000fce00078e00ff */
[----:B------:R-:W-:Y:S05]  /*152a0*/  WARPSYNC.COLLECTIVE R15, `(.L_x_711) ;  /* 0x000000000f0c7348 */ /* 0x000fea0003c00000 */
[----:B------:R-:W-:Y:S02]  /*152b0*/  ELECT P6, UR62, PT ;  /* 0x00000000003e782f */ /* 0x000fe400038c0000 */
[----:B------:R-:W-:Y:S01]  /*152c0*/  MOV R14, UR62 ;  /* 0x0000003e000e7c02 */ /* 0x000fe20008000f00 */
[----:B------:R-:W-:Y:S10]  /*152d0*/  ENDCOLLECTIVE ;  /* 0x000000000000791b */ /* 0x000ff40003800000 */
.L_x_711:
[----:B------:R-:W-:Y:S05]  /*152e0*/  BSYNC B0 ;  /* 0x0000000000007941 */ /* 0x000fea0003800000 */
.L_x_710:
[----:B------:R-:W-:Y:S05]  /*152f0*/  BRA `(.L_x_712) ;  /* 0xffffffc000bc7947 */ /* 0x000fea000383ffff */
.L_x_602:
[----:B0-----:R0:W1:Y:S02]  /*15300*/  SYNCS.PHASECHK.TRANS64.TRYWAIT P0, [R5+URZ+0x22840], R7 ;  /* 0x02284007050075a7 */ /* 0x001064000800017f */
[----:B-1----:R-:W-:Y:S05]  /*15310*/  @!P0 NANOSLEEP.SYNCS 0x989680 ;  /* 0x009896800000895d */ /* 0x002fea0003900000 */
[----:B------:R-:W1:Y:S02]  /*15320*/  @!P0 SYNCS.PHASECHK.TRANS64 P0, [R5+URZ+0x22840], R7 ;  /* 0x02284007050085a7 */ /* 0x000e64000800007f */
[----:B-1----:R-:W-:Y:S05]  /*15330*/  @!P0 BRA `(.L_x_602) ;  /* 0xfffffffc00f08947 */ /* 0x002fea000383ffff */
[----:B------:R-:W-:Y:S05]  /*15340*/  BRA `(.L_x_713) ;  /* 0xffffffc4002c7947 */ /* 0x000fea000383ffff */
.L_x_605:
        /* <DEDUP_REMOVED lines=8> */
.L_x_608:
[----:B0-----:R0:W1:Y:S02]  /*153d0*/  SYNCS.PHASECHK.TRANS64.TRYWAIT P0, [R2+URZ+0x22860], R5 ;  /* 0x02286005020075a7 */ /* 0x001064000800017f */
[----:B-1----:R-:W-:Y:S05]  /*153e0*/  @!P0 NANOSLEEP.SYNCS 0x989680 ;  /* 0x009896800000895d */ /* 0x002fea0003900000 */
[----:B------:R-:W1:Y:S02]  /*153f0*/  @!P0 SYNCS.PHASECHK.TRANS64 P0, [R2+URZ+0x22860], R5 ;  /* 0x02286005020085a7 */ /* 0x000e64000800007f */
[----:B-1----:R-:W-:Y:S05]  /*15400*/  @!P0 BRA `(.L_x_608) ;  /* 0xfffffffc00f08947 */ /* 0x002fea000383ffff */
[----:B------:R-:W-:Y:S05]  /*15410*/  BRA `(.L_x_715) ;  /* 0xffffffc800287947 */ /* 0x000fea000383ffff */
.L_x_617:
[----:B--2---:R2:W3:Y:S02]  /*15420*/  SYNCS.PHASECHK.TRANS64.TRYWAIT P0, [R2+URZ+0x22840], R7 ;  /* 0x02284007020075a7 */ /* 0x0044e4000800017f */
[----:B---3--:R-:W-:Y:S05]  /*15430*/  @!P0 NANOSLEEP.SYNCS 0x989680 ;  /* 0x009896800000895d */ /* 0x008fea0003900000 */
[----:B------:R-:W3:Y:S02]  /*15440*/  @!P0 SYNCS.PHASECHK.TRANS64 P0, [R2+URZ+0x22840], R7 ;  /* 0x02284007020085a7 */ /* 0x000ee4000800007f */
[----:B---3--:R-:W-:Y:S05]  /*15450*/  @!P0 BRA `(.L_x_617) ;  /* 0xfffffffc00f08947 */ /* 0x008fea000383ffff */
[----:B------:R-:W-:Y:S05]  /*15460*/  BRA `(.L_x_716) ;  /* 0xffffffcc00b07947 */ /* 0x000fea000383ffff */
.L_x_619:
[----:B0-----:R0:W3:Y:S02]  /*15470*/  SYNCS.PHASECHK.TRANS64.TRYWAIT P0, [R2+URZ+0x22860], R7 ;  /* 0x02286007020075a7 */ /* 0x0010e4000800017f */
[----:B---3--:R-:W-:Y:S05]  /*15480*/  @!P0 NANOSLEEP.SYNCS 0x989680 ;  /* 0x009896800000895d */ /* 0x008fea0003900000 */
[----:B------:R-:W3:Y:S02]  /*15490*/  @!P0 SYNCS.PHASECHK.TRANS64 P0, [R2+URZ+0x22860], R7 ;  /* 0x02286007020085a7 */ /* 0x000ee4000800007f */
[----:B---3--:R-:W-:Y:S05]  /*154a0*/  @!P0 BRA `(.L_x_619) ;  /* 0xfffffffc00f08947 */ /* 0x008fea000383ffff */
[----:B------:R-:W-:Y:S05]  /*154b0*/  BRA `(.L_x_717) ;  /* 0xffffffd000207947 */ /* 0x000fea000383ffff */
.L_x_624:
[----:B--2---:R2:W3:Y:S02]  /*154c0*/  SYNCS.PHASECHK.TRANS64.TRYWAIT P0, [R3+URZ+0x22840], R7 ;  /* 0x02284007030075a7 */ /* 0x0044e4000800017f */
[----:B---3--:R-:W-:Y:S05]  /*154d0*/  @!P0 NANOSLEEP.SYNCS 0x989680 ;  /* 0x009896800000895d */ /* 0x008fea0003900000 */
[----:B------:R-:W3:Y:S02]  /*154e0*/  @!P0 SYNCS.PHASECHK.TRANS64 P0, [R3+URZ+0x22840], R7 ;  /* 0x02284007030085a7 */ /* 0x000ee4000800007f */
[----:B---3--:R-:W-:Y:S05]  /*154f0*/  @!P0 BRA `(.L_x_624) ;  /* 0xfffffffc00f08947 */ /* 0x008fea000383ffff */
[----:B------:R-:W-:Y:S05]  /*15500*/  BRA `(.L_x_718) ;  /* 0xffffffd4006c7947 */ /* 0x000fea000383ffff */
.L_x_626:
[----:B0-----:R0:W3:Y:S02]  /*15510*/  SYNCS.PHASECHK.TRANS64.TRYWAIT P1, [R3+URZ+0x22860], R7 ;  /* 0x02286007030075a7 */ /* 0x0010e4000802017f */
[----:B---3--:R-:W-:Y:S05]  /*15520*/  @!P1 NANOSLEEP.SYNCS 0x989680 ;  /* 0x009896800000995d */ /* 0x008fea0003900000 */
[----:B------:R-:W3:Y:S02]  /*15530*/  @!P1 SYNCS.PHASECHK.TRANS64 P1, [R3+URZ+0x22860], R7 ;  /* 0x02286007030095a7 */ /* 0x000ee4000802007f */
[----:B---3--:R-:W-:Y:S05]  /*15540*/  @!P1 BRA `(.L_x_626) ;  /* 0xfffffffc00f09947 */ /* 0x008fea000383ffff */
[----:B------:R-:W-:Y:S05]  /*15550*/  BRA `(.L_x_719) ;  /* 0xffffffd400d87947 */ /* 0x000fea000383ffff */
.L_x_631:
[----:B---3--:R3:W4:Y:S02]  /*15560*/  SYNCS.PHASECHK.TRANS64.TRYWAIT P0, [R3+URZ+0x22840], R7 ;  /* 0x02284007030075a7 */ /* 0x008724000800017f */
[----:B----4-:R-:W-:Y:S05]  /*15570*/  @!P0 NANOSLEEP.SYNCS 0x989680 ;  /* 0x009896800000895d */ /* 0x010fea0003900000 */
[----:B------:R-:W4:Y:S02]  /*15580*/  @!P0 SYNCS.PHASECHK.TRANS64 P0, [R3+URZ+0x22840], R7 ;  /* 0x02284007030085a7 */ /* 0x000f24000800007f */
[----:B----4-:R-:W-:Y:S05]  /*15590*/  @!P0 BRA `(.L_x_631) ;  /* 0xfffffffc00f08947 */ /* 0x010fea000383ffff */
[----:B------:R-:W-:Y:S05]  /*155a0*/  BRA `(.L_x_720) ;  /* 0xffffffdc00047947 */ /* 0x000fea000383ffff */
.L_x_633:
[----:B0-----:R0:W2:Y:S02]  /*155b0*/  SYNCS.PHASECHK.TRANS64.TRYWAIT P1, [R3+URZ+0x22860], R7 ;  /* 0x02286007030075a7 */ /* 0x0010a4000802017f */
[----:B--2---:R-:W-:Y:S05]  /*155c0*/  @!P1 NANOSLEEP.SYNCS 0x989680 ;  /* 0x009896800000995d */ /* 0x004fea0003900000 */
[----:B------:R-:W2:Y:S02]  /*155d0*/  @!P1 SYNCS.PHASECHK.TRANS64 P1, [R3+URZ+0x22860], R7 ;  /* 0x02286007030095a7 */ /* 0x000ea4000802007f */
[----:B--2---:R-:W-:Y:S05]  /*155e0*/  @!P1 BRA `(.L_x_633) ;  /* 0xfffffffc00f09947 */ /* 0x004fea000383ffff */
[----:B------:R-:W-:Y:S05]  /*155f0*/  BRA `(.L_x_721) ;  /* 0xffffffdc00747947 */ /* 0x000fea000383ffff */
.L_x_638:
[----:B------:R-:W-:Y:S01]  /*15600*/  BSSY B0, `(.L_x_722) ;  /* 0x0000008000007945 */ /* 0x000fe20003800000 */
[----:B0-----:R-:W-:Y:S02]  /*15610*/  IMAD.MOV.U32 R13, RZ, RZ, R16 ;  /* 0x000000ffff0d7224 */ /* 0x001fe400078e0010 */
[----:B------:R-:W-:Y:S02]  /*15620*/  IMAD.MOV.U32 R12, RZ, RZ, RZ ;  /* 0x000000ffff0c7224 */ /* 0x000fe400078e00ff */
[----:B--2---:R-:W-:Y:S02]  /*15630*/  IMAD.MOV.U32 R11, RZ, RZ, 0x1f ;  /* 0x0000001fff0b7424 */ /* 0x004fe400078e00ff */
[----:B------:R-:W-:-:S07]  /*15640*/  IMAD.MOV.U32 R15, RZ, RZ, -0x1 ;  /* 0xffffffffff0f7424 */ /* 0x000fce00078e00ff */
[----:B-1-3--:R-:W-:Y:S05]  /*15650*/  WARPSYNC.COLLECTIVE R15, `(.L_x_723) ;  /* 0x000000000f087348 */ /* 0x00afea0003c00000 */
[----:B------:R0:W2:Y:S02]  /*15660*/  SHFL.IDX P6, R14, R13, R12, R11 ;  /* 0x0000000c0d0e7389 */ /* 0x0000a400000c000b */
[----:B0123--:R-:W-:Y:S01]  /*15670*/  ENDCOLLECTIVE ;  /* 0x000000000000791b */ /* 0x00ffe20003800000 */
.L_x_723:
[----:B------:R-:W-:Y:S05]  /*15680*/  BSYNC B0 ;  /* 0x0000000000007941 */ /* 0x000fea0003800000 */
.L_x_722:
        /* <DEDUP_REMOVED lines=8> */
.L_x_724:
[----:B------:R-:W-:Y:S01]  /*15710*/  IMAD.MOV.U32 R6, RZ, RZ, R14 ;  /* 0x000000ffff067224 */ /* 0x000fe200078e000e */
[----:B------:R-:W-:Y:S06]  /*15720*/  BRA `(.L_x_725) ;  /* 0xffffffe000647947 */ /* 0x000fec000383ffff */
.L_x_641:
[----:B------:R-:W-:Y:S01]  /*15730*/  BSSY B0, `(.L_x_726) ;  /* 0x0000008000007945 */ /* 0x000fe20003800000 */
[----:B-----5:R-:W-:Y:S02]  /*15740*/  IMAD.MOV.U32 R13, RZ, RZ, R17 ;  /* 0x000000ffff0d7224 */ /* 0x020fe400078e0011 */
[----:B------:R-:W-:Y:S02]  /*15750*/  IMAD.MOV.U32 R12, RZ, RZ, 0x1 ;  /* 0x00000001ff0c7424 */ /* 0x000fe400078e00ff */
[----:B--2---:R-:W-:Y:S02]  /*15760*/  IMAD.MOV.U32 R11, RZ, RZ, RZ ;  /* 0x000000ffff0b7224 */ /* 0x004fe400078e00ff */
[----:B------:R-:W-:-:S07]  /*15770*/  IMAD.MOV.U32 R15, RZ, RZ, -0x1 ;  /* 0xffffffffff0f7424 */ /* 0x000fce00078e00ff */
[----:B01-34-:R-:W-:Y:S05]  /*15780*/  WARPSYNC.COLLECTIVE R15, `(.L_x_727) ;  /* 0x000000000f087348 */ /* 0x01bfea0003c00000 */
[----:B------:R2:W0:Y:S02]  /*15790*/  SHFL.UP P6, R14, R13, R12, R11 ;  /* 0x0400000c0d0e7389 */ /* 0x00042400000c000b */
[----:B01234-:R-:W-:Y:S01]  /*157a0*/  ENDCOLLECTIVE ;  /* 0x000000000000791b */ /* 0x01ffe20003800000 */
.L_x_727:
[----:B------:R-:W-:Y:S05]  /*157b0*/  BSYNC B0 ;  /* 0x0000000000007941 */ /* 0x000fea0003800000 */
.L_x_726:
        /* <DEDUP_REMOVED lines=10> */
.L_x_728:
        /* <DEDUP_REMOVED lines=8> */
.L_x_729:
        /* <DEDUP_REMOVED lines=8> */
.L_x_730:
        /* <DEDUP_REMOVED lines=8> */
.L_x_731:
        /* <DEDUP_REMOVED lines=8> */
.L_x_732:
[----:B------:R-:W-:Y:S05]  /*15a60*/  BRA `(.L_x_733) ;  /* 0xffffffe000287947 */ /* 0x000fea000383ffff */
.L_x_646:
[----:B------:R-:W-:Y:S01]  /*15a70*/  BSSY B0, `(.L_x_734) ;  /* 0x0000008000007945 */ /* 0x000fe20003800000 */
[----:B-----5:R-:W-:Y:S02]  /*15a80*/  IMAD.MOV.U32 R13, RZ, RZ, R17 ;  /* 0x000000ffff0d7224 */ /* 0x020fe400078e0011 */
[----:B------:R-:W-:Y:S02]  /*15a90*/  IMAD.MOV.U32 R12, RZ, RZ, 0x1 ;  /* 0x00000001ff0c7424 */ /* 0x000fe400078e00ff */
[----:B--2---:R-:W-:Y:S02]  /*15aa0*/  IMAD.MOV.U32 R11, RZ, RZ, RZ ;  /* 0x000000ffff0b7224 */ /* 0x004fe400078e00ff */
[----:B------:R-:W-:-:S07]  /*15ab0*/  IMAD.MOV.U32 R15, RZ, RZ, -0x1 ;  /* 0xffffffffff0f7424 */ /* 0x000fce00078e00ff */
[----:B0-----:R-:W-:Y:S05]  /*15ac0*/  WARPSYNC.COLLECTIVE R15, `(.L_x_735) ;  /* 0x000000000f087348 */ /* 0x001fea0003c00000 */
[----:B------:R1:W2:Y:S02]  /*15ad0*/  SHFL.UP P6, R14, R13, R12, R11 ;  /* 0x0400000c0d0e7389 */ /* 0x0002a400000c000b */
[----:B012---:R-:W-:Y:S01]  /*15ae0*/  ENDCOLLECTIVE ;  /* 0x000000000000791b */ /* 0x007fe20003800000 */
.L_x_735:
[----:B------:R-:W-:Y:S05]  /*15af0*/  BSYNC B0 ;  /* 0x0000000000007941 */ /* 0x000fea0003800000 */
.L_x_734:
        /* <DEDUP_REMOVED lines=10> */
.L_x_736:
        /* <DEDUP_REMOVED lines=8> */
.L_x_737:
        /* <DEDUP_REMOVED lines=8> */
.L_x_738:
        /* <DEDUP_REMOVED lines=8> */
.L_x_739:
        /* <DEDUP_REMOVED lines=8> */
.L_x_740:
[----:B------:R-:W-:Y:S05]  /*15da0*/  BRA `(.L_x_741) ;  /* 0xffffffe0000c7947 */ /* 0x000fea000383ffff */
.L_x_648:
[----:B------:R-:W-:Y:S01]  /*15db0*/  BSSY B0, `(.L_x_742) ;  /* 0x0000006000007945 */ /* 0x000fe20003800000 */
[----:B------:R-:W-:Y:S01]  /*15dc0*/  PLOP3.LUT P6, PT, P6, PT, PT, 0x8, 0x0 ;  /* 0x000000000000781c */ /* 0x000fe200037ce170 */
[----:B------:R-:W-:-:S12]  /*15dd0*/  IMAD.MOV.U32 R15, RZ, RZ, -0x1 ;  /* 0xffffffffff0f7424 */ /* 0x000fd800078e00ff */
[----:B0-2---:R-:W-:Y:S05]  /*15de0*/  WARPSYNC.COLLECTIVE R15, `(.L_x_743) ;  /* 0x000000000f087348 */ /* 0x005fea0003c00000 */
[----:B------:R-:W-:Y:S01]  /*15df0*/  VOTE.ANY R14, PT, P6 ;  /* 0x00000000000e7806 */ /* 0x000fe200030e0100 */
[----:B0-2---:R-:W-:Y:S06]  /*15e00*/  ENDCOLLECTIVE ;  /* 0x000000000000791b */ /* 0x005fec0003800000 */
.L_x_743:
[----:B------:R-:W-:Y:S05]  /*15e10*/  BSYNC B0 ;  /* 0x0000000000007941 */ /* 0x000fea0003800000 */
.L_x_742:
        /* <DEDUP_REMOVED lines=9> */
.L_x_744:
[----:B------:R-:W-:Y:S01]  /*15eb0*/  IMAD.MOV.U32 R17, RZ, RZ, R14 ;  /* 0x000000ffff117224 */ /* 0x000fe200078e000e */
[----:B------:R-:W-:Y:S06]  /*15ec0*/  BRA `(.L_x_745) ;  /* 0xffffffdc00fc7947 */ /* 0x000fec000383ffff */
.L_x_650:
[----:B------:R-:W-:Y:S01]  /*15ed0*/  BSSY B0, `(.L_x_746) ;  /* 0x0000007000007945 */ /* 0x000fe20003800000 */
[----:B------:R-:W-:Y:S02]  /*15ee0*/  IMAD.MOV.U32 R13, RZ, RZ, R2 ;  /* 0x000000ffff0d7224 */ /* 0x000fe400078e0002 */
[----:B--2---:R-:W-:Y:S02]  /*15ef0*/  IMAD.MOV.U32 R11, RZ, RZ, 0x1f ;  /* 0x0000001fff0b7424 */ /* 0x004fe400078e00ff */
[----:B------:R-:W-:-:S07]  /*15f00*/  IMAD.MOV.U32 R15, RZ, RZ, -0x1 ;  /* 0xffffffffff0f7424 */ /* 0x000fce00078e00ff */
[----:B01-3--:R-:W-:Y:S05]  /*15f10*/  WARPSYNC.COLLECTIVE R15, `(.L_x_747) ;  /* 0x000000000f087348 */ /* 0x00bfea0003c00000 */
[----:B------:R2:W4:Y:S02]  /*15f20*/  SHFL.IDX P6, R14, R13, R12, R11 ;  /* 0x0000000c0d0e7389 */ /* 0x00052400000c000b */
[----:B01234-:R-:W-:Y:S01]  /*15f30*/  ENDCOLLECTIVE ;  /* 0x000000000000791b */ /* 0x01ffe20003800000 */
.L_x_747:
[----:B------:R-:W-:Y:S05]  /*15f40*/  BSYNC B0 ;  /* 0x0000000000007941 */ /* 0x000fea0003800000 */
.L_x_746:
[----:B------:R-:W-:Y:S05]  /*15f50*/  BRA `(.L_x_649) ;  /* 0xffffffdc00f47947 */ /* 0x000fea000383ffff */
.L_x_654:
[----:B0-----:R0:W1:Y:S02]  /*15f60*/  SYNCS.PHASECHK.TRANS64.TRYWAIT P0, [R0+URZ+0x22820], R3 ;  /* 0x02282003000075a7 */ /* 0x001064000800017f */
[----:B-1----:R-:W-:Y:S05]  /*15f70*/  @!P0 NANOSLEEP.SYNCS 0x989680 ;  /* 0x009896800000895d */ /* 0x002fea0003900000 */
[----:B------:R-:W1:Y:S02]  /*15f80*/  @!P0 SYNCS.PHASECHK.TRANS64 P0, [R0+URZ+0x22820], R3 ;  /* 0x02282003000085a7 */ /* 0x000e64000800007f */
[----:B-1----:R-:W-:Y:S05]  /*15f90*/  @!P0 BRA `(.L_x_654) ;  /* 0xfffffffc00f08947 */ /* 0x002fea000383ffff */
[----:B------:R-:W-:Y:S05]  /*15fa0*/  BRA `(.L_x_748) ;  /* 0xffffffe000d87947 */ /* 0x000fea000383ffff */
.L_x_655:
[----:B------:R-:W1:Y:S01]  /*15fb0*/  S2R R2, SR_TID.X ;  /* 0x0000000000027919 */ /* 0x000e620000002100 */
[----:B------:R-:W-:Y:S01]  /*15fc0*/  BSSY B0, `(.L_x_749) ;  /* 0x000000a000007945 */ /* 0x000fe20003800000 */
[----:B------:R-:W-:Y:S02]  /*15fd0*/  IMAD.MOV.U32 R12, RZ, RZ, RZ ;  /* 0x000000ffff0c7224 */ /* 0x000fe400078e00ff */
[----:B--2---:R-:W-:Y:S02]  /*15fe0*/  IMAD.MOV.U32 R11, RZ, RZ, 0x1f ;  /* 0x0000001fff0b7424 */ /* 0x004fe400078e00ff */
[----:B------:R-:W-:Y:S01]  /*15ff0*/  IMAD.MOV.U32 R15, RZ, RZ, -0x1 ;  /* 0xffffffffff0f7424 */ /* 0x000fe200078e00ff */
[----:B-1----:R-:W-:-:S04]  /*16000*/  SHF.R.U32.HI R2, RZ, 0x5, R2 ;  /* 0x00000005ff027819 */ /* 0x002fc80000011602 */
[----:B------:R-:W-:-:S05]  /*16010*/  LOP3.LUT R2, R2, 0x3, RZ, 0xc0, !PT ;  /* 0x0000000302027812 */ /* 0x000fca00078ec0ff */
[----:B------:R-:W-:-:S07]  /*16020*/  IMAD.MOV.U32 R13, RZ, RZ, R2 ;  /* 0x000000ffff0d7224 */ /* 0x000fce00078e0002 */
[----:B0-----:R-:W-:Y:S05]  /*16030*/  WARPSYNC.COLLECTIVE R15, `(.L_x_750) ;  /* 0x000000000f087348 */ /* 0x001fea0003c00000 */
[----:B------:R1:W2:Y:S02]  /*16040*/  SHFL.IDX P6, R14, R13, R12, R11 ;  /* 0x0000000c0d0e7389 */ /* 0x0002a400000c000b */
[----:B012---:R-:W-:Y:S01]  /*16050*/  ENDCOLLECTIVE ;  /* 0x000000000000791b */ /* 0x007fe20003800000 */
.L_x_750:
[----:B------:R-:W-:Y:S05]  /*16060*/  BSYNC B0 ;  /* 0x0000000000007941 */ /* 0x000fea0003800000 */
.L_x_749:
[----:B------:R-:W-:Y:S05]  /*16070*/  BRA `(.L_x_751) ;  /* 0xffffffe000c07947 */ /* 0x000fea000383ffff */
.L_x_656:
[----:B------:R-:W-:Y:S01]  /*16080*/  BSSY B0, `(.L_x_752) ;  /* 0x0000006000007945 */ /* 0x000fe20003800000 */
[----:B------:R-:W-:-:S07]  /*16090*/  IMAD.MOV.U32 R15, RZ, RZ, -0x1 ;  /* 0xffffffffff0f7424 */ /* 0x000fce00078e00ff */
[----:B012---:R-:W-:Y:S05]  /*160a0*/  WARPSYNC.COLLECTIVE R15, `(.L_x_753) ;  /* 0x000000000f0c7348 */ /* 0x007fea0003c00000 */
[----:B------:R-:W-:Y:S02]  /*160b0*/  ELECT P6, UR62, PT ;  /* 0x00000000003e782f */ /* 0x000fe400038c0000 */
[----:B------:R-:W-:Y:S01]  /*160c0*/  MOV R14, UR62 ;  /* 0x0000003e000e7c02 */ /* 0x000fe20008000f00 */
[----:B012---:R-:W-:Y:S10]  /*160d0*/  ENDCOLLECTIVE ;  /* 0x000000000000791b */ /* 0x007ff40003800000 */
.L_x_753:
[----:B------:R-:W-:Y:S05]  /*160e0*/  BSYNC B0 ;  /* 0x0000000000007941 */ /* 0x000fea0003800000 */
.L_x_752:
[----:B------:R-:W-:Y:S05]  /*160f0*/  BRA `(.L_x_754) ;  /* 0xffffffe000b47947 */ /* 0x000fea000383ffff */
.L_x_658:
[----:B0-----:R0:W1:Y:S02]  /*16100*/  SYNCS.PHASECHK.TRANS64.TRYWAIT P0, [R6+URZ], R5 ;  /* 0x00000005060075a7 */ /* 0x001064000800017f */
[----:B-1----:R-:W-:Y:S05]  /*16110*/  @!P0 NANOSLEEP.SYNCS 0x989680 ;  /* 0x009896800000895d */ /* 0x002fea0003900000 */
[----:B------:R-:W1:Y:S02]  /*16120*/  @!P0 SYNCS.PHASECHK.TRANS64 P0, [R6+URZ], R5 ;  /* 0x00000005060085a7 */ /* 0x000e64000800007f */
[----:B-1----:R-:W-:Y:S05]  /*16130*/  @!P0 BRA `(.L_x_658) ;  /* 0xfffffffc00f08947 */ /* 0x002fea000383ffff */
[----:B------:R-:W-:Y:S05]  /*16140*/  BRA `(.L_x_755) ;  /* 0xffffffe000f07947 */ /* 0x000fea000383ffff */
.L_x_659:
[----:B-1----:R1:W3:Y:S02]  /*16150*/  SYNCS.PHASECHK.TRANS64.TRYWAIT P0, [R7+URZ], R2 ;  /* 0x00000002070075a7 */ /* 0x0022e4000800017f */
[----:B---3--:R-:W-:Y:S05]  /*16160*/  @!P0 NANOSLEEP.SYNCS 0x989680 ;  /* 0x009896800000895d */ /* 0x008fea0003900000 */
[----:B------:R-:W3:Y:S02]  /*16170*/  @!P0 SYNCS.PHASECHK.TRANS64 P0, [R7+URZ], R2 ;  /* 0x00000002070085a7 */ /* 0x000ee4000800007f */
[----:B---3--:R-:W-:Y:S05]  /*16180*/  @!P0 BRA `(.L_x_659) ;  /* 0xfffffffc00f08947 */ /* 0x008fea000383ffff */
[----:B------:R-:W-:Y:S05]  /*16190*/  BRA `(.L_x_756) ;  /* 0xffffffe000e47947 */ /* 0x000fea000383ffff */
.L_x_661:
[----:B---3--:R3:W4:Y:S02]  /*161a0*/  SYNCS.PHASECHK.TRANS64.TRYWAIT P0, [R4+URZ], R5 ;  /* 0x00000005040075a7 */ /* 0x008724000800017f */
[----:B----4-:R-:W-:Y:S05]  /*161b0*/  @!P0 NANOSLEEP.SYNCS 0x989680 ;  /* 0x009896800000895d */ /* 0x010fea0003900000 */
[----:B------:R-:W4:Y:S02]  /*161c0*/  @!P0 SYNCS.PHASECHK.TRANS64 P0, [R4+URZ], R5 ;  /* 0x00000005040085a7 */ /* 0x000f24000800007f */
[----:B----4-:R-:W-:Y:S05]  /*161d0*/  @!P0 BRA `(.L_x_661) ;  /* 0xfffffffc00f08947 */ /* 0x010fea000383ffff */
[----:B------:R-:W-:Y:S05]  /*161e0*/  BRA `(.L_x_757) ;  /* 0xffffffe000ec7947 */ /* 0x000fea000383ffff */
.L_x_758:
        /* <DEDUP_REMOVED lines=9> */
.L_x_4717:


//--------------------- .text._ZN7cutlass13device_kernelIN5flash11enable_sm90INS1_16FlashAttnFwdSm90INS1_25CollectiveMainloopFwdSm90ILi2EN4cute5tupleIJNS5_1CILi1EEES8_S8_EEENS6_IJNS7_ILi128EEENS7_ILi96EEENS7_ILi64EEEEEELi256ENS_10bfloat16_tEfNS_4arch4Sm90ELb0ELb0ELb0ELb1ELb0ELb0ELb1ELb1ELb0ELb0ELb0ELb0EEENS1_21CollectiveEpilogueFwdINS6_IJSA_NS7_ILi256EEESB_EEES9_SE_SG_Li256ELb1ELb0ELb0ELb0EEENS1_36VarlenDynamicPersistentTileSchedulerILi128ELi96ELi256ELi32ELb0ELb0ELb1ELb0ELb1ELb1EEEEEEEEEvNT_6ParamsE --------------------------
	.section	.text._ZN7cutlass13device_kernelIN5flash11enable_sm90INS1_16FlashAttnFwdSm90INS1_25CollectiveMainloopFwdSm90ILi2EN4cute5tupleIJNS5_1CILi1EEES8_S8_EEENS6_IJNS7_ILi128EEENS7_ILi96EEENS7_ILi64EEEEEELi256ENS_10bfloat16_tEfNS_4arch4Sm90ELb0ELb0ELb0ELb1ELb0ELb0ELb1ELb1ELb0ELb0ELb0ELb0EEENS1_21CollectiveEpilogueFwdINS6_IJSA_NS7_ILi256EEESB_EEES9_SE_SG_Li256ELb1ELb0ELb0ELb0EEENS1_36VarlenDynamicPersistentTileSchedulerILi128ELi96ELi256ELi32ELb0ELb0ELb1ELb0ELb1ELb1EEEEEEEEEvNT_6ParamsE,"ax",@progbits
	.align	128
.text._ZN7cutlass13device_kernelIN5flash11enable_sm90INS1_16FlashAttnFwdSm90INS1_25CollectiveMainloopFwdSm90ILi2EN4cute5tupleIJNS5_1CILi1EEES8_S8_EEENS6_IJNS7_ILi128EEENS7_ILi96EEENS7_ILi64EEEEEELi256ENS_10bfloat16_tEfNS_4arch4Sm90ELb0ELb0ELb0ELb1ELb0ELb0ELb1ELb1ELb0ELb0ELb0ELb0EEENS1_21CollectiveEpilogueFwdINS6_IJSA_NS7_ILi256EEESB_EEES9_SE_SG_Li256ELb1ELb0ELb0ELb0EEENS1_36VarlenDynamicPersistentTileSchedulerILi128ELi96ELi256ELi32ELb0ELb0ELb1ELb0ELb1ELb1EEEEEEEEEvNT_6ParamsE:
        .type           _ZN7cutlass13device_kernelIN5flash11enable_sm90INS1_16FlashAttnFwdSm90INS1_25CollectiveMainloopFwdSm90ILi2EN4cute5tupleIJNS5_1CILi1EEES8_S8_EEENS6_IJNS7_ILi128EEENS7_ILi96EEENS7_ILi64EEEEEELi256ENS_10bfloat16_tEfNS_4arch4Sm90ELb0ELb0ELb0ELb1ELb0ELb0ELb1ELb1ELb0ELb0ELb0ELb0EEENS1_21CollectiveEpilogueFwdINS6_IJSA_NS7_ILi256EEESB_EEES9_SE_SG_Li256ELb1ELb0ELb0ELb0EEENS1_36VarlenDynamicPersistentTileSchedulerILi128ELi96ELi256ELi32ELb0ELb0ELb1ELb0ELb1ELb1EEEEEEEEEvNT_6ParamsE,@function
        .size           _ZN7cutlass13device_kernelIN5flash11enable_sm90INS1_16FlashAttnFwdSm90INS1_25CollectiveMainloopFwdSm90ILi2EN4cute5tupleIJNS5_1CILi1EEES8_S8_EEENS6_IJNS7_ILi128EEENS7_ILi96EEENS7_ILi64EEEEEELi256ENS_10bfloat16_tEfNS_4arch4Sm90ELb0ELb0ELb0ELb1ELb0ELb0ELb1ELb1ELb0ELb0ELb0ELb0EEENS1_21CollectiveEpilogueFwdINS6_IJSA_NS7_ILi256EEESB_EEES9_SE_SG_Li256ELb1ELb0ELb0ELb0EEENS1_36VarlenDynamicPersistentTileSchedulerILi128ELi96ELi256ELi32ELb0ELb0ELb1ELb0ELb1ELb1EEEEEEEEEvNT_6ParamsE,(.L_x_4718 - _ZN7cutlass13device_kernelIN5flash11enable_sm90INS1_16FlashAttnFwdSm90INS1_25CollectiveMainloopFwdSm90ILi2EN4cute5tupleIJNS5_1CILi1EEES8_S8_EEENS6_IJNS7_ILi128EEENS7_ILi96EEENS7_ILi64EEEEEELi256ENS_10bfloat16_tEfNS_4arch4Sm90ELb0ELb0ELb0ELb1ELb0ELb0ELb1ELb1ELb0ELb0ELb0ELb0EEENS1_21CollectiveEpilogueFwdINS6_IJSA_NS7_ILi256EEESB_EEES9_SE_SG_Li256ELb1ELb0ELb0ELb0EEENS1_36VarlenDynamicPersistentTileSchedulerILi128ELi96ELi256ELi32ELb0ELb0ELb1ELb0ELb1ELb1EEEEEEEEEvNT_6ParamsE)
        .other          _ZN7cutlass13device_kernelIN5flash11enable_sm90INS1_16FlashAttnFwdSm90INS1_25CollectiveMainloopFwdSm90ILi2EN4cute5tupleIJNS5_1CILi1EEES8_S8_EEENS6_IJNS7_ILi128EEENS7_ILi96EEENS7_ILi64EEEEEELi256ENS_10bfloat16_tEfNS_4arch4Sm90ELb0ELb0ELb0ELb1ELb0ELb0ELb1ELb1ELb0ELb0ELb0ELb0EEENS1_21CollectiveEpilogueFwdINS6_IJSA_NS7_ILi256EEESB_EEES9_SE_SG_Li256ELb1ELb0ELb0ELb0EEENS1_36VarlenDynamicPersistentTileSchedulerILi128ELi96ELi256ELi32ELb0ELb0ELb1ELb0ELb1ELb1EEEEEEEEEvNT_6ParamsE,@"STO_CUDA_ENTRY STV_DEFAULT"
_ZN7cutlass13device_kernelIN5flash11enable_sm90INS1_16FlashAttnFwdSm90INS1_25CollectiveMainloopFwdSm90ILi2EN4cute5tupleIJNS5_1CILi1EEES8_S8_EEENS6_IJNS7_ILi128EEENS7_ILi96EEENS7_ILi64EEEEEELi256ENS_10bfloat16_tEfNS_4arch4Sm90ELb0ELb0ELb0ELb1ELb0ELb0ELb1ELb1ELb0ELb0ELb0ELb0EEENS1_21CollectiveEpilogueFwdINS6_IJSA_NS7_ILi256EEESB_EEES9_SE_SG_Li256ELb1ELb0ELb0ELb0EEENS1_36VarlenDynamicPersistentTileSchedulerILi128ELi96ELi256ELi32ELb0ELb0ELb1ELb0ELb1ELb1EEEEEEEEEvNT_6ParamsE:
        /* <DEDUP_REMOVED lines=23> */
[----:B0-----:R-:W-:Y:S01]  /*0170*/  NOP ;  /* 0x0000000000007918 */ /* 0x001fe20000000000 */
.L_x_760:
[----:B------:R-:W-:Y:S05]  /*0180*/  BSYNC B0 ;  /* 0x0000000000007941 */ /* 0x000fea0003800000 */
.L_x_759:
        /* <DEDUP_REMOVED lines=21> */
[----:B0-----:R0:W1:Y:S01]  /*02e0*/  @UP1 SYNCS.EXCH.64 URZ, [UR8+0x32400], UR4 ;  /* 0x03240004083f15b2 */ /* 0x0010620008000100 */
[----:B------:R0:W2:Y:S04]  /*02f0*/  @UP2 SYNCS.EXCH.64 URZ, [UR8+0x32410], UR4 ;  /* 0x03241004083f25b2 */ /* 0x0000a80008000100 */
[----:B------:R0:W3:Y:S01]  /*0300*/  @UP3 SYNCS.EXCH.64 URZ, [UR8+0x32420], UR6 ;  /* 0x03242006083f35b2 */ /* 0x0000e20008000100 */
        /* <DEDUP_REMOVED lines=18> */
[----:B----4-:R-:W-:Y:S01]  /*0430*/  NOP ;  /* 0x0000000000007918 */ /* 0x010fe20000000000 */
.L_x_761:
[----:B------:R-:W4:Y:S01]  /*0440*/  SHFL.IDX PT, R2, R0, RZ, 0x1f ;  /* 0x00001fff00027589 */ /* 0x000f2200000e0000 */
[----:B------:R-:W-:Y:S01]  /*0450*/  NOP ;  /* 0x0000000000007918 */ /* 0x000fe20000000000 */
[----:B----4-:R-:W-:-:S13]  /*0460*/  ISETP.NE.AND P0, PT, R2, RZ, PT ;  /* 0x000000ff0200720c */ /* 0x010fda0003f05270 */
        /* <DEDUP_REMOVED lines=19> */
.L_x_762:
[----:B------:R-:W4:Y:S01]  /*05a0*/  SHFL.IDX PT, R2, R0, RZ, 0x1f ;  /* 0x00001fff00027589 */ /* 0x000f2200000e0000 */
[----:B------:R-:W-:Y:S01]  /*05b0*/  NOP ;  /* 0x0000000000007918 */ /* 0x000fe20000000000 */
[----:B----4-:R-:W-:-:S13]  /*05c0*/  ISETP.NE.AND P0, PT, R2, RZ, PT ;  /* 0x000000ff0200720c */ /* 0x010fda0003f05270 */
        /* <DEDUP_REMOVED lines=14> */
[----:B----4-:R-:W-:Y:S01]  /*06b0*/  NOP ;  /* 0x0000000000007918 */ /* 0x010fe20000000000 */
.L_x_763:
        /* <DEDUP_REMOVED lines=22> */
.L_x_764:
        /* <DEDUP_REMOVED lines=22> */
.L_x_765:
[----:B0-----:R-:W-:Y:S01]  /*0980*/  UMOV UR4, 0x1 ;  /* 0x0000000100047882 */ /* 0x001fe20000000000 */
[----:B------:R-:W-:Y:S01]  /*0990*/  PLOP3.LUT P0, PT, PT, PT, UP0, 0x80, 0x0 ;  /* 0x000000000000781c */ /* 0x000fe20003f0f008 */
[----:B------:R-:W-:Y:S01]  /*09a0*/  USEL UR4, UR4, 0x2, !UP0 ;  /* 0x0000000204047887 */ /* 0x000fe2000c000000 */
[----:B------:R-:W-:Y:S01]  /*09b0*/  NOP ;  /* 0x0000000000007918 */ /* 0x000fe20000000000 */
[----:B------:R-:W-:-:S04]  /*09c0*/  ULDC.64 UR60, c[0x0][0x208] ;  /* 0x00008200003c7ab9 */ /* 0x000fc80000000a00 */
[----:B------:R-:W-:-:S05]  /*09d0*/  IMAD.U32 R2, RZ, RZ, UR4 ;  /* 0x00000004ff027e24 */ /* 0x000fca000f8e00ff */
[----:B------:R0:W-:Y:S01]  /*09e0*/  STL [R1+0x2c], R2 ;  /* 0x00002c0201007387 */ /* 0x0001e20000100800 */
[----:B-123--:R-:W-:Y:S06]  /*09f0*/  BAR.SYNC.DEFER_BLOCKING 0x0 ;  /* 0x0000000000007b1d */ /* 0x00efec0000010000 */
[----:B------:R-:W-:Y:S05]  /*0a00*/  @!P0 BRA `(.L_x_766) ;  /* 0x0000008800e48947 */ /* 0x000fea0003800000 */
.L_x_767:
[----:B------:R-:W-:-:S08]  /*0a10*/  NOP ;  /* 0x0000000000007918 */ /* 0x000fd00000000000 */
[----:B------:R-:W1:Y:S02]  /*0a20*/  USETMAXREG.TRY_ALLOC.CTAPOOL UP0, 0xf0 ;  /* 0x000000f0000079c8 */ /* 0x000e640008000600 */
[----:B-1----:R-:W-:-:S13]  /*0a30*/  PLOP3.LUT P0, PT, PT, PT, UP0, 0x80, 0x0 ;  /* 0x000000000000781c */ /* 0x002fda0003f0f008 */
[----:B------:R-:W-:Y:S05]  /*0a40*/  @!P0 BRA `(.L_x_767) ;  /* 0xfffffffc00f08947 */ /* 0x000fea000383ffff */
[----:B------:R-:W1:Y:S01]  /*0a50*/  S2R R0, SR_TID.X ;  /* 0x0000000000007919 */ /* 0x000e620000002100 */
[----:B------:R-:W2:Y:S01]  /*0a60*/  S2UR UR5, SR_CgaCtaId ;  /* 0x00000000000579c3 */ /* 0x000ea20000008800 */
[----:B------:R-:W-:-:S07]  /*0a70*/  UMOV UR4, 0x400 ;  /* 0x0000040000047882 */ /* 0x000fce0000000000 */
[----:B------:R-:W-:Y:S06]  /*0a80*/  BAR.ARV 0x8, 0x120 ;  /* 0x0204800000007b1d */ /* 0x000fec0000002000 */
[----:B--2---:R-:W-:Y:S01]  /*0a90*/  ULEA UR4, UR5, UR4, 0x18 ;  /* 0x0000000405047291 */ /* 0x004fe2000f8ec03f */
[----:B-1----:R-:W-:-:S04]  /*0aa0*/  SHF.R.U32.HI R0, RZ, 0x7, R0 ;  /* 0x00000007ff007819 */ /* 0x002fc80000011600 */
[----:B------:R-:W-:-:S13]  /*0ab0*/  ISETP.NE.AND P0, PT, R0, 0x1, PT ;  /* 0x000000010000780c */ /* 0x000fda0003f05270 */
[----:B------:R-:W-:Y:S08]  /*0ac0*/  @!P0 BAR.ARV 0x9, 0x100 ;  /* 0x0244000000008b1d */ /* 0x000ff00000002000 */
[----:B------:R-:W-:Y:S06]  /*0ad0*/  BAR.SYNC.DEFER_BLOCKING 0x5, 0x120 ;  /* 0x0144800000007b1d */ /* 0x000fec0000010000 */
[----:B------:R-:W1:Y:S01]  /*0ae0*/  LDS.128 R12, [UR4+0x324d0] ;  /* 0x0324d004ff0c7984 */ /* 0x000e620008000c00 */
[----:B------:R-:W-:Y:S01]  /*0af0*/  ULDC UR4, c[0x0][0xd14] ;  /* 0x0003450000047ab9 */ /* 0x000fe20000000800 */
[----:B------:R-:W-:Y:S06]  /*0b00*/  BAR.ARV 0x4, 0x120 ;  /* 0x0104800000007b1d */ /* 0x000fec0000002000 */
[----:B-1----:R-:W-:-:S13]  /*0b10*/  ISETP.GE.AND P0, PT, R15, UR4, PT ;  /* 0x000000040f007c0c */ /* 0x002fda000bf06270 */
[----:B------:R-:W-:Y:S05]  /*0b20*/  @P0 EXIT ;  /* 0x000000000000094d */ /* 0x000fea0003800000 */
[----:B0-----:R-:W2:Y:S01]  /*0b30*/  LDL R2, [R1+0x2c] ;  /* 0x00002c0001027983 */ /* 0x001ea20000100800 */
[----:B------:R-:W-:Y:S01]  /*0b40*/  R2UR UR5, R14 ;  /* 0x000000000e0572ca */ /* 0x000fe200000e0000 */
[----:B------:R-:W-:Y:S01]  /*0b50*/  UMOV UR37, URZ ;  /* 0x0000003f00257c82 */ /* 0x000fe20008000000 */
[----:B------:R-:W-:Y:S01]  /*0b60*/  UMOV UR36, URZ ;  /* 0x0000003f00247c82 */ /* 0x000fe20008000000 */
[----:B------:R-:W0:Y:S02]  /*0b70*/  S2R R0, SR_TID.X ;  /* 0x0000000000007919 */ /* 0x000e240000002100 */
[----:B0-----:R-:W-:-:S05]  /*0b80*/  VIADD R223, R0, 0xffffff80 ;  /* 0xffffff8000df7836 */ /* 0x001fca0000000000 */
[----:B------:R-:W-:-:S04]  /*0b90*/  SHF.R.S32.HI R0, RZ, 0x1f, R223 ;  /* 0x0000001fff007819 */ /* 0x000fc800000114df */
[CC--:B------:R-:W-:Y:S02]  /*0ba0*/  LEA.HI R3, R0.reuse, R223.reuse, RZ, 0x7 ;  /* 0x000000df00037211 */ /* 0x0c0fe400078f38ff */
[----:B------:R-:W-:Y:S02]  /*0bb0*/  LEA.HI R4, R0, R223, RZ, 0x5 ;  /* 0x000000df00047211 */ /* 0x000fe400078f28ff */
[----:B------:R-:W-:-:S03]  /*0bc0*/  SHF.R.S32.HI R218, RZ, 0x7, R3 ;  /* 0x00000007ffda7819 */ /* 0x000fc60000011403 */
[----:B------:R-:W-:Y:S01]  /*0bd0*/  IMAD.SHL.U32 R6, R4, 0x20, RZ ;  /* 0x0000002004067824 */ /* 0x000fe200078e00ff */
[----:B--2---:R-:W-:Y:S02]  /*0be0*/  R2UR UR4, R2 ;  /* 0x00000000020472ca */ /* 0x004fe400000e0000 */
[C---:B------:R-:W-:Y:S02]  /*0bf0*/  LOP3.LUT R2, R3.reuse, 0xffffff80, RZ, 0xc0, !PT ;  /* 0xffffff8003027812 */ /* 0x040fe400078ec0ff */
[----:B------:R-:W-:-:S03]  /*0c00*/  LEA.HI R3, R3, R218, RZ, 0x1 ;  /* 0x000000da03037211 */ /* 0x000fc600078f08ff */
[----:B------:R-:W-:Y:S01]  /*0c10*/  IMAD.IADD R205, R223, 0x1, -R2 ;  /* 0x00000001dfcd7824 */ /* 0x000fe200078e0a02 */
[----:B------:R-:W-:-:S04]  /*0c20*/  LOP3.LUT R3, R3, 0x3fffffe, RZ, 0xc0, !PT ;  /* 0x03fffffe03037812 */ /* 0x000fc800078ec0ff */
[----:B------:R-:W-:Y:S01]  /*0c30*/  SHF.R.S32.HI R8, RZ, 0x1f, R205 ;  /* 0x0000001fff087819 */ /* 0x000fe200000114cd */
[----:B------:R-:W-:Y:S01]  /*0c40*/  ULOP3.LUT UR4, UR4, 0x1, URZ, 0xfc, !UPT ;  /* 0x0000000104047892 */ /* 0x000fe2000f8efc3f */
[----:B------:R-:W-:Y:S02]  /*0c50*/  IMAD.IADD R3, R218, 0x1, -R3 ;  /* 0x00000001da037824 */ /* 0x000fe400078e0a03 */
[CC--:B------:R-:W-:Y:S02]  /*0c60*/  LEA.HI R9, R8.reuse, R205.reuse, RZ, 0x2 ;  /* 0x000000cd08097211 */ /* 0x0c0fe400078f10ff */
[----:B------:R-:W-:Y:S01]  /*0c70*/  LEA.HI R8, R8, R205, RZ, 0x5 ;  /* 0x000000cd08087211 */ /* 0x000fe200078f28ff */
[----:B------:R-:W-:Y:S01]  /*0c80*/  IMAD.U32 R222, RZ, RZ, UR4 ;  /* 0x00000004ffde7e24 */ /* 0x000fe2000f8e00ff */
[--C-:B------:R-:W-:Y:S01]  /*0c90*/  SHF.R.S32.HI R7, RZ, 0x2, R9.reuse ;  /* 0x00000002ff077819 */ /* 0x100fe20000011409 */
[----:B------:R-:W-:Y:S01]  /*0ca0*/  UMOV UR4, URZ ;  /* 0x0000003f00047c82 */ /* 0x000fe20008000000 */
[----:B------:R-:W-:Y:S01]  /*0cb0*/  SHF.R.S32.HI R2, RZ, 0x1f, R9 ;  /* 0x0000001fff027819 */ /* 0x000fe20000011409 */
[----:B------:R-:W-:Y:S01]  /*0cc0*/  IMAD.U32 R204, RZ, RZ, UR4 ;  /* 0x00000004ffcc7e24 */ /* 0x000fe2000f8e00ff */
[----:B------:R-:W-:-:S02]  /*0cd0*/  SHF.R.S32.HI R8, RZ, 0x5, R8 ;  /* 0x00000005ff087819 */ /* 0x000fc40000011408 */
[----:B------:R-:W-:Y:S02]  /*0ce0*/  LEA.HI R5, R2, R7, RZ, 0x3 ;  /* 0x0000000702057211 */ /* 0x000fe400078f18ff */
[----:B------:R-:W-:Y:S02]  /*0cf0*/  LEA.HI R2, R0, R223, RZ, 0x4 ;  /* 0x000000df00027211 */ /* 0x000fe400078f20ff */
[----:B------:R-:W-:Y:S02]  /*0d00*/  LOP3.LUT R10, R5, 0xfffffff8, RZ, 0xc0, !PT ;  /* 0xfffffff8050a7812 */ /* 0x000fe400078ec0ff */
[----:B------:R-:W-:Y:S02]  /*0d10*/  SHF.R.S32.HI R5, RZ, 0x4, R2 ;  /* 0x00000004ff057819 */ /* 0x000fe40000011402 */
[C---:B------:R-:W-:Y:S01]  /*0d20*/  LOP3.LUT R4, R2.reuse, 0x3fffff0, RZ, 0xc0, !PT ;  /* 0x03fffff002047812 */ /* 0x040fe200078ec0ff */
[----:B------:R-:W-:Y:S01]  /*0d30*/  IMAD.IADD R11, R7, 0x1, -R10 ;  /* 0x00000001070b7824 */ /* 0x000fe200078e0a0a */
[----:B------:R-:W-:-:S02]  /*0d40*/  LEA.HI R2, R2, R5, RZ, 0x1 ;  /* 0x0000000502027211 */ /* 0x000fc400078f08ff */
[----:B------:R-:W-:Y:S01]  /*0d50*/  LOP3.LUT R7, R6, 0xfffffc00, RZ, 0xc0, !PT ;  /* 0xfffffc0006077812 */ /* 0x000fe200078ec0ff */
[----:B------:R-:W-:Y:S01]  /*0d60*/  IMAD.IADD R4, R223, 0x1, -R4 ;  /* 0x00000001df047824 */ /* 0x000fe200078e0a04 */
[----:B------:R-:W-:Y:S01]  /*0d70*/  LOP3.LUT R2, R2, 0x1ffffffe, RZ, 0xc0, !PT ;  /* 0x1ffffffe02027812 */ /* 0x000fe200078ec0ff */
[----:B------:R-:W-:Y:S01]  /*0d80*/  IMAD R8, R8, 0x10, R11 ;  /* 0x0000001008087824 */ /* 0x000fe200078e020b */
[----:B------:R-:W-:Y:S01]  /*0d90*/  LEA.HI R0, R0, R223, RZ, 0x3 ;  /* 0x000000df00007211 */ /* 0x000fe200078f18ff */
[----:B------:R-:W-:Y:S01]  /*0da0*/  IMAD R7, R4, 0x40, R7 ;  /* 0x0000004004077824 */ /* 0x000fe200078e0207 */
[----:B------:R-:W-:Y:S01]  /*0db0*/  LOP3.LUT R4, R9, 0x7ffffffc, RZ, 0xc0, !PT ;  /* 0x7ffffffc09047812 */ /* 0x000fe200078ec0ff */
[----:B------:R-:W-:Y:S01]  /*0dc0*/  IMAD.IADD R2, R5, 0x1, -R2 ;  /* 0x0000000105027824 */ /* 0x000fe200078e0a02 */
[----:B------:R-:W-:Y:S01]  /*0dd0*/  SHF.R.S32.HI R22, RZ, 0x3, R0 ;  /* 0x00000003ff167819 */ /* 0x000fe20000011400 */
[----:B------:R-:W-:Y:S02]  /*0de0*/  IMAD R220, R3, 0x40, R8 ;  /* 0x0000004003dc7824 */ /* 0x000fe400078e0208 */
[----:B------:R-:W-:Y:S01]  /*0df0*/  IMAD R221, R2, 0x8, R7 ;  /* 0x0000000802dd7824 */ /* 0x000fe200078e0207 */
[----:B------:R-:W-:Y:S01]  /*0e00*/  LOP3.LUT R2, R0, 0x1ffffff8, RZ, 0xc0, !PT ;  /* 0x1ffffff800027812 */ /* 0x000fe200078ec0ff */
[----:B------:R-:W-:-:S02]  /*0e10*/  IMAD.MOV.U32 R5, RZ, RZ, R13 ;  /* 0x000000ffff057224 */ /* 0x000fc400078e000d */
[----:B------:R-:W-:Y:S02]  /*0e20*/  IMAD.MOV.U32 R7, RZ, RZ, R15 ;  /* 0x000000ffff077224 */ /* 0x000fe400078e000f */
[----:B------:R-:W-:Y:S02]  /*0e30*/  IMAD.IADD R2, R223, 0x1, -R2 ;  /* 0x00000001df027824 */ /* 0x000fe400078e0a02 */
[----:B------:R-:W-:Y:S02]  /*0e40*/  IMAD.IADD R219, R205, 0x1, -R4 ;  /* 0x00000001cddb7824 */ /* 0x000fe400078e0a04 */
[----:B------:R-:W-:-:S07]  /*0e50*/  IMAD.SHL.U32 R2, R2, 0x8, RZ ;  /* 0x0000000802027824 */ /* 0x000fce00078e00ff */
.L_x_810:
[----:B01---5:R-:W0:Y:S01]  /*0e60*/  LDC.64 R8, c[0x0][0xd60] ;  /* 0x00035800ff087b82 */ /* 0x023e220000000a00 */
[----:B------:R-:W-:Y:S01]  /*0e70*/  ULDC.64 UR6, c[0x0][0xb20] ;  /* 0x0002c80000067ab9 */ /* 0x000fe20000000a00 */
[----:B------:R-:W-:Y:S01]  /*0e80*/  ULDC.64 UR8, c[0x0][0xb18] ;  /* 0x0002c60000087ab9 */ /* 0x000fe20000000a00 */
        /* <DEDUP_REMOVED lines=10> */
[----:B------:R-:W-:Y:S01]  /*0f30*/  IMAD.U32 R202, RZ, RZ, UR4 ;  /* 0x00000004ffca7e24 */ /* 0x000fe2000f8e00ff */
[----:B------:R-:W-:Y:S02]  /*0f40*/  @UP0 ULEA UR6, UP2, UR4, UR6, 0x2 ;  /* 0x0000000604060291 */ /* 0x000fe4000f84103f */
[----:B------:R-:W-:Y:S02]  /*0f50*/  @UP1 ULEA UR8, UP3, UR4, UR8, 0x2 ;  /* 0x0000000804081291 */ /* 0x000fe4000f86103f */
[----:B------:R-:W-:Y:S02]  /*0f60*/  @UP0 ULEA.HI.X UR7, UR4, UR7, UR10, 0x2, UP2 ;  /* 0x0000000704070291 */ /* 0x000fe400090f140a */
[----:B------:R-:W-:Y:S01]  /*0f70*/  IMAD.U32 R203, RZ, RZ, UR10 ;  /* 0x0000000affcb7e24 */ /* 0x000fe2000f8e00ff */
[----:B------:R-:W-:Y:S01]  /*0f80*/  @UP1 ULEA.HI.X UR9, UR4, UR9, UR10, 0x2, UP3 ;  /* 0x0000000904091291 */ /* 0x000fe200098f140a */
[----:B------:R-:W-:-:S02]  /*0f90*/  IMAD.U32 R6, RZ, RZ, UR6 ;  /* 0x00000006ff067e24 */ /* 0x000fc4000f8e00ff */
[----:B------:R-:W-:Y:S01]  /*0fa0*/  IMAD.U32 R8, RZ, RZ, UR8 ;  /* 0x00000008ff087e24 */ /* 0x000fe2000f8e00ff */
[----:B------:R-:W-:Y:S01]  /*0fb0*/  ULDC UR4, c[0x0][0x404] ;  /* 0x0001010000047ab9 */ /* 0x000fe20000000800 */
[----:B------:R-:W-:Y:S01]  /*0fc0*/  IMAD.U32 R7, RZ, RZ, UR7 ;  /* 0x00000007ff077e24 */ /* 0x000fe2000f8e00ff */
[----:B------:R-:W-:Y:S01]  /*0fd0*/  ULDC.64 UR6, c[0x0][0x3f8] ;  /* 0x0000fe0000067ab9 */ /* 0x000fe20000000a00 */
[----:B------:R-:W-:-:S03]  /*0fe0*/  IMAD.U32 R9, RZ, RZ, UR9 ;  /* 0x00000009ff097e24 */ /* 0x000fc6000f8e00ff */
[----:B------:R-:W2:Y:S04]  /*0ff0*/  @P0 LDG.E R6, desc[UR60][R6.64] ;  /* 0x0000003c06060981 */ /* 0x000ea8000c1e1900 */
[----:B---3--:R-:W3:Y:S01]  /*1000*/  @P1 LDG.E R8, desc[UR60][R8.64] ;  /* 0x0000003c08081981 */ /* 0x008ee2000c1e1900 */
[----:B------:R-:W-:Y:S01]  /*1010*/  UISETP.NE.U32.AND UP0, UPT, UR6, URZ, UPT ;  /* 0x0000003f0600728c */ /* 0x000fe2000bf05070 */
[----:B------:R-:W-:Y:S01]  /*1020*/  IMAD.MOV.U32 R200, RZ, RZ, R5 ;  /* 0x000000ffffc87224 */ /* 0x000fe200078e0005 */
[----:B------:R-:W-:Y:S01]  /*1030*/  UMOV UR52, URZ ;  /* 0x0000003f00347c82 */ /* 0x000fe20008000000 */
[----:B------:R-:W-:Y:S01]  /*1040*/  ULDC UR6, c[0x0][0x2e0] ;  /* 0x0000b80000067ab9 */ /* 0x000fe20000000800 */
[----:B------:R-:W-:Y:S01]  /*1050*/  UISETP.NE.AND.EX UP0, UPT, UR7, URZ, UPT, UP0 ;  /* 0x0000003f0700728c */ /* 0x000fe2000bf05300 */
[----:B------:R-:W-:Y:S01]  /*1060*/  IMAD.MOV.U32 R3, RZ, RZ, RZ ;  /* 0x000000ffff037224 */ /* 0x000fe200078e00ff */
[----:B------:R-:W-:Y:S01]  /*1070*/  CS2R R148, SRZ ;  /* 0x0000000000947805 */ /* 0x000fe2000001ff00 */
[----:B------:R-:W-:Y:S01]  /*1080*/  IMAD.MOV.U32 R150, RZ, RZ, RZ ;  /* 0x000000ffff967224 */ /* 0x000fe200078e00ff */
        /* <DEDUP_REMOVED lines=27> */
[----:B------:R-:W-:Y:S01]  /*1240*/  CS2R R96, SRZ ;  /* 0x0000000000607805 */ /* 0x000fe2000001ff00 */
[----:B------:R-:W-:Y:S01]  /*1250*/  IMAD.MOV.U32 R167, RZ, RZ, RZ ;  /* 0x000000ffffa77224 */ /* 0x000fe200078e00ff */
        /* <DEDUP_REMOVED lines=13> */
[----:B------:R-:W-:Y:S01]  /*1330*/  CS2R R68, SRZ ;  /* 0x0000000000447805 */ /* 0x000fe2000001ff00 */
[----:B------:R-:W-:Y:S01]  /*1340*/  IMAD.MOV.U32 R157, RZ, RZ, RZ ;  /* 0x000000ffff9d7224 */ /* 0x000fe200078e00ff */
[----:B------:R-:W-:Y:S02]  /*1350*/  CS2R R64, SRZ ;  /* 0x0000000000407805 */ /* 0x000fe4000001ff00 */
[----:B------:R-:W-:Y:S02]  /*1360*/  CS2R R158, SRZ ;  /* 0x00000000009e7805 */ /* 0x000fe4000001ff00 */
[----:B----4-:R-:W-:-:S02]  /*1370*/  CS2R R58, SRZ ;  /* 0x00000000003a7805 */ /* 0x010fc4000001ff00 */
        /* <DEDUP_REMOVED lines=9> */
[----:B------:R-:W-:Y:S02]  /*1410*/  IMAD.MOV.U32 R41, RZ, RZ, RZ ;  /* 0x000000ffff297224 */ /* 0x000fe400078e00ff */
[----:B------:R-:W-:Y:S01]  /*1420*/  IMAD.U32 R201, RZ, RZ, UR5 ;  /* 0x00000005ffc97e24 */ /* 0x000fe2000f8e00ff */
[----:B--2---:R-:W-:Y:S02]  /*1430*/  @P0 R2UR UR52, R6 ;  /* 0x00000000063402ca */ /* 0x004fe400000e0000 */
[----:B------:R-:W-:-:S02]  /*1440*/  PLOP3.LUT P0, PT, PT, PT, PT, 0x80, 0x0 ;  /* 0x000000000000781c */ /* 0x000fc40003f0f070 */
[----:B---3--:R-:W-:Y:S02]  /*1450*/  @P1 R2UR UR4, R8 ;  /* 0x00000000080412ca */ /* 0x008fe400000e0000 */
[----:B------:R-:W-:Y:S01]  /*1460*/  CS2R R8, SRZ ;  /* 0x0000000000087805 */ /* 0x000fe2000001ff00 */
[----:B------:R-:W-:-:S12]  /*1470*/  @P1 BRA `(.L_x_768) ;  /* 0x0000000000381947 */ /* 0x000fd80003800000 */
[----:B------:R-:W-:Y:S02]  /*1480*/  ULDC.64 UR6, c[0x0][0xb00] ;  /* 0x0002c00000067ab9 */ /* 0x000fe40000000a00 */
[----:B------:R-:W-:-:S04]  /*1490*/  ISETP.NE.U32.AND P1, PT, RZ, UR6, PT ;  /* 0x00000006ff007c0c */ /* 0x000fc8000bf25070 */
[----:B------:R-:W-:-:S13]  /*14a0*/  ISETP.NE.AND.EX P1, PT, RZ, UR7, PT, P1 ;  /* 0x00000007ff007c0c */ /* 0x000fda000bf25310 */
[----:B------:R-:W-:Y:S05]  /*14b0*/  @!P1 BRA `(.L_x_768) ;  /* 0x0000000000289947 */ /* 0x000fea0003800000 */
[----:B------:R-:W-:Y:S01]  /*14c0*/  R2UR UR6, R202 ;  /* 0x00000000ca0672ca */ /* 0x000fe200000e0000 */
[----:B------:R-:W-:-:S12]  /*14d0*/  ULDC.64 UR4, c[0x0][0xb00] ;  /* 0x0002c00000047ab9 */ /* 0x000fd80000000a00 */
        /* <DEDUP_REMOVED lines=8> */
.L_x_768:
[----:B------:R-:W-:Y:S01]  /*1560*/  UIADD3 UR52, -UR52, UR4, URZ ;  /* 0x0000000434347290 */ /* 0x000fe2000fffe13f */
[----:B------:R-:W-:Y:S01]  /*1570*/  IMAD.MOV.U32 R40, RZ, RZ, RZ ;  /* 0x000000ffff287224 */ /* 0x000fe200078e00ff */
[----:B------:R-:W-:Y:S02]  /*1580*/  CS2R R164, SRZ ;  /* 0x0000000000a47805 */ /* 0x000fe4000001ff00 */
[----:B------:R-:W-:Y:S01]  /*1590*/  CS2R R34, SRZ ;  /* 0x0000000000227805 */ /* 0x000fe2000001ff00 */
[----:B------:R-:W-:Y:S01]  /*15a0*/  UISETP.GE.AND UP0, UPT, UR52, 0x1, UPT ;  /* 0x000000013400788c */ /* 0x000fe2000bf06270 */
[----:B------:R-:W-:Y:S01]  /*15b0*/  CS2R R36, SRZ ;  /* 0x0000000000247805 */ /* 0x000fe2000001ff00 */
[----:B------:R-:W-:Y:S01]  /*15c0*/  UIADD3 UR4, UR52, 0x5f, URZ ;  /* 0x0000005f34047890 */ /* 0x000fe2000fffe03f */
[----:B------:R-:W-:Y:S01]  /*15d0*/  CS2R R32, SRZ ;  /* 0x0000000000207805 */ /* 0x000fe2000001ff00 */
[----:B------:R-:W-:Y:S01]  /*15e0*/  IMAD.MOV.U32 R12, RZ, RZ, RZ ;  /* 0x000000ffff0c7224 */ /* 0x000fe200078e00ff */
[----:B------:R-:W-:-:S02]  /*15f0*/  CS2R R26, SRZ ;  /* 0x00000000001a7805 */ /* 0x000fc4000001ff00 */
[----:B------:R-:W-:Y:S01]  /*1600*/  PLOP3.LUT P1, PT, PT, PT, UP0, 0x80, 0x0 ;  /* 0x000000000000781c */ /* 0x000fe20003f2f008 */
[----:B------:R-:W-:Y:S01]  /*1610*/  UIMAD.WIDE UR4, UR4, 0x2aaaaaab, URZ ;  /* 0x2aaaaaab040478a5 */ /* 0x000fe2000f8e023f */
[----:B------:R-:W-:Y:S01]  /*1620*/  CS2R R28, SRZ ;  /* 0x00000000001c7805 */ /* 0x000fe2000001ff00 */
[----:B------:R-:W-:Y:S01]  /*1630*/  IMAD.MOV.U32 R166, RZ, RZ, RZ ;  /* 0x000000ffffa67224 */ /* 0x000fe200078e00ff */
[----:B------:R-:W-:Y:S01]  /*1640*/  CS2R R24, SRZ ;  /* 0x0000000000187805 */ /* 0x000fe2000001ff00 */
[----:B------:R-:W-:-:S04]  /*1650*/  USHF.R.U32.HI UR53, URZ, 0x1f, UR5 ;  /* 0x0000001f3f357899 */ /* 0x000fc80008011605 */
[----:B------:R-:W-:-:S04]  /*1660*/  ULEA.HI.SX32 UR53, UR5, UR53, 0x1c ;  /* 0x0000003505357291 */ /* 0x000fc8000f8fe23f */
[----:B------:R-:W-:Y:S08]  /*1670*/  @!P1 BRA `(.L_x_769) ;  /* 0x0000005000ec9947 */ /* 0x000ff00003800000 */
[----:B------:R-:W0:Y:S01]  /*1680*/  S2R R4, SR_CgaCtaId ;  /* 0x0000000000047919 */ /* 0x000e220000008800 */
[----:B------:R-:W-:Y:S01]  /*1690*/  MOV R3, 0x400 ;  /* 0x0000040000037802 */ /* 0x000fe20000000f00 */
[----:B------:R-:W1:Y:S03]  /*16a0*/  SHFL.IDX PT, R0, R218, RZ, 0x1f ;  /* 0x00001fffda007589 */ /* 0x000e6600000e0000 */
[----:B0-----:R-:W-:Y:S02]  /*16b0*/  LEA R4, R4, R3, 0x18 ;  /* 0x0000000304047211 */ /* 0x001fe400078ec0ff */
[----:B-1----:R-:W-:-:S03]  /*16c0*/  LEA.HI R3, R0, R0, RZ, 0x1 ;  /* 0x0000000000037211 */ /* 0x002fc600078f08ff */
[----:B------:R-:W-:Y:S01]  /*16d0*/  VIADD R4, R4, 0x18400 ;  /* 0x0001840004047836 */ /* 0x000fe20000000000 */
[----:B------:R-:W-:-:S04]  /*16e0*/  LOP3.LUT R3, R3, 0xffffe, RZ, 0xc0, !PT ;  /* 0x000ffffe03037812 */ /* 0x000fc800078ec0ff */
[----:B------:R-:W-:Y:S01]  /*16f0*/  LOP3.LUT P0, RZ, R4, 0x1bf, RZ, 0xc0, !PT ;  /* 0x000001bf04ff7812 */ /* 0x000fe2000780c0ff */
[----:B------:R-:W-:-:S12]  /*1700*/  IMAD.IADD R16, R0, 0x1, -R3 ;  /* 0x0000000100107824 */ /* 0x000fd800078e0a03 */
        /* <DEDUP_REMOVED lines=17> */
.L_x_770:
[----:B------:R-:W0:Y:S01]  /*1820*/  S2R R3, SR_CgaCtaId ;  /* 0x0000000000037919 */ /* 0x000e220000008800 */
[----:B------:R-:W-:Y:S02]  /*1830*/  R2UR UR5, R204 ;  /* 0x00000000cc0572ca */ /* 0x000fe400000e0000 */
[----:B------:R-:W-:Y:S01]  /*1840*/  MOV R0, 0x400 ;  /* 0x0000040000007802 */ /* 0x000fe20000000f00 */
[----:B------:R-:W1:Y:S10]  /*1850*/  S2R R17, SR_TID.X ;  /* 0x0000000000117919 */ /* 0x000e740000002100 */
[----:B------:R-:W-:-:S04]  /*1860*/  ULEA.HI UR4, UR5, UR5, URZ, 0x1 ;  /* 0x0000000505047291 */ /* 0x000fc8000f8f083f */
[----:B------:R-:W-:-:S04]  /*1870*/  ULOP3.LUT UR4, UR4, 0xfffffffe, URZ, 0xc0, !UPT ;  /* 0xfffffffe04047892 */ /* 0x000fc8000f8ec03f */
[----:B------:R-:W-:-:S06]  /*1880*/  UIADD3 UR4, UR5, -UR4, URZ ;  /* 0x8000000405047290 */ /* 0x000fcc000fffe03f */
[----:B------:R-:W-:Y:S01]  /*1890*/  IMAD.U32 R4, RZ, RZ, UR4 ;  /* 0x00000004ff047e24 */ /* 0x000fe2000f8e00ff */
[----:B0-----:R-:W-:-:S04]  /*18a0*/  LEA R5, R3, R0, 0x18 ;  /* 0x0000000003057211 */ /* 0x001fc800078ec0ff */
[----:B------:R-:W-:Y:S02]  /*18b0*/  SHF.L.U32 R0, R4, 0x1f, RZ ;  /* 0x0000001f04007819 */ /* 0x000fe400000006ff */
[----:B-1----:R-:W-:Y:S02]  /*18c0*/  SHF.R.U32.HI R17, RZ, 0x7, R17 ;  /* 0x00000007ff117819 */ /* 0x002fe40000011611 */
[----:B------:R-:W0:Y:S03]  /*18d0*/  SYNCS.PHASECHK.TRANS64.TRYWAIT P0, [R5+URZ+0x32400], R0 ;  /* 0x03240000050075a7 */ /* 0x000e26000800017f */
[----:B------:R-:W-:Y:S01]  /*18e0*/  VIADD R214, R17, 0x8 ;  /* 0x0000000811d67836 */ /* 0x000fe20000000000 */
[----:B0-----:R-:W-:Y:S06]  /*18f0*/  @!P0 BRA `(.L_x_771) ;  /* 0x000000c4005c8947 */ /* 0x001fec0003800000 */
.L_x_894:
[----:B------:R-:W-:Y:S05]  /*1900*/  WARPSYNC.ALL ;  /* 0x0000000000007948 */ /* 0x000fea0003800000 */
[----:B------:R-:W-:Y:S01]  /*1910*/  R2UR UR4, R222 ;  /* 0x00000000de0472ca */ /* 0x000fe200000e0000 */
[----:B------:R1:W-:-:S12]  /*1920*/  BAR.SYNC.DEFER_BLOCKING R214, 0x100 ;  /* 0x000400d60000751d */ /* 0x0003d80000010000 */
[----:B------:R-:W-:-:S05]  /*1930*/  IMAD.U32 R3, RZ, RZ, UR4 ;  /* 0x00000004ff037e24 */ /* 0x000fca000f8e00ff */
[----:B------:R-:W-:-:S13]  /*1940*/  ISETP.NE.AND P0, PT, R3, 0x3, PT ;  /* 0x000000030300780c */ /* 0x000fda0003f05270 */
[----:B-1----:R-:W-:Y:S05]  /*1950*/  @!P0 BRA `(.L_x_772) ;  /* 0x0000000000048947 */ /* 0x002fea0003800000 */
[----:B------:R-:W-:Y:S01]  /*1960*/  BPT.TRAP 0x1 ;  /* 0x000000040000795c */ /* 0x000fe20000300000 */
.L_x_772:
[----:B------:R-:W-:Y:S02]  /*1970*/  IMAD.U32 R4, RZ, RZ, UR36 ;  /* 0x00000024ff047e24 */ /* 0x000fe4000f8e00ff */
[----:B------:R-:W-:Y:S02]  /*1980*/  IMAD.U32 R6, RZ, RZ, UR37 ;  /* 0x00000025ff067e24 */ /* 0x000fe4000f8e00ff */
[----:B------:R-:W-:-:S03]  /*1990*/  IMAD R3, R4, 0x8, R5 ;  /* 0x0000000804037824 */ /* 0x000fc600078e0205 */
[----:B------:R-:W-:-:S04]  /*19a0*/  SHF.L.U32 R4, R6, 0x1f, RZ ;  /* 0x0000001f06047819 */ /* 0x000fc800000006ff */
[----:B------:R1:W2:Y:S01]  /*19b0*/  SYNCS.PHASECHK.TRANS64.TRYWAIT P1, [R3+URZ+0x32430], R4 ;  /* 0x03243004030075a7 */ /* 0x0002a2000802017f */
[----:B------:R-:W-:Y:S05]  /*19c0*/  @!P0 BRA `(.L_x_773) ;  /* 0x0000000000048947 */ /* 0x000fea0003800000 */
[----:B------:R-:W-:Y:S01]  /*19d0*/  BPT.TRAP 0x1 ;  /* 0x000000040000795c */ /* 0x000fe20000300000 */
.L_x_773:
[----:B------:R-:W-:Y:S01]  /*19e0*/  IMAD R16, R16, 0x2000, R5 ;  /* 0x0000200010107824 */ /* 0x000fe200078e0205 */
[----:B--2---:R-:W-:Y:S06]  /*19f0*/  @P1 BRA `(.L_x_774) ;  /* 0x0000000000081947 */ /* 0x004fec0003800000 */
[----:B------:R-:W2:Y:S02]  /*1a00*/  SYNCS.PHASECHK.TRANS64.TRYWAIT P1, [R3+URZ+0x32430], R4 ;  /* 0x03243004030075a7 */ /* 0x000ea4000802017f */
[----:B--2---:R-:W-:Y:S05]  /*1a10*/  @!P1 BRA `(.L_x_775) ;  /* 0x000000c400289947 */ /* 0x004fea0003800000 */
.L_x_774:
[----:B------:R-:W-:Y:S01]  /*1a20*/  R2UR UR4, R5 ;  /* 0x00000000050472ca */ /* 0x000fe200000e0000 */
[----:B------:R-:W-:Y:S01]  /*1a30*/  WARPGROUP.ARRIVE ;  /* 0x00000000000079c5 */ /* 0x000fe20000000000 */
[----:B------:R-:W-:Y:S01]  /*1a40*/  R2UR UR5, R16 ;  /* 0x00000000100572ca */ /* 0x000fe200000e0000 */
[----:B------:R-:W-:Y:S01]  /*1a50*/  UMOV UR13, 0x40000040 ;  /* 0x40000040000d7882 */ /* 0x000fe20000000000 */
[----:B------:R-:W-:Y:S01]  /*1a60*/  UMOV UR15, 0x40000040 ;  /* 0x40000040000f7882 */ /* 0x000fe20000000000 */
[----:B------:R-:W-:-:S08]  /*1a70*/  IMAD.U32 R21, RZ, RZ, UR13 ;  /* 0x0000000dff157e24 */ /* 0x000fd0000f8e00ff */
[----:B------:R-:W-:Y:S02]  /*1a80*/  UIADD3 UR4, UR4, 0x1c400, URZ ;  /* 0x0001c40004047890 */ /* 0x000fe4000fffe03f */
[----:B------:R-:W-:Y:S02]  /*1a90*/  UIADD3 UR6, UR5, 0x18400, URZ ;  /* 0x0001840005067890 */ /* 0x000fe4000fffe03f */
[----:B------:R-:W-:Y:S02]  /*1aa0*/  USHF.R.U32.HI UR4, URZ, 0x4, UR4 ;  /* 0x000000043f047899 */ /* 0x000fe40008011604 */
[----:B------:R-:W-:Y:S02]  /*1ab0*/  USHF.R.U32.HI UR6, URZ, 0x4, UR6 ;  /* 0x000000043f067899 */ /* 0x000fe40008011606 */
[----:B------:R-:W-:Y:S02]  /*1ac0*/  ULOP3.LUT UR4, UR4, 0x3fff, URZ, 0xc0, !UPT ;  /* 0x00003fff04047892 */ /* 0x000fe4000f8ec03f */
[----:B------:R-:W-:-:S02]  /*1ad0*/  ULOP3.LUT UR6, UR6, 0x3fff, URZ, 0xc0, !UPT ;  /* 0x00003fff06067892 */ /* 0x000fc4000f8ec03f */
[----:B------:R-:W-:Y:S02]  /*1ae0*/  ULOP3.LUT UR39, UR4, 0x10000, URZ, 0xfc, !UPT ;  /* 0x0001000004277892 */ /* 0x000fe4000f8efc3f */
[----:B------:R-:W-:Y:S02]  /*1af0*/  ULOP3.LUT UR8, UR6, 0x10000, URZ, 0xfc, !UPT ;  /* 0x0001000006087892 */ /* 0x000fe4000f8efc3f */
[----:B------:R-:W-:Y:S02]  /*1b00*/  UIMAD UR4, UR36, 0x300, UR39 ;  /* 0x00000300240478a4 */ /* 0x000fe4000f8e0227 */
[----:B------:R-:W-:Y:S02]  /*1b10*/  UIADD3 UR6, UR8, 0x2, URZ ;  /* 0x0000000208067890 */ /* 0x000fe4000fffe03f */
[----:B------:R-:W-:Y:S01]  /*1b20*/  UIADD3 UR7, UR4, 0x2, URZ ;  /* 0x0000000204077890 */ /* 0x000fe2000fffe03f */
[----:B------:R-:W-:Y:S02]  /*1b30*/  UMOV UR12, UR8 ;  /* 0x00000008000c7c82 */ /* 0x000fe40008000000 */
[----:B------:R-:W-:Y:S01]  /*1b40*/  UMOV UR14, UR4 ;  /* 0x00000004000e7c82 */ /* 0x000fe20008000000 */
[----:B------:R-:W-:Y:S01]  /*1b50*/  IMAD.U32 R20, RZ, RZ, UR12 ;  /* 0x0000000cff147e24 */ /* 0x000fe2000f8e00ff */
[----:B------:R-:W-:Y:S01]  /*1b60*/  HGMMA.64x96x16.F32.BF16 R24, gdesc[UR12], RZ, !UPT, gsb0 ;  /* 0x016000000c1879f0 */ /* 0x000fe2000c0018ff */
[----:B------:R-:W-:Y:S01]  /*1b70*/  UMOV UR12, UR6 ;  /* 0x00000006000c7c82 */ /* 0x000fe20008000000 */
[----:B------:R-:W-:Y:S01]  /*1b80*/  UMOV UR13, 0x40000040 ;  /* 0x40000040000d7882 */ /* 0x000fe20000000000 */
[----:B------:R-:W-:Y:S01]  /*1b90*/  UMOV UR14, UR7 ;  /* 0x00000007000e7c82 */ /* 0x000fe20008000000 */
[----:B------:R-:W-:Y:S01]  /*1ba0*/  UMOV UR15, 0x40000040 ;  /* 0x40000040000f7882 */ /* 0x000fe20000000000 */
[----:B------:R-:W-:Y:S01]  /*1bb0*/  UIADD3 UR6, UR8, 0x4, URZ ;  /* 0x0000000408067890 */ /* 0x000fe2000fffe03f */
[----:B------:R-:W-:Y:S01]  /*1bc0*/  IMAD.U32 R18, RZ, RZ, UR12 ;  /* 0x0000000cff127e24 */ /* 0x000fe2000f8e00ff */
[----:B------:R-:W-:Y:S01]  /*1bd0*/  UIADD3 UR7, UR4, 0x4, URZ ;  /* 0x0000000404077890 */ /* 0x000fe2000fffe03f */
[----:B------:R-:W-:Y:S01]  /*1be0*/  IMAD.U32 R19, RZ, RZ, UR13 ;  /* 0x0000000dff137e24 */ /* 0x000fe2000f8e00ff */
[----:B------:R-:W-:Y:S01]  /*1bf0*/  UIADD3 UR4, UR4, 0x6, URZ ;  /* 0x0000000604047890 */ /* 0x000fe2000fffe03f */
[----:B------:R-:W-:-:S02]  /*1c00*/  WARPGROUP.DEPBAR.LE gsb0, 0x0 ;  /* 0x00008000000079c5 */ /* 0x000fc40000010000 */
[----:B------:R-:W-:-:S06]  /*1c10*/  WARPGROUP.ARRIVE ;  /* 0x00000000000079c5 */ /* 0x000fcc0000000000 */
[----:B------:R-:W-:Y:S01]  /*1c20*/  HGMMA.64x96x16.F32.BF16 R24, gdesc[UR12], R24, gsb0 ;  /* 0x016000000c1879f0 */ /* 0x000fe20008001818 */
[----:B------:R-:W-:Y:S01]  /*1c30*/  UMOV UR12, UR6 ;  /* 0x00000006000c7c82 */ /* 0x000fe20008000000 */
[----:B------:R-:W-:Y:S01]  /*1c40*/  UMOV UR13, 0x40000040 ;  /* 0x40000040000d7882 */ /* 0x000fe20000000000 */
[----:B------:R-:W-:Y:S01]  /*1c50*/  UMOV UR14, UR7 ;  /* 0x00000007000e7c82 */ /* 0x000fe20008000000 */
[----:B------:R-:W-:Y:S01]  /*1c60*/  UMOV UR15, 0x40000040 ;  /* 0x40000040000f7882 */ /* 0x000fe20000000000 */
[----:B------:R-:W-:Y:S01]  /*1c70*/  UIADD3 UR6, UR8, 0x6, URZ ;  /* 0x0000000608067890 */ /* 0x000fe2000fffe03f */
[----:B------:R-:W-:Y:S02]  /*1c80*/  IMAD.U32 R16, RZ, RZ, UR12 ;  /* 0x0000000cff107e24 */ /* 0x000fe4000f8e00ff */
[----:B------:R-:W-:Y:S01]  /*1c90*/  IMAD.U32 R17, RZ, RZ, UR13 ;  /* 0x0000000dff117e24 */ /* 0x000fe2000f8e00ff */
[----:B------:R-:W-:Y:S02]  /*1ca0*/  WARPGROUP.DEPBAR.LE gsb0, 0x0 ;  /* 0x00008000000079c5 */ /* 0x000fe40000010000 */
[----:B------:R-:W-:-:S06]  /*1cb0*/  WARPGROUP.ARRIVE ;  /* 0x00000000000079c5 */ /* 0x000fcc0000000000 */
[----:B------:R-:W-:Y:S01]  /*1cc0*/  HGMMA.64x96x16.F32.BF16 R24, gdesc[UR12], R24, gsb0 ;  /* 0x016000000c1879f0 */ /* 0x000fe20008001818 */
[----:B------:R-:W-:Y:S01]  /*1cd0*/  UMOV UR12, UR6 ;  /* 0x00000006000c7c82 */ /* 0x000fe20008000000 */
[----:B------:R-:W-:Y:S01]  /*1ce0*/  UMOV UR13, 0x40000040 ;  /* 0x40000040000d7882 */ /* 0x000fe20000000000 */
[----:B------:R-:W-:Y:S01]  /*1cf0*/  UMOV UR14, UR4 ;  /* 0x00000004000e7c82 */ /* 0x000fe20008000000 */
[----:B------:R-:W-:Y:S01]  /*1d00*/  UMOV UR15, 0x40000040 ;  /* 0x40000040000f7882 */ /* 0x000fe20000000000 */
[----:B------:R-:W-:Y:S02]  /*1d10*/  IMAD.U32 R14, RZ, RZ, UR12 ;  /* 0x0000000cff0e7e24 */ /* 0x000fe4000f8e00ff */
[----:B------:R-:W-:Y:S01]  /*1d20*/  IMAD.U32 R15, RZ, RZ, UR13 ;  /* 0x0000000dff0f7e24 */ /* 0x000fe2000f8e00ff */
[----:B------:R-:W-:Y:S02]  /*1d30*/  WARPGROUP.DEPBAR.LE gsb0, 0x0 ;  /* 0x00008000000079c5 */ /* 0x000fe40000010000 */
[----:B------:R-:W-:-:S06]  /*1d40*/  WARPGROUP.ARRIVE ;  /* 0x00000000000079c5 */ /* 0x000fcc0000000000 */
[----:B------:R-:W-:Y:S03]  /*1d50*/  HGMMA.64x96x16.F32.BF16 R24, gdesc[UR12], R24, gsb0 ;  /* 0x016000000c1879f0 */ /* 0x000fe60008001818 */
[----:B------:R-:W-:Y:S02]  /*1d60*/  WARPGROUP.DEPBAR.LE gsb0, 0x0 ;  /* 0x00008000000079c5 */ /* 0x000fe40000010000 */
[----:B------:R-:W3:Y:S02]  /*1d70*/  SYNCS.PHASECHK.TRANS64.TRYWAIT P1, [R5+URZ+0x32410], R0 ;  /* 0x03241000050075a7 */ /* 0x000ee4000802017f */
[----:B---3--:R-:W-:Y:S05]  /*1d80*/  @!P1 BRA `(.L_x_776) ;  /* 0x000000c000609947 */ /* 0x008fea0003800000 */
.L_x_895:
[----:B------:R-:W-:Y:S05]  /*1d90*/  @!P0 BRA `(.L_x_777) ;  /* 0x0000000000048947 */ /* 0x000fea0003800000 */
[----:B------:R-:W-:Y:S01]  /*1da0*/  BPT.TRAP 0x1 ;  /* 0x000000040000795c */ /* 0x000fe20000300000 */
.L_x_777:
[----:B------:R4:W0:Y:S01]  /*1db0*/  SYNCS.PHASECHK.TRANS64.TRYWAIT P1, [R3+URZ+0x32450], R4 ;  /* 0x03245004030075a7 */ /* 0x000822000802017f */
[----:B------:R-:W-:Y:S05]  /*1dc0*/  @!P0 BRA `(.L_x_778) ;  /* 0x0000000000048947 */ /* 0x000fea0003800000 */
[----:B------:R-:W-:Y:S01]  /*1dd0*/  BPT.TRAP 0x1 ;  /* 0x000000040000795c */ /* 0x000fe20000300000 */
.L_x_778:
[----:B0-----:R-:W-:Y:S05]  /*1de0*/  @P1 BRA `(.L_x_779) ;  /* 0x0000000000081947 */ /* 0x001fea0003800000 */
[----:B------:R-:W0:Y:S02]  /*1df0*/  SYNCS.PHASECHK.TRANS64.TRYWAIT P1, [R3+URZ+0x32450], R4 ;  /* 0x03245004030075a7 */ /* 0x000e24000802017f */
[----:B0-----:R-:W-:Y:S05]  /*1e00*/  @!P1 BRA `(.L_x_780) ;  /* 0x000000c000549947 */ /* 0x001fea0003800000 */
.L_x_779:
[----:B------:R-:W-:Y:S01]  /*1e10*/  R2UR UR4, R5 ;  /* 0x00000000050472ca */ /* 0x000fe200000e0000 */
[----:B------:R-:W-:Y:S01]  /*1e20*/  UIADD3 UR5, UR5, 0x22400, URZ ;  /* 0x0002240005057890 */ /* 0x000fe2000fffe03f */
[----:B------:R-:W-:Y:S01]  /*1e30*/  WARPGROUP.ARRIVE ;  /* 0x00000000000079c5 */ /* 0x000fe20000000000 */
[----:B------:R-:W-:Y:S01]  /*1e40*/  UMOV UR9, 0x40000040 ;  /* 0x4000004000097882 */ /* 0x000fe20000000000 */
[----:B------:R-:W-:Y:S01]  /*1e50*/  UMOV UR11, 0x40000040 ;  /* 0x40000040000b7882 */ /* 0x000fe20000000000 */
[----:B------:R-:W-:Y:S01]  /*1e60*/  USHF.R.U32.HI UR5, URZ, 0x4, UR5 ;  /* 0x000000043f057899 */ /* 0x000fe20008011605 */
[----:B---3--:R-:W-:Y:S01]  /*1e70*/  IMAD.U32 R5, RZ, RZ, UR9 ;  /* 0x00000009ff057e24 */ /* 0x008fe2000f8e00ff */
[----:B------:R-:W-:Y:S01]  /*1e80*/  UMOV UR13, 0x40000040 ;  /* 0x40000040000d7882 */ /* 0x000fe20000000000 */
[----:B------:R-:W-:Y:S01]  /*1e90*/  UMOV UR15, 0x40000040 ;  /* 0x40000040000f7882 */ /* 0x000fe20000000000 */
[----:B------:R-:W-:Y:S01]  /*1ea0*/  IMAD.U32 R7, RZ, RZ, UR13 ;  /* 0x0000000dff077e24 */ /* 0x000fe2000f8e00ff */
[----:B------:R-:W-:Y:S01]  /*1eb0*/  UMOV UR17, 0x40000040 ;  /* 0x4000004000117882 */ /* 0x000fe20000000000 */
[----:B------:R-:W-:Y:S01]  /*1ec0*/  UMOV UR19, 0x40000040 ;  /* 0x4000004000137882 */ /* 0x000fe20000000000 */
[----:B------:R-:W-:Y:S01]  /*1ed0*/  UMOV UR21, 0x40000040 ;  /* 0x4000004000157882 */ /* 0x000fe20000000000 */
[----:B------:R-:W-:Y:S01]  /*1ee0*/  UIADD3 UR4, UR4, 0x400, URZ ;  /* 0x0000040004047890 */ /* 0x000fe2000fffe03f */
[----:B------:R-:W0:Y:S01]  /*1ef0*/  S2R R72, SR_TID.X ;  /* 0x0000000000487919 */ /* 0x000e220000002100 */
[----:B------:R-:W-:Y:S01]  /*1f00*/  UMOV UR23, 0x40000040 ;  /* 0x4000004000177882 */ /* 0x000fe20000000000 */
[----:B------:R-:W-:Y:S01]  /*1f10*/  UMOV UR25, 0x40000040 ;  /* 0x4000004000197882 */ /* 0x000fe20000000000 */
[----:B------:R-:W-:Y:S01]  /*1f20*/  USHF.R.U32.HI UR4, URZ, 0x4, UR4 ;  /* 0x000000043f047899 */ /* 0x000fe20008011604 */
[----:B------:R-:W-:Y:S01]  /*1f30*/  UMOV UR27, 0x40000040 ;  /* 0x40000040001b7882 */ /* 0x000fe20000000000 */
[----:B------:R-:W-:-:S02]  /*1f40*/  UMOV UR29, 0x40000040 ;  /* 0x40000040001d7882 */ /* 0x000fc40000000000 */
[----:B------:R-:W-:Y:S02]  /*1f50*/  ULOP3.LUT UR7, UR4, 0x3fff, URZ, 0xc0, !UPT ;  /* 0x00003fff04077892 */ /* 0x000fe4000f8ec03f */
[----:B------:R-:W-:Y:S02]  /*1f60*/  ULOP3.LUT UR4, UR5, 0x3fff, URZ, 0xc0, !UPT ;  /* 0x00003fff05047892 */ /* 0x000fe4000f8ec03f */
[----:B------:R-:W-:Y:S02]  /*1f70*/  ULOP3.LUT UR38, UR7, 0x10000, URZ, 0xfc, !UPT ;  /* 0x0001000007267892 */ /* 0x000fe4000f8efc3f */
[----:B------:R-:W-:Y:S02]  /*1f80*/  ULOP3.LUT UR4, UR4, 0x10000, URZ, 0xfc, !UPT ;  /* 0x0001000004047892 */ /* 0x000fe4000f8efc3f */
[----:B------:R-:W-:Y:S02]  /*1f90*/  UIMAD UR5, UR36, 0xc00, UR38 ;  /* 0x00000c00240578a4 */ /* 0x000fe4000f8e0226 */
[----:B------:R-:W-:-:S02]  /*1fa0*/  UIADD3 UR6, UR4, 0x2, URZ ;  /* 0x0000000204067890 */ /* 0x000fc4000fffe03f */
[----:B------:R-:W-:Y:S02]  /*1fb0*/  UIADD3 UR16, UR4, 0x406, URZ ;  /* 0x0000040604107890 */ /* 0x000fe4000fffe03f */
[----:B------:R-:W-:Y:S01]  /*1fc0*/  UMOV UR8, UR4 ;  /* 0x0000000400087c82 */ /* 0x000fe20008000000 */
[----:B------:R-:W-:Y:S01]  /*1fd0*/  UMOV UR10, UR5 ;  /* 0x00000005000a7c82 */ /* 0x000fe20008000000 */
[----:B-12-4-:R-:W-:Y:S01]  /*1fe0*/  IMAD.U32 R4, RZ, RZ, UR8 ;  /* 0x00000008ff047e24 */ /* 0x016fe2000f8e00ff */
[----:B------:R-:W-:Y:S01]  /*1ff0*/  HGMMA.64x96x16.F32.BF16 R24, gdesc[UR8], R24, gsb0 ;  /* 0x01600000081879f0 */ /* 0x000fe20008001818 */
[----:B------:R-:W-:Y:S01]  /*2000*/  UIADD3 UR8, UR5, 0x2, URZ ;  /* 0x0000000205087890 */ /* 0x000fe2000fffe03f */
[----:B------:R-:W-:Y:S01]  /*2010*/  UMOV UR12, UR6 ;  /* 0x00000006000c7c82 */ /* 0x000fe20008000000 */
[----:B------:R-:W-:Y:S01]  /*2020*/  UIADD3 UR6, UR4, 0x4, URZ ;  /* 0x0000000404067890 */ /* 0x000fe2000fffe03f */
[----:B------:R-:W-:Y:S01]  /*2030*/  IMAD.U32 R6, RZ, RZ, UR12 ;  /* 0x0000000cff067e24 */ /* 0x000fe2000f8e00ff */
[----:B------:R-:W-:-:S03]  /*2040*/  UIADD3 UR10, UR5, 0x302, URZ ;  /* 0x00000302050a7890 */ /* 0x000fc6000fffe03f */
[----:B------:R-:W-:Y:S01]  /*2050*/  UMOV UR14, UR8 ;  /* 0x00000008000e7c82 */ /* 0x000fe20008000000 */
[----:B------:R-:W-:Y:S01]  /*2060*/  UIADD3 UR8, UR5, 0x4, URZ ;  /* 0x0000000405087890 */ /* 0x000fe2000fffe03f */
[----:B------:R-:W-:Y:S01]  /*2070*/  UMOV UR9, 0x40000040 ;  /* 0x4000004000097882 */ /* 0x000fe20000000000 */
[----:B------:R-:W-:Y:S01]  /*2080*/  UMOV UR11, 0x40000040 ;  /* 0x40000040000b7882 */ /* 0x000fe20000000000 */
[----:B------:R-:W-:Y:S02]  /*2090*/  UIADD3 UR18, UR5, 0x306, URZ ;  /* 0x0000030605127890 */ /* 0x000fe4000fffe03f */
[----:B------:R-:W-:Y:S02]  /*20a0*/  UIADD3 UR20, UR4, 0x800, URZ ;  /* 0x0000080004147890 */ /* 0x000fe4000fffe03f */
[----:B------:R-:W-:Y:S02]  /*20b0*/  UIADD3 UR22, UR5, 0x600, URZ ;  /* 0x0000060005167890 */ /* 0x000fe4000fffe03f */
[----:B------:R-:W-:-:S02]  /*20c0*/  UIADD3 UR24, UR4, 0x802, URZ ;  /* 0x0000080204187890 */ /* 0x000fc4000fffe03f */
[----:B------:R-:W-:Y:S02]  /*20d0*/  UIADD3 UR26, UR5, 0x602, URZ ;  /* 0x00000602051a7890 */ /* 0x000fe4000fffe03f */
[----:B------:R-:W-:Y:S02]  /*20e0*/  UIADD3 UR28, UR4, 0x804, URZ ;  /* 0x00000804041c7890 */ /* 0x000fe4000fffe03f */
[----:B------:R-:W-:Y:S01]  /*20f0*/  UIADD3 UR30, UR5, 0x604, URZ ;  /* 0x00000604051e7890 */ /* 0x000fe2000fffe03f */
[----:B------:R-:W-:Y:S01]  /*2100*/  UMOV UR31, 0x40000040 ;  /* 0x40000040001f7882 */ /* 0x000fe20000000000 */
[----:B------:R-:W-:Y:S02]  /*2110*/  UIADD3 UR32, UR4, 0x806, URZ ;  /* 0x0000080604207890 */ /* 0x000fe4000fffe03f */
[----:B------:R-:W-:Y:S01]  /*2120*/  UIADD3 UR34, UR5, 0x606, URZ ;  /* 0x0000060605227890 */ /* 0x000fe2000fffe03f */
[----:B------:R-:W-:Y:S01]  /*2130*/  UMOV UR33, 0x40000040 ;  /* 0x4000004000217882 */ /* 0x000fe20000000000 */
[----:B------:R-:W-:Y:S01]  /*2140*/  UMOV UR35, 0x40000040 ;  /* 0x4000004000237882 */ /* 0x000fe20000000000 */
[----:B------:R-:W-:-:S02]  /*2150*/  UIADD3 UR40, UR4, 0xc00, URZ ;  /* 0x00000c0004287890 */ /* 0x000fc4000fffe03f */
[----:B------:R-:W-:Y:S01]  /*2160*/  UIADD3 UR42, UR5, 0x900, URZ ;  /* 0x00000900052a7890 */ /* 0x000fe2000fffe03f */
[----:B------:R-:W-:Y:S01]  /*2170*/  UMOV UR41, 0x40000040 ;  /* 0x4000004000297882 */ /* 0x000fe20000000000 */
        /* <DEDUP_REMOVED lines=13> */
[----:B------:R-:W-:Y:S02]  /*2250*/  ULOP3.LUT UR7, UR7, 0x3000000, URZ, 0xfc, !UPT ;  /* 0x0300000007077892 */ /* 0x000fe4000f8efc3f */
[----:B------:R-:W-:Y:S01]  /*2260*/  UISETP.GE.AND UP0, UPT, UR52, 0x61, UPT ;  /* 0x000000613400788c */ /* 0x000fe2000bf06270 */
[----:B------:R-:W-:Y:S02]  /*2270*/  WARPGROUP.DEPBAR.LE gsb0, 0x0 ;  /* 0x00008000000079c5 */ /* 0x000fe40000010000 */
[----:B------:R-:W-:-:S06]  /*2280*/  WARPGROUP.ARRIVE ;  /* 0x00000000000079c5 */ /* 0x000fcc0000000000 */
[----:B------:R-:W-:Y:S01]  /*2290*/  HGMMA.64x96x16.F32.BF16 R24, gdesc[UR12], R24, gsb0 ;  /* 0x016000000c1879f0 */ /* 0x000fe20008001818 */
        /* <DEDUP_REMOVED lines=28> */
[----:B------:R-:W-:Y:S01]  /*2460*/  ULDC UR6, c[0x0][0xa80] ;  /* 0x0002a00000067ab9 */ /* 0x000fe20000000800 */
[----:B------:R-:W-:Y:S01]  /*2470*/  IMAD.U32 R13, RZ, RZ, UR13 ;  /* 0x0000000dff0d7e24 */ /* 0x000fe2000f8e00ff */
[----:B------:R-:W-:Y:S02]  /*2480*/  WARPGROUP.DEPBAR.LE gsb0, 0x0 ;  /* 0x00008000000079c5 */ /* 0x000fe40000010000 */
[----:B------:R-:W-:-:S06]  /*2490*/  WARPGROUP.ARRIVE ;  /* 0x00000000000079c5 */ /* 0x000fcc0000000000 */
[----:B------:R-:W-:Y:S01]  /*24a0*/  HGMMA.64x96x16.F32.BF16 R24, gdesc[UR12], R24, gsb0 ;  /* 0x016000000c1879f0 */ /* 0x000fe20008001818 */
[----:B------:R-:W-:Y:S02]  /*24b0*/  UIADD3 UR12, UR4, 0x404, URZ ;  /* 0x00000404040c7890 */ /* 0x000fe4000fffe03f */
[----:B------:R-:W-:Y:S01]  /*24c0*/  UIADD3 UR14, UR5, 0x304, URZ ;  /* 0x00000304050e7890 */ /* 0x000fe2000fffe03f */
[----:B------:R-:W-:Y:S01]  /*24d0*/  UMOV UR13, 0x40000040 ;  /* 0x40000040000d7882 */ /* 0x000fe20000000000 */
[----:B------:R-:W-:Y:S01]  /*24e0*/  UMOV UR15, 0x40000040 ;  /* 0x40000040000f7882 */ /* 0x000fe20000000000 */
[----:B------:R-:W-:-:S04]  /*24f0*/  UIMAD UR4, UR53, -0x60, UR52 ;  /* 0xffffffa0350478a4 */ /* 0x000fc8000f8e0234 */
[----:B------:R-:W-:-:S06]  /*2500*/  UIADD3 UR4, UR4, 0x60, URZ ;  /* 0x0000006004047890 */ /* 0x000fcc000fffe03f */
[----:B------:R-:W-:Y:S01]  /*2510*/  IMAD.U32 R0, RZ, RZ, UR4 ;  /* 0x00000004ff007e24 */ /* 0x000fe2000f8e00ff */
[----:B------:R-:W-:-:S03]  /*2520*/  UIMAD UR4, UR36, 0xc00, UR7 ;  /* 0x00000c00240478a4 */ /* 0x000fc6000f8e0207 */
        /* <DEDUP_REMOVED lines=10> */
[----:B------:R-:W-:Y:S01]  /*25d0*/  UMOV UR10, UR4 ;  /* 0x00000004000a7c82 */ /* 0x000fe20008000000 */
[----:B------:R-:W-:Y:S01]  /*25e0*/  UMOV UR11, 0x40000040 ;  /* 0x40000040000b7882 */ /* 0x000fe20000000000 */
[----:B------:R-:W-:Y:S02]  /*25f0*/  WARPGROUP.DEPBAR.LE gsb0, 0x0 ;  /* 0x00008000000079c5 */ /* 0x000fe40000010000 */
        /* <DEDUP_REMOVED lines=33> */
[----:B------:R-:W-:-:S02]  /*2810*/  FSEL R25, R30, -INF , P6 ;  /* 0xff8000001e197808 */ /* 0x000fc40003000000 */
[----:B------:R-:W-:Y:S02]  /*2820*/  FSEL R30, R29, -INF , P5 ;  /* 0xff8000001d1e7808 */ /* 0x000fe40002800000 */
[----:B------:R-:W-:Y:S02]  /*2830*/  FSEL R28, R28, -INF , P6 ;  /* 0xff8000001c1c7808 */ /* 0x000fe40003000000 */
[----:B------:R-:W-:Y:S02]  /*2840*/  FMNMX.FTZ R29, R24, R26, !PT ;  /* 0x0000001a181d7209 */ /* 0x000fe40007810000 */
[----:B------:R-:W-:Y:S02]  /*2850*/  FSEL R159, R32, -INF , P4 ;  /* 0xff800000209f7808 */ /* 0x000fe40002000000 */
[----:B------:R-:W-:Y:S02]  /*2860*/  FMNMX.FTZ R29, R28, R29, !PT ;  /* 0x0000001d1c1d7209 */ /* 0x000fe40007810000 */
[----:B------:R-:W-:-:S02]  /*2870*/  FSEL R161, R33, -INF , P3 ;  /* 0xff80000021a17808 */ /* 0x000fc40001800000 */
[----:B------:R-:W-:Y:S02]  /*2880*/  FMNMX.FTZ R32, R30, R29, !PT ;  /* 0x0000001d1e207209 */ /* 0x000fe40007810000 */
[----:B------:R-:W-:Y:S02]  /*2890*/  FSEL R27, R27, -INF , P1 ;  /* 0xff8000001b1b7808 */ /* 0x000fe40000800000 */
[----:B------:R-:W-:Y:S02]  /*28a0*/  FMNMX.FTZ R32, R159, R32, !PT ;  /* 0x000000209f207209 */ /* 0x000fe40007810000 */
[----:B------:R-:W-:Y:S02]  /*28b0*/  ISETP.GT.AND P2, PT, R0, 0x18, PT ;  /* 0x000000180000780c */ /* 0x000fe40003f44270 */
[----:B------:R-:W-:Y:S02]  /*28c0*/  FMNMX.FTZ R29, R161, R32, !PT ;  /* 0x00000020a11d7209 */ /* 0x000fe40007810000 */
[----:B------:R-:W-:-:S02]  /*28d0*/  FMNMX.FTZ R32, R73, R27, !PT ;  /* 0x0000001b49207209 */ /* 0x000fc40007810000 */
[----:B------:R-:W-:Y:S02]  /*28e0*/  ISETP.GT.AND P1, PT, R0, 0x19, PT ;  /* 0x000000190000780c */ /* 0x000fe40003f24270 */
[----:B------:R-:W-:Y:S02]  /*28f0*/  FSEL R164, R36, -INF , P2 ;  /* 0xff80000024a47808 */ /* 0x000fe40001000000 */
[----:B------:R-:W-:Y:S02]  /*2900*/  FSEL R31, R31, -INF , P5 ;  /* 0xff8000001f1f7808 */ /* 0x000fe40002800000 */
[----:B------:R-:W-:Y:S02]  /*2910*/  FMNMX.FTZ R32, R25, R32, !PT ;  /* 0x0000002019207209 */ /* 0x000fe40007810000 */
[----:B------:R-:W-:Y:S02]  /*2920*/  FSEL R168, R37, -INF , P1 ;  /* 0xff80000025a87808 */ /* 0x000fe40000800000 */
[----:B------:R-:W-:-:S02]  /*2930*/  FMNMX.FTZ R29, R164, R29, !PT ;  /* 0x0000001da41d7209 */ /* 0x000fc40007810000 */
[----:B------:R-:W-:Y:S02]  /*2940*/  FSEL R157, R34, -INF , P4 ;  /* 0xff800000229d7808 */ /* 0x000fe40002000000 */
[----:B------:R-:W-:Y:S02]  /*2950*/  FMNMX.FTZ R32, R31, R32, !PT ;  /* 0x000000201f207209 */ /* 0x000fe40007810000 */
[----:B------:R-:W-:Y:S02]  /*2960*/  FMNMX.FTZ R34, R168, R29, !PT ;  /* 0x0000001da8227209 */ /* 0x000fe40007810000 */
[----:B------:R-:W-:Y:S02]  /*2970*/  FSEL R160, R35, -INF , P3 ;  /* 0xff80000023a07808 */ /* 0x000fe40001800000 */
[----:B------:R-:W-:Y:S02]  /*2980*/  FMNMX.FTZ R29, R157, R32, !PT ;  /* 0x000000209d1d7209 */ /* 0x000fe40007810000 */
[----:B------:R-:W-:-:S02]  /*2990*/  ISETP.GT.AND P6, PT, R0, 0x20, PT ;  /* 0x000000200000780c */ /* 0x000fc40003fc4270 */
[----:B------:R-:W-:Y:S02]  /*29a0*/  FSEL R162, R38, -INF , P2 ;  /* 0xff80000026a27808 */ /* 0x000fe40001000000 */
[----:B------:R-:W-:Y:S02]  /*29b0*/  FMNMX.FTZ R29, R160, R29, !PT ;  /* 0x0000001da01d7209 */ /* 0x000fe40007810000 */
[----:B------:R-:W-:Y:S02]  /*29c0*/  ISETP.GT.AND P5, PT, R0, 0x21, PT ;  /* 0x000000210000780c */ /* 0x000fe40003fa4270 */
[----:B------:R-:W-:Y:S02]  /*29d0*/  FSEL R165, R40, -INF , P6 ;  /* 0xff80000028a57808 */ /* 0x000fe40003000000 */
        /* <DEDUP_REMOVED lines=96> */
[--C-:B------:R-:W-:Y:S01]  /*2fe0*/  FFMA.FTZ R194, R28, UR6, -R211.reuse ;  /* 0x000000061cc27c23 */ /* 0x100fe200080108d3 */
[----:B------:R-:W-:Y:S01]  /*2ff0*/  FSEL R212, R212, RZ, P1 ;  /* 0x000000ffd4d47208 */ /* 0x000fe20000800000 */
[--C-:B------:R-:W-:Y:S01]  /*3000*/  FFMA.FTZ R195, R30, UR6, -R211.reuse ;  /* 0x000000061ec37c23 */ /* 0x100fe200080108d3 */
[----:B0-----:R-:W-:Y:S01]  /*3010*/  LOP3.LUT P1, RZ, R72, 0x7f, RZ, 0xc0, !PT ;  /* 0x0000007f48ff7812 */ /* 0x001fe2000782c0ff */
[----:B------:R-:W-:Y:S01]  /*3020*/  MUFU.EX2 R192, R192 ;  /* 0x000000c000c07308 */ /* 0x000fe20000000800 */
[----:B------:R-:W-:Y:S01]  /*3030*/  SHF.R.U32.HI R72, RZ, 0x7, R72 ;  /* 0x00000007ff487819 */ /* 0x000fe20000011648 */
[--C-:B------:R-:W-:Y:S01]  /*3040*/  FFMA.FTZ R196, R73, UR6, -R212.reuse ;  /* 0x0000000649c47c23 */ /* 0x100fe200080108d4 */
[--C-:B------:R-:W-:Y:S01]  /*3050*/  FFMA.FTZ R197, R27, UR6, -R212.reuse ;  /* 0x000000061bc57c23 */ /* 0x100fe200080108d4 */
[--C-:B------:R-:W-:Y:S01]  /*3060*/  FFMA.FTZ R198, R25, UR6, -R212.reuse ;  /* 0x0000000619c67c23 */ /* 0x100fe200080108d4 */
[----:B------:R-:W-:Y:S01]  /*3070*/  IADD3 R158, -R72, 0xb, RZ ;  /* 0x0000000b489e7810 */ /* 0x000fe20007ffe1ff */
[----:B------:R-:W-:Y:S01]  /*3080*/  FFMA.FTZ R199, R31, UR6, -R212 ;  /* 0x000000061fc77c23 */ /* 0x000fe200080108d4 */
[--C-:B------:R-:W-:Y:S01]  /*3090*/  FFMA.FTZ R159, R159, UR6, -R211.reuse ;  /* 0x000000069f9f7c23 */ /* 0x100fe200080108d3 */
[----:B------:R-:W0:Y:S01]  /*30a0*/  MUFU.EX2 R193, R193 ;  /* 0x000000c100c17308 */ /* 0x000e220000000800 */
[--C-:B------:R-:W-:Y:S01]  /*30b0*/  FFMA.FTZ R161, R161, UR6, -R211.reuse ;  /* 0x00000006a1a17c23 */ /* 0x100fe200080108d3 */
[--C-:B------:R-:W-:Y:S01]  /*30c0*/  FFMA.FTZ R164, R164, UR6, -R211.reuse ;  /* 0x00000006a4a47c23 */ /* 0x100fe200080108d3 */
[----:B------:R-:W-:Y:S01]  /*30d0*/  FFMA.FTZ R168, R168, UR6, -R211 ;  /* 0x00000006a8a87c23 */ /* 0x000fe200080108d3 */
[----:B------:R-:W-:-:S02]  /*30e0*/  @!P1 VIADD R24, R3, 0x32440 ;  /* 0x0003244003189836 */ /* 0x000fc40000000000 */
[--C-:B------:R-:W-:Y:S01]  /*30f0*/  FFMA.FTZ R157, R157, UR6, -R212.reuse ;  /* 0x000000069d9d7c23 */ /* 0x100fe200080108d4 */
[--C-:B------:R-:W-:Y:S01]  /*3100*/  FFMA.FTZ R160, R160, UR6, -R212.reuse ;  /* 0x00000006a0a07c23 */ /* 0x100fe200080108d4 */
[----:B------:R-:W-:Y:S01]  /*3110*/  FFMA.FTZ R162, R162, UR6, -R212 ;  /* 0x00000006a2a27c23 */ /* 0x000fe200080108d4 */
[----:B------:R-:W-:Y:S01]  /*3120*/  MUFU.EX2 R194, R194 ;  /* 0x000000c200c27308 */ /* 0x000fe20000000800 */
[----:B------:R-:W-:Y:S01]  /*3130*/  @!P1 PRMT R24, RZ, 0x654, R24 ;  /* 0x00000654ff189816 */ /* 0x000fe20000000018 */
[----:B------:R1:W-:Y:S06]  /*3140*/  BAR.ARV R158, 0x100 ;  /* 0x0004009e0000751d */ /* 0x0003ec0000002000 */
[----:B------:R2:W-:Y:S01]  /*3150*/  @!P1 SYNCS.ARRIVE.TRANS64.RED.A1T0 RZ, [R24+URZ], RZ ;  /* 0x000000ff18ff99a7 */ /* 0x0005e2000810043f */
[----:B------:R-:W3:Y:S01]  /*3160*/  MUFU.EX2 R195, R195 ;  /* 0x000000c300c37308 */ /* 0x000ee20000000800 */
[----:B------:R4:W-:Y:S01]  /*3170*/  BAR.SYNC.DEFER_BLOCKING R214, 0x100 ;  /* 0x000400d60000751d */ /* 0x0009e20000010000 */
[----:B0-----:R-:W-:Y:S01]  /*3180*/  F2FP.BF16.F32.PACK_AB R152, R193, R192 ;  /* 0x000000c0c198723e */ /* 0x001fe200000010ff */
[--C-:B------:R-:W-:Y:S01]  /*3190*/  FFMA.FTZ R166, R166, UR6, -R212.reuse ;  /* 0x00000006a6a67c23 */ /* 0x100fe200080108d4 */
[--C-:B------:R-:W-:Y:S01]  /*31a0*/  FFMA.FTZ R165, R165, UR6, -R211.reuse ;  /* 0x00000006a5a57c23 */ /* 0x100fe200080108d3 */
[--C-:B------:R-:W-:Y:S01]  /*31b0*/  FFMA.FTZ R163, R163, UR6, -R212.reuse ;  /* 0x00000006a3a37c23 */ /* 0x100fe200080108d4 */
[--C-:B------:R-:W-:Y:S01]  /*31c0*/  FFMA.FTZ R224, R175, UR6, -R212.reuse ;  /* 0x00000006afe07c23 */ /* 0x100fe200080108d4 */
[--C-:B------:R-:W-:Y:S01]  /*31d0*/  FFMA.FTZ R173, R173, UR6, -R211.reuse ;  /* 0x00000006adad7c23 */ /* 0x100fe200080108d3 */
[----:B------:R-:W-:Y:S01]  /*31e0*/  MUFU.EX2 R196, R196 ;  /* 0x000000c400c47308 */ /* 0x000fe20000000800 */
[--C-:B----4-:R-:W-:Y:S01]  /*31f0*/  FFMA.FTZ R214, R169, UR6, -R211.reuse ;  /* 0x00000006a9d67c23 */ /* 0x110fe200080108d3 */
[--C-:B------:R-:W-:Y:S01]  /*3200*/  FFMA.FTZ R169, R172, UR6, -R211.reuse ;  /* 0x00000006aca97c23 */ /* 0x100fe200080108d3 */
[--C-:B------:R-:W-:Y:S01]  /*3210*/  FFMA.FTZ R172, R176, UR6, -R211.reuse ;  /* 0x00000006b0ac7c23 */ /* 0x100fe200080108d3 */
[--C-:B------:R-:W-:Y:S01]  /*3220*/  FFMA.FTZ R176, R167, UR6, -R212.reuse ;  /* 0x00000006a7b07c23 */ /* 0x100fe200080108d4 */
[--C-:B------:R-:W-:Y:S01]  /*3230*/  FFMA.FTZ R167, R170, UR6, -R212.reuse ;  /* 0x00000006aaa77c23 */ /* 0x100fe200080108d4 */
[--C-:B------:R-:W-:Y:S01]  /*3240*/  FFMA.FTZ R170, R174, UR6, -R212.reuse ;  /* 0x00000006aeaa7c23 */ /* 0x100fe200080108d4 */
[--C-:B------:R-:W-:Y:S01]  /*3250*/  FFMA.FTZ R174, R177, UR6, -R211.reuse ;  /* 0x00000006b1ae7c23 */ /* 0x100fe200080108d3 */
[----:B------:R-:W0:Y:S01]  /*3260*/  MUFU.EX2 R197, R197 ;  /* 0x000000c500c57308 */ /* 0x000e220000000800 */
[----:B---3--:R-:W-:Y:S01]  /*3270*/  F2FP.BF16.F32.PACK_AB R154, R195, R194 ;  /* 0x000000c2c39a723e */ /* 0x008fe200000010ff */
        /* <DEDUP_REMOVED lines=14> */
[----:B------:R-:W3:Y:S01]  /*3360*/  MUFU.EX2 R199, R199 ;  /* 0x000000c700c77308 */ /* 0x000ee20000000800 */
[----:B0-----:R-:W-:Y:S01]  /*3370*/  F2FP.BF16.F32.PACK_AB R153, R197, R196 ;  /* 0x000000c4c599723e */ /* 0x001fe200000010ff */
[--C-:B------:R-:W-:Y:S01]  /*3380*/  FFMA.FTZ R187, R186, UR6, -R211.reuse ;  /* 0x00000006babb7c23 */ /* 0x100fe200080108d3 */
[--C-:B------:R-:W-:Y:S01]  /*3390*/  FFMA.FTZ R186, R189, UR6, -R211.reuse ;  /* 0x00000006bdba7c23 */ /* 0x100fe200080108d3 */
[--C-:B------:R-:W-:Y:S01]  /*33a0*/  FFMA.FTZ R189, R190, UR6, -R211.reuse ;  /* 0x00000006bebd7c23 */ /* 0x100fe200080108d3 */
[--C-:B------:R-:W-:Y:S01]  /*33b0*/  FFMA.FTZ R190, R206, UR6, -R212.reuse ;  /* 0x00000006cebe7c23 */ /* 0x100fe200080108d4 */
[----:B------:R-:W-:Y:S01]  /*33c0*/  FFMA.FTZ R180, R180, UR6, -R211 ;  /* 0x00000006b4b47c23 */ /* 0x000fe200080108d3 */
[--C-:B------:R-:W-:Y:S01]  /*33d0*/  FFMA.FTZ R191, R208, UR6, -R212.reuse ;  /* 0x00000006d0bf7c23 */ /* 0x100fe200080108d4 */
[----:B------:R-:W0:Y:S01]  /*33e0*/  MUFU.EX2 R159, R159 ;  /* 0x0000009f009f7308 */ /* 0x000e220000000800 */
[--C-:B------:R-:W-:Y:S01]  /*33f0*/  FFMA.FTZ R206, R209, UR6, -R212.reuse ;  /* 0x00000006d1ce7c23 */ /* 0x100fe200080108d4 */
[----:B------:R-:W-:Y:S01]  /*3400*/  FFMA.FTZ R207, R213, UR6, -R212 ;  /* 0x00000006d5cf7c23 */ /* 0x000fe200080108d4 */
[----:B------:R-:W-:Y:S01]  /*3410*/  FADD.FTZ R193, R192, R193 ;  /* 0x000000c1c0c17221 */ /* 0x000fe20000010000 */
[----:B------:R-:W-:Y:S01]  /*3420*/  FADD.FTZ R197, R196, R197 ;  /* 0x000000c5c4c57221 */ /* 0x000fe20000010000 */
[----:B------:R-:W-:-:S02]  /*3430*/  @!P1 VIADD R3, R3, 0x32460 ;  /* 0x0003246003039836 */ /* 0x000fc40000000000 */
[----:B------:R-:W-:Y:S01]  /*3440*/  FADD.FTZ R194, R194, R193 ;  /* 0x000000c1c2c27221 */ /* 0x000fe20000010000 */
[----:B------:R-:W4:Y:S01]  /*3450*/  MUFU.EX2 R161, R161 ;  /* 0x000000a100a17308 */ /* 0x000f220000000800 */
[----:B---3--:R-:W-:Y:S01]  /*3460*/  F2FP.BF16.F32.PACK_AB R155, R199, R198 ;  /* 0x000000c6c79b723e */ /* 0x008fe200000010ff */
[----:B------:R-:W-:Y:S01]  /*3470*/  FADD.FTZ R198, R198, R197 ;  /* 0x000000c5c6c67221 */ /* 0x000fe20000010000 */
[----:B------:R-:W-:Y:S01]  /*3480*/  FADD.FTZ R194, R195, R194 ;  /* 0x000000c2c3c27221 */ /* 0x000fe20000010000 */
[----:B------:R-:W-:Y:S01]  /*3490*/  @!P1 PRMT R3, RZ, 0x654, R3 ;  /* 0x00000654ff039816 */ /* 0x000fe20000000003 */
[----:B--2---:R-:W-:Y:S01]  /*34a0*/  WARPGROUP.ARRIVE ;  /* 0x00000000000079c5 */ /* 0x004fe20000000000 */
[----:B------:R-:W-:Y:S02]  /*34b0*/  FADD.FTZ R198, R199, R198 ;  /* 0x000000c6c7c67221 */ /* 0x000fe40000010000 */
[----:B------:R-:W-:Y:S01]  /*34c0*/  MUFU.EX2 R164, R164 ;  /* 0x000000a400a47308 */ /* 0x000fe20000000800 */
[----:B0-----:R-:W-:-:S02]  /*34d0*/  FADD.FTZ R194, R159, R194 ;  /* 0x000000c29fc27221 */ /* 0x001fc40000010000 */
[----:B------:R-:W-:Y:S01]  /*34e0*/  HGMMA.64x256x16.F32.BF16 R24, R152, gdesc[UR8].tnspB, RZ, !UPT, gsb0 ;  /* 0x43e0000898187df0 */ /* 0x000fe2000c0018ff */
[----:B------:R-:W-:Y:S01]  /*34f0*/  UIADD3 UR10, UR4, 0x80, URZ ;  /* 0x00000080040a7890 */ /* 0x000fe2000fffe03f */
[----:B------:R-:W-:-:S03]  /*3500*/  UMOV UR11, 0x40000040 ;  /* 0x40000040000b7882 */ /* 0x000fc60000000000 */
[----:B------:R-:W-:Y:S08]  /*3510*/  MUFU.EX2 R168, R168 ;  /* 0x000000a800a87308 */ /* 0x000ff00000000800 */
[----:B------:R-:W-:Y:S08]  /*3520*/  MUFU.EX2 R157, R157 ;  /* 0x0000009d009d7308 */ /* 0x000ff00000000800 */
[----:B------:R-:W0:Y:S08]  /*3530*/  MUFU.EX2 R160, R160 ;  /* 0x000000a000a07308 */ /* 0x000e300000000800 */
[----:B------:R-:W-:Y:S08]  /*3540*/  MUFU.EX2 R162, R162 ;  /* 0x000000a200a27308 */ /* 0x000ff00000000800 */
[----:B------:R-:W2:Y:S08]  /*3550*/  MUFU.EX2 R166, R166 ;  /* 0x000000a600a67308 */ /* 0x000eb00000000800 */
[----:B------:R-:W-:Y:S08]  /*3560*/  MUFU.EX2 R165, R165 ;  /* 0x000000a500a57308 */ /* 0x000ff00000000800 */
[----:B------:R-:W3:Y:S08]  /*3570*/  MUFU.EX2 R214, R214 ;  /* 0x000000d600d67308 */ /* 0x000ef00000000800 */
[----:B------:R-:W-:Y:S08]  /*3580*/  MUFU.EX2 R169, R169 ;  /* 0x000000a900a97308 */ /* 0x000ff00000000800 */
[----:B------:R-:W-:Y:S08]  /*3590*/  MUFU.EX2 R172, R172 ;  /* 0x000000ac00ac7308 */ /* 0x000ff00000000800 */
[----:B------:R-:W-:Y:S08]  /*35a0*/  MUFU.EX2 R163, R163 ;  /* 0x000000a300a37308 */ /* 0x000ff00000000800 */
[----:B------:R-:W5:Y:S08]  /*35b0*/  MUFU.EX2 R176, R176 ;  /* 0x000000b000b07308 */ /* 0x000f700000000800 */
[----:B------:R-:W-:Y:S08]  /*35c0*/  MUFU.EX2 R167, R167 ;  /* 0x000000a700a77308 */ /* 0x000ff00000000800 */
[----:B------:R-:W1:Y:S08]  /*35d0*/  MUFU.EX2 R170, R170 ;  /* 0x000000aa00aa7308 */ /* 0x000e700000000800 */
[----:B------:R-:W-:Y:S08]  /*35e0*/  MUFU.EX2 R173, R173 ;  /* 0x000000ad00ad7308 */ /* 0x000ff00000000800 */
[----:B------:R-:W1:Y:S08]  /*35f0*/  MUFU.EX2 R174, R174 ;  /* 0x000000ae00ae7308 */ /* 0x000e700000000800 */
[----:B------:R-:W-:Y:S08]  /*3600*/  MUFU.EX2 R177, R177 ;  /* 0x000000b100b17308 */ /* 0x000ff00000000800 */
[----:B------:R-:W-:Y:S08]  /*3610*/  MUFU.EX2 R216, R216 ;  /* 0x000000d800d87308 */ /* 0x000ff00000000800 */
[----:B------:R-:W-:Y:S08]  /*3620*/  MUFU.EX2 R171, R171 ;  /* 0x000000ab00ab7308 */ /* 0x000ff00000000800 */
[----:B------:R-:W1:Y:S08]  /*3630*/  MUFU.EX2 R224, R224 ;  /* 0x000000e000e07308 */ /* 0x000e700000000800 */
        /* <DEDUP_REMOVED lines=14> */
[----:B------:R-:W-:Y:S01]  /*3720*/  MUFU.EX2 R190, R190 ;  /* 0x000000be00be7308 */ /* 0x000fe20000000800 */
[----:B------:R-:W-:-:S02]  /*3730*/  WARPGROUP.DEPBAR.LE gsb0, 0x0 ;  /* 0x00008000000079c5 */ /* 0x000fc40000010000 */
[C---:B----4-:R-:W-:Y:S01]  /*3740*/  F2FP.BF16.F32.PACK_AB R152, R161.reuse, R159 ;  /* 0x0000009fa198723e */ /* 0x050fe200000010ff */
[----:B------:R-:W-:Y:S01]  /*3750*/  FADD.FTZ R161, R161, R194 ;  /* 0x000000c2a1a17221 */ /* 0x000fe20000010000 */
[----:B0-----:R-:W-:Y:S01]  /*3760*/  F2FP.BF16.F32.PACK_AB R153, R160, R157 ;  /* 0x0000009da099723e */ /* 0x001fe200000010ff */
[----:B------:R-:W-:Y:S01]  /*3770*/  FADD.FTZ R157, R157, R198 ;  /* 0x000000c69d9d7221 */ /* 0x000fe20000010000 */
[----:B------:R-:W-:Y:S01]  /*3780*/  F2FP.BF16.F32.PACK_AB R154, R168, R164 ;  /* 0x000000a4a89a723e */ /* 0x000fe200000010ff */
[----:B------:R-:W0:Y:S01]  /*3790*/  MUFU.EX2 R191, R191 ;  /* 0x000000bf00bf7308 */ /* 0x000e220000000800 */
[----:B--2---:R-:W-:Y:S01]  /*37a0*/  F2FP.BF16.F32.PACK_AB R155, R166, R162 ;  /* 0x000000a2a69b723e */ /* 0x004fe200000010ff */
        /* <DEDUP_REMOVED lines=9> */
[----:B------:R-:W-:-:S03]  /*3840*/  UMOV UR11, 0x40000040 ;  /* 0x40000040000b7882 */ /* 0x000fc60000000000 */
[----:B------:R-:W2:Y:S01]  /*3850*/  MUFU.EX2 R207, R207 ;  /* 0x000000cf00cf7308 */ /* 0x000ea20000000800 */
[----:B------:R-:W-:Y:S02]  /*3860*/  WARPGROUP.DEPBAR.LE gsb0, 0x0 ;  /* 0x00008000000079c5 */ /* 0x000fe40000010000 */
[----:B---3--:R-:W-:Y:S01]  /*3870*/  F2FP.BF16.F32.PACK_AB R152, R214, R165 ;  /* 0x000000a5d698723e */ /* 0x008fe200000010ff */
[----:B------:R-:W-:Y:S01]  /*3880*/  FADD.FTZ R165, R165, R168 ;  /* 0x000000a8a5a57221 */ /* 0x000fe20000010000 */
[----:B-----5:R-:W-:Y:S01]  /*3890*/  F2FP.BF16.F32.PACK_AB R153, R176, R163 ;  /* 0x000000a3b099723e */ /* 0x020fe200000010ff */
[----:B------:R-:W-:Y:S01]  /*38a0*/  FADD.FTZ R163, R163, R166 ;  /* 0x000000a6a3a37221 */ /* 0x000fe20000010000 */
[----:B------:R-:W-:Y:S01]  /*38b0*/  F2FP.BF16.F32.PACK_AB R154, R172, R169 ;  /* 0x000000a9ac9a723e */ /* 0x000fe200000010ff */
[----:B------:R-:W-:Y:S01]  /*38c0*/  FADD.FTZ R214, R214, R165 ;  /* 0x000000a5d6d67221 */ /* 0x000fe20000010000 */
[----:B-1----:R-:W-:Y:S01]  /*38d0*/  F2FP.BF16.F32.PACK_AB R155, R170, R167 ;  /* 0x000000a7aa9b723e */ /* 0x002fe200000010ff */
        /* <DEDUP_REMOVED lines=46> */
[----:B0-----:R-:W-:Y:S01]  /*3bc0*/  F2FP.BF16.F32.PACK_AB R153, R191, R190 ;  /* 0x000000bebf99723e */ /* 0x001fe200000010ff */
[----:B------:R-:W-:Y:S01]  /*3bd0*/  FADD.FTZ R190, R190, R185 ;  /* 0x000000b9bebe7221 */ /* 0x000fe20000010000 */
[----:B------:R-:W-:Y:S01]  /*3be0*/  F2FP.BF16.F32.PACK_AB R154, R189, R186 ;  /* 0x000000babd9a723e */ /* 0x000fe200000010ff */
[----:B------:R-:W-:Y:S01]  /*3bf0*/  FADD.FTZ R187, R187, R180 ;  /* 0x000000b4bbbb7221 */ /* 0x000fe20000010000 */
[----:B--2---:R-:W-:Y:S01]  /*3c00*/  F2FP.BF16.F32.PACK_AB R155, R207, R206 ;  /* 0x000000cecf9b723e */ /* 0x004fe200000010ff */
[----:B------:R-:W-:-:S02]  /*3c10*/  FADD.FTZ R191, R191, R190 ;  /* 0x000000bebfbf7221 */ /* 0x000fc40000010000 */
[----:B------:R-:W-:Y:S01]  /*3c20*/  FADD.FTZ R186, R186, R187 ;  /* 0x000000bbbaba7221 */ /* 0x000fe20000010000 */
[----:B------:R-:W-:Y:S01]  /*3c30*/  WARPGROUP.ARRIVE ;  /* 0x00000000000079c5 */ /* 0x000fe20000000000 */
[----:B------:R-:W-:-:S04]  /*3c40*/  FADD.FTZ R206, R206, R191 ;  /* 0x000000bfcece7221 */ /* 0x000fc80000010000 */
[----:B------:R-:W-:-:S08]  /*3c50*/  FADD.FTZ R207, R207, R206 ;  /* 0x000000cecfcf7221 */ /* 0x000fd00000010000 */
[----:B------:R-:W-:Y:S03]  /*3c60*/  HGMMA.64x256x16.F32.BF16 R24, R152, gdesc[UR8].tnspB, R24, gsb0 ;  /* 0x43e0000898187df0 */ /* 0x000fe60008001818 */
[----:B------:R-:W-:Y:S02]  /*3c70*/  WARPGROUP.DEPBAR.LE gsb0, 0x0 ;  /* 0x00008000000079c5 */ /* 0x000fe40000010000 */
[----:B------:R0:W-:Y:S02]  /*3c80*/  @!P1 SYNCS.ARRIVE.TRANS64.RED.A1T0 RZ, [R3+URZ], RZ ;  /* 0x000000ff03ff99a7 */ /* 0x0001e4000810043f */
[----:B0-----:R-:W-:Y:S01]  /*3c90*/  FADD.FTZ R3, R189, R186 ;  /* 0x000000babd037221 */ /* 0x001fe20000010000 */
[----:B------:R-:W-:Y:S06]  /*3ca0*/  @!P2 BRA `(.L_x_781) ;  /* 0x0000002000cca947 */ /* 0x000fec0003800000 */
[----:B------:R-:W-:Y:S01]  /*3cb0*/  IMAD.MOV.U32 R213, RZ, RZ, R156 ;  /* 0x000000ffffd57224 */ /* 0x000fe200078e009c */
[----:B------:R-:W-:Y:S01]  /*3cc0*/  UIADD3 UR4, UR53, -0x2, URZ ;  /* 0xfffffffe35047890 */ /* 0x000fe2000fffe03f */
[----:B------:R-:W-:-:S11]  /*3cd0*/  IMAD.MOV.U32 R209, RZ, RZ, R0 ;  /* 0x000000ffffd17224 */ /* 0x000fd600078e0000 */
.L_x_790:
        /* <DEDUP_REMOVED lines=10> */
.L_x_782:
[----:B------:R-:W0:Y:S01]  /*3d80*/  S2UR UR6, SR_CgaCtaId ;  /* 0x00000000000679c3 */ /* 0x000e220000008800 */
[----:B------:R-:W-:Y:S01]  /*3d90*/  UMOV UR5, 0x400 ;  /* 0x0000040000057882 */ /* 0x000fe20000000000 */
[----:B------:R-:W-:-:S05]  /*3da0*/  IMAD.U32 R0, RZ, RZ, UR37 ;  /* 0x00000025ff007e24 */ /* 0x000fca000f8e00ff */
[----:B------:R-:W-:Y:S01]  /*3db0*/  SHF.L.U32 R0, R0, 0x1f, RZ ;  /* 0x0000001f00007819 */ /* 0x000fe200000006ff */
[----:B0-----:R-:W-:-:S04]  /*3dc0*/  ULEA UR5, UR6, UR5, 0x18 ;  /* 0x0000000506057291 */ /* 0x001fc8000f8ec03f */
[----:B------:R-:W-:-:S09]  /*3dd0*/  ULEA UR5, UR36, UR5, 0x3 ;  /* 0x0000000524057291 */ /* 0x000fd2000f8e183f */
[----:B------:R0:W1:Y:S01]  /*3de0*/  SYNCS.PHASECHK.TRANS64.TRYWAIT P3, [UR5+0x32430], R0 ;  /* 0x03243000ff0075a7 */ /* 0x0000620008060145 */
[----:B------:R-:W-:Y:S05]  /*3df0*/  @!P0 BRA `(.L_x_783) ;  /* 0x0000000000048947 */ /* 0x000fea0003800000 */
[----:B------:R-:W-:Y:S01]  /*3e00*/  BPT.TRAP 0x1 ;  /* 0x000000040000795c */ /* 0x000fe20000300000 */
.L_x_783:
[----:B-1----:R-:W-:Y:S05]  /*3e10*/  @P3 BRA `(.L_x_784) ;  /* 0x0000000000083947 */ /* 0x002fea0003800000 */
[----:B------:R-:W1:Y:S02]  /*3e20*/  SYNCS.PHASECHK.TRANS64.TRYWAIT P3, [UR5+0x32430], R0 ;  /* 0x03243000ff0075a7 */ /* 0x000e640008060145 */
[----:B-1----:R-:W-:Y:S05]  /*3e30*/  @!P3 BRA `(.L_x_785) ;  /* 0x000000a0005cb947 */ /* 0x002fea0003800000 */
.L_x_784:
[----:B------:R-:W-:Y:S01]  /*3e40*/  R2UR UR52, R20 ;  /* 0x00000000143472ca */ /* 0x000fe200000e0000 */
[----:B------:R-:W-:Y:S01]  /*3e50*/  UIMAD UR6, UR36, 0x300, UR39 ;  /* 0x00000300240678a4 */ /* 0x000fe2000f8e0227 */
[----:B------:R-:W-:Y:S01]  /*3e60*/  R2UR UR53, R21 ;  /* 0x00000000153572ca */ /* 0x000fe200000e0000 */
[----:B-1----:R-:W-:Y:S01]  /*3e70*/  WARPGROUP.ARRIVE ;  /* 0x00000000000079c5 */ /* 0x002fe20000000000 */
[----:B------:R-:W-:-:S04]  /*3e80*/  UMOV UR55, 0x40000040 ;  /* 0x4000004000377882 */ /* 0x000fc80000000000 */
[----:B------:R-:W-:-:S07]  /*3e90*/  UMOV UR54, UR6 ;  /* 0x0000000600367c82 */ /* 0x000fce0008000000 */
[----:B------:R-:W-:Y:S01]  /*3ea0*/  HGMMA.64x96x16.F32.BF16 R152, gdesc[UR52], RZ, !UPT, gsb0 ;  /* 0x01600000349879f0 */ /* 0x000fe2000c0018ff */
[----:B------:R-:W-:Y:S01]  /*3eb0*/  R2UR UR52, R18 ;  /* 0x00000000123472ca */ /* 0x000fe200000e0000 */
[----:B------:R-:W-:Y:S01]  /*3ec0*/  UIADD3 UR54, UR6, 0x2, URZ ;  /* 0x0000000206367890 */ /* 0x000fe2000fffe03f */
[----:B------:R-:W-:Y:S01]  /*3ed0*/  R2UR UR53, R19 ;  /* 0x00000000133572ca */ /* 0x000fe200000e0000 */
[----:B------:R-:W-:Y:S01]  /*3ee0*/  UMOV UR55, 0x40000040 ;  /* 0x4000004000377882 */ /* 0x000fe20000000000 */
[----:B------:R-:W-:Y:S02]  /*3ef0*/  WARPGROUP.DEPBAR.LE gsb0, 0x0 ;  /* 0x00008000000079c5 */ /* 0x000fe40000010000 */
[----:B------:R-:W-:-:S09]  /*3f00*/  WARPGROUP.ARRIVE ;  /* 0x00000000000079c5 */ /* 0x000fd20000000000 */
[----:B------:R-:W-:Y:S01]  /*3f10*/  HGMMA.64x96x16.F32.BF16 R152, gdesc[UR52], R152, gsb0 ;  /* 0x01600000349879f0 */ /* 0x000fe20008001898 */
        /* <DEDUP_REMOVED lines=13> */
[----:B------:R-:W-:Y:S03]  /*3ff0*/  HGMMA.64x96x16.F32.BF16 R152, gdesc[UR52], R152, gsb0 ;  /* 0x01600000349879f0 */ /* 0x000fe60008001898 */
[----:B------:R-:W-:Y:S02]  /*4000*/  WARPGROUP.DEPBAR.LE gsb0, 0x0 ;  /* 0x00008000000079c5 */ /* 0x000fe40000010000 */
[----:B------:R-:W-:Y:S05]  /*4010*/  @!P0 BRA `(.L_x_786) ;  /* 0x0000000000048947 */ /* 0x000fea0003800000 */
[----:B------:R-:W-:Y:S01]  /*4020*/  BPT.TRAP 0x1 ;  /* 0x000000040000795c */ /* 0x000fe20000300000 */
.L_x_786:
[----:B------:R1:W2:Y:S01]  /*4030*/  SYNCS.PHASECHK.TRANS64.TRYWAIT P3, [UR5+0x32450], R0 ;  /* 0x03245000ff0075a7 */ /* 0x0002a20008060145 */
[----:B------:R-:W-:Y:S05]  /*4040*/  @!P0 BRA `(.L_x_787) ;  /* 0x0000000000048947 */ /* 0x000fea0003800000 */
[----:B------:R-:W-:Y:S01]  /*4050*/  BPT.TRAP 0x1 ;  /* 0x000000040000795c */ /* 0x000fe20000300000 */
.L_x_787:
[----:B--2---:R-:W-:Y:S05]  /*4060*/  @P3 BRA `(.L_x_788) ;  /* 0x0000000000083947 */ /* 0x004fea0003800000 */
[----:B------:R-:W2:Y:S02]  /*4070*/  SYNCS.PHASECHK.TRANS64.TRYWAIT P3, [UR5+0x32450], R0 ;  /* 0x03245000ff0075a7 */ /* 0x000ea40008060145 */
[----:B--2---:R-:W-:Y:S05]  /*4080*/  @!P3 BRA `(.L_x_789) ;  /* 0x0000009c00e0b947 */ /* 0x004fea0003800000 */
.L_x_788:
[----:B------:R-:W-:Y:S01]  /*4090*/  R2UR UR52, R4 ;  /* 0x00000000043472ca */ /* 0x000fe200000e0000 */
[----:B------:R-:W-:Y:S01]  /*40a0*/  UIMAD UR6, UR36, 0xc00, UR38 ;  /* 0x00000c00240678a4 */ /* 0x000fe2000f8e0226 */
[----:B------:R-:W-:Y:S01]  /*40b0*/  R2UR UR53, R5 ;  /* 0x00000000053572ca */ /* 0x000fe200000e0000 */
[----:B------:R-:W-:Y:S01]  /*40c0*/  WARPGROUP.ARRIVE ;  /* 0x00000000000079c5 */ /* 0x000fe20000000000 */
[----:B------:R-:W-:Y:S01]  /*40d0*/  UMOV UR55, 0x40000040 ;  /* 0x4000004000377882 */ /* 0x000fe20000000000 */
[----:B------:R-:W-:-:S04]  /*40e0*/  UIADD3 UR10, UR6, 0x302, URZ ;  /* 0x00000302060a7890 */ /* 0x000fc8000fffe03f */
[----:B------:R-:W3:Y:S01]  /*40f0*/  S2R R216, SR_TID.X ;  /* 0x0000000000d87919 */ /* 0x000ee20000002100 */
[----:B------:R-:W-:Y:S01]  /*4100*/  UMOV UR11, 0x40000040 ;  /* 0x40000040000b7882 */ /* 0x000fe20000000000 */
[----:B------:R-:W-:Y:S01]  /*4110*/  UMOV UR54, UR6 ;  /* 0x0000000600367c82 */ /* 0x000fe20008000000 */
[----:B------:R-:W-:Y:S01]  /*4120*/  UIADD3 UR14, UR6, 0x304, URZ ;  /* 0x00000304060e7890 */ /* 0x000fe2000fffe03f */
[----:B------:R-:W-:Y:S01]  /*4130*/  UMOV UR15, 0x40000040 ;  /* 0x40000040000f7882 */ /* 0x000fe20000000000 */
[----:B------:R-:W-:Y:S01]  /*4140*/  UIADD3 UR18, UR6, 0x306, URZ ;  /* 0x0000030606127890 */ /* 0x000fe2000fffe03f */
[----:B------:R-:W-:Y:S01]  /*4150*/  UMOV UR19, 0x40000040 ;  /* 0x4000004000137882 */ /* 0x000fe20000000000 */
[----:B------:R-:W-:Y:S01]  /*4160*/  HGMMA.64x96x16.F32.BF16 R152, gdesc[UR52], R152, gsb0 ;  /* 0x01600000349879f0 */ /* 0x000fe20008001898 */
[----:B------:R-:W-:Y:S01]  /*4170*/  R2UR UR52, R6 ;  /* 0x00000000063472ca */ /* 0x000fe200000e0000 */
[----:B------:R-:W-:Y:S01]  /*4180*/  UIADD3 UR54, UR6, 0x2, URZ ;  /* 0x0000000206367890 */ /* 0x000fe2000fffe03f */
[----:B------:R-:W-:Y:S01]  /*4190*/  R2UR UR53, R7 ;  /* 0x00000000073572ca */ /* 0x000fe200000e0000 */
[----:B------:R-:W-:Y:S01]  /*41a0*/  UMOV UR55, 0x40000040 ;  /* 0x4000004000377882 */ /* 0x000fe20000000000 */
[----:B------:R-:W-:Y:S01]  /*41b0*/  UIADD3 UR22, UR6, 0x600, URZ ;  /* 0x0000060006167890 */ /* 0x000fe2000fffe03f */
        /* <DEDUP_REMOVED lines=12> */
[----:B---3--:R-:W-:Y:S01]  /*4280*/  SHF.R.U32.HI R224, RZ, 0x7, R216 ;  /* 0x00000007ffe07819 */ /* 0x008fe200000116d8 */
[----:B------:R-:W-:Y:S01]  /*4290*/  UMOV UR51, 0x40000040 ;  /* 0x4000004000337882 */ /* 0x000fe20000000000 */
[----:B------:R-:W-:-:S02]  /*42a0*/  WARPGROUP.DEPBAR.LE gsb0, 0x0 ;  /* 0x00008000000079c5 */ /* 0x000fc40000010000 */
[----:B------:R-:W-:-:S06]  /*42b0*/  WARPGROUP.ARRIVE ;  /* 0x00000000000079c5 */ /* 0x000fcc0000000000 */
        /* <DEDUP_REMOVED lines=22> */
[----:B------:R-:W-:Y:S01]  /*4420*/  UIADD3 UR54, UR6, 0x906, URZ ;  /* 0x0000090606367890 */ /* 0x000fe2000fffe03f */
[----:B------:R-:W-:Y:S01]  /*4430*/  UMOV UR52, UR56 ;  /* 0x0000003800347c82 */ /* 0x000fe20008000000 */
[----:B------:R-:W-:Y:S01]  /*4440*/  UMOV UR53, UR57 ;  /* 0x0000003900357c82 */ /* 0x000fe20008000000 */
[----:B------:R-:W-:Y:S01]  /*4450*/  UMOV UR55, 0x40000040 ;  /* 0x4000004000377882 */ /* 0x000fe20000000000 */
[----:B------:R-:W-:Y:S01]  /*4460*/  ULDC UR6, c[0x0][0xa80] ;  /* 0x0002a00000067ab9 */ /* 0x000fe20000000800 */
[----:B------:R-:W-:Y:S02]  /*4470*/  WARPGROUP.DEPBAR.LE gsb0, 0x0 ;  /* 0x00008000000079c5 */ /* 0x000fe40000010000 */
[----:B------:R-:W-:-:S06]  /*4480*/  WARPGROUP.ARRIVE ;  /* 0x00000000000079c5 */ /* 0x000fcc0000000000 */
[----:B------:R-:W-:Y:S01]  /*4490*/  HGMMA.64x96x16.F32.BF16 R152, gdesc[UR8], R152, gsb0 ;  /* 0x01600000089879f0 */ /* 0x000fe20008001898 */
[----:B------:R-:W-:Y:S02]  /*44a0*/  UMOV UR11, 0x40000040 ;  /* 0x40000040000b7882 */ /* 0x000fe40000000000 */
        /* <DEDUP_REMOVED lines=31> */
[----:B012---:R-:W-:-:S04]  /*46a0*/  FMNMX.FTZ R0, R152, R209, !PT ;  /* 0x000000d198007209 */ /* 0x007fc80007810000 */
        /* <DEDUP_REMOVED lines=42> */
[----:B------:R-:W0:Y:S01]  /*4950*/  SHFL.BFLY PT, R215, R206, 0x2, 0x1f ;  /* 0x0c401f00ced77f89 */ /* 0x000e2200000e0000 */
[----:B------:R-:W-:-:S04]  /*4960*/  FMNMX.FTZ R211, R191, R0, !PT ;  /* 0x00000000bfd37209 */ /* 0x000fc80007810000 */
[----:B------:R-:W-:-:S04]  /*4970*/  FMNMX.FTZ R0, R194, R211, !PT ;  /* 0x000000d3c2007209 */ /* 0x000fc80007810000 */
[----:B------:R-:W-:-:S04]  /*4980*/  FMNMX.FTZ R211, R195, R0, !PT ;  /* 0x00000000c3d37209 */ /* 0x000fc80007810000 */
[----:B------:R-:W-:-:S04]  /*4990*/  FMNMX.FTZ R0, R198, R211, !PT ;  /* 0x000000d3c6007209 */ /* 0x000fc80007810000 */
[----:B------:R-:W-:-:S05]  /*49a0*/  FMNMX.FTZ R208, R199, R0, !PT ;  /* 0x00000000c7d07209 */ /* 0x000fca0007810000 */
[----:B------:R-:W1:Y:S01]  /*49b0*/  SHFL.BFLY PT, R211, R208, 0x2, 0x1f ;  /* 0x0c401f00d0d37f89 */ /* 0x000e6200000e0000 */
[----:B0-----:R-:W-:-:S05]  /*49c0*/  FMNMX.FTZ R215, R206, R215, !PT ;  /* 0x000000d7ced77209 */ /* 0x001fca0007810000 */
[----:B------:R-:W0:Y:S01]  /*49d0*/  SHFL.BFLY PT, R0, R215, 0x1, 0x1f ;  /* 0x0c201f00d7007f89 */ /* 0x000e2200000e0000 */
[----:B-1----:R-:W-:-:S05]  /*49e0*/  FMNMX.FTZ R210, R208, R211, !PT ;  /* 0x000000d3d0d27209 */ /* 0x002fca0007810000 */
[----:B------:R-:W1:Y:S01]  /*49f0*/  SHFL.BFLY PT, R217, R210, 0x1, 0x1f ;  /* 0x0c201f00d2d97f89 */ /* 0x000e6200000e0000 */
[----:B0-----:R-:W-:-:S05]  /*4a00*/  FMNMX.FTZ R0, R215, R0, !PT ;  /* 0x00000000d7007209 */ /* 0x001fca0007810000 */
[C---:B------:R-:W-:Y:S01]  /*4a10*/  FMUL.FTZ R211, R0.reuse, UR6 ;  /* 0x0000000600d37c20 */ /* 0x040fe20008410000 */
[----:B------:R-:W-:-:S03]  /*4a20*/  FADD.FTZ R206, -R0, R209 ;  /* 0x000000d100ce7221 */ /* 0x000fc60000010100 */
[--C-:B------:R-:W-:Y:S01]  /*4a30*/  FFMA.FTZ R209, R153, UR6, -R211.reuse ;  /* 0x0000000699d17c23 */ /* 0x100fe200080108d3 */
[--C-:B------:R-:W-:Y:S01]  /*4a40*/  FFMA.FTZ R153, R156, UR6, -R211.reuse ;  /* 0x000000069c997c23 */ /* 0x100fe200080108d3 */
[--C-:B------:R-:W-:Y:S01]  /*4a50*/  FFMA.FTZ R214, R152, UR6, -R211.reuse ;  /* 0x0000000698d67c23 */ /* 0x100fe200080108d3 */
[----:B------:R-:W-:Y:S01]  /*4a60*/  FMUL.FTZ R206, R206, UR6 ;  /* 0x00000006cece7c20 */ /* 0x000fe20008410000 */
        /* <DEDUP_REMOVED lines=9> */
[----:B-1----:R-:W-:Y:S01]  /*4b00*/  FMNMX.FTZ R156, R210, R217, !PT ;  /* 0x000000d9d29c7209 */ /* 0x002fe20007810000 */
[----:B------:R-:W1:Y:S01]  /*4b10*/  MUFU.EX2 R206, R206 ;  /* 0x000000ce00ce7308 */ /* 0x000e620000000800 */
[----:B0-----:R-:W-:Y:S01]  /*4b20*/  IMAD.U32 R214, RZ, RZ, UR5 ;  /* 0x00000005ffd67e24 */ /* 0x001fe2000f8e00ff */
[----:B------:R-:W-:Y:S01]  /*4b30*/  UIMAD UR5, UR36, 0xc00, UR7 ;  /* 0x00000c00240578a4 */ /* 0x000fe2000f8e0207 */
[----:B------:R-:W-:Y:S01]  /*4b40*/  FFMA.FTZ R173, R173, UR6, -R211 ;  /* 0x00000006adad7c23 */ /* 0x000fe200080108d3 */
[C---:B------:R-:W-:Y:S01]  /*4b50*/  FADD.FTZ R152, -R156.reuse, R213 ;  /* 0x000000d59c987221 */ /* 0x040fe20000010100 */
[----:B------:R-:W-:Y:S01]  /*4b60*/  FMUL.FTZ R217, R156, UR6 ;  /* 0x000000069cd97c20 */ /* 0x000fe20008410000 */
[--C-:B------:R-:W-:Y:S01]  /*4b70*/  FFMA.FTZ R176, R176, UR6, -R211.reuse ;  /* 0x00000006b0b07c23 */ /* 0x100fe200080108d3 */
[----:B------:R-:W-:Y:S01]  /*4b80*/  FFMA.FTZ R177, R177, UR6, -R211 ;  /* 0x00000006b1b17c23 */ /* 0x000fe200080108d3 */
[----:B------:R-:W-:Y:S01]  /*4b90*/  FMUL.FTZ R212, R152, UR6 ;  /* 0x0000000698d47c20 */ /* 0x000fe20008410000 */
[----:B------:R-:W-:-:S02]  /*4ba0*/  @!P1 VIADD R152, R214, 0x32440 ;  /* 0x00032440d6989836 */ /* 0x000fc40000000000 */
[--C-:B------:R-:W-:Y:S01]  /*4bb0*/  FFMA.FTZ R216, R158, UR6, -R217.reuse ;  /* 0x000000069ed87c23 */ /* 0x100fe200080108d9 */
[----:B------:R-:W-:Y:S01]  /*4bc0*/  IADD3 R158, -R224, 0xb, RZ ;  /* 0x0000000be09e7810 */ /* 0x000fe20007ffe1ff */
[----:B------:R0:W-:Y:S01]  /*4bd0*/  MUFU.EX2 R210, R153 ;  /* 0x0000009900d27308 */ /* 0x0001e20000000800 */
[--C-:B------:R-:W-:Y:S01]  /*4be0*/  FFMA.FTZ R213, R154, UR6, -R217.reuse ;  /* 0x000000069ad57c23 */ /* 0x100fe200080108d9 */
[----:B------:R-:W-:Y:S01]  /*4bf0*/  @!P1 PRMT R152, RZ, 0x654, R152 ;  /* 0x00000654ff989816 */ /* 0x000fe20000000098 */
[--C-:B------:R-:W-:Y:S01]  /*4c00*/  FFMA.FTZ R215, R155, UR6, -R217.reuse ;  /* 0x000000069bd77c23 */ /* 0x100fe200080108d9 */
[--C-:B------:R-:W-:Y:S01]  /*4c10*/  FFMA.FTZ R159, R159, UR6, -R217.reuse ;  /* 0x000000069f9f7c23 */ /* 0x100fe200080108d9 */
[----:B------:R2:W-:Y:S06]  /*4c20*/  BAR.ARV R158, 0x100 ;  /* 0x0004009e0000751d */ /* 0x0005ec0000002000 */
[----:B0-----:R-:W-:Y:S01]  /*4c30*/  VIADD R153, R224, 0x8 ;  /* 0x00000008e0997836 */ /* 0x001fe20000000000 */
[----:B------:R0:W-:Y:S01]  /*4c40*/  @!P1 SYNCS.ARRIVE.TRANS64.RED.A1T0 RZ, [R152+URZ], RZ ;  /* 0x000000ff98ff99a7 */ /* 0x0001e2000810043f */
[----:B------:R-:W3:Y:S01]  /*4c50*/  MUFU.EX2 R212, R212 ;  /* 0x000000d400d47308 */ /* 0x000ee20000000800 */
[-C--:B-1----:R-:W-:Y:S01]  /*4c60*/  FMUL.FTZ R24, R24, R206.reuse ;  /* 0x000000ce18187220 */ /* 0x082fe20000410000 */
[-C--:B------:R-:W-:Y:S01]  /*4c70*/  FMUL.FTZ R25, R25, R206.reuse ;  /* 0x000000ce19197220 */ /* 0x080fe20000410000 */
[-C--:B------:R-:W-:Y:S01]  /*4c80*/  FMUL.FTZ R28, R28, R206.reuse ;  /* 0x000000ce1c1c7220 */ /* 0x080fe20000410000 */
[-C--:B------:R-:W-:Y:S01]  /*4c90*/  FMUL.FTZ R29, R29, R206.reuse ;  /* 0x000000ce1d1d7220 */ /* 0x080fe20000410000 */
[-C--:B------:R-:W-:Y:S01]  /*4ca0*/  FMUL.FTZ R32, R32, R206.reuse ;  /* 0x000000ce20207220 */ /* 0x080fe20000410000 */
[-C--:B------:R-:W-:Y:S01]  /*4cb0*/  FMUL.FTZ R33, R33, R206.reuse ;  /* 0x000000ce21217220 */ /* 0x080fe20000410000 */
[-C--:B------:R-:W-:Y:S01]  /*4cc0*/  FMUL.FTZ R36, R36, R206.reuse ;  /* 0x000000ce24247220 */ /* 0x080fe20000410000 */
[----:B------:R-:W0:Y:S01]  /*4cd0*/  MUFU.EX2 R209, R209 ;  /* 0x000000d100d17308 */ /* 0x000e220000000800 */
[-C--:B------:R-:W-:Y:S01]  /*4ce0*/  FMUL.FTZ R37, R37, R206.reuse ;  /* 0x000000ce25257220 */ /* 0x080fe20000410000 */
        /* <DEDUP_REMOVED lines=22> */
[----:B------:R-:W4:Y:S01]  /*4e50*/  MUFU.EX2 R215, R215 ;  /* 0x000000d700d77308 */ /* 0x000f220000000800 */
[----:B------:R4:W-:Y:S01]  /*4e60*/  BAR.SYNC.DEFER_BLOCKING R153, 0x100 ;  /* 0x000400990000751d */ /* 0x0009e20000010000 */
        /* <DEDUP_REMOVED lines=38> */
[-C--:B---3--:R-:W-:Y:S01]  /*50d0*/  FMUL.FTZ R26, R26, R212.reuse ;  /* 0x000000d41a1a7220 */ /* 0x088fe20000410000 */
        /* <DEDUP_REMOVED lines=63> */
[----:B0-----:R-:W-:Y:S01]  /*54d0*/  F2FP.BF16.F32.PACK_AB R152, R209, R208 ;  /* 0x000000d0d198723e */ /* 0x001fe200000010ff */
[----:B------:R-:W-:Y:S01]  /*54e0*/  UMOV UR10, UR5 ;  /* 0x00000005000a7c82 */ /* 0x000fe20008000000 */
[----:B-1----:R-:W-:Y:S01]  /*54f0*/  F2FP.BF16.F32.PACK_AB R154, R157, R210 ;  /* 0x000000d29d9a723e */ /* 0x002fe200000010ff */
[--C-:B------:R-:W-:Y:S01]  /*5500*/  FFMA.FTZ R162, R162, UR6, -R217.reuse ;  /* 0x00000006a2a27c23 */ /* 0x100fe200080108d9 */
[----:B----4-:R-:W-:Y:S01]  /*5510*/  F2FP.BF16.F32.PACK_AB R153, R215, R213 ;  /* 0x000000d5d799723e */ /* 0x010fe200000010ff */
[--C-:B------:R-:W-:Y:S01]  /*5520*/  FFMA.FTZ R163, R163, UR6, -R217.reuse ;  /* 0x00000006a3a37c23 */ /* 0x100fe200080108d9 */
[----:B-----5:R-:W-:Y:S01]  /*5530*/  F2FP.BF16.F32.PACK_AB R155, R159, R216 ;  /* 0x000000d89f9b723e */ /* 0x020fe200000010ff */
[--C-:B------:R-:W-:Y:S01]  /*5540*/  FFMA.FTZ R166, R166, UR6, -R217.reuse ;  /* 0x00000006a6a67c23 */ /* 0x100fe200080108d9 */
[--C-:B------:R-:W-:Y:S01]  /*5550*/  FFMA.FTZ R167, R167, UR6, -R217.reuse ;  /* 0x00000006a7a77c23 */ /* 0x100fe200080108d9 */
[----:B------:R-:W-:Y:S01]  /*5560*/  MUFU.EX2 R160, R160 ;  /* 0x000000a000a07308 */ /* 0x000fe20000000800 */
[----:B------:R-:W-:Y:S01]  /*5570*/  WARPGROUP.ARRIVE ;  /* 0x00000000000079c5 */ /* 0x000fe20000000000 */
[--C-:B------:R-:W-:Y:S01]  /*5580*/  FFMA.FTZ R170, R170, UR6, -R217.reuse ;  /* 0x00000006aaaa7c23 */ /* 0x100fe200080108d9 */
[--C-:B------:R-:W-:Y:S01]  /*5590*/  FFMA.FTZ R171, R171, UR6, -R217.reuse ;  /* 0x00000006abab7c23 */ /* 0x100fe200080108d9 */
[--C-:B------:R-:W-:Y:S01]  /*55a0*/  FFMA.FTZ R174, R174, UR6, -R217.reuse ;  /* 0x00000006aeae7c23 */ /* 0x100fe200080108d9 */
[----:B------:R-:W-:Y:S01]  /*55b0*/  FFMA.FTZ R175, R175, UR6, -R217 ;  /* 0x00000006afaf7c23 */ /* 0x000fe200080108d9 */
[--C-:B------:R-:W-:Y:S01]  /*55c0*/  FFMA.FTZ R180, R180, UR6, -R211.reuse ;  /* 0x00000006b4b47c23 */ /* 0x100fe200080108d3 */
[----:B------:R-:W-:Y:S01]  /*55d0*/  HGMMA.64x256x16.F32.BF16 R24, R152, gdesc[UR8].tnspB, R24, gsb0 ;  /* 0x43e0000898187df0 */ /* 0x000fe20008001818 */
[----:B------:R-:W0:Y:S01]  /*55e0*/  MUFU.EX2 R161, R161 ;  /* 0x000000a100a17308 */ /* 0x000e220000000800 */
[----:B------:R-:W-:Y:S01]  /*55f0*/  UIADD3 UR10, UR5, 0x80, URZ ;  /* 0x00000080050a7890 */ /* 0x000fe2000fffe03f */
[----:B------:R-:W-:Y:S01]  /*5600*/  FFMA.FTZ R181, R181, UR6, -R211 ;  /* 0x00000006b5b57c23 */ /* 0x000fe200080108d3 */
[----:B------:R-:W-:Y:S01]  /*5610*/  UMOV UR11, 0x40000040 ;  /* 0x40000040000b7882 */ /* 0x000fe20000000000 */
[--C-:B------:R-:W-:Y:S01]  /*5620*/  FFMA.FTZ R178, R178, UR6, -R217.reuse ;  /* 0x00000006b2b27c23 */ /* 0x100fe200080108d9 */
[--C-:B------:R-:W-:Y:S01]  /*5630*/  FFMA.FTZ R179, R179, UR6, -R217.reuse ;  /* 0x00000006b3b37c23 */ /* 0x100fe200080108d9 */
[--C-:B------:R-:W-:Y:S01]  /*5640*/  FFMA.FTZ R182, R182, UR6, -R217.reuse ;  /* 0x00000006b6b67c23 */ /* 0x100fe200080108d9 */
[----:B------:R-:W-:Y:S01]  /*5650*/  FFMA.FTZ R183, R183, UR6, -R217 ;  /* 0x00000006b7b77c23 */ /* 0x000fe200080108d9 */
[----:B------:R-:W-:Y:S01]  /*5660*/  MUFU.EX2 R164, R164 ;  /* 0x000000a400a47308 */ /* 0x000fe20000000800 */
[--C-:B------:R-:W-:Y:S01]  /*5670*/  FFMA.FTZ R184, R184, UR6, -R211.reuse ;  /* 0x00000006b8b87c23 */ /* 0x100fe200080108d3 */
[--C-:B------:R-:W-:Y:S01]  /*5680*/  FFMA.FTZ R185, R185, UR6, -R211.reuse ;  /* 0x00000006b9b97c23 */ /* 0x100fe200080108d3 */
[--C-:B------:R-:W-:Y:S01]  /*5690*/  FFMA.FTZ R188, R188, UR6, -R211.reuse ;  /* 0x00000006bcbc7c23 */ /* 0x100fe200080108d3 */
[----:B------:R-:W-:Y:S01]  /*56a0*/  FFMA.FTZ R189, R189, UR6, -R211 ;  /* 0x00000006bdbd7c23 */ /* 0x000fe200080108d3 */
[--C-:B------:R-:W-:Y:S01]  /*56b0*/  FFMA.FTZ R186, R186, UR6, -R217.reuse ;  /* 0x00000006baba7c23 */ /* 0x100fe200080108d9 */
[--C-:B------:R-:W-:Y:S01]  /*56c0*/  FFMA.FTZ R187, R187, UR6, -R217.reuse ;  /* 0x00000006bbbb7c23 */ /* 0x100fe200080108d9 */
[--C-:B------:R-:W-:Y:S01]  /*56d0*/  FFMA.FTZ R190, R190, UR6, -R217.reuse ;  /* 0x00000006bebe7c23 */ /* 0x100fe200080108d9 */
[----:B------:R-:W1:Y:S01]  /*56e0*/  MUFU.EX2 R165, R165 ;  /* 0x000000a500a57308 */ /* 0x000e620000000800 */
        /* <DEDUP_REMOVED lines=10> */
[----:B------:R-:W-:Y:S01]  /*5790*/  FFMA.FTZ R206, R206, R3, R208 ;  /* 0x00000003cece7223 */ /* 0x000fe200000100d0 */
[----:B------:R-:W-:Y:S01]  /*57a0*/  FFMA.FTZ R212, R212, R207, R213 ;  /* 0x000000cfd4d47223 */ /* 0x000fe200000100d5 */
[----:B------:R-:W-:-:S02]  /*57b0*/  @!P1 VIADD R214, R214, 0x32460 ;  /* 0x00032460d6d69836 */ /* 0x000fc40000000000 */
[----:B------:R-:W-:Y:S01]  /*57c0*/  FADD.FTZ R209, R209, R206 ;  /* 0x000000ced1d17221 */ /* 0x000fe20000010000 */
[----:B------:R-:W3:Y:S01]  /*57d0*/  MUFU.EX2 R163, R163 ;  /* 0x000000a300a37308 */ /* 0x000ee20000000800 */
[----:B------:R-:W-:Y:S01]  /*57e0*/  FADD.FTZ R215, R215, R212 ;  /* 0x000000d4d7d77221 */ /* 0x000fe20000010000 */
[----:B------:R-:W-:Y:S01]  /*57f0*/  @!P1 PRMT R214, RZ, 0x654, R214 ;  /* 0x00000654ffd69816 */ /* 0x000fe200000000d6 */
[----:B------:R-:W-:Y:S01]  /*5800*/  FADD.FTZ R210, R210, R209 ;  /* 0x000000d1d2d27221 */ /* 0x000fe20000010000 */
[----:B------:R-:W-:Y:S02]  /*5810*/  IMAD.MOV.U32 R213, RZ, RZ, R156 ;  /* 0x000000ffffd57224 */ /* 0x000fe400078e009c */
[----:B------:R-:W-:Y:S01]  /*5820*/  FADD.FTZ R216, R216, R215 ;  /* 0x000000d7d8d87221 */ /* 0x000fe20000010000 */
[----:B------:R-:W-:Y:S02]  /*5830*/  IMAD.MOV.U32 R209, RZ, RZ, R0 ;  /* 0x000000ffffd17224 */ /* 0x000fe400078e0000 */
[----:B------:R-:W-:Y:S01]  /*5840*/  FADD.FTZ R157, R157, R210 ;  /* 0x000000d29d9d7221 */ /* 0x000fe20000010000 */
[----:B------:R-:W-:Y:S01]  /*5850*/  MUFU.EX2 R166, R166 ;  /* 0x000000a600a67308 */ /* 0x000fe20000000800 */
[----:B------:R-:W-:-:S07]  /*5860*/  FADD.FTZ R159, R159, R216 ;  /* 0x000000d89f9f7221 */ /* 0x000fce0000010000 */
[----:B------:R-:W4:Y:S08]  /*5870*/  MUFU.EX2 R167, R167 ;  /* 0x000000a700a77308 */ /* 0x000f300000000800 */
[----:B------:R-:W-:Y:S08]  /*5880*/  MUFU.EX2 R168, R168 ;  /* 0x000000a800a87308 */ /* 0x000ff00000000800 */
[----:B------:R-:W5:Y:S08]  /*5890*/  MUFU.EX2 R169, R169 ;  /* 0x000000a900a97308 */ /* 0x000f700000000800 */
[----:B------:R-:W-:Y:S08]  /*58a0*/  MUFU.EX2 R172, R172 ;  /* 0x000000ac00ac7308 */ /* 0x000ff00000000800 */
[----:B------:R-:W2:Y:S08]  /*58b0*/  MUFU.EX2 R173, R173 ;  /* 0x000000ad00ad7308 */ /* 0x000eb00000000800 */
        /* <DEDUP_REMOVED lines=22> */
[----:B------:R-:W-:Y:S01]  /*5a20*/  MUFU.EX2 R196, R196 ;  /* 0x000000c400c47308 */ /* 0x000fe20000000800 */
[----:B------:R-:W-:-:S02]  /*5a30*/  WARPGROUP.DEPBAR.LE gsb0, 0x0 ;  /* 0x00008000000079c5 */ /* 0x000fc40000010000 */
[----:B0-----:R-:W-:-:S05]  /*5a40*/  F2FP.BF16.F32.PACK_AB R152, R161, R160 ;  /* 0x000000a0a198723e */ /* 0x001fca00000010ff */
[----:B------:R-:W0:Y:S01]  /*5a50*/  MUFU.EX2 R197, R197 ;  /* 0x000000c500c57308 */ /* 0x000e220000000800 */
[----:B-1----:R-:W-:Y:S01]  /*5a60*/  F2FP.BF16.F32.PACK_AB R154, R165, R164 ;  /* 0x000000a4a59a723e */ /* 0x002fe200000010ff */
[----:B------:R-:W-:Y:S01]  /*5a70*/  FADD.FTZ R160, R160, R157 ;  /* 0x0000009da0a07221 */ /* 0x000fe20000010000 */
[----:B---3--:R-:W-:Y:S01]  /*5a80*/  F2FP.BF16.F32.PACK_AB R153, R163, R162 ;  /* 0x000000a2a399723e */ /* 0x008fe200000010ff */
[----:B------:R-:W-:Y:S01]  /*5a90*/  FADD.FTZ R162, R162, R159 ;  /* 0x0000009fa2a27221 */ /* 0x000fe20000010000 */
[----:B----4-:R-:W-:Y:S01]  /*5aa0*/  F2FP.BF16.F32.PACK_AB R155, R167, R166 ;  /* 0x000000a6a79b723e */ /* 0x010fe200000010ff */
[----:B------:R-:W-:Y:S02]  /*5ab0*/  FADD.FTZ R161, R161, R160 ;  /* 0x000000a0a1a17221 */ /* 0x000fe40000010000 */
[----:B------:R-:W-:Y:S01]  /*5ac0*/  MUFU.EX2 R194, R194 ;  /* 0x000000c200c27308 */ /* 0x000fe20000000800 */
[----:B------:R-:W-:Y:S01]  /*5ad0*/  WARPGROUP.ARRIVE ;  /* 0x00000000000079c5 */ /* 0x000fe20000000000 */
[----:B------:R-:W-:Y:S01]  /*5ae0*/  FADD.FTZ R163, R163, R162 ;  /* 0x000000a2a3a37221 */ /* 0x000fe20000010000 */
[----:B------:R-:W-:-:S03]  /*5af0*/  FADD.FTZ R164, R164, R161 ;  /* 0x000000a1a4a47221 */ /* 0x000fc60000010000 */
[----:B------:R-:W-:Y:S01]  /*5b00*/  FADD.FTZ R166, R166, R163 ;  /* 0x000000a3a6a67221 */ /* 0x000fe20000010000 */
[----:B------:R-:W-:Y:S01]  /*5b10*/  HGMMA.64x256x16.F32.BF16 R24, R152, gdesc[UR8].tnspB, R24, gsb0 ;  /* 0x43e0000898187df0 */ /* 0x000fe20008001818 */
[----:B------:R-:W-:Y:S01]  /*5b20*/  UIADD3 UR10, UR5, 0x100, URZ ;  /* 0x00000100050a7890 */ /* 0x000fe2000fffe03f */
[----:B------:R-:W1:Y:S01]  /*5b30*/  MUFU.EX2 R195, R195 ;  /* 0x000000c300c37308 */ /* 0x000e620000000800 */
[----:B------:R-:W-:Y:S01]  /*5b40*/  UMOV UR11, 0x40000040 ;  /* 0x40000040000b7882 */ /* 0x000fe20000000000 */
[----:B------:R-:W-:Y:S01]  /*5b50*/  FADD.FTZ R165, R165, R164 ;  /* 0x000000a4a5a57221 */ /* 0x000fe20000010000 */
[----:B------:R-:W-:-:S05]  /*5b60*/  FADD.FTZ R167, R167, R166 ;  /* 0x000000a6a7a77221 */ /* 0x000fca0000010000 */
[----:B------:R-:W-:Y:S08]  /*5b70*/  MUFU.EX2 R198, R198 ;  /* 0x000000c600c67308 */ /* 0x000ff00000000800 */
[----:B------:R-:W3:Y:S01]  /*5b80*/  MUFU.EX2 R199, R199 ;  /* 0x000000c700c77308 */ /* 0x000ee20000000800 */
[----:B------:R-:W-:Y:S02]  /*5b90*/  WARPGROUP.DEPBAR.LE gsb0, 0x0 ;  /* 0x00008000000079c5 */ /* 0x000fe40000010000 */
[----:B-----5:R-:W-:Y:S01]  /*5ba0*/  F2FP.BF16.F32.PACK_AB R152, R169, R168 ;  /* 0x000000a8a998723e */ /* 0x020fe200000010ff */
[----:B------:R-:W-:Y:S01]  /*5bb0*/  FADD.FTZ R168, R168, R165 ;  /* 0x000000a5a8a87221 */ /* 0x000fe20000010000 */
[----:B--2---:R-:W-:-:S02]  /*5bc0*/  F2FP.BF16.F32.PACK_AB R154, R173, R172 ;  /* 0x000000acad9a723e */ /* 0x004fc400000010ff */
[----:B------:R-:W-:Y:S01]  /*5bd0*/  F2FP.BF16.F32.PACK_AB R153, R171, R170 ;  /* 0x000000aaab99723e */ /* 0x000fe200000010ff */
[----:B------:R-:W-:Y:S01]  /*5be0*/  FADD.FTZ R170, R170, R167 ;  /* 0x000000a7aaaa7221 */ /* 0x000fe20000010000 */
[----:B------:R-:W-:Y:S01]  /*5bf0*/  F2FP.BF16.F32.PACK_AB R155, R175, R174 ;  /* 0x000000aeaf9b723e */ /* 0x000fe200000010ff */
[----:B------:R-:W-:Y:S02]  /*5c00*/  FADD.FTZ R169, R169, R168 ;  /* 0x000000a8a9a97221 */ /* 0x000fe40000010000 */
[----:B------:R-:W-:Y:S01]  /*5c10*/  FADD.FTZ R171, R171, R170 ;  /* 0x000000aaabab7221 */ /* 0x000fe20000010000 */
[----:B------:R-:W-:Y:S01]  /*5c20*/  WARPGROUP.ARRIVE ;  /* 0x00000000000079c5 */ /* 0x000fe20000000000 */
[----:B------:R-:W-:Y:S02]  /*5c30*/  FADD.FTZ R172, R172, R169 ;  /* 0x000000a9acac7221 */ /* 0x000fe40000010000 */
[----:B------:R-:W-:Y:S02]  /*5c40*/  FADD.FTZ R174, R174, R171 ;  /* 0x000000abaeae7221 */ /* 0x000fe40000010000 */
[----:B------:R-:W-:Y:S01]  /*5c50*/  FADD.FTZ R173, R173, R172 ;  /* 0x000000acadad7221 */ /* 0x000fe20000010000 */
[----:B------:R-:W-:Y:S01]  /*5c60*/  HGMMA.64x256x16.F32.BF16 R24, R152, gdesc[UR8].tnspB, R24, gsb0 ;  /* 0x43e0000898187df0 */ /* 0x000fe20008001818 */
[----:B------:R-:W-:Y:S01]  /*5c70*/  UIADD3 UR10, UR5, 0x180, URZ ;  /* 0x00000180050a7890 */ /* 0x000fe2000fffe03f */
[----:B------:R-:W-:Y:S01]  /*5c80*/  FADD.FTZ R175, R175, R174 ;  /* 0x000000aeafaf7221 */ /* 0x000fe20000010000 */
[----:B------:R-:W-:Y:S01]  /*5c90*/  UMOV UR11, 0x40000040 ;  /* 0x40000040000b7882 */ /* 0x000fe20000000000 */
[----:B------:R-:W-:-:S02]  /*5ca0*/  WARPGROUP.DEPBAR.LE gsb0, 0x0 ;  /* 0x00008000000079c5 */ /* 0x000fc40000010000 */
[----:B------:R-:W-:Y:S01]  /*5cb0*/  F2FP.BF16.F32.PACK_AB R152, R177, R176 ;  /* 0x000000b0b198723e */ /* 0x000fe200000010ff */
[----:B------:R-:W-:Y:S01]  /*5cc0*/  FADD.FTZ R176, R176, R173 ;  /* 0x000000adb0b07221 */ /* 0x000fe20000010000 */
[----:B------:R-:W-:Y:S02]  /*5cd0*/  F2FP.BF16.F32.PACK_AB R154, R181, R180 ;  /* 0x000000b4b59a723e */ /* 0x000fe400000010ff */
        /* <DEDUP_REMOVED lines=8> */
[----:B------:R-:W-:-:S07]  /*5d60*/  FADD.FTZ R181, R181, R180 ;  /* 0x000000b4b5b57221 */ /* 0x000fce0000010000 */
[----:B------:R-:W-:Y:S01]  /*5d70*/  HGMMA.64x256x16.F32.BF16 R24, R152, gdesc[UR8].tnspB, R24, gsb0 ;  /* 0x43e0000898187df0 */ /* 0x000fe20008001818 */
[----:B------:R-:W-:Y:S01]  /*5d80*/  UIADD3 UR10, UR5, 0x200, URZ ;  /* 0x00000200050a7890 */ /* 0x000fe2000fffe03f */
[----:B------:R-:W-:Y:S01]  /*5d90*/  FADD.FTZ R183, R183, R182 ;  /* 0x000000b6b7b77221 */ /* 0x000fe20000010000 */
[----:B------:R-:W-:Y:S01]  /*5da0*/  UMOV UR11, 0x40000040 ;  /* 0x40000040000b7882 */ /* 0x000fe20000000000 */
[----:B------:R-:W-:Y:S02]  /*5db0*/  WARPGROUP.DEPBAR.LE gsb0, 0x0 ;  /* 0x00008000000079c5 */ /* 0x000fe40000010000 */
[----:B------:R-:W-:Y:S01]  /*5dc0*/  F2FP.BF16.F32.PACK_AB R152, R185, R184 ;  /* 0x000000b8b998723e */ /* 0x000fe200000010ff */
[----:B------:R-:W-:Y:S01]  /*5dd0*/  FADD.FTZ R184, R184, R181 ;  /* 0x000000b5b8b87221 */ /* 0x000fe20000010000 */
[----:B------:R-:W-:Y:S02]  /*5de0*/  F2FP.BF16.F32.PACK_AB R154, R189, R188 ;  /* 0x000000bcbd9a723e */ /* 0x000fe400000010ff */
        /* <DEDUP_REMOVED lines=16> */
[----:B0-----:R-:W-:Y:S02]  /*5ef0*/  F2FP.BF16.F32.PACK_AB R154, R197, R196 ;  /* 0x000000c4c59a723e */ /* 0x001fe400000010ff */
[----:B-1----:R-:W-:Y:S01]  /*5f00*/  F2FP.BF16.F32.PACK_AB R153, R195, R194 ;  /* 0x000000c2c399723e */ /* 0x002fe200000010ff */
[----:B------:R-:W-:Y:S01]  /*5f10*/  FADD.FTZ R194, R194, R191 ;  /* 0x000000bfc2c27221 */ /* 0x000fe20000010000 */
[----:B---3--:R-:W-:Y:S01]  /*5f20*/  F2FP.BF16.F32.PACK_AB R155, R199, R198 ;  /* 0x000000c6c79b723e */ /* 0x008fe200000010ff */
[----:B------:R-:W-:-:S02]  /*5f30*/  FADD.FTZ R193, R193, R192 ;  /* 0x000000c0c1c17221 */ /* 0x000fc40000010000 */
[----:B------:R-:W-:Y:S01]  /*5f40*/  FADD.FTZ R195, R195, R194 ;  /* 0x000000c2c3c37221 */ /* 0x000fe20000010000 */
[----:B------:R-:W-:Y:S01]  /*5f50*/  WARPGROUP.ARRIVE ;  /* 0x00000000000079c5 */ /* 0x000fe20000000000 */
[----:B------:R-:W-:Y:S02]  /*5f60*/  FADD.FTZ R196, R196, R193 ;  /* 0x000000c1c4c47221 */ /* 0x000fe40000010000 */
[----:B------:R-:W-:Y:S02]  /*5f70*/  FADD.FTZ R198, R198, R195 ;  /* 0x000000c3c6c67221 */ /* 0x000fe40000010000 */
[----:B------:R-:W-:-:S07]  /*5f80*/  FADD.FTZ R3, R197, R196 ;  /* 0x000000c4c5037221 */ /* 0x000fce0000010000 */
[----:B------:R-:W-:Y:S01]  /*5f90*/  HGMMA.64x256x16.F32.BF16 R24, R152, gdesc[UR8].tnspB, R24, gsb0 ;  /* 0x43e0000898187df0 */ /* 0x000fe20008001818 */
[----:B------:R-:W-:Y:S02]  /*5fa0*/  FADD.FTZ R207, R199, R198 ;  /* 0x000000c6c7cf7221 */ /* 0x000fe40000010000 */
[----:B------:R-:W-:Y:S02]  /*5fb0*/  WARPGROUP.DEPBAR.LE gsb0, 0x0 ;  /* 0x00008000000079c5 */ /* 0x000fe40000010000 */
[----:B------:R0:W-:Y:S01]  /*5fc0*/  @!P1 SYNCS.ARRIVE.TRANS64.RED.A1T0 RZ, [R214+URZ], RZ ;  /* 0x000000ffd6ff99a7 */ /* 0x0001e2000810043f */
[----:B------:R-:W-:Y:S05]  /*5fd0*/  @P2 BRA `(.L_x_790) ;  /* 0xffffffdc00402947 */ /* 0x000fea000383ffff */
.L_x_781:
[----:B------:R-:W1:Y:S01]  /*5fe0*/  SHFL.BFLY PT, R4, R3, 0x2, 0x1f ;  /* 0x0c401f0003047f89 */ /* 0x000e6200000e0000 */
[----:B------:R-:W-:Y:S01]  /*5ff0*/  IMAD.MOV.U32 R7, RZ, RZ, RZ ;  /* 0x000000ffff077224 */ /* 0x000fe200078e00ff */
[----:B------:R-:W-:Y:S01]  /*6000*/  R2UR UR4, R204 ;  /* 0x00000000cc0472ca */ /* 0x000fe200000e0000 */
[----:B------:R-:W-:Y:S01]  /*6010*/  UIADD3 UR36, UR36, 0x1, URZ ;  /* 0x0000000124247890 */ /* 0x000fe2000fffe03f */
[----:B------:R-:W2:Y:S01]  /*6020*/  SHFL.BFLY PT, R6, R207, 0x2, 0x1f ;  /* 0x0c401f00cf067f89 */ /* 0x000ea200000e0000 */
[----:B------:R-:W-:Y:S01]  /*6030*/  IMAD.U32 R14, RZ, RZ, UR6 ;  /* 0x00000006ff0e7e24 */ /* 0x000fe2000f8e00ff */
[----:B------:R3:W-:Y:S06]  /*6040*/  BAR.ARV R158, 0x100 ;  /* 0x0004009e0000751d */ /* 0x0007ec0000002000 */
[----:B------:R-:W-:Y:S01]  /*6050*/  UISETP.NE.AND UP0, UPT, UR36, 0x2, UPT ;  /* 0x000000022400788c */ /* 0x000fe2000bf05270 */
[----:B------:R-:W-:Y:S01]  /*6060*/  IMAD.MOV.U32 R9, RZ, RZ, -0x800000 ;  /* 0xff800000ff097424 */ /* 0x000fe200078e00ff */
[----:B------:R-:W-:Y:S06]  /*6070*/  BAR.ARV 0x8, 0x120 ;  /* 0x0204800000007b1d */ /* 0x000fec0000002000 */
[----:B------:R-:W-:Y:S01]  /*6080*/  UIADD3 UR4, UR4, 0x1, URZ ;  /* 0x0000000104047890 */ /* 0x000fe2000fffe03f */
[----:B------:R-:W-:-:S02]  /*6090*/  IMAD.MOV.U32 R8, RZ, RZ, -0x800000 ;  /* 0xff800000ff087424 */ /* 0x000fc400078e00ff */
[----:B-1----:R-:W-:Y:S01]  /*60a0*/  FADD.FTZ R4, R4, R3 ;  /* 0x0000000304047221 */ /* 0x002fe20000010000 */
[----:B------:R-:W-:Y:S01]  /*60b0*/  IMAD.MOV.U32 R3, RZ, RZ, RZ ;  /* 0x000000ffff037224 */ /* 0x000fe200078e00ff */
[----:B------:R-:W-:Y:S01]  /*60c0*/  PLOP3.LUT P0, PT, PT, PT, PT, 0x8, 0x0 ;  /* 0x000000000000781c */ /* 0x000fe20003f0e170 */
[----:B------:R-:W-:Y:S01]  /*60d0*/  USEL UR36, UR36, URZ, UP0 ;  /* 0x0000003f24247287 */ /* 0x000fe20008000000 */
[----:B--2---:R-:W-:Y:S01]  /*60e0*/  FADD.FTZ R6, R6, R207 ;  /* 0x000000cf06067221 */ /* 0x004fe20000010000 */
[----:B------:R-:W1:Y:S01]  /*60f0*/  SHFL.BFLY PT, R5, R4, 0x1, 0x1f ;  /* 0x0c201f0004057f89 */ /* 0x000e6200000e0000 */
[----:B------:R-:W-:Y:S01]  /*6100*/  IMAD.U32 R204, RZ, RZ, UR4 ;  /* 0x00000004ffcc7e24 */ /* 0x000fe2000f8e00ff */
[----:B------:R-:W-:-:S04]  /*6110*/  USEL UR4, URZ, 0x1, UP0 ;  /* 0x000000013f047887 */ /* 0x000fc80008000000 */
[----:B------:R-:W-:Y:S01]  /*6120*/  ULOP3.LUT UR37, UR37, UR4, URZ, 0x3c, !UPT ;  /* 0x0000000425257292 */ /* 0x000fe2000f8e3c3f */
[----:B-1----:R-:W-:Y:S02]  /*6130*/  FADD.FTZ R10, R4, R5 ;  /* 0x00000005040a7221 */ /* 0x002fe40000010000 */
[----:B------:R-:W1:Y:S03]  /*6140*/  SHFL.BFLY PT, R5, R6, 0x1, 0x1f ;  /* 0x0c201f0006057f89 */ /* 0x000e6600000e0000 */
[----:B------:R-:W-:-:S13]  /*6150*/  FSETP.NE.FTZ.AND P1, PT, R10, RZ, PT ;  /* 0x000000ff0a00720b */ /* 0x000fda0003f35000 */
[----:B------:R-:W2:Y:S01]  /*6160*/  @P1 MUFU.RCP R7, R10 ;  /* 0x0000000a00071308 */ /* 0x000ea20000001000 */
[----:B-1----:R-:W-:-:S07]  /*6170*/  FADD.FTZ R11, R6, R5 ;  /* 0x00000005060b7221 */ /* 0x002fce0000010000 */
[----:B------:R-:W1:Y:S01]  /*6180*/  @P1 MUFU.LG2 R4, R10 ;  /* 0x0000000a00041308 */ /* 0x000e620000000c00 */
[----:B------:R-:W-:Y:S01]  /*6190*/  IMAD.U32 R5, RZ, RZ, UR6 ;  /* 0x00000006ff057e24 */ /* 0x000fe2000f8e00ff */
[----:B------:R-:W-:-:S03]  /*61a0*/  FSETP.NE.FTZ.AND P2, PT, R11, RZ, PT ;  /* 0x000000ff0b00720b */ /* 0x000fc60003f55000 */
[----:B------:R-:W-:Y:S01]  /*61b0*/  @P1 FMUL.FTZ R5, R5, 0.69314718246459960938 ;  /* 0x3f31721805051820 */ /* 0x000fe20000410000 */
        /* <DEDUP_REMOVED lines=9> */
[----:B------:R-:W2:Y:S01]  /*6250*/  @P2 MUFU.LG2 R6, R11 ;  /* 0x0000000b00062308 */ /* 0x000ea20000000c00 */
[-C--:B------:R-:W-:Y:S01]  /*6260*/  FMUL.FTZ R41, R41, R7.reuse ;  /* 0x0000000729297220 */ /* 0x080fe20000410000 */
[-C--:B------:R-:W-:Y:S01]  /*6270*/  FMUL.FTZ R44, R44, R7.reuse ;  /* 0x000000072c2c7220 */ /* 0x080fe20000410000 */
[-C--:B------:R-:W-:Y:S01]  /*6280*/  FMUL.FTZ R45, R45, R7.reuse ;  /* 0x000000072d2d7220 */ /* 0x080fe20000410000 */
[-C--:B------:R-:W-:Y:S01]  /*6290*/  FMUL.FTZ R48, R48, R7.reuse ;  /* 0x0000000730307220 */ /* 0x080fe20000410000 */
[-C--:B------:R-:W-:Y:S01]  /*62a0*/  FMUL.FTZ R49, R49, R7.reuse ;  /* 0x0000000731317220 */ /* 0x080fe20000410000 */
[-C--:B------:R-:W-:Y:S01]  /*62b0*/  FMUL.FTZ R52, R52, R7.reuse ;  /* 0x0000000734347220 */ /* 0x080fe20000410000 */
[-C--:B------:R-:W-:Y:S01]  /*62c0*/  FMUL.FTZ R53, R53, R7.reuse ;  /* 0x0000000735357220 */ /* 0x080fe20000410000 */
[----:B------:R-:W4:Y:S01]  /*62d0*/  @P2 MUFU.RCP R3, R11 ;  /* 0x0000000b00032308 */ /* 0x000f220000001000 */
        /* <DEDUP_REMOVED lines=48> */
[----:B------:R-:W-:Y:S01]  /*65e0*/  @P2 FMUL.FTZ R14, R14, 0.69314718246459960938 ;  /* 0x3f3172180e0e2820 */ /* 0x000fe20000410000 */
[----:B-1----:R-:W-:Y:S01]  /*65f0*/  @P1 FMUL.FTZ R4, R4, 0.69314718246459960938 ;  /* 0x3f31721804041820 */ /* 0x002fe20000410000 */
[----:B--2---:R-:W-:Y:S01]  /*6600*/  @P2 FMUL.FTZ R7, R6, 0.69314718246459960938 ;  /* 0x3f31721806072820 */ /* 0x004fe20000410000 */
        /* <DEDUP_REMOVED lines=66> */
.L_x_769:
[----:B------:R-:W1:Y:S01]  /*6a30*/  S2R R5, SR_CgaCtaId ;  /* 0x0000000000057919 */ /* 0x000e620000008800 */
[----:B------:R-:W-:Y:S01]  /*6a40*/  MOV R0, 0x400 ;  /* 0x0000040000007802 */ /* 0x000fe20000000f00 */
[----:B------:R-:W-:Y:S01]  /*6a50*/  BSSY B0, `(.L_x_791) ;  /* 0x00002b0000007945 */ /* 0x000fe20003800000 */
[----:B------:R-:W-:Y:S02]  /*6a60*/  BAR.SYNC.DEFER_BLOCKING 0x5, 0x120 ;  /* 0x0144800000007b1d */ /* 0x000fe40000010000 */
[----:B-1----:R-:W-:-:S05]  /*6a70*/  LEA R0, R5, R0, 0x18 ;  /* 0x0000000005007211 */ /* 0x002fca00078ec0ff */
[----:B------:R-:W1:Y:S02]  /*6a80*/  LDS.128 R4, [R0+0x324d0] ;  /* 0x0324d00000047984 */ /* 0x000e640000000c00 */
[----:B-1----:R-:W-:Y:S01]  /*6a90*/  R2UR UR5, R6 ;  /* 0x00000000060572ca */ /* 0x002fe200000e0000 */
[----:B------:R-:W-:Y:S06]  /*6aa0*/  BAR.ARV 0x4, 0x120 ;  /* 0x0104800000007b1d */ /* 0x000fec0000002000 */
[----:B------:R-:W-:Y:S08]  /*6ab0*/  @P0 BRA `(.L_x_792) ;  /* 0x0000001c00840947 */ /* 0x000ff00003800000 */
[----:B------:R-:W1:Y:S01]  /*6ac0*/  S2R R13, SR_SWINHI ;  /* 0x00000000000d7919 */ /* 0x000e620000002f00 */
[----:B------:R-:W-:Y:S02]  /*6ad0*/  R2UR UR4, R202 ;  /* 0x00000000ca0472ca */ /* 0x000fe400000e0000 */
[----:B------:R-:W-:Y:S01]  /*6ae0*/  R2UR UR6, R203 ;  /* 0x00000000cb0672ca */ /* 0x000fe200000e0000 */
[----:B------:R-:W-:Y:S01]  /*6af0*/  BAR.SYNC.DEFER_BLOCKING 0x1, 0x100 ;  /* 0x0044000000007b1d */ /* 0x000fe20000010000 */
[----:B------:R-:W-:Y:S02]  /*6b00*/  F2FP.BF16.F32.PACK_AB R24, R25, R24 ;  /* 0x000000181918723e */ /* 0x000fe400000010ff */
[----:B------:R-:W-:Y:S02]  /*6b10*/  F2FP.BF16.F32.PACK_AB R25, R166, R26 ;  /* 0x0000001aa619723e */ /* 0x000fe400000010ff */
[----:B------:R-:W-:Y:S02]  /*6b20*/  F2FP.BF16.F32.PACK_AB R26, R29, R28 ;  /* 0x0000001c1d1a723e */ /* 0x000fe400000010ff */
[----:B------:R-:W-:-:S02]  /*6b30*/  F2FP.BF16.F32.PACK_AB R32, R33, R32 ;  /* 0x000000202120723e */ /* 0x000fc400000010ff */
[----:B------:R-:W-:Y:S01]  /*6b40*/  F2FP.BF16.F32.PACK_AB R27, R12, R27 ;  /* 0x0000001b0c1b723e */ /* 0x000fe200000010ff */
[----:B------:R-:W-:Y:S01]  /*6b50*/  USHF.L.U32 UR8, UR4, 0x2, URZ ;  /* 0x0000000204087899 */ /* 0x000fe2000800063f */
        /* <DEDUP_REMOVED lines=15> */
[----:B------:R-:W-:Y:S02]  /*6c50*/  MOV R10, R0 ;  /* 0x00000000000a7202 */ /* 0x000fe40000000f00 */
[----:B-1----:R-:W-:Y:S02]  /*6c60*/  MOV R11, R13 ;  /* 0x0000000d000b7202 */ /* 0x002fe40000000f00 */
[----:B------:R-:W-:Y:S02]  /*6c70*/  F2FP.BF16.F32.PACK_AB R56, R57, R56 ;  /* 0x000000383938723e */ /* 0x000fe400000010ff */
[----:B------:R-:W-:Y:S01]  /*6c80*/  F2FP.BF16.F32.PACK_AB R50, R53, R52 ;  /* 0x000000343532723e */ /* 0x000fe200000010ff */
[----:B------:R-:W-:Y:S01]  /*6c90*/  IMAD.WIDE R106, R221, 0x2, R10 ;  /* 0x00000002dd6a7825 */ /* 0x000fe200078e020a */
[----:B------:R-:W-:-:S02]  /*6ca0*/  F2FP.BF16.F32.PACK_AB R51, R160, R51 ;  /* 0x00000033a033723e */ /* 0x000fc400000010ff */
[----:B------:R-:W-:Y:S02]  /*6cb0*/  F2FP.BF16.F32.PACK_AB R57, R159, R58 ;  /* 0x0000003a9f39723e */ /* 0x000fe400000010ff */
[C---:B------:R-:W-:Y:S02]  /*6cc0*/  IADD3 R151, P1, R106.reuse, 0x20, RZ ;  /* 0x000000206a977810 */ /* 0x040fe40007f3e0ff */
[C---:B------:R-:W-:Y:S02]  /*6cd0*/  IADD3 R175, P0, R106.reuse, 0x40, RZ ;  /* 0x000000406aaf7810 */ /* 0x040fe40007f1e0ff */
[C---:B------:R-:W-:Y:S01]  /*6ce0*/  IADD3 R183, P5, R106.reuse, 0x4040, RZ ;  /* 0x000040406ab77810 */ /* 0x040fe20007fbe0ff */
[--C-:B------:R-:W-:Y:S01]  /*6cf0*/  IMAD.X R15, RZ, RZ, R107.reuse, P1 ;  /* 0x000000ffff0f7224 */ /* 0x100fe200008e066b */
[C---:B------:R-:W-:Y:S01]  /*6d00*/  IADD3 R177, P4, R106.reuse, 0x60, RZ ;  /* 0x000000606ab17810 */ /* 0x040fe20007f9e0ff */
[--C-:B------:R-:W-:Y:S01]  /*6d10*/  IMAD.X R17, RZ, RZ, R107.reuse, P0 ;  /* 0x000000ffff117224 */ /* 0x100fe200000e066b */
[C---:B------:R-:W-:Y:S01]  /*6d20*/  LOP3.LUT R13, R106.reuse, 0x380, RZ, 0xc0, !PT ;  /* 0x000003806a0d7812 */ /* 0x040fe200078ec0ff */
        /* <DEDUP_REMOVED lines=8> */
[----:B------:R-:W-:Y:S01]  /*6db0*/  LOP3.LUT R14, R151, 0x380, RZ, 0xc0, !PT ;  /* 0x00000380970e7812 */ /* 0x000fe200078ec0ff */
[--C-:B------:R-:W-:Y:S01]  /*6dc0*/  IMAD.X R47, RZ, RZ, R107.reuse, P2 ;  /* 0x000000ffff2f7224 */ /* 0x100fe200010e066b */
[----:B------:R-:W-:Y:S01]  /*6dd0*/  LOP3.LUT R16, R175, 0x380, RZ, 0xc0, !PT ;  /* 0x00000380af107812 */ /* 0x000fe200078ec0ff */
[----:B------:R-:W-:Y:S01]  /*6de0*/  IMAD.X R55, RZ, RZ, R107, P1 ;  /* 0x000000ffff377224 */ /* 0x000fe200008e066b */
[----:B------:R-:W-:Y:S02]  /*6df0*/  LOP3.LUT R18, R177, 0x380, RZ, 0xc0, !PT ;  /* 0x00000380b1127812 */ /* 0x000fe400078ec0ff */
[----:B------:R-:W-:-:S02]  /*6e00*/  IADD3 R4, P5, R106, 0xc020, RZ ;  /* 0x0000c0206a047810 */ /* 0x000fc40007fbe0ff */
[----:B------:R-:W-:Y:S02]  /*6e10*/  SHF.R.U64 R13, R13, 0x3, RZ ;  /* 0x000000030d0d7819 */ /* 0x000fe400000012ff */
[----:B------:R-:W-:Y:S01]  /*6e20*/  LOP3.LUT R20, R179, 0x380, RZ, 0xc0, !PT ;  /* 0x00000380b3147812 */ /* 0x000fe200078ec0ff */
[--C-:B------:R-:W-:Y:S01]  /*6e30*/  IMAD.X R99, RZ, RZ, R107.reuse, P5 ;  /* 0x000000ffff637224 */ /* 0x100fe200028e066b */
[----:B------:R-:W-:Y:S02]  /*6e40*/  IADD3 R189, P0, R106, 0x8020, RZ ;  /* 0x000080206abd7810 */ /* 0x000fe40007f1e0ff */
[----:B------:R-:W-:Y:S02]  /*6e50*/  SHF.R.U64 R14, R14, 0x3, RZ ;  /* 0x000000030e0e7819 */ /* 0x000fe400000012ff */
[----:B------:R-:W-:Y:S01]  /*6e60*/  LOP3.LUT R30, R181, 0x380, RZ, 0xc0, !PT ;  /* 0x00000380b51e7812 */ /* 0x000fe200078ec0ff */
[----:B------:R-:W-:Y:S01]  /*6e70*/  IMAD.X R63, RZ, RZ, R107, P0 ;  /* 0x000000ffff3f7224 */ /* 0x000fe200000e066b */
[----:B------:R-:W-:-:S02]  /*6e80*/  IADD3 R191, P4, R106, 0x8040, RZ ;  /* 0x000080406abf7810 */ /* 0x000fc40007f9e0ff */
[----:B------:R-:W-:Y:S02]  /*6e90*/  SHF.R.U64 R16, R16, 0x3, RZ ;  /* 0x0000000310107819 */ /* 0x000fe400000012ff */
[----:B------:R-:W-:Y:S01]  /*6ea0*/  LOP3.LUT R38, R183, 0x380, RZ, 0xc0, !PT ;  /* 0x00000380b7267812 */ /* 0x000fe200078ec0ff */
[--C-:B------:R-:W-:Y:S01]  /*6eb0*/  IMAD.X R71, RZ, RZ, R107.reuse, P4 ;  /* 0x000000ffff477224 */ /* 0x100fe200020e066b */
[C---:B------:R-:W-:Y:S02]  /*6ec0*/  IADD3 R193, P3, R106.reuse, 0x8060, RZ ;  /* 0x000080606ac17810 */ /* 0x040fe40007f7e0ff */
[C---:B------:R-:W-:Y:S02]  /*6ed0*/  IADD3 R195, P6, R106.reuse, 0xc000, RZ ;  /* 0x0000c0006ac37810 */ /* 0x040fe40007fde0ff */
[C---:B------:R-:W-:Y:S01]  /*6ee0*/  IADD3 R102, P2, R106.reuse, 0xc040, RZ ;  /* 0x0000c0406a667810 */ /* 0x040fe20007f5e0ff */
[--C-:B------:R-:W-:Y:S01]  /*6ef0*/  IMAD.X R79, RZ, RZ, R107.reuse, P3 ;  /* 0x000000ffff4f7224 */ /* 0x100fe200018e066b */
[----:B------:R-:W-:Y:S01]  /*6f00*/  IADD3 R6, P1, R106, 0xc060, RZ ;  /* 0x0000c0606a067810 */ /* 0x000fe20007f3e0ff */
[--C-:B------:R-:W-:Y:S01]  /*6f10*/  IMAD.X R95, RZ, RZ, R107.reuse, P6 ;  /* 0x000000ffff5f7224 */ /* 0x100fe200030e066b */
[----:B------:R-:W-:Y:S01]  /*6f20*/  SHF.R.U64 R18, R18, 0x3, RZ ;  /* 0x0000000312127819 */ /* 0x000fe200000012ff */
[----:B------:R-:W-:Y:S01]  /*6f30*/  IMAD.X R103, RZ, RZ, R107, P2 ;  /* 0x000000ffff677224 */ /* 0x000fe200010e066b */
[----:B------:R-:W-:-:S02]  /*6f40*/  LOP3.LUT R46, R185, 0x380, RZ, 0xc0, !PT ;  /* 0x00000380b92e7812 */ /* 0x000fc400078ec0ff */
[----:B------:R-:W-:Y:S01]  /*6f50*/  LOP3.LUT R106, R13, R106, RZ, 0x3c, !PT ;  /* 0x0000006a0d6a7212 */ /* 0x000fe200078e3cff */
[----:B------:R-:W-:Y:S01]  /*6f60*/  IMAD.X R13, RZ, RZ, R107, P1 ;  /* 0x000000ffff0d7224 */ /* 0x000fe200008e066b */
[----:B------:R-:W-:Y:S02]  /*6f70*/  SHF.R.U64 R20, R20, 0x3, RZ ;  /* 0x0000000314147819 */ /* 0x000fe400000012ff */
[----:B------:R-:W-:Y:S02]  /*6f80*/  LOP3.LUT R54, R187, 0x380, RZ, 0xc0, !PT ;  /* 0x00000380bb367812 */ /* 0x000fe400078ec0ff */
[----:B------:R-:W-:Y:S02]  /*6f90*/  LOP3.LUT R98, R4, 0x380, RZ, 0xc0, !PT ;  /* 0x0000038004627812 */ /* 0x000fe400078ec0ff */
[----:B------:R-:W-:Y:S02]  /*6fa0*/  LOP3.LUT R14, R14, R151, RZ, 0x3c, !PT ;  /* 0x000000970e0e7212 */ /* 0x000fe400078e3cff */
[----:B------:R-:W-:-:S02]  /*6fb0*/  SHF.R.U64 R30, R30, 0x3, RZ ;  /* 0x000000031e1e7819 */ /* 0x000fc400000012ff */
[----:B------:R-:W-:Y:S02]  /*6fc0*/  LOP3.LUT R62, R189, 0x380, RZ, 0xc0, !PT ;  /* 0x00000380bd3e7812 */ /* 0x000fe400078ec0ff */
[----:B------:R-:W-:Y:S02]  /*6fd0*/  LOP3.LUT R16, R16, R175, RZ, 0x3c, !PT ;  /* 0x000000af10107212 */ /* 0x000fe400078e3cff */
[----:B------:R-:W-:Y:S02]  /*6fe0*/  SHF.R.U64 R38, R38, 0x3, RZ ;  /* 0x0000000326267819 */ /* 0x000fe400000012ff */
[----:B------:R-:W-:Y:S02]  /*6ff0*/  LOP3.LUT R70, R191, 0x380, RZ, 0xc0, !PT ;  /* 0x00000380bf467812 */ /* 0x000fe400078ec0ff */
[----:B------:R-:W-:Y:S02]  /*7000*/  LOP3.LUT R18, R18, R177, RZ, 0x3c, !PT ;  /* 0x000000b112127212 */ /* 0x000fe400078e3cff */
[----:B------:R-:W-:-:S02]  /*7010*/  SHF.R.U64 R46, R46, 0x3, RZ ;  /* 0x000000032e2e7819 */ /* 0x000fc400000012ff */
[----:B------:R-:W-:Y:S02]  /*7020*/  LOP3.LUT R78, R193, 0x380, RZ, 0xc0, !PT ;  /* 0x00000380c14e7812 */ /* 0x000fe400078ec0ff */
[----:B------:R-:W-:Y:S02]  /*7030*/  LOP3.LUT R151, R6, 0x380, RZ, 0xc0, !PT ;  /* 0x0000038006977812 */ /* 0x000fe400078ec0ff */
[----:B------:R-:W-:Y:S02]  /*7040*/  LOP3.LUT R20, R20, R179, RZ, 0x3c, !PT ;  /* 0x000000b314147212 */ /* 0x000fe400078e3cff */
[----:B------:R-:W-:Y:S02]  /*7050*/  SHF.R.U64 R54, R54, 0x3, RZ ;  /* 0x0000000336367819 */ /* 0x000fe400000012ff */
[----:B------:R-:W-:Y:S02]  /*7060*/  LOP3.LUT R94, R195, 0x380, RZ, 0xc0, !PT ;  /* 0x00000380c35e7812 */ /* 0x000fe400078ec0ff */
[----:B------:R-:W-:-:S02]  /*7070*/  MOV R106, R106 ;  /* 0x0000006a006a7202 */ /* 0x000fc40000000f00 */
[----:B------:R-:W-:Y:S02]  /*7080*/  SHF.R.U64 R29, R98, 0x3, RZ ;  /* 0x00000003621d7819 */ /* 0x000fe400000012ff */
[----:B------:R-:W-:Y:S01]  /*7090*/  LOP3.LUT R30, R30, R181, RZ, 0x3c, !PT ;  /* 0x000000b51e1e7212 */ /* 0x000fe200078e3cff */
[----:B------:R1:W-:Y:S01]  /*70a0*/  STSM.16.M88.4 [R106], R24 ;  /* 0x000000186a007844 */ /* 0x0003e20000000200 */
[----:B------:R-:W-:Y:S02]  /*70b0*/  SHF.R.U64 R62, R62, 0x3, RZ ;  /* 0x000000033e3e7819 */ /* 0x000fe400000012ff */
[----:B------:R-:W-:Y:S02]  /*70c0*/  LOP3.LUT R107, R102, 0x380, RZ, 0xc0, !PT ;  /* 0x00000380666b7812 */ /* 0x000fe400078ec0ff */
[----:B------:R-:W-:Y:S02]  /*70d0*/  MOV R14, R14 ;  /* 0x0000000e000e7202 */ /* 0x000fe40000000f00 */
[----:B------:R-:W-:-:S02]  /*70e0*/  LOP3.LUT R38, R38, R183, RZ, 0x3c, !PT ;  /* 0x000000b726267212 */ /* 0x000fc400078e3cff */
[----:B------:R-:W-:Y:S01]  /*70f0*/  SHF.R.U64 R70, R70, 0x3, RZ ;  /* 0x0000000346467819 */ /* 0x000fe200000012ff */
[----:B------:R2:W-:Y:S01]  /*7100*/  STSM.16.M88.4 [R14], R32 ;  /* 0x000000200e007844 */ /* 0x0005e20000000200 */
[----:B------:R-:W-:Y:S02]  /*7110*/  MOV R16, R16 ;  /* 0x0000001000107202 */ /* 0x000fe40000000f00 */
[----:B------:R-:W-:Y:S02]  /*7120*/  LOP3.LUT R46, R46, R185, RZ, 0x3c, !PT ;  /* 0x000000b92e2e7212 */ /* 0x000fe400078e3cff */
[----:B------:R-:W-:Y:S01]  /*7130*/  SHF.R.U64 R78, R78, 0x3, RZ ;  /* 0x000000034e4e7819 */ /* 0x000fe200000012ff */
[----:B------:R3:W-:Y:S01]  /*7140*/  STSM.16.M88.4 [R16], R40 ;  /* 0x0000002810007844 */ /* 0x0007e20000000200 */
[----:B------:R-:W-:Y:S02]  /*7150*/  SHF.R.U64 R151, R151, 0x3, RZ ;  /* 0x0000000397977819 */ /* 0x000fe400000012ff */
[----:B------:R-:W-:-:S02]  /*7160*/  MOV R18, R18 ;  /* 0x0000001200127202 */ /* 0x000fc40000000f00 */
[----:B------:R-:W-:Y:S02]  /*7170*/  F2FP.BF16.F32.PACK_AB R64, R65, R64 ;  /* 0x000000404140723e */ /* 0x000fe400000010ff */
[----:B------:R-:W-:Y:S01]  /*7180*/  LOP3.LUT R54, R54, R187, RZ, 0x3c, !PT ;  /* 0x000000bb36367212 */ /* 0x000fe200078e3cff */
[----:B------:R3:W-:Y:S01]  /*7190*/  STSM.16.M88.4 [R18], R48 ;  /* 0x0000003012007844 */ /* 0x0007e20000000200 */
[----:B------:R-:W-:Y:S02]  /*71a0*/  SHF.R.U64 R94, R94, 0x3, RZ ;  /* 0x000000035e5e7819 */ /* 0x000fe400000012ff */
[----:B------:R-:W-:Y:S02]  /*71b0*/  LOP3.LUT R98, R29, R4, RZ, 0x3c, !PT ;  /* 0x000000041d627212 */ /* 0x000fe400078e3cff */
[----:B------:R-:W-:Y:S02]  /*71c0*/  MOV R20, R20 ;  /* 0x0000001400147202 */ /* 0x000fe40000000f00 */
[----:B------:R-:W-:-:S02]  /*71d0*/  F2FP.BF16.F32.PACK_AB R58, R61, R60 ;  /* 0x0000003c3d3a723e */ /* 0x000fc400000010ff */
[----:B------:R-:W-:Y:S02]  /*71e0*/  F2FP.BF16.F32.PACK_AB R59, R158, R59 ;  /* 0x0000003b9e3b723e */ /* 0x000fe400000010ff */
[----:B------:R-:W-:Y:S02]  /*71f0*/  F2FP.BF16.F32.PACK_AB R65, R157, R66 ;  /* 0x000000429d41723e */ /* 0x000fe400000010ff */
[----:B------:R-:W-:Y:S01]  /*7200*/  F2FP.BF16.F32.PACK_AB R72, R73, R72 ;  /* 0x000000484948723e */ /* 0x000fe200000010ff */
[----:B------:R3:W-:Y:S01]  /*7210*/  STSM.16.M88.4 [R20], R56 ;  /* 0x0000003814007844 */ /* 0x0007e20000000200 */
[----:B------:R-:W-:Y:S02]  /*7220*/  LOP3.LUT R62, R62, R189, RZ, 0x3c, !PT ;  /* 0x000000bd3e3e7212 */ /* 0x000fe400078e3cff */
[----:B------:R-:W-:Y:S02]  /*7230*/  SHF.R.U64 R107, R107, 0x3, RZ ;  /* 0x000000036b6b7819 */ /* 0x000fe400000012ff */
[----:B------:R-:W-:-:S02]  /*7240*/  MOV R30, R30 ;  /* 0x0000001e001e7202 */ /* 0x000fc40000000f00 */
[----:B------:R-:W-:Y:S02]  /*7250*/  F2FP.BF16.F32.PACK_AB R66, R69, R68 ;  /* 0x000000444542723e */ /* 0x000fe400000010ff */
[----:B------:R-:W-:Y:S02]  /*7260*/  F2FP.BF16.F32.PACK_AB R67, R155, R67 ;  /* 0x000000439b43723e */ /* 0x000fe400000010ff */
[----:B------:R-:W-:Y:S02]  /*7270*/  F2FP.BF16.F32.PACK_AB R73, R154, R74 ;  /* 0x0000004a9a49723e */ /* 0x000fe400000010ff */
[----:B------:R-:W-:Y:S01]  /*7280*/  F2FP.BF16.F32.PACK_AB R80, R81, R80 ;  /* 0x000000505150723e */ /* 0x000fe200000010ff */
[----:B------:R3:W-:Y:S01]  /*7290*/  STSM.16.M88.4 [R30], R64 ;  /* 0x000000401e007844 */ /* 0x0007e20000000200 */
[----:B------:R-:W-:Y:S02]  /*72a0*/  LOP3.LUT R70, R70, R191, RZ, 0x3c, !PT ;  /* 0x000000bf46467212 */ /* 0x000fe400078e3cff */
[----:B------:R-:W-:-:S02]  /*72b0*/  MOV R38, R38 ;  /* 0x0000002600267202 */ /* 0x000fc40000000f00 */
[----:B------:R-:W-:Y:S02]  /*72c0*/  F2FP.BF16.F32.PACK_AB R74, R77, R76 ;  /* 0x0000004c4d4a723e */ /* 0x000fe400000010ff */
[----:B------:R-:W-:Y:S02]  /*72d0*/  F2FP.BF16.F32.PACK_AB R75, R153, R75 ;  /* 0x0000004b994b723e */ /* 0x000fe400000010ff */
[----:B------:R-:W-:Y:S02]  /*72e0*/  F2FP.BF16.F32.PACK_AB R81, R152, R82 ;  /* 0x000000529851723e */ /* 0x000fe400000010ff */
[----:B------:R-:W-:Y:S01]  /*72f0*/  LOP3.LUT R78, R78, R193, RZ, 0x3c, !PT ;  /* 0x000000c14e4e7212 */ /* 0x000fe200078e3cff */
[----:B------:R3:W-:Y:S01]  /*7300*/  STSM.16.M88.4 [R38], R72 ;  /* 0x0000004826007844 */ /* 0x0007e20000000200 */
[----:B------:R-:W-:Y:S02]  /*7310*/  LOP3.LUT R12, R151, R6, RZ, 0x3c, !PT ;  /* 0x00000006970c7212 */ /* 0x000fe400078e3cff */
[----:B------:R-:W-:-:S02]  /*7320*/  MOV R46, R46 ;  /* 0x0000002e002e7202 */ /* 0x000fc40000000f00 */
[----:B------:R-:W-:Y:S02]  /*7330*/  F2FP.BF16.F32.PACK_AB R82, R85, R84 ;  /* 0x000000545552723e */ /* 0x000fe400000010ff */
[----:B------:R-:W-:Y:S02]  /*7340*/  F2FP.BF16.F32.PACK_AB R83, R83, R86 ;  /* 0x000000565353723e */ /* 0x000fe400000010ff */
[----:B------:R-:W-:Y:S02]  /*7350*/  LOP3.LUT R94, R94, R195, RZ, 0x3c, !PT ;  /* 0x000000c35e5e7212 */ /* 0x000fe400078e3cff */
[----:B------:R-:W-:Y:S01]  /*7360*/  MOV R54, R54 ;  /* 0x0000003600367202 */ /* 0x000fe20000000f00 */
[----:B------:R3:W-:Y:S01]  /*7370*/  STSM.16.M88.4 [R46], R80 ;  /* 0x000000502e007844 */ /* 0x0007e20000000200 */
[----:B------:R-:W-:Y:S02]  /*7380*/  MOV R6, R98 ;  /* 0x0000006200067202 */ /* 0x000fe40000000f00 */
[----:B------:R-:W-:-:S02]  /*7390*/  F2FP.BF16.F32.PACK_AB R84, R89, R88 ;  /* 0x000000585954723e */ /* 0x000fc400000010ff */
[----:B------:R-:W-:Y:S02]  /*73a0*/  F2FP.BF16.F32.PACK_AB R85, R91, R90 ;  /* 0x0000005a5b55723e */ /* 0x000fe400000010ff */
[----:B------:R-:W-:Y:S02]  /*73b0*/  F2FP.BF16.F32.PACK_AB R86, R93, R92 ;  /* 0x0000005c5d56723e */ /* 0x000fe400000010ff */
[----:B------:R-:W-:Y:S02]  /*73c0*/  F2FP.BF16.F32.PACK_AB R87, R167, R87 ;  /* 0x00000057a757723e */ /* 0x000fe400000010ff */
[----:B------:R-:W-:Y:S02]  /*73d0*/  F2FP.BF16.F32.PACK_AB R96, R97, R96 ;  /* 0x000000606160723e */ /* 0x000fe400000010ff */
[----:B------:R-:W-:Y:S01]  /*73e0*/  LOP3.LUT R102, R107, R102, RZ, 0x3c, !PT ;  /* 0x000000666b667212 */ /* 0x000fe200078e3cff */
[----:B------:R3:W-:Y:S01]  /*73f0*/  STSM.16.M88.4 [R54], R84 ;  /* 0x0000005436007844 */ /* 0x0007e20000000200 */
[----:B------:R-:W-:-:S02]  /*7400*/  MOV R62, R62 ;  /* 0x0000003e003e7202 */ /* 0x000fc40000000f00 */
[----:B------:R-:W-:Y:S02]  /*7410*/  F2FP.BF16.F32.PACK_AB R97, R169, R168 ;  /* 0x000000a8a961723e */ /* 0x000fe400000010ff */
[----:B------:R-:W-:Y:S02]  /*7420*/  F2FP.BF16.F32.PACK_AB R98, R101, R100 ;  /* 0x000000646562723e */ /* 0x000fe400000010ff */
[----:B------:R-:W-:Y:S02]  /*7430*/  F2FP.BF16.F32.PACK_AB R99, R171, R170 ;  /* 0x000000aaab63723e */ /* 0x000fe400000010ff */
[----:B------:R-:W-:Y:S02]  /*7440*/  F2FP.BF16.F32.PACK_AB R104, R105, R104 ;  /* 0x000000686968723e */ /* 0x000fe400000010ff */
[----:B------:R-:W-:Y:S01]  /*7450*/  F2FP.BF16.F32.PACK_AB R112, R113, R112 ;  /* 0x000000707170723e */ /* 0x000fe200000010ff */
[----:B------:R3:W-:Y:S01]  /*7460*/  STSM.16.M88.4 [R62], R96 ;  /* 0x000000603e007844 */ /* 0x0007e20000000200 */
[----:B------:R-:W-:-:S02]  /*7470*/  MOV R70, R70 ;  /* 0x0000004600467202 */ /* 0x000fc40000000f00 */
[----:B------:R-:W-:Y:S02]  /*7480*/  F2FP.BF16.F32.PACK_AB R105, R173, R172 ;  /* 0x000000acad69723e */ /* 0x000fe400000010ff */
[----:B-1----:R-:W-:Y:S02]  /*7490*/  F2FP.BF16.F32.PACK_AB R106, R109, R108 ;  /* 0x0000006c6d6a723e */ /* 0x002fe400000010ff */
        /* <DEDUP_REMOVED lines=25> */
[----:B------:R-:W-:Y:S01]  /*7630*/  MOV R4, R12 ;  /* 0x0000000c00047202 */ /* 0x000fe20000000f00 */
[----:B------:R-:W-:Y:S01]  /*7640*/  IMAD.U32 R13, RZ, RZ, UR6 ;  /* 0x00000006ff0d7e24 */ /* 0x000fe2000f8e00ff */
[----:B------:R-:W-:Y:S01]  /*7650*/  F2FP.BF16.F32.PACK_AB R146, R149, R148 ;  /* 0x000000949592723e */ /* 0x000fe200000010ff */
[----:B------:R3:W-:Y:S01]  /*7660*/  STSM.16.M88.4 [R102], R136 ;  /* 0x0000008866007844 */ /* 0x0007e20000000200 */
[----:B------:R-:W-:Y:S01]  /*7670*/  F2FP.BF16.F32.PACK_AB R147, R3, R150 ;  /* 0x000000960393723e */ /* 0x000fe200000010ff */
[----:B------:R-:W-:Y:S01]  /*7680*/  ULDC.64 UR6, c[0x0][0xce0] ;  /* 0x0003380000067ab9 */ /* 0x000fe20000000a00 */
[----:B------:R-:W1:Y:S01]  /*7690*/  LDC R77, c[0x0][0xb88] ;  /* 0x0002e200ff4d7b82 */ /* 0x000e620000000800 */
[----:B------:R-:W-:Y:S01]  /*76a0*/  UISETP.NE.U32.AND UP1, UPT, UR6, URZ, UPT ;  /* 0x0000003f0600728c */ /* 0x000fe2000bf25070 */
[----:B------:R-:W-:Y:S01]  /*76b0*/  PLOP3.LUT P1, PT, PT, PT, UP0, 0x80, 0x0 ;  /* 0x000000000000781c */ /* 0x000fe20003f2f008 */
[----:B------:R3:W-:Y:S01]  /*76c0*/  STSM.16.M88.4 [R4], R144 ;  /* 0x0000009004007844 */ /* 0x0007e20000000200 */
[----:B------:R-:W-:-:S04]  /*76d0*/  IMAD.U32 R12, RZ, RZ, UR4 ;  /* 0x00000004ff0c7e24 */ /* 0x000fc8000f8e00ff */
[----:B------:R-:W-:Y:S01]  /*76e0*/  BAR.SYNC.DEFER_BLOCKING 0x1, 0x100 ;  /* 0x0044000000007b1d */ /* 0x000fe20000010000 */
[----:B------:R-:W-:Y:S01]  /*76f0*/  UISETP.NE.AND.EX UP1, UPT, UR7, URZ, UPT, UP1 ;  /* 0x0000003f0700728c */ /* 0x000fe2000bf25310 */
[----:B------:R-:W-:-:S05]  /*7700*/  IMAD R15, R22, 0x40, R2 ;  /* 0x00000040160f7824 */ /* 0x000fca00078e0202 */
[----:B------:R-:W-:-:S05]  /*7710*/  PLOP3.LUT P2, PT, PT, PT, UP1, 0x80, 0x0 ;  /* 0x000000000000781c */ /* 0x000fca0003f4f018 */
[----:B------:R-:W-:-:S04]  /*7720*/  @UP1 UIADD3 UR6, UP2, UR8, UR6, URZ ;  /* 0x0000000608061290 */ /* 0x000fc8000ff5e03f */
[----:B------:R-:W-:Y:S01]  /*7730*/  @UP1 UIADD3.X UR7, UR9, UR7, URZ, UP2, !UPT ;  /* 0x0000000709071290 */ /* 0x000fe200097fe43f */
[----:B------:R-:W-:-:S04]  /*7740*/  IMAD.WIDE R10, R15, 0x2, R10 ;  /* 0x000000020f0a7825 */ /* 0x000fc800078e020a */
[----:B--2---:R-:W-:Y:S01]  /*7750*/  IMAD.U32 R14, RZ, RZ, UR6 ;  /* 0x00000006ff0e7e24 */ /* 0x004fe2000f8e00ff */
[----:B------:R-:W2:Y:S01]  /*7760*/  @P1 LDG.E R3, desc[UR60][R12.64] ;  /* 0x0000003c0c031981 */ /* 0x000ea2000c1e1900 */
[----:B------:R-:W-:Y:S01]  /*7770*/  IMAD.U32 R15, RZ, RZ, UR7 ;  /* 0x00000007ff0f7e24 */ /* 0x000fe2000f8e00ff */
[----:B------:R-:W-:Y:S01]  /*7780*/  UMOV UR4, URZ ;  /* 0x0000003f00047c82 */ /* 0x000fe20008000000 */
[----:B------:R-:W-:-:S03]  /*7790*/  IADD3 R25, P0, R10, 0x1000, RZ ;  /* 0x000010000a197810 */ /* 0x000fc60007f1e0ff */
[----:B-1----:R3:W5:Y:S01]  /*77a0*/  @P2 LDG.E R77, desc[UR60][R14.64] ;  /* 0x0000003c0e4d2981 */ /* 0x002762000c1e1900 */
[----:B--2---:R-:W-:Y:S01]  /*77b0*/  @P1 R2UR UR4, R3 ;  /* 0x00000000030412ca */ /* 0x004fe200000e0000 */
[----:B---3--:R-:W-:-:S14]  /*77c0*/  @P2 BRA `(.L_x_793) ;  /* 0x0000000000102947 */ /* 0x008fdc0003800000 */
[----:B------:R-:W-:Y:S05]  /*77d0*/  @!P1 BRA `(.L_x_793) ;  /* 0x00000000000c9947 */ /* 0x000fea0003800000 */
[----:B------:R-:W2:Y:S04]  /*77e0*/  LDG.E R4, desc[UR60][R12.64] ;  /* 0x0000003c0c047981 */ /* 0x000ea8000c1e1900 */
[----:B-----5:R-:W2:Y:S02]  /*77f0*/  LDG.E R77, desc[UR60][R12.64+0x4] ;  /* 0x0000043c0c4d7981 */ /* 0x020ea4000c1e1900 */
[----:B--2---:R-:W-:-:S07]  /*7800*/  IMAD.IADD R77, R77, 0x1, -R4 ;  /* 0x000000014d4d7824 */ /* 0x004fce00078e0a04 */
.L_x_793:
[----:B------:R-:W-:Y:S01]  /*7810*/  R2UR UR16, R201 ;  /* 0x00000000c91072ca */ /* 0x000fe200000e0000 */
[----:B------:R-:W-:Y:S01]  /*7820*/  ULDC.64 UR12, c[0x0][0xc70] ;  /* 0x00031c00000c7ab9 */ /* 0x000fe20000000a00 */
[----:B------:R-:W-:Y:S01]  /*7830*/  R2UR UR15, R203 ;  /* 0x00000000cb0f72ca */ /* 0x000fe200000e0000 */
[----:B------:R-:W-:Y:S01]  /*7840*/  USHF.R.S32.HI UR9, URZ, 0x1f, UR4 ;  /* 0x0000001f3f097899 */ /* 0x000fe20008011404 */
[----:B------:R-:W-:Y:S01]  /*7850*/  R2UR UR14, R202 ;  /* 0x00000000ca0e72ca */ /* 0x000fe200000e0000 */
[----:B------:R-:W-:Y:S01]  /*7860*/  UMOV UR8, UR4 ;  /* 0x0000000400087c82 */ /* 0x000fe20008000000 */
[----:B------:R-:W-:Y:S01]  /*7870*/  LOP3.LUT R24, R25, 0x380, RZ, 0xc0, !PT ;  /* 0x0000038019187812 */ /* 0x000fe200078ec0ff */
[----:B------:R-:W-:Y:S01]  /*7880*/  IMAD R6, R200, 0x80, R220 ;  /* 0x00000080c8067824 */ /* 0x000fe200078e02dc */
[C---:B------:R-:W-:Y:S02]  /*7890*/  IADD3 R17, P1, R10.reuse, 0x2000, RZ ;  /* 0x000020000a117810 */ /* 0x040fe40007f3e0ff */
[----:B------:R-:W-:-:S02]  /*78a0*/  IADD3 R13, P2, R10, 0x3000, RZ ;  /* 0x000030000a0d7810 */ /* 0x000fc40007f5e0ff */
[----:B------:R-:W-:Y:S01]  /*78b0*/  SHF.R.U64 R24, R24, 0x3, RZ ;  /* 0x0000000318187819 */ /* 0x000fe200000012ff */
[----:B------:R-:W-:Y:S01]  /*78c0*/  USHF.R.S32.HI UR11, URZ, 0x1f, UR16 ;  /* 0x0000001f3f0b7899 */ /* 0x000fe20008011410 */
[----:B------:R-:W-:Y:S01]  /*78d0*/  LOP3.LUT R16, R17, 0x380, RZ, 0xc0, !PT ;  /* 0x0000038011107812 */ /* 0x000fe200078ec0ff */
[----:B------:R-:W-:Y:S01]  /*78e0*/  USEL UR15, UR15, URZ, !UP0 ;  /* 0x0000003f0f0f7287 */ /* 0x000fe2000c000000 */
[----:B------:R-:W-:Y:S01]  /*78f0*/  LOP3.LUT R12, R13, 0x380, RZ, 0xc0, !PT ;  /* 0x000003800d0c7812 */ /* 0x000fe200078ec0ff */
[----:B------:R-:W-:Y:S01]  /*7900*/  UIMAD UR10, UR11, UR12, URZ ;  /* 0x0000000c0b0a72a4 */ /* 0x000fe2000f8e023f */
[----:B------:R-:W-:Y:S01]  /*7910*/  SHF.R.S32.HI R3, RZ, 0x1f, R6 ;  /* 0x0000001fff037819 */ /* 0x000fe20000011406 */
[----:B------:R-:W-:Y:S01]  /*7920*/  UIMAD.WIDE.U32 UR6, UR16, UR12, UR8 ;  /* 0x0000000c100672a5 */ /* 0x000fe2000f8e0008 */
[----:B------:R-:W-:Y:S01]  /*7930*/  LOP3.LUT R24, R24, R25, RZ, 0x3c, !PT ;  /* 0x0000001918187212 */ /* 0x000fe200078e3cff */
[----:B------:R-:W-:Y:S01]  /*7940*/  UIMAD UR10, UR16, UR13, UR10 ;  /* 0x0000000d100a72a4 */ /* 0x000fe2000f8e020a */
[----:B------:R-:W-:Y:S01]  /*7950*/  SHF.R.U64 R16, R16, 0x3, RZ ;  /* 0x0000000310107819 */ /* 0x000fe200000012ff */
[----:B------:R-:W-:Y:S01]  /*7960*/  USEL UR14, UR14, URZ, !UP0 ;  /* 0x0000003f0e0e7287 */ /* 0x000fe2000c000000 */
[----:B------:R-:W-:Y:S01]  /*7970*/  SHF.R.U64 R12, R12, 0x3, RZ ;  /* 0x000000030c0c7819 */ /* 0x000fe200000012ff */
[----:B------:R-:W-:Y:S01]  /*7980*/  ULDC.64 UR12, c[0x0][0xc78] ;  /* 0x00031e00000c7ab9 */ /* 0x000fe20000000a00 */
[----:B------:R-:W-:Y:S01]  /*7990*/  UIADD3 UR7, UR7, UR10, URZ ;  /* 0x0000000a07077290 */ /* 0x000fe2000fffe03f */
[--C-:B------:R-:W-:Y:S01]  /*79a0*/  IMAD.X R25, RZ, RZ, R11.reuse, P0 ;  /* 0x000000ffff197224 */ /* 0x100fe200000e060b */
[----:B------:R-:W-:Y:S01]  /*79b0*/  UIMAD UR8, UR15, UR12, URZ ;  /* 0x0000000c0f0872a4 */ /* 0x000fe2000f8e023f */
[----:B------:R-:W-:Y:S01]  /*79c0*/  IADD3 R69, P0, R10, 0x8000, RZ ;  /* 0x000080000a457810 */ /* 0x000fe20007f1e0ff */
[----:B------:R-:W-:Y:S01]  /*79d0*/  UIMAD.WIDE.U32 UR6, UR14, UR12, UR6 ;  /* 0x0000000c0e0672a5 */ /* 0x000fe2000f8e0006 */
[----:B------:R-:W-:Y:S01]  /*79e0*/  LOP3.LUT R16, R16, R17, RZ, 0x3c, !PT ;  /* 0x0000001110107212 */ /* 0x000fe200078e3cff */
[----:B------:R-:W-:Y:S01]  /*79f0*/  UIMAD UR8, UR14, UR13, UR8 ;  /* 0x0000000d0e0872a4 */ /* 0x000fe2000f8e0208 */
[----:B------:R-:W-:Y:S01]  /*7a00*/  LOP3.LUT R12, R12, R13, RZ, 0x3c, !PT ;  /* 0x0000000d0c0c7212 */ /* 0x000fe200078e3cff */
[--C-:B------:R-:W-:Y:S01]  /*7a10*/  IMAD.X R17, RZ, RZ, R11.reuse, P1 ;  /* 0x000000ffff117224 */ /* 0x100fe200008e060b */
[----:B------:R-:W-:Y:S01]  /*7a20*/  IADD3 R45, P6, R10, 0x4000, RZ ;  /* 0x000040000a2d7810 */ /* 0x000fe20007fde0ff */
[----:B------:R-:W-:Y:S01]  /*7a30*/  IMAD.X R13, RZ, RZ, R11, P2 ;  /* 0x000000ffff0d7224 */ /* 0x000fe200010e060b */
[----:B------:R-:W-:Y:S01]  /*7a40*/  IADD3 R4, P3, R6, UR6, RZ ;  /* 0x0000000606047c10 */ /* 0x000fe2000ff7e0ff */
[----:B------:R-:W-:Y:S01]  /*7a50*/  IMAD.U32 R14, RZ, RZ, UR8 ;  /* 0x00000008ff0e7e24 */ /* 0x000fe2000f8e00ff */
[----:B------:R-:W-:Y:S01]  /*7a60*/  IADD3 R61, P1, R10, 0x9000, RZ ;  /* 0x000090000a3d7810 */ /* 0x000fe20007f3e0ff */
[----:B------:R-:W-:Y:S01]  /*7a70*/  ULDC.64 UR12, c[0x0][0xba0] ;  /* 0x0002e800000c7ab9 */ /* 0x000fe20000000a00 */
[----:B------:R-:W-:-:S02]  /*7a80*/  LOP3.LUT R68, R69, 0x380, RZ, 0xc0, !PT ;  /* 0x0000038045447812 */ /* 0x000fc400078ec0ff */
[----:B------:R-:W-:Y:S01]  /*7a90*/  IADD3.X R3, R3, UR7, R14, P3, !PT ;  /* 0x0000000703037c10 */ /* 0x000fe20009ffe40e */
[----:B------:R-:W-:Y:S01]  /*7aa0*/  ULDC.64 UR6, c[0x0][0xc40] ;  /* 0x0003100000067ab9 */ /* 0x000fe20000000a00 */
[----:B------:R-:W-:Y:S02]  /*7ab0*/  IADD3 R49, P2, R10, 0xa000, RZ ;  /* 0x0000a0000a317810 */ /* 0x000fe40007f5e0ff */
[----:B------:R-:W-:Y:S02]  /*7ac0*/  LEA R50, P3, R4, UR6, 0x2 ;  /* 0x0000000604327c11 */ /* 0x000fe4000f8610ff */
[----:B------:R-:W-:Y:S02]  /*7ad0*/  IADD3 R41, P5, R10, 0x5000, RZ ;  /* 0x000050000a297810 */ /* 0x000fe40007fbe0ff */
[----:B------:R-:W-:Y:S01]  /*7ae0*/  LEA.HI.X R51, R4, UR7, R3, 0x2, P3 ;  /* 0x0000000704337c11 */ /* 0x000fe200098f1403 */
[----:B------:R-:W-:Y:S01]  /*7af0*/  VIADD R4, R6, 0x8 ;  /* 0x0000000806047836 */ /* 0x000fe20000000000 */
[----:B------:R-:W-:-:S02]  /*7b00*/  IADD3 R37, P4, R10, 0x6000, RZ ;  /* 0x000060000a257810 */ /* 0x000fc40007f9e0ff */
[----:B------:R-:W-:Y:S02]  /*7b10*/  IADD3 R29, P3, R10, 0x7000, RZ ;  /* 0x000070000a1d7810 */ /* 0x000fe40007f7e0ff */
[----:B------:R-:W-:Y:S02]  /*7b20*/  LOP3.LUT R44, R45, 0x380, RZ, 0xc0, !PT ;  /* 0x000003802d2c7812 */ /* 0x000fe400078ec0ff */
[----:B------:R-:W-:Y:S02]  /*7b30*/  LOP3.LUT R60, R61, 0x380, RZ, 0xc0, !PT ;  /* 0x000003803d3c7812 */ /* 0x000fe400078ec0ff */
[----:B------:R-:W-:Y:S02]  /*7b40*/  SHF.R.U64 R68, R68, 0x3, RZ ;  /* 0x0000000344447819 */ /* 0x000fe400000012ff */
[----:B------:R-:W-:Y:S02]  /*7b50*/  LOP3.LUT R48, R49, 0x380, RZ, 0xc0, !PT ;  /* 0x0000038031307812 */ /* 0x000fe400078ec0ff */
[----:B------:R-:W-:-:S02]  /*7b60*/  LOP3.LUT R40, R41, 0x380, RZ, 0xc0, !PT ;  /* 0x0000038029287812 */ /* 0x000fc400078ec0ff */
[----:B------:R-:W-:Y:S02]  /*7b70*/  LOP3.LUT R36, R37, 0x380, RZ, 0xc0, !PT ;  /* 0x0000038025247812 */ /* 0x000fe400078ec0ff */
[----:B------:R-:W-:Y:S02]  /*7b80*/  LOP3.LUT R28, R29, 0x380, RZ, 0xc0, !PT ;  /* 0x000003801d1c7812 */ /* 0x000fe400078ec0ff */
[----:B------:R-:W-:Y:S02]  /*7b90*/  SHF.R.U64 R44, R44, 0x3, RZ ;  /* 0x000000032c2c7819 */ /* 0x000fe400000012ff */
[----:B------:R-:W-:Y:S02]  /*7ba0*/  SHF.R.U64 R60, R60, 0x3, RZ ;  /* 0x000000033c3c7819 */ /* 0x000fe400000012ff */
[----:B------:R-:W-:Y:S01]  /*7bb0*/  LOP3.LUT R68, R68, R69, RZ, 0x3c, !PT ;  /* 0x0000004544447212 */ /* 0x000fe200078e3cff */
[----:B------:R-:W-:Y:S01]  /*7bc0*/  IMAD.X R69, RZ, RZ, R11, P0 ;  /* 0x000000ffff457224 */ /* 0x000fe200000e060b */
[----:B------:R-:W-:-:S02]  /*7bd0*/  SHF.R.U64 R48, R48, 0x3, RZ ;  /* 0x0000000330307819 */ /* 0x000fc400000012ff */
[----:B------:R-:W-:Y:S02]  /*7be0*/  LOP3.LUT P0, RZ, R205, 0x3, RZ, 0xc0, !PT ;  /* 0x00000003cdff7812 */ /* 0x000fe4000780c0ff */
[----:B------:R-:W-:Y:S02]  /*7bf0*/  SHF.R.U64 R40, R40, 0x3, RZ ;  /* 0x0000000328287819 */ /* 0x000fe400000012ff */
[----:B------:R-:W-:Y:S02]  /*7c00*/  SHF.R.U64 R36, R36, 0x3, RZ ;  /* 0x0000000324247819 */ /* 0x000fe400000012ff */
[----:B------:R-:W-:Y:S02]  /*7c10*/  SHF.R.U64 R28, R28, 0x3, RZ ;  /* 0x000000031c1c7819 */ /* 0x000fe400000012ff */
[----:B------:R-:W-:Y:S01]  /*7c20*/  LOP3.LUT R44, R44, R45, RZ, 0x3c, !PT ;  /* 0x0000002d2c2c7212 */ /* 0x000fe200078e3cff */
[--C-:B------:R-:W-:Y:S01]  /*7c30*/  IMAD.X R45, RZ, RZ, R11.reuse, P6 ;  /* 0x000000ffff2d7224 */ /* 0x100fe200030e060b */
[----:B------:R-:W-:Y:S01]  /*7c40*/  LOP3.LUT R60, R60, R61, RZ, 0x3c, !PT ;  /* 0x0000003d3c3c7212 */ /* 0x000fe200078e3cff */
[--C-:B------:R-:W-:Y:S01]  /*7c50*/  IMAD.X R61, RZ, RZ, R11.reuse, P1 ;  /* 0x000000ffff3d7224 */ /* 0x100fe200008e060b */
[----:B------:R-:W-:Y:S01]  /*7c60*/  LOP3.LUT R48, R48, R49, RZ, 0x3c, !PT ;  /* 0x0000003130307212 */ /* 0x000fe200078e3cff */
[----:B------:R-:W-:Y:S01]  /*7c70*/  IMAD.X R49, RZ, RZ, R11, P2 ;  /* 0x000000ffff317224 */ /* 0x000fe200010e060b */
[----:B------:R-:W-:-:S02]  /*7c80*/  IADD3 R21, P6, R10, 0xb000, RZ ;  /* 0x0000b0000a157810 */ /* 0x000fc40007fde0ff */
[----:B-----5:R-:W-:Y:S02]  /*7c90*/  ISETP.GE.OR P1, PT, R6, R77, P0 ;  /* 0x0000004d0600720c */ /* 0x020fe40000726670 */
[----:B------:R-:W-:Y:S01]  /*7ca0*/  LOP3.LUT R40, R40, R41, RZ, 0x3c, !PT ;  /* 0x0000002928287212 */ /* 0x000fe200078e3cff */
[--C-:B------:R-:W-:Y:S01]  /*7cb0*/  IMAD.X R41, RZ, RZ, R11.reuse, P5 ;  /* 0x000000ffff297224 */ /* 0x100fe200028e060b */
[----:B------:R-:W-:Y:S01]  /*7cc0*/  LOP3.LUT R36, R36, R37, RZ, 0x3c, !PT ;  /* 0x0000002524247212 */ /* 0x000fe200078e3cff */
[--C-:B------:R-:W-:Y:S01]  /*7cd0*/  IMAD.X R37, RZ, RZ, R11.reuse, P4 ;  /* 0x000000ffff257224 */ /* 0x100fe200020e060b */
[----:B------:R-:W-:Y:S01]  /*7ce0*/  LOP3.LUT R28, R28, R29, RZ, 0x3c, !PT ;  /* 0x0000001d1c1c7212 */ /* 0x000fe200078e3cff */
[----:B------:R-:W-:Y:S01]  /*7cf0*/  IMAD.X R29, RZ, RZ, R11, P3 ;  /* 0x000000ffff1d7224 */ /* 0x000fe200018e060b */
[C---:B------:R-:W-:Y:S02]  /*7d00*/  IADD3 R6, P2, R10.reuse, 0xf000, RZ ;  /* 0x0000f0000a067810 */ /* 0x040fe40007f5e0ff */
[----:B------:R-:W-:-:S02]  /*7d10*/  IADD3 R73, P5, R10, 0xc000, RZ ;  /* 0x0000c0000a497810 */ /* 0x000fc40007fbe0ff */
[C---:B------:R-:W-:Y:S02]  /*7d20*/  IADD3 R65, P4, R10.reuse, 0xd000, RZ ;  /* 0x0000d0000a417810 */ /* 0x040fe40007f9e0ff */
[C---:B------:R-:W-:Y:S01]  /*7d30*/  LOP3.LUT R15, R10.reuse, 0x380, RZ, 0xc0, !PT ;  /* 0x000003800a0f7812 */ /* 0x040fe200078ec0ff */
[----:B------:R-:W-:Y:S01]  /*7d40*/  UIMAD UR6, UR9, UR12, URZ ;  /* 0x0000000c090672a4 */ /* 0x000fe2000f8e023f */
[----:B------:R-:W-:Y:S01]  /*7d50*/  IADD3 R57, P3, R10, 0xe000, RZ ;  /* 0x0000e0000a397810 */ /* 0x000fe20007f7e0ff */
[----:B------:R-:W-:Y:S01]  /*7d60*/  IMAD.U32 R23, RZ, RZ, UR12 ;  /* 0x0000000cff177e24 */ /* 0x000fe2000f8e00ff */
[----:B------:R-:W-:Y:S01]  /*7d70*/  ISETP.GE.OR P0, PT, R4, R77, P0 ;  /* 0x0000004d0400720c */ /* 0x000fe20000706670 */
[----:B------:R-:W-:Y:S01]  /*7d80*/  IMAD.X R53, RZ, RZ, R11, P2 ;  /* 0x000000ffff357224 */ /* 0x000fe200010e060b */
[----:B------:R-:W-:Y:S01]  /*7d90*/  LOP3.LUT R20, R21, 0x380, RZ, 0xc0, !PT ;  /* 0x0000038015147812 */ /* 0x000fe200078ec0ff */
[----:B------:R-:W-:Y:S01]  /*7da0*/  @!P1 STG.E desc[UR60][R50.64], R9 ;  /* 0x0000000932009986 */ /* 0x000fe2000c10193c */
[----:B------:R-:W-:-:S02]  /*7db0*/  LOP3.LUT R3, R6, 0x380, RZ, 0xc0, !PT ;  /* 0x0000038006037812 */ /* 0x000fc400078ec0ff */
[----:B------:R-:W-:Y:S02]  /*7dc0*/  LOP3.LUT R72, R73, 0x380, RZ, 0xc0, !PT ;  /* 0x0000038049487812 */ /* 0x000fe400078ec0ff */
[----:B------:R-:W-:Y:S02]  /*7dd0*/  LOP3.LUT R64, R65, 0x380, RZ, 0xc0, !PT ;  /* 0x0000038041407812 */ /* 0x000fe400078ec0ff */
[----:B------:R-:W-:Y:S02]  /*7de0*/  LOP3.LUT R56, R57, 0x380, RZ, 0xc0, !PT ;  /* 0x0000038039387812 */ /* 0x000fe400078ec0ff */
[----:B------:R-:W-:Y:S01]  /*7df0*/  SHF.R.U64 R20, R20, 0x3, RZ ;  /* 0x0000000314147819 */ /* 0x000fe200000012ff */
[----:B------:R1:W-:Y:S01]  /*7e00*/  @!P0 STG.E desc[UR60][R50.64+0x20], R8 ;  /* 0x0000200832008986 */ /* 0x0003e2000c10193c */
[----:B------:R-:W-:Y:S02]  /*7e10*/  SHF.R.U64 R15, R15, 0x3, RZ ;  /* 0x000000030f0f7819 */ /* 0x000fe400000012ff */
[----:B------:R-:W-:Y:S01]  /*7e20*/  SHF.R.U64 R3, R3, 0x3, RZ ;  /* 0x0000000303037819 */ /* 0x000fe200000012ff */
[----:B------:R-:W-:Y:S01]  /*7e30*/  UIMAD UR6, UR4, UR13, UR6 ;  /* 0x0000000d040672a4 */ /* 0x000fe2000f8e0206 */
[----:B------:R-:W-:Y:S01]  /*7e40*/  SHF.R.U64 R72, R72, 0x3, RZ ;  /* 0x0000000348487819 */ /* 0x000fe200000012ff */
[----:B------:R-:W5:Y:S01]  /*7e50*/  LD.E.128 R24, desc[UR60][R24.64] ;  /* 0x0000003c18187980 */ /* 0x000f62000c101d00 */
[----:B------:R-:W-:-:S02]  /*7e60*/  SHF.R.U64 R64, R64, 0x3, RZ ;  /* 0x0000000340407819 */ /* 0x000fc400000012ff */
[----:B------:R-:W-:Y:S01]  /*7e70*/  SHF.R.U64 R56, R56, 0x3, RZ ;  /* 0x0000000338387819 */ /* 0x000fe200000012ff */
[----:B------:R-:W5:Y:S01]  /*7e80*/  LD.E.128 R16, desc[UR60][R16.64] ;  /* 0x0000003c10107980 */ /* 0x000f62000c101d00 */
[----:B------:R-:W-:Y:S01]  /*7e90*/  LOP3.LUT R20, R20, R21, RZ, 0x3c, !PT ;  /* 0x0000001514147212 */ /* 0x000fe200078e3cff */
[--C-:B------:R-:W-:Y:S01]  /*7ea0*/  IMAD.X R21, RZ, RZ, R11.reuse, P6 ;  /* 0x000000ffff157224 */ /* 0x100fe200030e060b */
[----:B------:R-:W-:Y:S01]  /*7eb0*/  LOP3.LUT R10, R15, R10, RZ, 0x3c, !PT ;  /* 0x0000000a0f0a7212 */ /* 0x000fe200078e3cff */
[----:B------:R-:W5:Y:S01]  /*7ec0*/  LD.E.128 R44, desc[UR60][R44.64] ;  /* 0x0000003c2c2c7980 */ /* 0x000f62000c101d00 */
[----:B------:R-:W-:Y:S02]  /*7ed0*/  LOP3.LUT R52, R3, R6, RZ, 0x3c, !PT ;  /* 0x0000000603347212 */ /* 0x000fe400078e3cff */
[--C-:B------:R-:W-:Y:S01]  /*7ee0*/  SHF.R.S32.HI R3, RZ, 0x1f, R2.reuse ;  /* 0x0000001fff037819 */ /* 0x100fe20000011402 */
[----:B------:R-:W5:Y:S01]  /*7ef0*/  LD.E.128 R32, desc[UR60][R10.64] ;  /* 0x0000003c0a207980 */ /* 0x000f62000c101d00 */
[----:B------:R-:W-:Y:S01]  /*7f00*/  LOP3.LUT R72, R72, R73, RZ, 0x3c, !PT ;  /* 0x0000004948487212 */ /* 0x000fe200078e3cff */
[--C-:B------:R-:W-:Y:S01]  /*7f10*/  IMAD.X R73, RZ, RZ, R11.reuse, P5 ;  /* 0x000000ffff497224 */ /* 0x100fe200028e060b */
[----:B------:R-:W-:Y:S01]  /*7f20*/  LOP3.LUT R64, R64, R65, RZ, 0x3c, !PT ;  /* 0x0000004140407212 */ /* 0x000fe200078e3cff */
[--C-:B------:R-:W-:Y:S01]  /*7f30*/  IMAD.X R65, RZ, RZ, R11.reuse, P4 ;  /* 0x000000ffff417224 */ /* 0x100fe200020e060b */
[----:B------:R-:W-:Y:S01]  /*7f40*/  LOP3.LUT R56, R56, R57, RZ, 0x3c, !PT ;  /* 0x0000003938387212 */ /* 0x000fe200078e3cff */
[----:B------:R-:W-:Y:S01]  /*7f50*/  IMAD.X R57, RZ, RZ, R11, P3 ;  /* 0x000000ffff397224 */ /* 0x000fe200018e060b */
[----:B------:R-:W5:Y:S04]  /*7f60*/  LD.E.128 R12, desc[UR60][R12.64] ;  /* 0x0000003c0c0c7980 */ /* 0x000f68000c101d00 */
[----:B-1----:R1:W5:Y:S04]  /*7f70*/  LD.E.128 R8, desc[UR60][R20.64] ;  /* 0x0000003c14087980 */ /* 0x002368000c101d00 */
[----:B------:R-:W5:Y:S04]  /*7f80*/  LD.E.128 R40, desc[UR60][R40.64] ;  /* 0x0000003c28287980 */ /* 0x000f68000c101d00 */
[----:B------:R-:W5:Y:S01]  /*7f90*/  LD.E.128 R36, desc[UR60][R36.64] ;  /* 0x0000003c24247980 */ /* 0x000f62000c101d00 */
[----:B-1----:R-:W-:-:S03]  /*7fa0*/  IMAD.WIDE.U32 R20, R23, UR4, R2 ;  /* 0x0000000417147c25 */ /* 0x002fc6000f8e0002 */
[----:B------:R-:W5:Y:S01]  /*7fb0*/  LD.E.128 R28, desc[UR60][R28.64] ;  /* 0x0000003c1c1c7980 */ /* 0x000f62000c101d00 */
[----:B------:R-:W-:Y:S01]  /*7fc0*/  VIADD R21, R21, UR6 ;  /* 0x0000000615157c36 */ /* 0x000fe20008000000 */
[----:B------:R-:W-:Y:S02]  /*7fd0*/  ULDC.64 UR6, c[0x0][0xbe0] ;  /* 0x0002f80000067ab9 */ /* 0x000fe40000000a00 */
[----:B------:R-:W5:Y:S04]  /*7fe0*/  LD.E.128 R68, desc[UR60][R68.64] ;  /* 0x0000003c44447980 */ /* 0x000f68000c101d00 */
[----:B------:R-:W5:Y:S04]  /*7ff0*/  LD.E.128 R60, desc[UR60][R60.64] ;  /* 0x0000003c3c3c7980 */ /* 0x000f68000c101d00 */
[----:B------:R-:W5:Y:S04]  /*8000*/  LD.E.128 R48, desc[UR60][R48.64] ;  /* 0x0000003c30307980 */ /* 0x000f68000c101d00 */
        /* <DEDUP_REMOVED lines=10> */
[----:B-1----:R-:W1:Y:S01]  /*80b0*/  FENCE.VIEW.ASYNC.S ;  /* 0x00000000000073c6 */ /* 0x002e620000000000 */
[----:B------:R-:W-:Y:S01]  /*80c0*/  IMAD.U32 R23, RZ, RZ, UR6 ;  /* 0x00000006ff177e24 */ /* 0x000fe2000f8e00ff */
[----:B------:R-:W-:Y:S01]  /*80d0*/  UIMAD UR4, UR16, UR7, UR4 ;  /* 0x00000007100472a4 */ /* 0x000fe2000f8e0204 */
[----:B------:R-:W-:-:S02]  /*80e0*/  IMAD R77, R200, -0x80, R77 ;  /* 0xffffff80c84d7824 */ /* 0x000fc400078e024d */
[----:B------:R-:W-:Y:S01]  /*80f0*/  IMAD.WIDE.U32 R20, R23, UR16, R20 ;  /* 0x0000001017147c25 */ /* 0x000fe2000f8e0014 */
[----:B------:R-:W-:Y:S02]  /*8100*/  ULDC.64 UR6, c[0x0][0xbe8] ;  /* 0x0002fa0000067ab9 */ /* 0x000fe40000000a00 */
[CC--:B------:R-:W-:Y:S01]  /*8110*/  ISETP.GE.AND P3, PT, R22.reuse, R77.reuse, PT ;  /* 0x0000004d1600720c */ /* 0x0c0fe20003f66270 */
[----:B------:R-:W-:Y:S01]  /*8120*/  VIADD R21, R21, UR4 ;  /* 0x0000000415157c36 */ /* 0x000fe20008000000 */
[----:B------:R-:W-:Y:S01]  /*8130*/  UIMAD UR4, UR15, UR6, URZ ;  /* 0x000000060f0472a4 */ /* 0x000fe2000f8e023f */
[----:B------:R-:W-:Y:S02]  /*8140*/  VIADD R3, R22, 0x20 ;  /* 0x0000002016037836 */ /* 0x000fe40000000000 */
[----:B------:R-:W-:Y:S02]  /*8150*/  VIADD R0, R0, 0x32420 ;  /* 0x0003242000007836 */ /* 0x000fe40000000000 */
[----:B------:R-:W-:Y:S01]  /*8160*/  IMAD.U32 R79, RZ, RZ, UR6 ;  /* 0x00000006ff4f7e24 */ /* 0x000fe2000f8e00ff */
[----:B------:R-:W-:Y:S01]  /*8170*/  UIMAD UR4, UR14, UR7, UR4 ;  /* 0x000000070e0472a4 */ /* 0x000fe2000f8e0204 */
[----:B------:R-:W-:Y:S01]  /*8180*/  ISETP.GE.AND P0, PT, R3, R77, PT ;  /* 0x0000004d0300720c */ /* 0x000fe20003f06270 */
[----:B------:R-:W-:Y:S01]  /*8190*/  VIADD R3, R22, 0x40 ;  /* 0x0000004016037836 */ /* 0x000fe20000000000 */
[----:B------:R-:W-:Y:S01]  /*81a0*/  PRMT R0, RZ, 0x654, R0 ;  /* 0x00000654ff007816 */ /* 0x000fe20000000000 */
[----:B------:R-:W-:Y:S01]  /*81b0*/  IMAD.WIDE.U32 R78, R79, UR14, R20 ;  /* 0x0000000e4f4e7c25 */ /* 0x000fe2000f8e0014 */
[----:B------:R-:W-:-:S03]  /*81c0*/  SHF.R.S32.HI R23, RZ, 0x1f, R22 ;  /* 0x0000001fff177819 */ /* 0x000fc60000011416 */
[----:B------:R-:W-:Y:S01]  /*81d0*/  VIADD R4, R22, 0x60 ;  /* 0x0000006016047836 */ /* 0x000fe20000000000 */
[----:B-1----:R1:W-:Y:S01]  /*81e0*/  SYNCS.ARRIVE.TRANS64.RED.A1T0 RZ, [R0+URZ], RZ ;  /* 0x000000ff00ff79a7 */ /* 0x0023e2000810043f */
[----:B------:R-:W-:Y:S01]  /*81f0*/  VIADD R83, R79, UR4 ;  /* 0x000000044f537c36 */ /* 0x000fe20008000000 */
[----:B------:R-:W-:Y:S01]  /*8200*/  BSSY B1, `(.L_x_794) ;  /* 0x000001b000017945 */ /* 0x000fe20003800000 */
[-C--:B------:R-:W-:Y:S02]  /*8210*/  ISETP.GE.AND P1, PT, R3, R77.reuse, PT ;  /* 0x0000004d0300720c */ /* 0x080fe40003f26270 */
[----:B------:R-:W-:Y:S01]  /*8220*/  ISETP.GE.AND P2, PT, R4, R77, PT ;  /* 0x0000004d0400720c */ /* 0x000fe20003f46270 */
[----:B------:R-:W-:Y:S01]  /*8230*/  IMAD.WIDE R76, R200, 0x80, R22 ;  /* 0x00000080c84c7825 */ /* 0x000fe200078e0216 */
[----:B------:R-:W-:Y:S11]  /*8240*/  @P3 BRA `(.L_x_795) ;  /* 0x0000000000583947 */ /* 0x000ff60003800000 */
[----:B------:R-:W-:Y:S01]  /*8250*/  ULDC.64 UR6, c[0x0][0xbd8] ;  /* 0x0002f60000067ab9 */ /* 0x000fe20000000a00 */
[----:B------:R-:W-:Y:S01]  /*8260*/  IMAD.MOV.U32 R20, RZ, RZ, R78 ;  /* 0x000000ffff147224 */ /* 0x000fe200078e004e */
[----:B------:R-:W-:Y:S01]  /*8270*/  ULDC UR4, c[0x0][0xb8c] ;  /* 0x0002e30000047ab9 */ /* 0x000fe20000000800 */
[----:B------:R-:W-:Y:S01]  /*8280*/  IMAD R3, R77, UR6, RZ ;  /* 0x000000064d037c24 */ /* 0x000fe2000f8e02ff */
[C---:B------:R-:W-:Y:S01]  /*8290*/  ISETP.GE.AND P4, PT, R2.reuse, UR4, PT ;  /* 0x0000000402007c0c */ /* 0x040fe2000bf86270 */
[----:B------:R-:W-:Y:S02]  /*82a0*/  IMAD.MOV.U32 R21, RZ, RZ, R83 ;  /* 0x000000ffff157224 */ /* 0x000fe400078e0053 */
[----:B-1----:R-:W-:Y:S02]  /*82b0*/  VIADD R0, R2, 0x40 ;  /* 0x0000004002007836 */ /* 0x002fe40000000000 */
        /* <DEDUP_REMOVED lines=15> */
.L_x_795:
[----:B------:R-:W-:Y:S05]  /*83b0*/  BSYNC B1 ;  /* 0x0000000000017941 */ /* 0x000fea0003800000 */
.L_x_794:
[----:B------:R-:W-:Y:S04]  /*83c0*/  BSSY B1, `(.L_x_796) ;  /* 0x000001a000017945 */ /* 0x000fe80003800000 */
[----:B------:R-:W-:Y:S05]  /*83d0*/  @P0 BRA `(.L_x_797) ;  /* 0x0000000000600947 */ /* 0x000fea0003800000 */
[----:B------:R-:W-:Y:S01]  /*83e0*/  IADD3 R3, P0, R76, 0x20, RZ ;  /* 0x000000204c037810 */ /* 0x000fe20007f1e0ff */
[C---:B------:R-:W-:Y:S01]  /*83f0*/  VIADD R4, R2.reuse, 0x40 ;  /* 0x0000004002047836 */ /* 0x040fe20000000000 */
[----:B------:R-:W-:Y:S01]  /*8400*/  ULDC UR4, c[0x0][0xb8c] ;  /* 0x0002e30000047ab9 */ /* 0x000fe20000000800 */
[----:B------:R-:W-:Y:S01]  /*8410*/  ULDC.64 UR6, c[0x0][0xbd8] ;  /* 0x0002f60000067ab9 */ /* 0x000fe20000000a00 */
[----:B------:R-:W-:Y:S01]  /*8420*/  IMAD.MOV.U32 R20, RZ, RZ, R78 ;  /* 0x000000ffff147224 */ /* 0x000fe200078e004e */
[----:B------:R-:W-:Y:S01]  /*8430*/  ISETP.GE.AND P3, PT, R2, UR4, PT ;  /* 0x0000000402007c0c */ /* 0x000fe2000bf66270 */
[----:B-1----:R-:W-:Y:S01]  /*8440*/  IMAD.X R0, RZ, RZ, R77, P0 ;  /* 0x000000ffff007224 */ /* 0x002fe200000e064d */
        /* <DEDUP_REMOVED lines=10> */
[----:B--2--5:R-:W-:Y:S01]  /*84f0*/  LEA R32, P0, R20, UR6, 0x1 ;  /* 0x0000000614207c11 */ /* 0x024fe2000f8008ff */
[----:B------:R-:W-:-:S05]  /*8500*/  IMAD.IADD R3, R21, 0x1, R3 ;  /* 0x0000000115037824 */ /* 0x000fca00078e0203 */
[----:B------:R-:W-:-:S05]  /*8510*/  LEA.HI.X R33, R20, UR7, R3, 0x1, P0 ;  /* 0x0000000714217c11 */ /* 0x000fca00080f0c03 */
[----:B------:R3:W-:Y:S04]  /*8520*/  @!P3 STG.E.128 desc[UR60][R32.64], R24 ;  /* 0x000000182000b986 */ /* 0x0007e8000c101d3c */
[----:B------:R3:W-:Y:S04]  /*8530*/  @!P4 STG.E.128 desc[UR60][R32.64+0x80], R40 ;  /* 0x000080282000c986 */ /* 0x0007e8000c101d3c */
[----:B------:R3:W-:Y:S04]  /*8540*/  @!P5 STG.E.128 desc[UR60][R32.64+0x100], R60 ;  /* 0x0001003c2000d986 */ /* 0x0007e8000c101d3c */
[----:B------:R3:W-:Y:S02]  /*8550*/  @!P6 STG.E.128 desc[UR60][R32.64+0x180], R64 ;  /* 0x000180402000e986 */ /* 0x0007e4000c101d3c */
.L_x_797:
[----:B------:R-:W-:Y:S05]  /*8560*/  BSYNC B1 ;  /* 0x0000000000017941 */ /* 0x000fea0003800000 */
.L_x_796:
        /* <DEDUP_REMOVED lines=19> */
[----:B---3-5:R-:W-:Y:S01]  /*86a0*/  LEA R24, P0, R20, UR6, 0x1 ;  /* 0x0000000614187c11 */ /* 0x028fe2000f8008ff */
[----:B------:R-:W-:-:S05]  /*86b0*/  IMAD.IADD R3, R21, 0x1, R3 ;  /* 0x0000000115037824 */ /* 0x000fca00078e0203 */
[----:B------:R-:W-:-:S05]  /*86c0*/  LEA.HI.X R25, R20, UR7, R3, 0x1, P0 ;  /* 0x0000000714197c11 */ /* 0x000fca00080f0c03 */
[----:B------:R4:W-:Y:S04]  /*86d0*/  @!P1 STG.E.128 desc[UR60][R24.64], R16 ;  /* 0x0000001018009986 */ /* 0x0009e8000c101d3c */
[----:B------:R4:W-:Y:S04]  /*86e0*/  @!P3 STG.E.128 desc[UR60][R24.64+0x80], R36 ;  /* 0x000080241800b986 */ /* 0x0009e8000c101d3c */
[----:B------:R4:W-:Y:S04]  /*86f0*/  @!P4 STG.E.128 desc[UR60][R24.64+0x100], R48 ;  /* 0x000100301800c986 */ /* 0x0009e8000c101d3c */
[----:B------:R4:W-:Y:S02]  /*8700*/  @!P5 STG.E.128 desc[UR60][R24.64+0x180], R56 ;  /* 0x000180381800d986 */ /* 0x0009e4000c101d3c */
.L_x_799:
[----:B------:R-:W-:Y:S05]  /*8710*/  BSYNC B1 ;  /* 0x0000000000017941 */ /* 0x000fea0003800000 */
.L_x_798:
[----:B------:R-:W-:Y:S05]  /*8720*/  @P2 BRA `(.L_x_800) ;  /* 0x0000000c00882947 */ /* 0x000fea0003800000 */
[----:B------:R-:W-:Y:S01]  /*8730*/  IADD3 R3, P0, R76, 0x60, RZ ;  /* 0x000000604c037810 */ /* 0x000fe20007f1e0ff */
[C---:B-1----:R-:W-:Y:S01]  /*8740*/  VIADD R0, R2.reuse, 0x40 ;  /* 0x0000004002007836 */ /* 0x042fe20000000000 */
[----:B------:R-:W-:Y:S01]  /*8750*/  ULDC UR4, c[0x0][0xb8c] ;  /* 0x0002e30000047ab9 */ /* 0x000fe20000000800 */
[----:B------:R-:W-:Y:S01]  /*8760*/  ULDC.64 UR6, c[0x0][0xbd8] ;  /* 0x0002f60000067ab9 */ /* 0x000fe20000000a00 */
[----:B----45:R-:W-:Y:S01]  /*8770*/  IMAD.MOV.U32 R16, RZ, RZ, R78 ;  /* 0x000000ffff107224 */ /* 0x030fe200078e004e */
        /* <DEDUP_REMOVED lines=21> */
.L_x_792:
[----:B------:R-:W-:Y:S01]  /*88d0*/  R2UR UR4, R202 ;  /* 0x00000000ca0472ca */ /* 0x000fe200000e0000 */
[----:B------:R-:W-:Y:S01]  /*88e0*/  ULDC.64 UR6, c[0x0][0xcd8] ;  /* 0x0003360000067ab9 */ /* 0x000fe20000000a00 */
[----:B------:R-:W-:Y:S01]  /*88f0*/  R2UR UR9, R203 ;  /* 0x00000000cb0972ca */ /* 0x000fe200000e0000 */
[----:B------:R-:W-:Y:S01]  /*8900*/  UISETP.NE.U32.AND UP0, UPT, UR6, URZ, UPT ;  /* 0x0000003f0600728c */ /* 0x000fe2000bf05070 */
[----:B------:R-:W-:-:S03]  /*8910*/  IMAD.MOV.U32 R15, RZ, RZ, RZ ;  /* 0x000000ffff0f7224 */ /* 0x000fc600078e00ff */
[----:B------:R-:W-:-:S06]  /*8920*/  UISETP.NE.AND.EX UP0, UPT, UR7, URZ, UPT, UP0 ;  /* 0x0000003f0700728c */ /* 0x000fcc000bf05300 */
[----:B------:R-:W-:Y:S01]  /*8930*/  USHF.L.U32 UR8, UR4, 0x2, URZ ;  /* 0x0000000204087899 */ /* 0x000fe2000800063f */
[----:B------:R-:W1:Y:S01]  /*8940*/  LDC R13, c[0x0][0xb88] ;  /* 0x0002e200ff0d7b82 */ /* 0x000e620000000800 */
[----:B------:R-:W-:Y:S01]  /*8950*/  USHF.L.U64.HI UR9, UR4, 0x2, UR9 ;  /* 0x0000000204097899 */ /* 0x000fe20008010209 */
[----:B------:R-:W-:Y:S01]  /*8960*/  PLOP3.LUT P1, PT, PT, PT, UP0, 0x80, 0x0 ;  /* 0x000000000000781c */ /* 0x000fe20003f2f008 */
[----:B------:R-:W-:-:S04]  /*8970*/  UIADD3 UR4, UP1, UR8, UR6, URZ ;  /* 0x0000000608047290 */ /* 0x000fc8000ff3e03f */
[----:B------:R-:W-:Y:S02]  /*8980*/  UIADD3.X UR6, UR9, UR7, URZ, UP1, !UPT ;  /* 0x0000000709067290 */ /* 0x000fe40008ffe43f */
[----:B------:R-:W-:-:S04]  /*8990*/  IMAD.U32 R8, RZ, RZ, UR4 ;  /* 0x00000004ff087e24 */ /* 0x000fc8000f8e00ff */
[----:B------:R-:W-:Y:S01]  /*89a0*/  IMAD.U32 R9, RZ, RZ, UR6 ;  /* 0x00000006ff097e24 */ /* 0x000fe2000f8e00ff */
[----:B------:R-:W-:Y:S02]  /*89b0*/  ULDC.64 UR6, c[0x0][0xce0] ;  /* 0x0003380000067ab9 */ /* 0x000fe40000000a00 */
[----:B------:R-:W-:Y:S02]  /*89c0*/  UISETP.NE.U32.AND UP1, UPT, UR6, URZ, UPT ;  /* 0x0000003f0600728c */ /* 0x000fe4000bf25070 */
[----:B------:R2:W5:Y:S02]  /*89d0*/  @P1 LDG.E R15, desc[UR60][R8.64] ;  /* 0x0000003c080f1981 */ /* 0x000564000c1e1900 */
[----:B------:R-:W-:-:S06]  /*89e0*/  UISETP.NE.AND.EX UP1, UPT, UR7, URZ, UPT, UP1 ;  /* 0x0000003f0700728c */ /* 0x000fcc000bf25310 */
[----:B------:R-:W-:-:S05]  /*89f0*/  PLOP3.LUT P2, PT, PT, PT, UP1, 0x80, 0x0 ;  /* 0x000000000000781c */ /* 0x000fca0003f4f018 */
[----:B------:R-:W-:-:S04]  /*8a00*/  @UP1 UIADD3 UR6, UP2, UR8, UR6, URZ ;  /* 0x0000000608061290 */ /* 0x000fc8000ff5e03f */
[----:B------:R-:W-:Y:S02]  /*8a10*/  @UP1 UIADD3.X UR7, UR9, UR7, URZ, UP2, !UPT ;  /* 0x0000000709071290 */ /* 0x000fe400097fe43f */
[----:B------:R-:W-:-:S04]  /*8a20*/  IMAD.U32 R10, RZ, RZ, UR6 ;  /* 0x00000006ff0a7e24 */ /* 0x000fc8000f8e00ff */
[----:B------:R-:W-:-:S05]  /*8a30*/  IMAD.U32 R11, RZ, RZ, UR7 ;  /* 0x00000007ff0b7e24 */ /* 0x000fca000f8e00ff */
[----:B-1----:R2:W5:Y:S01]  /*8a40*/  @P2 LDG.E R13, desc[UR60][R10.64] ;  /* 0x0000003c0a0d2981 */ /* 0x002562000c1e1900 */
[----:B------:R-:W-:Y:S01]  /*8a50*/  ISETP.GE.AND P0, PT, R223, 0x80, PT ;  /* 0x00000080df00780c */ /* 0x000fe20003f06270 */
[----:B------:R-:W-:-:S12]  /*8a60*/  @P2 BRA `(.L_x_801) ;  /* 0x0000000000102947 */ /* 0x000fd80003800000 */
[----:B------:R-:W-:Y:S05]  /*8a70*/  @!P1 BRA `(.L_x_801) ;  /* 0x00000000000c9947 */ /* 0x000fea0003800000 */
[----:B------:R-:W3:Y:S04]  /*8a80*/  LDG.E R0, desc[UR60][R8.64] ;  /* 0x0000003c08007981 */ /* 0x000ee8000c1e1900 */
[----:B-----5:R-:W3:Y:S02]  /*8a90*/  LDG.E R13, desc[UR60][R8.64+0x4] ;  /* 0x0000043c080d7981 */ /* 0x020ee4000c1e1900 */
[----:B---3--:R-:W-:-:S07]  /*8aa0*/  IMAD.IADD R13, R13, 0x1, -R0 ;  /* 0x000000010d0d7824 */ /* 0x008fce00078e0a00 */
.L_x_801:
[----:B------:R-:W-:Y:S01]  /*8ab0*/  R2UR UR7, R201 ;  /* 0x00000000c90772ca */ /* 0x000fe200000e0000 */
[----:B------:R-:W-:Y:S01]  /*8ac0*/  BSSY B1, `(.L_x_802) ;  /* 0x0000022000017945 */ /* 0x000fe20003800000 */
[----:B------:R-:W-:Y:S02]  /*8ad0*/  R2UR UR6, R202 ;  /* 0x00000000ca0672ca */ /* 0x000fe400000e0000 */
[----:B------:R-:W-:Y:S02]  /*8ae0*/  R2UR UR4, R203 ;  /* 0x00000000cb0472ca */ /* 0x000fe400000e0000 */
[----:B------:R-:W-:Y:S02]  /*8af0*/  SHF.R.S32.HI R17, RZ, 0x1f, R2 ;  /* 0x0000001fff117819 */ /* 0x000fe40000011402 */
[----:B-----5:R-:W-:-:S05]  /*8b00*/  SHF.R.S32.HI R4, RZ, 0x1f, R15 ;  /* 0x0000001fff047819 */ /* 0x020fca000001140f */
[----:B------:R-:W-:Y:S02]  /*8b10*/  USHF.R.S32.HI UR7, URZ, 0x1f, UR7 ;  /* 0x0000001f3f077899 */ /* 0x000fe40008011407 */
[----:B------:R-:W-:Y:S02]  /*8b20*/  USEL UR8, UR6, URZ, !UP0 ;  /* 0x0000003f06087287 */ /* 0x000fe4000c000000 */
[----:B------:R-:W-:Y:S01]  /*8b30*/  USEL UR9, UR4, URZ, !UP0 ;  /* 0x0000003f04097287 */ /* 0x000fe2000c000000 */
[----:B------:R-:W-:Y:S11]  /*8b40*/  @P0 BRA `(.L_x_803) ;  /* 0x0000000000640947 */ /* 0x000ff60003800000 */
[----:B------:R-:W1:Y:S02]  /*8b50*/  S2R R0, SR_TID.X ;  /* 0x0000000000007919 */ /* 0x000e640000002100 */
[----:B-1----:R-:W-:-:S04]  /*8b60*/  IMAD R0, R200, 0x80, R0 ;  /* 0x00000080c8007824 */ /* 0x002fc800078e0200 */
[----:B------:R-:W-:-:S05]  /*8b70*/  VIADD R0, R0, 0xffffff80 ;  /* 0xffffff8000007836 */ /* 0x000fca0000000000 */
[----:B------:R-:W-:-:S13]  /*8b80*/  ISETP.GE.AND P0, PT, R0, R13, PT ;  /* 0x0000000d0000720c */ /* 0x000fda0003f06270 */
[----:B------:R-:W-:Y:S05]  /*8b90*/  @P0 BRA `(.L_x_803) ;  /* 0x0000000000500947 */ /* 0x000fea0003800000 */
[----:B------:R-:W-:Y:S01]  /*8ba0*/  R2UR UR6, R201 ;  /* 0x00000000c90672ca */ /* 0x000fe200000e0000 */
[----:B------:R-:W-:Y:S01]  /*8bb0*/  ULDC.64 UR10, c[0x0][0xc70] ;  /* 0x00031c00000a7ab9 */ /* 0x000fe20000000a00 */
[C---:B--2---:R-:W-:Y:S01]  /*8bc0*/  IADD3 R8, P0, R0.reuse, R15, RZ ;  /* 0x0000000f00087210 */ /* 0x044fe20007f1e0ff */
[----:B------:R-:W-:Y:S02]  /*8bd0*/  UIMAD UR4, UR7, UR10, URZ ;  /* 0x0000000a070472a4 */ /* 0x000fe4000f8e023f */
[----:B------:R-:W-:Y:S01]  /*8be0*/  IMAD.U32 R3, RZ, RZ, UR10 ;  /* 0x0000000aff037e24 */ /* 0x000fe2000f8e00ff */
[----:B------:R-:W-:-:S07]  /*8bf0*/  LEA.HI.X.SX32 R9, R0, R4, 0x1, P0 ;  /* 0x0000000400097211 */ /* 0x000fce00000f0eff */
[----:B------:R-:W-:Y:S02]  /*8c00*/  UIMAD UR4, UR6, UR11, UR4 ;  /* 0x0000000b060472a4 */ /* 0x000fe4000f8e0204 */
[----:B------:R-:W-:Y:S01]  /*8c10*/  IMAD.WIDE.U32 R8, R3, UR6, R8 ;  /* 0x0000000603087c25 */ /* 0x000fe2000f8e0008 */
[----:B------:R-:W-:Y:S02]  /*8c20*/  ULDC.64 UR10, c[0x0][0xc78] ;  /* 0x00031e00000a7ab9 */ /* 0x000fe40000000a00 */
        /* <DEDUP_REMOVED lines=11> */
.L_x_803:
[----:B------:R-:W-:Y:S05]  /*8ce0*/  BSYNC B1 ;  /* 0x0000000000017941 */ /* 0x000fea0003800000 */
.L_x_802:
[----:B------:R-:W-:Y:S01]  /*8cf0*/  R2UR UR6, R201 ;  /* 0x00000000c90672ca */ /* 0x000fe200000e0000 */
[----:B------:R-:W-:Y:S01]  /*8d00*/  ULDC.64 UR10, c[0x0][0xba0] ;  /* 0x0002e800000a7ab9 */ /* 0x000fe20000000a00 */
[----:B-1----:R-:W-:Y:S01]  /*8d10*/  IMAD.MOV.U32 R3, RZ, RZ, R17 ;  /* 0x000000ffff037224 */ /* 0x002fe200078e0011 */
[----:B------:R-:W-:Y:S01]  /*8d20*/  BSSY B1, `(.L_x_804) ;  /* 0x0000032000017945 */ /* 0x000fe20003800000 */
[----:B------:R-:W-:Y:S02]  /*8d30*/  IMAD R0, R4, UR10, RZ ;  /* 0x0000000a04007c24 */ /* 0x000fe4000f8e02ff */
[----:B--2---:R-:W-:-:S04]  /*8d40*/  IMAD.WIDE.U32 R8, R15, UR10, R2 ;  /* 0x0000000a0f087c25 */ /* 0x004fc8000f8e0002 */
        /* <DEDUP_REMOVED lines=8> */
[----:B------:R-:W-:Y:S01]  /*8dd0*/  SHF.R.S32.HI R13, RZ, 0x1f, R22 ;  /* 0x0000001fff0d7819 */ /* 0x000fe20000011416 */
[----:B------:R-:W-:Y:S01]  /*8de0*/  IMAD.WIDE.U32 R8, R3, UR6, R8 ;  /* 0x0000000603087c25 */ /* 0x000fe2000f8e0008 */
[----:B------:R-:W-:-:S02]  /*8df0*/  ULDC.64 UR6, c[0x0][0xbe8] ;  /* 0x0002fa0000067ab9 */ /* 0x000fc40000000a00 */
        /* <DEDUP_REMOVED lines=16> */
[----:B------:R-:W-:Y:S01]  /*8f00*/  VIADD R4, R2, 0x80 ;  /* 0x0000008002047836 */ /* 0x000fe20000000000 */
[----:B------:R-:W-:Y:S01]  /*8f10*/  ULDC.64 UR6, c[0x0][0xbd8] ;  /* 0x0002f60000067ab9 */ /* 0x000fe20000000a00 */
[----:B------:R-:W-:Y:S01]  /*8f20*/  IMAD.MOV.U32 R8, RZ, RZ, R10 ;  /* 0x000000ffff087224 */ /* 0x000fe200078e000a */
[----:B------:R-:W-:Y:S01]  /*8f30*/  ISETP.GE.AND P4, PT, R3, UR4, PT ;  /* 0x0000000403007c0c */ /* 0x000fe2000bf86270 */
[----:B------:R-:W-:Y:S01]  /*8f40*/  IMAD R3, R13, UR6, RZ ;  /* 0x000000060d037c24 */ /* 0x000fe2000f8e02ff */
[----:B------:R-:W-:Y:S01]  /*8f50*/  ISETP.GE.AND P5, PT, R4, UR4, PT ;  /* 0x0000000404007c0c */ /* 0x000fe2000bfa6270 */
[C---:B------:R-:W-:Y:S01]  /*8f60*/  VIADD R4, R2.reuse, 0xc0 ;  /* 0x000000c002047836 */ /* 0x040fe20000000000 */
[----:B------:R-:W-:Y:S01]  /*8f70*/  ISETP.GE.AND P3, PT, R2, UR4, PT ;  /* 0x0000000402007c0c */ /* 0x000fe2000bf66270 */
[----:B------:R-:W-:-:S02]  /*8f80*/  IMAD.MOV.U32 R9, RZ, RZ, R17 ;  /* 0x000000ffff097224 */ /* 0x000fc400078e0011 */
[----:B------:R-:W-:Y:S01]  /*8f90*/  IMAD R3, R12, UR7, R3 ;  /* 0x000000070c037c24 */ /* 0x000fe2000f8e0203 */
[----:B------:R-:W-:Y:S01]  /*8fa0*/  ISETP.GE.AND P6, PT, R4, UR4, PT ;  /* 0x0000000404007c0c */ /* 0x000fe2000bfc6270 */
        /* <DEDUP_REMOVED lines=9> */
.L_x_805:
[----:B------:R-:W-:Y:S05]  /*9040*/  BSYNC B1 ;  /* 0x0000000000017941 */ /* 0x000fea0003800000 */
.L_x_804:
[----:B------:R-:W-:Y:S01]  /*9050*/  BSSY B1, `(.L_x_806) ;  /* 0x000001b000017945 */ /* 0x000fe20003800000 */
[----:B------:R-:W-:-:S03]  /*9060*/  ISETP.GE.AND P2, PT, R0, R15, PT ;  /* 0x0000000f0000720c */ /* 0x000fc60003f46270 */
[----:B------:R-:W-:Y:S10]  /*9070*/  @P1 BRA `(.L_x_807) ;  /* 0x0000000000601947 */ /* 0x000ff40003800000 */
        /* <DEDUP_REMOVED lines=24> */
.L_x_807:
[----:B------:R-:W-:Y:S05]  /*9200*/  BSYNC B1 ;  /* 0x0000000000017941 */ /* 0x000fea0003800000 */
.L_x_806:
        /* <DEDUP_REMOVED lines=26> */
.L_x_809:
[----:B------:R-:W-:Y:S05]  /*93b0*/  BSYNC B1 ;  /* 0x0000000000017941 */ /* 0x000fea0003800000 */
.L_x_808:
        /* <DEDUP_REMOVED lines=25> */
.L_x_800:
[----:B------:R-:W-:Y:S05]  /*9550*/  BSYNC B0 ;  /* 0x0000000000007941 */ /* 0x000fea0003800000 */
.L_x_791:
[----:B------:R-:W-:Y:S02]  /*9560*/  ULDC UR4, c[0x0][0xd14] ;  /* 0x0003450000047ab9 */ /* 0x000fe40000000800 */
[----:B------:R-:W-:-:S13]  /*9570*/  ISETP.GE.AND P0, PT, R7, UR4, PT ;  /* 0x0000000407007c0c */ /* 0x000fda000bf06270 */
[----:B------:R-:W-:Y:S05]  /*9580*/  @!P0 BRA `(.L_x_810) ;  /* 0xffffff7800348947 */ /* 0x000fea000383ffff */
[----:B------:R-:W-:Y:S05]  /*9590*/  EXIT ;  /* 0x000000000000794d */ /* 0x000fea0003800000 */
.L_x_766:
[----:B------:R-:W-:-:S08]  /*95a0*/  NOP ;  /* 0x0000000000007918 */ /* 0x000fd00000000000 */
[----:B0-----:R-:W0:-:S00]  /*95b0*/  USETMAXREG.DEALLOC.CTAPOOL 0x18 ;  /* 0x00000018000079c8 */ /* 0x001e0000080e0500 */
        /* <DEDUP_REMOVED lines=59> */
.L_x_815:
        /* <DEDUP_REMOVED lines=16> */
.L_x_814:
[----:B------:R-:W-:Y:S05]  /*9a70*/  BSYNC B0 ;  /* 0x0000000000007941 */ /* 0x000fea0003800000 */
.L_x_813:
        /* <DEDUP_REMOVED lines=26> */
.L_x_811:
        /* <DEDUP_REMOVED lines=16> */
.L_x_816:
        /* <DEDUP_REMOVED lines=25> */
.L_x_812:
[----:B------:R-:W-:Y:S02]  /*9eb0*/  IMAD.MOV.U32 R17, RZ, RZ, RZ ;  /* 0x000000ffff117224 */ /* 0x000fe400078e00ff */
[----:B------:R-:W-:Y:S02]  /*9ec0*/  IMAD.U32 R16, RZ, RZ, UR6 ;  /* 0x00000006ff107e24 */ /* 0x000fe4000f8e00ff */
[----:B------:R-:W-:-:S07]  /*9ed0*/  IMAD.MOV.U32 R18, RZ, RZ, RZ ;  /* 0x000000ffff127224 */ /* 0x000fce00078e00ff */
.L_x_817:
[----:B------:R-:W0:Y:S01]  /*9ee0*/  S2R R0, SR_TID.X ;  /* 0x0000000000007919 */ /* 0x000e220000002100 */
[----:B------:R-:W-:Y:S01]  /*9ef0*/  UMOV UR50, URZ ;  /* 0x0000003f00327c82 */ /* 0x000fe20008000000 */
[----:B------:R-:W-:Y:S01]  /*9f00*/  STL [R1], RZ ;  /* 0x000000ff01007387 */ /* 0x000fe20000100800 */
        /* <DEDUP_REMOVED lines=9> */
[----:B------:R0:W-:Y:S07]  /*9fa0*/  STL [R1+0x4], R0 ;  /* 0x0000040001007387 */ /* 0x0001ee0000100800 */
[----:B------:R-:W-:Y:S05]  /*9fb0*/  @P0 BRA `(.L_x_818) ;  /* 0x0000003800b80947 */ /* 0x000fea0003800000 */
[----:B0-----:R-:W-:Y:S01]  /*9fc0*/  IMAD.MOV.U32 R0, RZ, RZ, 0x1 ;  /* 0x00000001ff007424 */ /* 0x001fe200078e00ff */
[----:B------:R0:W-:Y:S01]  /*9fd0*/  STL [R1], RZ ;  /* 0x000000ff01007387 */ /* 0x0001e20000100800 */
[----:B------:R-:W-:Y:S01]  /*9fe0*/  ULDC UR51, c[0x0][0xc] ;  /* 0x0000030000337ab9 */ /* 0x000fe20000000800 */
[----:B------:R-:W-:Y:S01]  /*9ff0*/  ULDC.64 UR48, c[0x0][0x198] ;  /* 0x0000660000307ab9 */ /* 0x000fe20000000a00 */
[----:B------:R-:W-:Y:S01]  /*a000*/  UMOV UR50, URZ ;  /* 0x0000003f00327c82 */ /* 0x000fe20008000000 */
[----:B------:R0:W-:Y:S04]  /*a010*/  STL [R1+0x4], R0 ;  /* 0x0000040001007387 */ /* 0x0001e80000100800 */
.L_x_882:
        /* <DEDUP_REMOVED lines=51> */
.L_x_819:
        /* <DEDUP_REMOVED lines=29> */
.L_x_821:
        /* <DEDUP_REMOVED lines=23> */
.L_x_823:
        /* <DEDUP_REMOVED lines=20> */
.L_x_825:
        /* <DEDUP_REMOVED lines=16> */
.L_x_824:
[----:B------:R-:W2:Y:S01]  /*a8d0*/  LDL.LU R2, [R1+0x18] ;  /* 0x0000180001027983 */ /* 0x000ea20000300800 */
[----:B------:R-:W-:Y:S01]  /*a8e0*/  ULDC.64 UR4, c[0x0][0xaf0] ;  /* 0x0002bc0000047ab9 */ /* 0x000fe20000000a00 */
[----:B------:R-:W0:Y:S02]  /*a8f0*/  LDC R4, c[0x0][0x428] ;  /* 0x00010a00ff047b82 */ /* 0x000e240000000800 */
[----:B------:R-:W3:Y:S04]  /*a900*/  LDL.LU R0, [R1+0x1c] ;  /* 0x00001c0001007983 */ /* 0x000ee80000300800 */
[----:B------:R-:W4:Y:S04]  /*a910*/  LDL.LU R9, [R1+0x10] ;  /* 0x0000100001097983 */ /* 0x000f280000300800 */
[----:B------:R-:W4:Y:S01]  /*a920*/  LDL.LU R8, [R1+0x28] ;  /* 0x0000280001087983 */ /* 0x000f220000300800 */
[----:B------:R-:W-:-:S04]  /*a930*/  ISETP.NE.U32.AND P0, PT, RZ, UR4, PT ;  /* 0x00000004ff007c0c */ /* 0x000fc8000bf05070 */
[----:B------:R-:W-:Y:S01]  /*a940*/  ISETP.NE.AND.EX P0, PT, RZ, UR5, PT, P0 ;  /* 0x00000005ff007c0c */ /* 0x000fe2000bf05300 */
[----:B------:R-:W1:Y:S02]  /*a950*/  S2R R10, SR_TID.X ;  /* 0x00000000000a7919 */ /* 0x000e640000002100 */
[----:B-1----:R-:W-:-:S04]  /*a960*/  LOP3.LUT R10, R10, 0x1f, RZ, 0xc0, !PT ;  /* 0x0000001f0a0a7812 */ /* 0x002fc800078ec0ff */
        /* <DEDUP_REMOVED lines=8> */
[----:B----4-:R-:W-:-:S06]  /*a9f0*/  IMAD.MOV.U32 R0, RZ, RZ, R9 ;  /* 0x000000ffff007224 */ /* 0x010fcc00078e0009 */
[----:B------:R1:W5:Y:S01]  /*aa00*/  @P0 LDG.E R0, desc[UR60][R2.64] ;  /* 0x0000003c02000981 */ /* 0x000362000c1e1900 */
[----:B0-----:R-:W-:Y:S01]  /*aa10*/  ISETP.NE.AND P0, PT, R4, 0x1, PT ;  /* 0x000000010400780c */ /* 0x001fe20003f05270 */
[----:B------:R-:W-:Y:S01]  /*aa20*/  IMAD.MOV.U32 R4, RZ, RZ, R18 ;  /* 0x000000ffff047224 */ /* 0x000fe200078e0012 */
[----:B------:R-:W-:Y:S01]  /*aa30*/  PLOP3.LUT P1, PT, P6, PT, PT, 0x8, 0x0 ;  /* 0x000000000000781c */ /* 0x000fe2000372e170 */
[----:B------:R-:W-:-:S10]  /*aa40*/  IMAD R17, R17, 0x80, R8 ;  /* 0x0000008011117824 */ /* 0x000fd400078e0208 */
[----:B------:R-:W0:Y:S08]  /*aa50*/  @P0 LDC R7, c[0x0][0x42c] ;  /* 0x00010b00ff070b82 */ /* 0x000e300000000800 */
[----:B------:R-:W2:Y:S01]  /*aa60*/  @P0 LDC R5, c[0x0][0x430] ;  /* 0x00010c00ff050b82 */ /* 0x000ea20000000800 */
[----:B0-----:R-:W-:-:S05]  /*aa70*/  @P0 IMAD.HI.U32 R6, R18, R7, RZ ;  /* 0x0000000712060227 */ /* 0x001fca00078e00ff */
[----:B--2---:R-:W-:Y:S02]  /*aa80*/  @P0 SHF.R.U32.HI R4, RZ, R5, R6 ;  /* 0x00000005ff040219 */ /* 0x004fe40000011606 */
[----:B------:R-:W-:-:S04]  /*aa90*/  ISETP.NE.U32.AND P0, PT, RZ, UR4, PT ;  /* 0x00000004ff007c0c */ /* 0x000fc8000bf05070 */
[----:B------:R-:W-:-:S04]  /*aaa0*/  ISETP.NE.AND.EX P0, PT, RZ, UR5, PT, P0 ;  /* 0x00000005ff007c0c */ /* 0x000fc8000bf05300 */
[----:B-1----:R-:W-:-:S09]  /*aab0*/  SEL R6, R9, RZ, !P0 ;  /* 0x000000ff09067207 */ /* 0x002fd20004000000 */
.L_x_826:
        /* <DEDUP_REMOVED lines=17> */
.L_x_898:
[----:B------:R-:W2:Y:S01]  /*abd0*/  LDL R8, [R1+0x14] ;  /* 0x0000140001087983 */ /* 0x000ea20000100800 */
[----:B------:R-:W-:Y:S01]  /*abe0*/  UMOV UR4, 0xffffffff ;  /* 0xffffffff00047882 */ /* 0x000fe20000000000 */
[----:B------:R-:W-:Y:S01]  /*abf0*/  SHF.R.S32.HI R5, RZ, 0x1f, R0 ;  /* 0x0000001fff057819 */ /* 0x000fe20000011400 */
[----:B--2---:R-:W-:Y:S01]  /*ac00*/  VIADD R9, R8, 0xffffffff ;  /* 0xffffffff08097836 */ /* 0x004fe20000000000 */
[----:B------:R-:W-:Y:S06]  /*ac10*/  BRA.DIV UR4, `(.L_x_828) ;  /* 0x0000003604487947 */ /* 0x000fec000b800000 */
[----:B------:R-:W-:-:S13]  /*ac20*/  ELECT P6, URZ, PT ;  /* 0x00000000003f782f */ /* 0x000fda00038c0000 */
.L_x_901:
        /* <DEDUP_REMOVED lines=24> */
.L_x_830:
        /* <DEDUP_REMOVED lines=9> */
.L_x_902:
        /* <DEDUP_REMOVED lines=11> */
.L_x_832:
        /* <DEDUP_REMOVED lines=23> */
.L_x_829:
[----:B------:R-:W0:Y:S01]  /*b060*/  S2R R10, SR_CgaCtaId ;  /* 0x00000000000a7919 */ /* 0x000e220000008800 */
[----:B------:R-:W-:Y:S05]  /*b070*/  WARPSYNC.ALL ;  /* 0x0000000000007948 */ /* 0x000fea0003800000 */
[----:B------:R-:W-:Y:S01]  /*b080*/  BAR.SYNC.DEFER_BLOCKING 0x8, 0x120 ;  /* 0x0204800000007b1d */ /* 0x000fe20000010000 */
[----:B------:R-:W-:Y:S02]  /*b090*/  ELECT P0, URZ, PT ;  /* 0x00000000003f782f */ /* 0x000fe40003800000 */
[----:B------:R-:W-:-:S03]  /*b0a0*/  MOV R8, 0x400 ;  /* 0x0000040000087802 */ /* 0x000fc60000000f00 */
[----:B------:R-:W-:Y:S01]  /*b0b0*/  BSSY B0, `(.L_x_833) ;  /* 0x0000032000007945 */ /* 0x000fe20003800000 */
[----:B0-----:R-:W-:-:S07]  /*b0c0*/  LEA R8, R10, R8, 0x18 ;  /* 0x000000080a087211 */ /* 0x001fce00078ec0ff */
[----:B------:R-:W-:Y:S05]  /*b0d0*/  @!P0 BRA `(.L_x_834) ;  /* 0x0000000000bc8947 */ /* 0x000fea0003800000 */
[----:B------:R-:W-:Y:S01]  /*b0e0*/  R2UR UR16, R8 ;  /* 0x00000000081072ca */ /* 0x000fe200000e0000 */
[----:B------:R-:W-:Y:S01]  /*b0f0*/  UIADD3 UR4, UP0, UR48, 0x270, URZ ;  /* 0x0000027030047890 */ /* 0x000fe2000ff1e03f */
[----:B------:R-:W-:Y:S01]  /*b100*/  R2UR UR11, R17 ;  /* 0x00000000110b72ca */ /* 0x000fe200000e0000 */
[----:B------:R-:W-:Y:S01]  /*b110*/  UMOV UR14, 0x0 ;  /* 0x00000000000e7882 */ /* 0x000fe20000000000 */
[----:B------:R-:W-:Y:S01]  /*b120*/  R2UR UR12, R18 ;  /* 0x00000000120c72ca */ /* 0x000fe200000e0000 */
[----:B------:R-:W-:Y:S01]  /*b130*/  UIADD3.X UR5, URZ, UR49, URZ, UP0, !UPT ;  /* 0x000000313f057290 */ /* 0x000fe200087fe43f */
[----:B------:R-:W-:Y:S01]  /*b140*/  R2UR UR13, R6 ;  /* 0x00000000060d72ca */ /* 0x000fe200000e0000 */
[----:B------:R-:W-:Y:S01]  /*b150*/  UIADD3 UR6, UP0, UR48, 0x770, URZ ;  /* 0x0000077030067890 */ /* 0x000fe2000ff1e03f */
[----:B------:R-:W-:Y:S01]  /*b160*/  IMAD.MOV.U32 R6, RZ, RZ, 0x4000 ;  /* 0x00004000ff067424 */ /* 0x000fe200078e00ff */
[----:B------:R-:W-:Y:S01]  /*b170*/  UMOV UR15, 0x12f00000 ;  /* 0x12f00000000f7882 */ /* 0x000fe20000000000 */
[----:B------:R-:W-:Y:S01]  /*b180*/  UMOV UR10, URZ ;  /* 0x0000003f000a7c82 */ /* 0x000fe20008000000 */
[----:B------:R-:W-:Y:S01]  /*b190*/  UIADD3.X UR7, URZ, UR49, URZ, UP0, !UPT ;  /* 0x000000313f077290 */ /* 0x000fe200087fe43f */
[----:B------:R0:W-:Y:S01]  /*b1a0*/  SYNCS.ARRIVE.TRANS64 RZ, [R8+URZ+0x32400], R6 ;  /* 0x0324000608ff79a7 */ /* 0x0001e2000800003f */
[----:B------:R-:W-:-:S02]  /*b1b0*/  UIADD3 UR8, UR16, 0x18400, URZ ;  /* 0x0001840010087890 */ /* 0x000fc4000fffe03f */
[----:B------:R-:W-:Y:S02]  /*b1c0*/  UIADD3 UR9, UR16, 0x32400, URZ ;  /* 0x0003240010097890 */ /* 0x000fe4000fffe03f */
[----:B------:R-:W-:Y:S02]  /*b1d0*/  UIADD3 UR40, UR16, 0x22400, URZ ;  /* 0x0002240010287890 */ /* 0x000fe4000fffe03f */
[----:B------:R-:W-:Y:S02]  /*b1e0*/  UIADD3 UR41, UR16, 0x32410, URZ ;  /* 0x0003241010297890 */ /* 0x000fe4000fffe03f */
[----:B------:R-:W-:Y:S01]  /*b1f0*/  UIADD3 UR32, UR16, 0x26400, URZ ;  /* 0x0002640010207890 */ /* 0x000fe2000fffe03f */
[----:B0-----:R-:W-:Y:S01]  /*b200*/  IMAD.MOV.U32 R6, RZ, RZ, 0x10000 ;  /* 0x00010000ff067424 */ /* 0x001fe200078e00ff */
[----:B------:R-:W-:Y:S01]  /*b210*/  UIADD3 UR24, UR16, 0x2a400, URZ ;  /* 0x0002a40010187890 */ /* 0x000fe2000fffe03f */
[----:B------:R0:W-:Y:S01]  /*b220*/  UTMALDG.4D [UR8], [UR4], desc[UR14] ;  /* 0x00000e08040075b4 */ /* 0x0001e20008019000 */
[----:B------:R-:W-:Y:S01]  /*b230*/  UIADD3 UR16, UR16, 0x2e400, URZ ;  /* 0x0002e40010107890 */ /* 0x000fe2000fffe03f */
[----:B------:R-:W-:Y:S01]  /*b240*/  UMOV UR43, UR11 ;  /* 0x0000000b002b7c82 */ /* 0x000fe20008000000 */
        /* <DEDUP_REMOVED lines=23> */
[----:B0-----:R-:W-:Y:S01]  /*b3c0*/  NOP ;  /* 0x0000000000007918 */ /* 0x001fe20000000000 */
.L_x_834:
[----:B------:R-:W-:Y:S05]  /*b3d0*/  BSYNC B0 ;  /* 0x0000000000007941 */ /* 0x000fea0003800000 */
.L_x_833:
[----:B------:R-:W-:-:S04]  /*b3e0*/  UIADD3 UR50, UR50, 0x1, URZ ;  /* 0x0000000132327890 */ /* 0x000fc8000fffe03f */
[----:B------:R-:W-:-:S04]  /*b3f0*/  ULEA.HI UR4, UR50, UR50, URZ, 0x1 ;  /* 0x0000003232047291 */ /* 0x000fc8000f8f083f */
[----:B------:R-:W-:-:S04]  /*b400*/  ULOP3.LUT UR4, UR4, 0xfffffffe, URZ, 0xc0, !UPT ;  /* 0xfffffffe04047892 */ /* 0x000fc8000f8ec03f */
[----:B------:R-:W-:-:S06]  /*b410*/  UIADD3 UR4, UR50, -UR4, URZ ;  /* 0x8000000432047290 */ /* 0x000fcc000fffe03f */
[----:B------:R-:W-:-:S05]  /*b420*/  IMAD.U32 R6, RZ, RZ, UR4 ;  /* 0x00000004ff067e24 */ /* 0x000fca000f8e00ff */
[----:B------:R-:W-:-:S04]  /*b430*/  SHF.L.U32 R6, R6, 0x1f, RZ ;  /* 0x0000001f06067819 */ /* 0x000fc800000006ff */
[----:B------:R-:W0:Y:S02]  /*b440*/  SYNCS.PHASECHK.TRANS64.TRYWAIT P0, [R8+URZ+0x32420], R6 ;  /* 0x03242006080075a7 */ /* 0x000e24000800017f */
[----:B0-----:R-:W-:Y:S05]  /*b450*/  @!P0 BRA `(.L_x_835) ;  /* 0x0000002c006c8947 */ /* 0x001fea0003800000 */
.L_x_903:
[----:B------:R-:W-:Y:S01]  /*b460*/  ULDC.64 UR38, c[0x0][0x3f8] ;  /* 0x0000fe0000267ab9 */ /* 0x000fe20000000a00 */
[----:B------:R-:W-:Y:S01]  /*b470*/  ULDC.64 UR46, c[0x0][0x408] ;  /* 0x00010200002e7ab9 */ /* 0x000fe20000000a00 */
        /* <DEDUP_REMOVED lines=11> */
.L_x_904:
        /* <DEDUP_REMOVED lines=11> */
.L_x_839:
        /* <DEDUP_REMOVED lines=38> */
.L_x_837:
[----:B------:R-:W-:Y:S05]  /*b840*/  BSYNC B0 ;  /* 0x0000000000007941 */ /* 0x000fea0003800000 */
.L_x_836:
        /* <DEDUP_REMOVED lines=30> */
[----:B------:R-:W-:Y:S02]  /*ba30*/  ULDC.64 UR4, c[0x0][0x408] ;  /* 0x0001020000047ab9 */ /* 0x000fe40000000a00 */
[----:B------:R-:W-:-:S04]  /*ba40*/  IMAD R12, R5, UR4, RZ ;  /* 0x00000004050c7c24 */ /* 0x000fc8000f8e02ff */
[----:B------:R-:W-:Y:S01]  /*ba50*/  IMAD R12, R0, UR5, R12 ;  /* 0x00000005000c7c24 */ /* 0x000fe2000f8e020c */
[----:B-1----:R-:W-:-:S13]  /*ba60*/  ISETP.NE.AND P0, PT, R13, 0x1, PT ;  /* 0x000000010d00780c */ /* 0x002fda0003f05270 */
[----:B------:R-:W1:Y:S02]  /*ba70*/  @P0 LDC.64 R6, c[0x0][0x420] ;  /* 0x00010800ff060b82 */ /* 0x000e640000000a00 */
[----:B-1----:R-:W-:-:S05]  /*ba80*/  @P0 IMAD.HI.U32 R6, R8, R6, RZ ;  /* 0x0000000608060227 */ /* 0x002fca00078e00ff */
[----:B------:R-:W-:-:S04]  /*ba90*/  @P0 SHF.R.U32.HI R10, RZ, R7, R6 ;  /* 0x00000007ff0a0219 */ /* 0x000fc80000011606 */
[--C-:B------:R-:W-:Y:S01]  /*baa0*/  SHF.R.S32.HI R7, RZ, 0x1f, R10.reuse ;  /* 0x0000001fff077819 */ /* 0x100fe2000001140a */
        /* <DEDUP_REMOVED lines=8> */
.L_x_846:
[----:B-1----:R-:W1:Y:S01]  /*bb30*/  S2R R3, SR_CgaCtaId ;  /* 0x0000000000037919 */ /* 0x002e620000008800 */
[----:B------:R-:W-:Y:S02]  /*bb40*/  MOV R2, 0x400 ;  /* 0x0000040000027802 */ /* 0x000fe40000000f00 */
[----:B------:R-:W-:Y:S02]  /*bb50*/  SHF.L.U32 R6, R14, 0x1f, RZ ;  /* 0x0000001f0e067819 */ /* 0x000fe400000006ff */
[----:B-1----:R-:W-:-:S05]  /*bb60*/  LEA R2, R3, R2, 0x18 ;  /* 0x0000000203027211 */ /* 0x002fca00078ec0ff */
[----:B------:R-:W-:-:S04]  /*bb70*/  IMAD R3, R15, 0x8, R2 ;  /* 0x000000080f037824 */ /* 0x000fc800078e0202 */
[----:B------:R-:W1:Y:S02]  /*bb80*/  SYNCS.PHASECHK.TRANS64.TRYWAIT P0, [R3+URZ+0x32440], R6 ;  /* 0x03244006030075a7 */ /* 0x000e64000800017f */
[----:B-1----:R-:W-:Y:S05]  /*bb90*/  @!P0 BRA `(.L_x_847) ;  /* 0x0000002400d08947 */ /* 0x002fea0003800000 */
.L_x_905:
        /* <DEDUP_REMOVED lines=11> */
.L_x_848:
        /* <DEDUP_REMOVED lines=22> */
.L_x_906:
        /* <DEDUP_REMOVED lines=8> */
.L_x_850:
        /* <DEDUP_REMOVED lines=34> */
.L_x_845:
[----:B------:R-:W-:Y:S05]  /*c050*/  BSYNC B2 ;  /* 0x0000000000027941 */ /* 0x000fea0003800000 */
.L_x_844:
[----:B------:R-:W2:Y:S02]  /*c060*/  LDL.LU R2, [R1+0x14] ;  /* 0x0000140001027983 */ /* 0x000ea40000300800 */
[----:B--2---:R-:W-:-:S07]  /*c070*/  VIADD R8, R2, 0xfffffffd ;  /* 0xfffffffd02087836 */ /* 0x004fce0000000000 */
.L_x_843:
[----:B------:R-:W-:Y:S05]  /*c080*/  BSYNC B1 ;  /* 0x0000000000017941 */ /* 0x000fea0003800000 */
.L_x_842:
[----:B------:R-:W-:-:S05]  /*c090*/  IMAD.MOV R2, RZ, RZ, -R11 ;  /* 0x000000ffff027224 */ /* 0x000fca00078e0a0b */
[----:B------:R-:W-:-:S13]  /*c0a0*/  ISETP.NE.AND P0, PT, R9, R2, PT ;  /* 0x000000020900720c */ /* 0x000fda0003f05270 */
[----:B------:R-:W-:Y:S05]  /*c0b0*/  @!P0 BRA `(.L_x_841) ;  /* 0x0000000c00908947 */ /* 0x000fea0003800000 */
.L_x_865:
        /* <DEDUP_REMOVED lines=10> */
[----:B------:R-:W-:Y:S01]  /*c160*/  ISETP.NE.U32.AND P0, PT, RZ, UR38, PT ;  /* 0x00000026ff007c0c */ /* 0x000fe2000bf05070 */
[----:B------:R-:W-:-:S03]  /*c170*/  IMAD.MOV.U32 R12, RZ, RZ, R8 ;  /* 0x000000ffff0c7224 */ /* 0x000fc600078e0008 */
[----:B------:R-:W-:-:S13]  /*c180*/  ISETP.NE.AND.EX P0, PT, RZ, UR39, PT, P0 ;  /* 0x00000027ff007c0c */ /* 0x000fda000bf05300 */
[----:B------:R-:W-:Y:S05]  /*c190*/  @!P0 BRA `(.L_x_853) ;  /* 0x0000000000448947 */ /* 0x000fea0003800000 */
[----:B------:R-:W1:Y:S01]  /*c1a0*/  LDC R12, c[0x0][0x41c] ;  /* 0x00010700ff0c7b82 */ /* 0x000e620000000800 */
[----:B------:R-:W-:Y:S02]  /*c1b0*/  IMAD.MOV.U32 R11, RZ, RZ, R8 ;  /* 0x000000ffff0b7224 */ /* 0x000fe400078e0008 */
        /* <DEDUP_REMOVED lines=10> */
[----:B------:R-:W-:-:S04]  /*c260*/  LEA R6, P0, R2, UR38, 0x2 ;  /* 0x0000002602067c11 */ /* 0x000fc8000f8010ff */
[----:B------:R-:W-:Y:S01]  /*c270*/  LEA.HI.X R7, R2, UR39, R3, 0x2, P0 ;  /* 0x0000002702077c11 */ /* 0x000fe200080f1403 */
[----:B------:R-:W-:-:S04]  /*c280*/  IMAD.MOV R3, RZ, RZ, -R11 ;  /* 0x000000ffff037224 */ /* 0x000fc800078e0a0b */
[----:B------:R-:W-:Y:S01]  /*c290*/  IMAD R12, R12, R3, R8 ;  /* 0x000000030c0c7224 */ /* 0x000fe200078e0208 */
[----:B------:R1:W5:Y:S06]  /*c2a0*/  LDG.E R7, desc[UR60][R6.64] ;  /* 0x0000003c06077981 */ /* 0x00036c000c1e1900 */
.L_x_853:
[----:B------:R-:W2:Y:S01]  /*c2b0*/  S2R R3, SR_CgaCtaId ;  /* 0x0000000000037919 */ /* 0x000ea20000008800 */
[----:B------:R-:W-:-:S04]  /*c2c0*/  MOV R2, 0x400 ;  /* 0x0000040000027802 */ /* 0x000fc80000000f00 */
[----:B--2---:R-:W-:Y:S02]  /*c2d0*/  LEA R2, R3, R2, 0x18 ;  /* 0x0000000203027211 */ /* 0x004fe400078ec0ff */
[----:B------:R-:W-:-:S03]  /*c2e0*/  SHF.L.U32 R3, R10, 0x1f, RZ ;  /* 0x0000001f0a037819 */ /* 0x000fc600000006ff */
[----:B------:R-:W-:-:S04]  /*c2f0*/  IMAD R2, R9, 0x8, R2 ;  /* 0x0000000809027824 */ /* 0x000fc800078e0202 */
[----:B------:R-:W2:Y:S02]  /*c300*/  SYNCS.PHASECHK.TRANS64.TRYWAIT P0, [R2+URZ+0x32440], R3 ;  /* 0x03244003020075a7 */ /* 0x000ea4000800017f */
[----:B--2---:R-:W-:Y:S05]  /*c310*/  @!P0 BRA `(.L_x_854) ;  /* 0x0000002000188947 */ /* 0x004fea0003800000 */
.L_x_907:
        /* <DEDUP_REMOVED lines=11> */
.L_x_855:
        /* <DEDUP_REMOVED lines=21> */
.L_x_908:
        /* <DEDUP_REMOVED lines=8> */
.L_x_857:
        /* <DEDUP_REMOVED lines=33> */
.L_x_852:
[----:B------:R-:W-:Y:S05]  /*c7b0*/  BSYNC B1 ;  /* 0x0000000000017941 */ /* 0x000fea0003800000 */
.L_x_851:
        /* <DEDUP_REMOVED lines=9> */
[----:B------:R-:W-:Y:S01]  /*c850*/  ISETP.NE.U32.AND P0, PT, RZ, UR38, PT ;  /* 0x00000026ff007c0c */ /* 0x000fe2000bf05070 */
[----:B------:R-:W-:-:S03]  /*c860*/  VIADD R9, R8, 0xffffffff ;  /* 0xffffffff08097836 */ /* 0x000fc60000000000 */
[----:B------:R-:W-:-:S13]  /*c870*/  ISETP.NE.AND.EX P0, PT, RZ, UR39, PT, P0 ;  /* 0x00000027ff007c0c */ /* 0x000fda000bf05300 */
[----:B------:R-:W-:Y:S05]  /*c880*/  @!P0 BRA `(.L_x_860) ;  /* 0x0000000000408947 */ /* 0x000fea0003800000 */
[----:B------:R-:W2:Y:S01]  /*c890*/  LDC R6, c[0x0][0x41c] ;  /* 0x00010700ff067b82 */ /* 0x000ea20000000800 */
        /* <DEDUP_REMOVED lines=15> */
.L_x_860:
[----:B------:R-:W3:Y:S01]  /*c990*/  S2R R3, SR_CgaCtaId ;  /* 0x0000000000037919 */ /* 0x000ee20000008800 */
[----:B------:R-:W-:-:S04]  /*c9a0*/  MOV R2, 0x400 ;  /* 0x0000040000027802 */ /* 0x000fc80000000f00 */
[----:B---3--:R-:W-:Y:S02]  /*c9b0*/  LEA R2, R3, R2, 0x18 ;  /* 0x0000000203027211 */ /* 0x008fe400078ec0ff */
[----:B------:R-:W-:-:S03]  /*c9c0*/  SHF.L.U32 R3, R11, 0x1f, RZ ;  /* 0x0000001f0b037819 */ /* 0x000fc600000006ff */
[----:B------:R-:W-:-:S04]  /*c9d0*/  IMAD R2, R12, 0x8, R2 ;  /* 0x000000080c027824 */ /* 0x000fc800078e0202 */
[----:B------:R-:W3:Y:S02]  /*c9e0*/  SYNCS.PHASECHK.TRANS64.TRYWAIT P0, [R2+URZ+0x32440], R3 ;  /* 0x03244003020075a7 */ /* 0x000ee4000800017f */
[----:B---3--:R-:W-:Y:S05]  /*c9f0*/  @!P0 BRA `(.L_x_861) ;  /* 0x0000001800888947 */ /* 0x008fea0003800000 */
.L_x_909:
        /* <DEDUP_REMOVED lines=11> */
.L_x_862:
        /* <DEDUP_REMOVED lines=22> */
.L_x_910:
        /* <DEDUP_REMOVED lines=8> */
.L_x_864:
        /* <DEDUP_REMOVED lines=34> */
.L_x_859:
[----:B------:R-:W-:Y:S05]  /*ceb0*/  BSYNC B1 ;  /* 0x0000000000017941 */ /* 0x000fea0003800000 */
.L_x_858:
[C---:B------:R-:W-:Y:S01]  /*cec0*/  ISETP.GT.AND P0, PT, R8.reuse, 0x1, PT ;  /* 0x000000010800780c */ /* 0x040fe20003f04270 */
[----:B------:R-:W-:-:S04]  /*ced0*/  VIADD R2, R8, 0xfffffffe ;  /* 0xfffffffe08027836 */ /* 0x000fc80000000000 */
[----:B------:R-:W-:-:S08]  /*cee0*/  IMAD.MOV.U32 R8, RZ, RZ, R2 ;  /* 0x000000ffff087224 */ /* 0x000fd000078e0002 */
[----:B------:R-:W-:Y:S05]  /*cef0*/  @P0 BRA `(.L_x_865) ;  /* 0xfffffff000700947 */ /* 0x000fea000383ffff */
.L_x_841:
[----:B------:R-:W-:Y:S05]  /*cf00*/  BSYNC B0 ;  /* 0x0000000000007941 */ /* 0x000fea0003800000 */
.L_x_840:
        /* <DEDUP_REMOVED lines=23> */
.L_x_867:
[----:B------:R-:W-:Y:S05]  /*d080*/  BSYNC B0 ;  /* 0x0000000000007941 */ /* 0x000fea0003800000 */
.L_x_866:
[----:B--2---:R-:W2:Y:S02]  /*d090*/  LDL.LU R2, [R1+0x4] ;  /* 0x0000040001027983 */ /* 0x004ea40000300800 */
[----:B--2---:R-:W-:-:S05]  /*d0a0*/  LOP3.LUT R2, R2, R0, RZ, 0x3c, !PT ;  /* 0x0000000002027212 */ /* 0x004fca00078e3cff */
[----:B------:R2:W-:Y:S02]  /*d0b0*/  STL [R1+0x4], R2 ;  /* 0x0000040201007387 */ /* 0x0005e40000100800 */
.L_x_822:
[----:B------:R-:W-:Y:S05]  /*d0c0*/  BSYNC B6 ;  /* 0x0000000000067941 */ /* 0x000fea0003800000 */
.L_x_820:
[----:B------:R-:W-:-:S03]  /*d0d0*/  UMOV UR4, 0xffffffff ;  /* 0xffffffff00047882 */ /* 0x000fc60000000000 */
[----:B------:R-:W-:Y:S05]  /*d0e0*/  BRA.DIV UR4, `(.L_x_868) ;  /* 0x0000001204f47947 */ /* 0x000fea000b800000 */
[----:B------:R3:W4:Y:S04]  /*d0f0*/  SHFL.IDX PT, R4, R16, RZ, 0x1f ;  /* 0x00001fff10047589 */ /* 0x00072800000e0000 */
[----:B------:R3:W0:Y:S02]  /*d100*/  SHFL.IDX PT, R5, R16, 0x1, 0x1f ;  /* 0x00201f0010057f89 */ /* 0x00062400000e0000 */
.L_x_914:
        /* <DEDUP_REMOVED lines=13> */
.L_x_870:
[----:B------:R-:W-:Y:S05]  /*d1e0*/  BSYNC B0 ;  /* 0x0000000000007941 */ /* 0x000fea0003800000 */
.L_x_869:
        /* <DEDUP_REMOVED lines=23> */
.L_x_922:
[----:B------:R-:W-:Y:S02]  /*d360*/  ULDC UR4, c[0x0][0xd10] ;  /* 0x0003440000047ab9 */ /* 0x000fe40000000800 */
[----:B---3--:R-:W-:-:S04]  /*d370*/  IMAD.U32 R16, RZ, RZ, UR4 ;  /* 0x00000004ff107e24 */ /* 0x008fc8000f8e00ff */
[----:B--2---:R-:W-:-:S04]  /*d380*/  IMAD R6, R14, R16, RZ ;  /* 0x000000100e067224 */ /* 0x004fc800078e02ff */
[----:B------:R-:W-:-:S05]  /*d390*/  IMAD.IADD R5, R5, 0x1, R6 ;  /* 0x0000000105057824 */ /* 0x000fca00078e0206 */
[----:B----4-:R-:W-:-:S13]  /*d3a0*/  ISETP.GT.AND P0, PT, R5, R4, PT ;  /* 0x000000040500720c */ /* 0x010fda0003f04270 */
[----:B------:R-:W-:Y:S05]  /*d3b0*/  @P0 BRA `(.L_x_872) ;  /* 0x0000000000b40947 */ /* 0x000fea0003800000 */
[----:B------:R-:W2:Y:S02]  /*d3c0*/  LDC R0, c[0x0][0xd14] ;  /* 0x00034500ff007b82 */ /* 0x000ea40000000800 */
.L_x_877:
        /* <DEDUP_REMOVED lines=14> */
.L_x_875:
[----:B------:R-:W-:Y:S05]  /*d4b0*/  BSYNC B0 ;  /* 0x0000000000007941 */ /* 0x000fea0003800000 */
.L_x_874:
        /* <DEDUP_REMOVED lines=23> */
.L_x_930:
[----:B------:R-:W-:Y:S02]  /*d630*/  ULDC UR4, c[0x0][0xd10] ;  /* 0x0003440000047ab9 */ /* 0x000fe40000000800 */
[----:B------:R-:W-:-:S04]  /*d640*/  IMAD.U32 R16, RZ, RZ, UR4 ;  /* 0x00000004ff107e24 */ /* 0x000fc8000f8e00ff */
[----:B--2---:R-:W-:-:S04]  /*d650*/  IMAD R6, R14, R16, RZ ;  /* 0x000000100e067224 */ /* 0x004fc800078e02ff */
[----:B------:R-:W-:-:S05]  /*d660*/  IMAD.IADD R5, R6, 0x1, R5 ;  /* 0x0000000106057824 */ /* 0x000fca00078e0205 */
[----:B------:R-:W-:-:S13]  /*d670*/  ISETP.GT.AND P0, PT, R5, R4, PT ;  /* 0x000000040500720c */ /* 0x000fda0003f04270 */
[----:B------:R-:W-:Y:S05]  /*d680*/  @!P0 BRA `(.L_x_877) ;  /* 0xfffffffc00508947 */ /* 0x000fea000383ffff */
.L_x_872:
        /* <DEDUP_REMOVED lines=8> */
.L_x_934:
[----:B------:R-:W-:Y:S01]  /*d710*/  ISETP.NE.AND P0, PT, R7, RZ, PT ;  /* 0x000000ff0700720c */ /* 0x000fe20003f05270 */
[----:B------:R-:W-:-:S12]  /*d720*/  IMAD.MOV.U32 R14, RZ, RZ, RZ ;  /* 0x000000ffff0e7224 */ /* 0x000fd800078e00ff */
[----:B------:R-:W-:Y:S05]  /*d730*/  @!P0 BRA `(.L_x_879) ;  /* 0x0000000000108947 */ /* 0x000fea0003800000 */
[----:B------:R-:W-:Y:S01]  /*d740*/  UMOV UR4, 0xffffffff ;  /* 0xffffffff00047882 */ /* 0x000fe20000000000 */
[----:B-1----:R-:W-:Y:S02]  /*d750*/  VIADD R12, R5, 0xffffffff ;  /* 0xffffffff050c7836 */ /* 0x002fe40000000000 */
[----:B------:R-:W-:Y:S05]  /*d760*/  BRA.DIV UR4, `(.L_x_880) ;  /* 0x0000001604887947 */ /* 0x000fea000b800000 */
[----:B------:R4:W1:Y:S02]  /*d770*/  SHFL.IDX PT, R14, R2, R12, 0x1f ;  /* 0x00001f0c020e7589 */ /* 0x00086400000e0000 */
.L_x_879:
        /* <DEDUP_REMOVED lines=31> */
.L_x_873:
[----:B------:R-:W-:Y:S01]  /*d970*/  UMOV UR4, URZ ;  /* 0x0000003f00047c82 */ /* 0x000fe20008000000 */
[----:B------:R-:W-:Y:S01]  /*d980*/  UMOV UR5, URZ ;  /* 0x0000003f00057c82 */ /* 0x000fe20008000000 */
[----:B------:R-:W-:Y:S01]  /*d990*/  ULDC UR6, c[0x0][0xd14] ;  /* 0x0003450000067ab9 */ /* 0x000fe20000000800 */
[----:B------:R-:W-:Y:S02]  /*d9a0*/  IMAD.MOV.U32 R16, RZ, RZ, R4 ;  /* 0x000000ffff107224 */ /* 0x000fe400078e0004 */
[----:B------:R-:W-:Y:S02]  /*d9b0*/  IMAD.U32 R17, RZ, RZ, UR4 ;  /* 0x00000004ff117e24 */ /* 0x000fe4000f8e00ff */
[----:B------:R-:W-:Y:S02]  /*d9c0*/  IMAD.U32 R18, RZ, RZ, UR5 ;  /* 0x00000005ff127e24 */ /* 0x000fe4000f8e00ff */
[----:B------:R-:W-:-:S07]  /*d9d0*/  IMAD.U32 R19, RZ, RZ, UR6 ;  /* 0x00000006ff137e24 */ /* 0x000fce000f8e00ff */
.L_x_881:
        /* <DEDUP_REMOVED lines=12> */
.L_x_818:
[----:B------:R-:W3:Y:S01]  /*daa0*/  S2R R3, SR_CgaCtaId ;  /* 0x0000000000037919 */ /* 0x000ee20000008800 */
[----:B------:R-:W-:Y:S01]  /*dab0*/  UIADD3 UR4, UR50, 0x1, URZ ;  /* 0x0000000132047890 */ /* 0x000fe2000fffe03f */
[----:B0-----:R-:W-:-:S03]  /*dac0*/  MOV R0, 0x400 ;  /* 0x0000040000007802 */ /* 0x001fc60000000f00 */
[----:B------:R-:W-:-:S04]  /*dad0*/  ULEA.HI UR5, UR4, UR4, URZ, 0x1 ;  /* 0x0000000404057291 */ /* 0x000fc8000f8f083f */
[----:B------:R-:W-:-:S04]  /*dae0*/  ULOP3.LUT UR5, UR5, 0xfffffffe, URZ, 0xc0, !UPT ;  /* 0xfffffffe05057892 */ /* 0x000fc8000f8ec03f */
[----:B------:R-:W-:Y:S01]  /*daf0*/  UIADD3 UR5, UR4, -UR5, URZ ;  /* 0x8000000504057290 */ /* 0x000fe2000fffe03f */
[----:B---3--:R-:W-:-:S05]  /*db00*/  LEA R0, R3, R0, 0x18 ;  /* 0x0000000003007211 */ /* 0x008fca00078ec0ff */
[----:B------:R-:W-:-:S05]  /*db10*/  IMAD.U32 R3, RZ, RZ, UR5 ;  /* 0x00000005ff037e24 */ /* 0x000fca000f8e00ff */
[----:B------:R-:W-:-:S04]  /*db20*/  SHF.L.U32 R3, R3, 0x1f, RZ ;  /* 0x0000001f03037819 */ /* 0x000fc800000006ff */
[----:B------:R-:W0:Y:S02]  /*db30*/  SYNCS.PHASECHK.TRANS64.TRYWAIT P0, [R0+URZ+0x32420], R3 ;  /* 0x03242003000075a7 */ /* 0x000e24000800017f */
[----:B0-----:R-:W-:Y:S05]  /*db40*/  @!P0 BRA `(.L_x_883) ;  /* 0x0000001000b48947 */ /* 0x001fea0003800000 */
.L_x_937:
[----:B------:R-:W-:-:S03]  /*db50*/  UMOV UR4, 0xffffffff ;  /* 0xffffffff00047882 */ /* 0x000fc60000000000 */
[----:B------:R-:W-:Y:S05]  /*db60*/  BRA.DIV UR4, `(.L_x_884) ;  /* 0x0000001204c07947 */ /* 0x000fea000b800000 */
[----:B--2---:R-:W2:Y:S02]  /*db70*/  S2R R2, SR_TID.X ;  /* 0x0000000000027919 */ /* 0x004ea40000002100 */
[----:B--2---:R-:W-:-:S04]  /*db80*/  SHF.R.U32.HI R2, RZ, 0x5, R2 ;  /* 0x00000005ff027819 */ /* 0x004fc80000011602 */
[----:B------:R-:W-:-:S05]  /*db90*/  LOP3.LUT R2, R2, 0x3, RZ, 0xc0, !PT ;  /* 0x0000000302027812 */ /* 0x000fca00078ec0ff */
[----:B------:R2:W3:Y:S02]  /*dba0*/  SHFL.IDX PT, R14, R2, RZ, 0x1f ;  /* 0x00001fff020e7589 */ /* 0x0004e400000e0000 */
.L_x_940:
[----:B---3--:R-:W-:Y:S01]  /*dbb0*/  ISETP.NE.AND P0, PT, R14, RZ, PT ;  /* 0x000000ff0e00720c */ /* 0x008fe20003f05270 */
[----:B------:R-:W-:-:S12]  /*dbc0*/  BSSY B0, `(.L_x_885) ;  /* 0x0000029000007945 */ /* 0x000fd80003800000 */
[----:B------:R-:W-:Y:S05]  /*dbd0*/  @P0 BRA `(.L_x_886) ;  /* 0x00000000009c0947 */ /* 0x000fea0003800000 */
[----:B------:R-:W-:-:S03]  /*dbe0*/  UMOV UR4, 0xffffffff ;  /* 0xffffffff00047882 */ /* 0x000fc60000000000 */
[----:B------:R-:W-:Y:S05]  /*dbf0*/  BRA.DIV UR4, `(.L_x_887) ;  /* 0x0000001204d07947 */ /* 0x000fea000b800000 */
[----:B------:R-:W-:-:S13]  /*dc00*/  ELECT P6, URZ, PT ;  /* 0x00000000003f782f */ /* 0x000fda00038c0000 */
.L_x_943:
[----:B------:R-:W-:Y:S05]  /*dc10*/  @!P6 BRA `(.L_x_886) ;  /* 0x00000000008ce947 */ /* 0x000fea0003800000 */
[----:B--2---:R-:W2:Y:S02]  /*dc20*/  LDL R2, [R1+0x2c] ;  /* 0x00002c0001027983 */ /* 0x004ea40000100800 */
[----:B--2---:R-:W-:-:S13]  /*dc30*/  R2UR UR4, R2 ;  /* 0x00000000020472ca */ /* 0x004fda00000e0000 */
[----:B------:R-:W-:-:S06]  /*dc40*/  ULOP3.LUT UR4, UR4, 0x2, URZ, 0xfc, !UPT ;  /* 0x0000000204047892 */ /* 0x000fcc000f8efc3f */
[----:B------:R-:W-:-:S05]  /*dc50*/  IMAD.U32 R2, RZ, RZ, UR4 ;  /* 0x00000004ff027e24 */ /* 0x000fca000f8e00ff */
[----:B------:R-:W-:-:S13]  /*dc60*/  ISETP.NE.AND P2, PT, R2, 0x3, PT ;  /* 0x000000030200780c */ /* 0x000fda0003f45270 */
[----:B------:R-:W-:Y:S05]  /*dc70*/  @!P2 BRA `(.L_x_888) ;  /* 0x000000000004a947 */ /* 0x000fea0003800000 */
[----:B------:R-:W-:Y:S01]  /*dc80*/  BPT.TRAP 0x1 ;  /* 0x000000040000795c */ /* 0x000fe20000300000 */
.L_x_888:
        /* <DEDUP_REMOVED lines=14> */
.L_x_944:
[----:B------:R-:W2:Y:S02]  /*dd70*/  SYNCS.PHASECHK.TRANS64.TRYWAIT P0, [R7+URZ], R2 ;  /* 0x00000002070075a7 */ /* 0x000ea4000800017f */
[----:B--2---:R-:W-:Y:S05]  /*dd80*/  @!P0 BRA `(.L_x_890) ;  /* 0x0000001000a08947 */ /* 0x004fea0003800000 */
.L_x_945:
[----:B------:R-:W-:Y:S05]  /*dd90*/  @!P2 BRA `(.L_x_891) ;  /* 0x000000000004a947 */ /* 0x000fea0003800000 */
[----:B------:R-:W-:Y:S01]  /*dda0*/  BPT.TRAP 0x1 ;  /* 0x000000040000795c */ /* 0x000fe20000300000 */
.L_x_891:
[----:B------:R-:W3:Y:S01]  /*ddb0*/  LDL.LU R4, [R1] ;  /* 0x0000000001047983 */ /* 0x000ee20000300800 */
[----:B------:R-:W-:-:S04]  /*ddc0*/  VIADD R0, R0, 0x32460 ;  /* 0x0003246000007836 */ /* 0x000fc80000000000 */
[----:B---3--:R-:W-:-:S04]  /*ddd0*/  IMAD R4, R4, 0x8, R0 ;  /* 0x0000000804047824 */ /* 0x008fc800078e0200 */
[----:B------:R-:W3:Y:S02]  /*dde0*/  SYNCS.PHASECHK.TRANS64.TRYWAIT P0, [R4+URZ], R5 ;  /* 0x00000005040075a7 */ /* 0x000ee4000800017f */
[----:B---3--:R-:W-:Y:S05]  /*ddf0*/  @!P0 BRA `(.L_x_892) ;  /* 0x0000001000988947 */ /* 0x008fea0003800000 */
.L_x_946:
[----:B------:R-:W-:-:S07]  /*de00*/  IMAD R3, R3, 0x8, R0 ;  /* 0x0000000803037824 */ /* 0x000fce00078e0200 */
.L_x_893:
[----:B----4-:R4:W0:Y:S02]  /*de10*/  SYNCS.PHASECHK.TRANS64.TRYWAIT P0, [R3+URZ], R2 ;  /* 0x00000002030075a7 */ /* 0x010824000800017f */
[----:B0-----:R-:W-:Y:S05]  /*de20*/  @!P0 NANOSLEEP.SYNCS 0x989680 ;  /* 0x009896800000895d */ /* 0x001fea0003900000 */
[----:B------:R-:W0:Y:S02]  /*de30*/  @!P0 SYNCS.PHASECHK.TRANS64 P0, [R3+URZ], R2 ;  /* 0x00000002030085a7 */ /* 0x000e24000800007f */
[----:B0-----:R-:W-:Y:S05]  /*de40*/  @!P0 BRA `(.L_x_893) ;  /* 0xfffffffc00f08947 */ /* 0x001fea000383ffff */
.L_x_886:
[----:B------:R-:W-:Y:S05]  /*de50*/  BSYNC B0 ;  /* 0x0000000000007941 */ /* 0x000fea0003800000 */
.L_x_885:
[----:B------:R-:W-:Y:S05]  /*de60*/  EXIT ;  /* 0x000000000000794d */ /* 0x000fea0003800000 */
.L_x_771:
[----:B0-----:R0:W1:Y:S02]  /*de70*/  SYNCS.PHASECHK.TRANS64.TRYWAIT P0, [R5+URZ+0x32400], R0 ;  /* 0x03240000050075a7 */ /* 0x001064000800017f */
[----:B-1----:R-:W-:Y:S05]  /*de80*/  @!P0 NANOSLEEP.SYNCS 0x989680 ;  /* 0x009896800000895d */ /* 0x002fea0003900000 */
[----:B------:R-:W1:Y:S02]  /*de90*/  @!P0 SYNCS.PHASECHK.TRANS64 P0, [R5+URZ+0x32400], R0 ;  /* 0x03240000050085a7 */ /* 0x000e64000800007f */
[----:B-1----:R-:W-:Y:S05]  /*dea0*/  @!P0 BRA `(.L_x_771) ;  /* 0xfffffffc00f08947 */ /* 0x002fea000383ffff */
[----:B------:R-:W-:Y:S05]  /*deb0*/  BRA `(.L_x_894) ;  /* 0xffffff3800907947 */ /* 0x000fea000383ffff */
.L_x_775:
[----:B--2---:R2:W3:Y:S02]  /*dec0*/  SYNCS.PHASECHK.TRANS64.TRYWAIT P1, [R3+URZ+0x32430], R4 ;  /* 0x03243004030075a7 */ /* 0x0044e4000802017f */
[----:B---3--:R-:W-:Y:S05]  /*ded0*/  @!P1 NANOSLEEP.SYNCS 0x989680 ;  /* 0x009896800000995d */ /* 0x008fea0003900000 */
[----:B------:R-:W3:Y:S02]  /*dee0*/  @!P1 SYNCS.PHASECHK.TRANS64 P1, [R3+URZ+0x32430], R4 ;  /* 0x03243004030095a7 */ /* 0x000ee4000802007f */
[----:B---3--:R-:W-:Y:S05]  /*def0*/  @!P1 BRA `(.L_x_775) ;  /* 0xfffffffc00f09947 */ /* 0x008fea000383ffff */
[----:B------:R-:W-:Y:S05]  /*df00*/  BRA `(.L_x_774) ;  /* 0xffffff3800c47947 */ /* 0x000fea000383ffff */
.L_x_776:
[----:B---3--:R3:W4:Y:S02]  /*df10*/  SYNCS.PHASECHK.TRANS64.TRYWAIT P1, [R5+URZ+0x32410], R0 ;  /* 0x03241000050075a7 */ /* 0x008724000802017f */
[----:B----4-:R-:W-:Y:S05]  /*df20*/  @!P1 NANOSLEEP.SYNCS 0x989680 ;  /* 0x009896800000995d */ /* 0x010fea0003900000 */
[----:B------:R-:W4:Y:S02]  /*df30*/  @!P1 SYNCS.PHASECHK.TRANS64 P1, [R5+URZ+0x32410], R0 ;  /* 0x03241000050095a7 */ /* 0x000f24000802007f */
[----:B----4-:R-:W-:Y:S05]  /*df40*/  @!P1 BRA `(.L_x_776) ;  /* 0xfffffffc00f09947 */ /* 0x010fea000383ffff */
[----:B------:R-:W-:Y:S05]  /*df50*/  BRA `(.L_x_895) ;  /* 0xffffff3c008c7947 */ /* 0x000fea000383ffff */
.L_x_780:
[----:B------:R0:W0:Y:S02]  /*df60*/  SYNCS.PHASECHK.TRANS64.TRYWAIT P1, [R3+URZ+0x32450], R4 ;  /* 0x03245004030075a7 */ /* 0x000024000802017f */
[----:B0-----:R-:W-:Y:S05]  /*df70*/  @!P1 NANOSLEEP.SYNCS 0x989680 ;  /* 0x009896800000995d */ /* 0x001fea0003900000 */
[----:B------:R-:W0:Y:S02]  /*df80*/  @!P1 SYNCS.PHASECHK.TRANS64 P1, [R3+URZ+0x32450], R4 ;  /* 0x03245004030095a7 */ /* 0x000e24000802007f */
[----:B0-----:R-:W-:Y:S05]  /*df90*/  @!P1 BRA `(.L_x_780) ;  /* 0xfffffffc00f09947 */ /* 0x001fea000383ffff */
[----:B------:R-:W-:Y:S05]  /*dfa0*/  BRA `(.L_x_779) ;  /* 0xffffff3c00987947 */ /* 0x000fea000383ffff */
.L_x_785:
[----:B-1----:R-:W-:-:S04]  /*dfb0*/  IMAD.U32 R153, RZ, RZ, UR5 ;  /* 0x00000005ff997e24 */ /* 0x002fc8000f8e00ff */
[----:B------:R1:W2:Y:S03]  /*dfc0*/  SYNCS.PHASECHK.TRANS64.TRYWAIT P3, [R153+URZ+0x32430], R0 ;  /* 0x03243000990075a7 */ /* 0x0002a6000806017f */
[----:B--2---:R-:W-:Y:S05]  /*dfd0*/  @!P3 NANOSLEEP.SYNCS 0x989680 ;  /* 0x009896800000b95d */ /* 0x004fea0003900000 */
[----:B------:R-:W2:Y:S02]  /*dfe0*/  @!P3 SYNCS.PHASECHK.TRANS64 P3, [R153+URZ+0x32430], R0 ;  /* 0x032430009900b5a7 */ /* 0x000ea4000806007f */
[----:B--2---:R-:W-:Y:S05]  /*dff0*/  @!P3 BRA `(.L_x_785) ;  /* 0xfffffffc00ecb947 */ /* 0x004fea000383ffff */
[----:B------:R-:W-:Y:S05]  /*e000*/  BRA `(.L_x_784) ;  /* 0xffffff5c008c7947 */ /* 0x000fea000383ffff */
.L_x_789:
[----:B--2---:R-:W-:-:S04]  /*e010*/  IMAD.U32 R211, RZ, RZ, UR5 ;  /* 0x00000005ffd37e24 */ /* 0x004fc8000f8e00ff */
[----:B------:R2:W3:Y:S03]  /*e020*/  SYNCS.PHASECHK.TRANS64.TRYWAIT P3, [R211+URZ+0x32450], R0 ;  /* 0x03245000d30075a7 */ /* 0x0004e6000806017f */
[----:B---3--:R-:W-:Y:S05]  /*e030*/  @!P3 NANOSLEEP.SYNCS 0x989680 ;  /* 0x009896800000b95d */ /* 0x008fea0003900000 */
[----:B------:R-:W3:Y:S02]  /*e040*/  @!P3 SYNCS.PHASECHK.TRANS64 P3, [R211+URZ+0x32450], R0 ;  /* 0x03245000d300b5a7 */ /* 0x000ee4000806007f */
[----:B---3--:R-:W-:Y:S05]  /*e050*/  @!P3 BRA `(.L_x_789) ;  /* 0xfffffffc00ecb947 */ /* 0x008fea000383ffff */
[----:B------:R-:W-:Y:S05]  /*e060*/  BRA `(.L_x_788) ;  /* 0xffffff6000087947 */ /* 0x000fea000383ffff */
.L_x_827:
        /* <DEDUP_REMOVED lines=11> */
.L_x_897:
[----:B------:R-:W-:Y:S05]  /*e120*/  BSYNC B0 ;  /* 0x0000000000007941 */ /* 0x000fea0003800000 */
.L_x_896:
[----:B------:R-:W-:Y:S05]  /*e130*/  BRA `(.L_x_898) ;  /* 0xffffffc800a47947 */ /* 0x000fea000383ffff */
.L_x_828:
[----:B------:R-:W-:Y:S01]  /*e140*/  BSSY B0, `(.L_x_899) ;  /* 0x0000006000007945 */ /* 0x000fe20003800000 */
[----:B------:R-:W-:-:S07]  /*e150*/  IMAD.MOV.U32 R15, RZ, RZ, -0x1 ;  /* 0xffffffffff0f7424 */ /* 0x000fce00078e00ff */
[----:B------:R-:W-:Y:S05]  /*e160*/  WARPSYNC.COLLECTIVE R15, `(.L_x_900) ;  /* 0x000000000f0c7348 */ /* 0x000fea0003c00000 */
[----:B------:R-:W-:Y:S02]  /*e170*/  ELECT P6, UR62, PT ;  /* 0x00000000003e782f */ /* 0x000fe400038c0000 */
[----:B------:R-:W-:Y:S01]  /*e180*/  MOV R14, UR62 ;  /* 0x0000003e000e7c02 */ /* 0x000fe20008000f00 */
[----:B------:R-:W-:Y:S10]  /*e190*/  ENDCOLLECTIVE ;  /* 0x000000000000791b */ /* 0x000ff40003800000 */
.L_x_900:
[----:B------:R-:W-:Y:S05]  /*e1a0*/  BSYNC B0 ;  /* 0x0000000000007941 */ /* 0x000fea0003800000 */
.L_x_899:
[----:B------:R-:W-:Y:S05]  /*e1b0*/  BRA `(.L_x_901) ;  /* 0xffffffc8009c7947 */ /* 0x000fea000383ffff */
.L_x_831:
[----:B0-----:R0:W1:Y:S02]  /*e1c0*/  SYNCS.PHASECHK.TRANS64.TRYWAIT P0, [R8+URZ+0x32440], R10 ;  /* 0x0324400a080075a7 */ /* 0x001064000800017f */
[----:B-1----:R-:W-:Y:S05]  /*e1d0*/  @!P0 NANOSLEEP.SYNCS 0x989680 ;  /* 0x009896800000895d */ /* 0x002fea0003900000 */
[----:B------:R-:W1:Y:S02]  /*e1e0*/  @!P0 SYNCS.PHASECHK.TRANS64 P0, [R8+URZ+0x32440], R10 ;  /* 0x0324400a080085a7 */ /* 0x000e64000800007f */
[----:B-1----:R-:W-:Y:S05]  /*e1f0*/  @!P0 BRA `(.L_x_831) ;  /* 0xfffffffc00f08947 */ /* 0x002fea000383ffff */
[----:B------:R-:W-:Y:S05]  /*e200*/  BRA `(.L_x_902) ;  /* 0xffffffcc000c7947 */ /* 0x000fea000383ffff */
.L_x_835:
        /* <DEDUP_REMOVED lines=8> */
.L_x_838:
[----:B0-----:R0:W1:Y:S02]  /*e290*/  SYNCS.PHASECHK.TRANS64.TRYWAIT P0, [R8+URZ+0x32460], R6 ;  /* 0x03246006080075a7 */ /* 0x001064000800017f */
[----:B-1----:R-:W-:Y:S05]  /*e2a0*/  @!P0 NANOSLEEP.SYNCS 0x989680 ;  /* 0x009896800000895d */ /* 0x002fea0003900000 */
[----:B------:R-:W1:Y:S02]  /*e2b0*/  @!P0 SYNCS.PHASECHK.TRANS64 P0, [R8+URZ+0x32460], R6 ;  /* 0x03246006080085a7 */ /* 0x000e64000800007f */
[----:B-1----:R-:W-:Y:S05]  /*e2c0*/  @!P0 BRA `(.L_x_838) ;  /* 0xfffffffc00f08947 */ /* 0x002fea000383ffff */
[----:B------:R-:W-:Y:S05]  /*e2d0*/  BRA `(.L_x_904) ;  /* 0xffffffd000947947 */ /* 0x000fea000383ffff */
.L_x_847:
[----:B-1----:R1:W2:Y:S02]  /*e2e0*/  SYNCS.PHASECHK.TRANS64.TRYWAIT P0, [R3+URZ+0x32440], R6 ;  /* 0x03244006030075a7 */ /* 0x0022a4000800017f */
[----:B--2---:R-:W-:Y:S05]  /*e2f0*/  @!P0 NANOSLEEP.SYNCS 0x989680 ;  /* 0x009896800000895d */ /* 0x004fea0003900000 */
[----:B------:R-:W2:Y:S02]  /*e300*/  @!P0 SYNCS.PHASECHK.TRANS64 P0, [R3+URZ+0x32440], R6 ;  /* 0x03244006030085a7 */ /* 0x000ea4000800007f */
[----:B--2---:R-:W-:Y:S05]  /*e310*/  @!P0 BRA `(.L_x_847) ;  /* 0xfffffffc00f08947 */ /* 0x004fea000383ffff */
[----:B------:R-:W-:Y:S05]  /*e320*/  BRA `(.L_x_905) ;  /* 0xffffffd8001c7947 */ /* 0x000fea000383ffff */
.L_x_849:
[----:B--2---:R2:W3:Y:S02]  /*e330*/  SYNCS.PHASECHK.TRANS64.TRYWAIT P0, [R3+URZ+0x32460], R6 ;  /* 0x03246006030075a7 */ /* 0x0044e4000800017f */
[----:B---3--:R-:W-:Y:S05]  /*e340*/  @!P0 NANOSLEEP.SYNCS 0x989680 ;  /* 0x009896800000895d */ /* 0x008fea0003900000 */
[----:B------:R-:W3:Y:S02]  /*e350*/  @!P0 SYNCS.PHASECHK.TRANS64 P0, [R3+URZ+0x32460], R6 ;  /* 0x03246006030085a7 */ /* 0x000ee4000800007f */
[----:B---3--:R-:W-:Y:S05]  /*e360*/  @!P0 BRA `(.L_x_849) ;  /* 0xfffffffc00f08947 */ /* 0x008fea000383ffff */
[----:B------:R-:W-:Y:S05]  /*e370*/  BRA `(.L_x_906) ;  /* 0xffffffd8008c7947 */ /* 0x000fea000383ffff */
.L_x_854:
[----:B--2---:R2:W3:Y:S02]  /*e380*/  SYNCS.PHASECHK.TRANS64.TRYWAIT P0, [R2+URZ+0x32440], R3 ;  /* 0x03244003020075a7 */ /* 0x0044e4000800017f */
[----:B---3--:R-:W-:Y:S05]  /*e390*/  @!P0 NANOSLEEP.SYNCS 0x989680 ;  /* 0x009896800000895d */ /* 0x008fea0003900000 */
[----:B------:R-:W3:Y:S02]  /*e3a0*/  @!P0 SYNCS.PHASECHK.TRANS64 P0, [R2+URZ+0x32440], R3 ;  /* 0x03244003020085a7 */ /* 0x000ee4000800007f */
[----:B---3--:R-:W-:Y:S05]  /*e3b0*/  @!P0 BRA `(.L_x_854) ;  /* 0xfffffffc00f08947 */ /* 0x008fea000383ffff */
[----:B------:R-:W-:Y:S05]  /*e3c0*/  BRA `(.L_x_907) ;  /* 0xffffffdc00d47947 */ /* 0x000fea000383ffff */
.L_x_856:
[----:B-1----:R1:W3:Y:S02]  /*e3d0*/  SYNCS.PHASECHK.TRANS64.TRYWAIT P1, [R2+URZ+0x32460], R3 ;  /* 0x03246003020075a7 */ /* 0x0022e4000802017f */
[----:B---3--:R-:W-:Y:S05]  /*e3e0*/  @!P1 NANOSLEEP.SYNCS 0x989680 ;  /* 0x009896800000995d */ /* 0x008fea0003900000 */
[----:B------:R-:W3:Y:S02]  /*e3f0*/  @!P1 SYNCS.PHASECHK.TRANS64 P1, [R2+URZ+0x32460], R3 ;  /* 0x03246003020095a7 */ /* 0x000ee4000802007f */
[----:B---3--:R-:W-:Y:S05]  /*e400*/  @!P1 BRA `(.L_x_856) ;  /* 0xfffffffc00f09947 */ /* 0x008fea000383ffff */
[----:B------:R-:W-:Y:S05]  /*e410*/  BRA `(.L_x_908) ;  /* 0xffffffe000407947 */ /* 0x000fea000383ffff */
.L_x_861:
[----:B---3--:R3:W4:Y:S02]  /*e420*/  SYNCS.PHASECHK.TRANS64.TRYWAIT P0, [R2+URZ+0x32440], R3 ;  /* 0x03244003020075a7 */ /* 0x008724000800017f */
[----:B----4-:R-:W-:Y:S05]  /*e430*/  @!P0 NANOSLEEP.SYNCS 0x989680 ;  /* 0x009896800000895d */ /* 0x010fea0003900000 */
[----:B------:R-:W4:Y:S02]  /*e440*/  @!P0 SYNCS.PHASECHK.TRANS64 P0, [R2+URZ+0x32440], R3 ;  /* 0x03244003020085a7 */ /* 0x000f24000800007f */
[----:B----4-:R-:W-:Y:S05]  /*e450*/  @!P0 BRA `(.L_x_861) ;  /* 0xfffffffc00f08947 */ /* 0x010fea000383ffff */
[----:B------:R-:W-:Y:S05]  /*e460*/  BRA `(.L_x_909) ;  /* 0xffffffe400647947 */ /* 0x000fea000383ffff */
.L_x_863:
[----:B-1----:R1:W2:Y:S02]  /*e470*/  SYNCS.PHASECHK.TRANS64.TRYWAIT P1, [R2+URZ+0x32460], R3 ;  /* 0x03246003020075a7 */ /* 0x0022a4000802017f */
[----:B--2---:R-:W-:Y:S05]  /*e480*/  @!P1 NANOSLEEP.SYNCS 0x989680 ;  /* 0x009896800000995d */ /* 0x004fea0003900000 */
[----:B------:R-:W2:Y:S02]  /*e490*/  @!P1 SYNCS.PHASECHK.TRANS64 P1, [R2+URZ+0x32460], R3 ;  /* 0x03246003020095a7 */ /* 0x000ea4000802007f */
[----:B--2---:R-:W-:Y:S05]  /*e4a0*/  @!P1 BRA `(.L_x_863) ;  /* 0xfffffffc00f09947 */ /* 0x004fea000383ffff */
[----:B------:R-:W-:Y:S05]  /*e4b0*/  BRA `(.L_x_910) ;  /* 0xffffffe400d47947 */ /* 0x000fea000383ffff */
.L_x_868:
        /* <DEDUP_REMOVED lines=8> */
.L_x_912:
[----:B------:R-:W-:Y:S05]  /*e540*/  BSYNC B0 ;  /* 0x0000000000007941 */ /* 0x000fea0003800000 */
.L_x_911:
        /* <DEDUP_REMOVED lines=8> */
.L_x_913:
[----:B------:R-:W-:Y:S01]  /*e5d0*/  IMAD.MOV.U32 R5, RZ, RZ, R14 ;  /* 0x000000ffff057224 */ /* 0x000fe200078e000e */
[----:B------:R-:W-:Y:S06]  /*e5e0*/  BRA `(.L_x_914) ;  /* 0xffffffe800c87947 */ /* 0x000fec000383ffff */
.L_x_871:
        /* <DEDUP_REMOVED lines=8> */
.L_x_916:
[----:B------:R-:W-:Y:S05]  /*e670*/  BSYNC B0 ;  /* 0x0000000000007941 */ /* 0x000fea0003800000 */
.L_x_915:
        /* <DEDUP_REMOVED lines=10> */
.L_x_917:
        /* <DEDUP_REMOVED lines=8> */
.L_x_918:
        /* <DEDUP_REMOVED lines=8> */
.L_x_919:
        /* <DEDUP_REMOVED lines=8> */
.L_x_920:
        /* <DEDUP_REMOVED lines=8> */
.L_x_921:
[----:B------:R-:W-:Y:S05]  /*e920*/  BRA `(.L_x_922) ;  /* 0xffffffe8008c7947 */ /* 0x000fea000383ffff */
.L_x_876:
        /* <DEDUP_REMOVED lines=8> */
.L_x_924:
[----:B------:R-:W-:Y:S05]  /*e9b0*/  BSYNC B0 ;  /* 0x0000000000007941 */ /* 0x000fea0003800000 */
.L_x_923:
        /* <DEDUP_REMOVED lines=10> */
.L_x_925:
        /* <DEDUP_REMOVED lines=8> */
.L_x_926:
        /* <DEDUP_REMOVED lines=8> */
.L_x_927:
        /* <DEDUP_REMOVED lines=8> */
.L_x_928:
        /* <DEDUP_REMOVED lines=8> */
.L_x_929:
[----:B------:R-:W-:Y:S05]  /*ec60*/  BRA `(.L_x_930) ;  /* 0xffffffe800707947 */ /* 0x000fea000383ffff */
.L_x_878:
[----:B------:R-:W-:Y:S01]  /*ec70*/  BSSY B0, `(.L_x_931) ;  /* 0x0000006000007945 */ /* 0x000fe20003800000 */
[----:B------:R-:W-:Y:S01]  /*ec80*/  PLOP3.LUT P6, PT, P6, PT, PT, 0x8, 0x0 ;  /* 0x000000000000781c */ /* 0x000fe200037ce170 */
[----:B------:R-:W-:-:S12]  /*ec90*/  IMAD.MOV.U32 R15, RZ, RZ, -0x1 ;  /* 0xffffffffff0f7424 */ /* 0x000fd800078e00ff */
[----:B01----:R-:W-:Y:S05]  /*eca0*/  WARPSYNC.COLLECTIVE R15, `(.L_x_932) ;  /* 0x000000000f087348 */ /* 0x003fea0003c00000 */
[----:B------:R-:W-:Y:S01]  /*ecb0*/  VOTE.ANY R14, PT, P6 ;  /* 0x00000000000e7806 */ /* 0x000fe200030e0100 */
[----:B01----:R-:W-:Y:S06]  /*ecc0*/  ENDCOLLECTIVE ;  /* 0x000000000000791b */ /* 0x003fec0003800000 */
.L_x_932:
[----:B------:R-:W-:Y:S05]  /*ecd0*/  BSYNC B0 ;  /* 0x0000000000007941 */ /* 0x000fea0003800000 */
.L_x_931:
        /* <DEDUP_REMOVED lines=9> */
.L_x_933:
[----:B------:R-:W-:Y:S01]  /*ed70*/  IMAD.MOV.U32 R17, RZ, RZ, R14 ;  /* 0x000000ffff117224 */ /* 0x000fe200078e000e */
[----:B------:R-:W-:Y:S06]  /*ed80*/  BRA `(.L_x_934) ;  /* 0xffffffe800607947 */ /* 0x000fec000383ffff */
.L_x_880:
[----:B------:R-:W-:Y:S01]  /*ed90*/  BSSY B0, `(.L_x_935) ;  /* 0x0000007000007945 */ /* 0x000fe20003800000 */
[----:B------:R-:W-:Y:S02]  /*eda0*/  IMAD.MOV.U32 R13, RZ, RZ, R2 ;  /* 0x000000ffff0d7224 */ /* 0x000fe400078e0002 */
[----:B------:R-:W-:Y:S02]  /*edb0*/  IMAD.MOV.U32 R11, RZ, RZ, 0x1f ;  /* 0x0000001fff0b7424 */ /* 0x000fe400078e00ff */
[----:B------:R-:W-:-:S07]  /*edc0*/  IMAD.MOV.U32 R15, RZ, RZ, -0x1 ;  /* 0xffffffffff0f7424 */ /* 0x000fce00078e00ff */
[----:B0-23--:R-:W-:Y:S05]  /*edd0*/  WARPSYNC.COLLECTIVE R15, `(.L_x_936) ;  /* 0x000000000f087348 */ /* 0x00dfea0003c00000 */
[----:B------:R1:W4:Y:S02]  /*ede0*/  SHFL.IDX P6, R14, R13, R12, R11 ;  /* 0x0000000c0d0e7389 */ /* 0x00032400000c000b */
[----:B01234-:R-:W-:Y:S01]  /*edf0*/  ENDCOLLECTIVE ;  /* 0x000000000000791b */ /* 0x01ffe20003800000 */
.L_x_936:
[----:B------:R-:W-:Y:S05]  /*ee00*/  BSYNC B0 ;  /* 0x0000000000007941 */ /* 0x000fea0003800000 */
.L_x_935:
[----:B------:R-:W-:Y:S05]  /*ee10*/  BRA `(.L_x_879) ;  /* 0xffffffe800587947 */ /* 0x000fea000383ffff */
.L_x_883:
[----:B0-----:R0:W3:Y:S02]  /*ee20*/  SYNCS.PHASECHK.TRANS64.TRYWAIT P0, [R0+URZ+0x32420], R3 ;  /* 0x03242003000075a7 */ /* 0x0010e4000800017f */
[----:B---3--:R-:W-:Y:S05]  /*ee30*/  @!P0 NANOSLEEP.SYNCS 0x989680 ;  /* 0x009896800000895d */ /* 0x008fea0003900000 */
[----:B------:R-:W3:Y:S02]  /*ee40*/  @!P0 SYNCS.PHASECHK.TRANS64 P0, [R0+URZ+0x32420], R3 ;  /* 0x03242003000085a7 */ /* 0x000ee4000800007f */
[----:B---3--:R-:W-:Y:S05]  /*ee50*/  @!P0 BRA `(.L_x_883) ;  /* 0xfffffffc00f08947 */ /* 0x008fea000383ffff */
[----:B------:R-:W-:Y:S05]  /*ee60*/  BRA `(.L_x_937) ;  /* 0xffffffec00387947 */ /* 0x000fea000383ffff */
.L_x_884:
[----:B--2---:R-:W2:Y:S01]  /*ee70*/  S2R R2, SR_TID.X ;  /* 0x0000000000027919 */ /* 0x004ea20000002100 */
        /* <DEDUP_REMOVED lines=10> */
.L_x_939:
[----:B------:R-:W-:Y:S05]  /*ef20*/  BSYNC B0 ;  /* 0x0000000000007941 */ /* 0x000fea0003800000 */
.L_x_938:
[----:B------:R-:W-:Y:S05]  /*ef30*/  BRA `(.L_x_940) ;  /* 0xffffffec001c7947 */ /* 0x000fea000383ffff */
.L_x_887:
[----:B------:R-:W-:Y:S01]  /*ef40*/  BSSY B1, `(.L_x_941) ;  /* 0x0000006000017945 */ /* 0x000fe20003800000 */
[----:B------:R-:W-:-:S07]  /*ef50*/  IMAD.MOV.U32 R15, RZ, RZ, -0x1 ;  /* 0xffffffffff0f7424 */ /* 0x000fce00078e00ff */
[----:B012---:R-:W-:Y:S05]  /*ef60*/  WARPSYNC.COLLECTIVE R15, `(.L_x_942) ;  /* 0x000000000f0c7348 */ /* 0x007fea0003c00000 */
[----:B------:R-:W-:Y:S02]  /*ef70*/  ELECT P6, UR62, PT ;  /* 0x00000000003e782f */ /* 0x000fe400038c0000 */
[----:B------:R-:W-:Y:S01]  /*ef80*/  MOV R14, UR62 ;  /* 0x0000003e000e7c02 */ /* 0x000fe20008000f00 */
[----:B012---:R-:W-:Y:S10]  /*ef90*/  ENDCOLLECTIVE ;  /* 0x000000000000791b */ /* 0x007ff40003800000 */
.L_x_942:
[----:B------:R-:W-:Y:S05]  /*efa0*/  BSYNC B1 ;  /* 0x0000000000017941 */ /* 0x000fea0003800000 */
.L_x_941:
[----:B------:R-:W-:Y:S05]  /*efb0*/  BRA `(.L_x_943) ;  /* 0xffffffec00147947 */ /* 0x000fea000383ffff */
.L_x_889:
[----:B0-----:R0:W2:Y:S02]  /*efc0*/  SYNCS.PHASECHK.TRANS64.TRYWAIT P0, [R6+URZ], R5 ;  /* 0x00000005060075a7 */ /* 0x0010a4000800017f */
[----:B--2---:R-:W-:Y:S05]  /*efd0*/  @!P0 NANOSLEEP.SYNCS 0x989680 ;  /* 0x009896800000895d */ /* 0x004fea0003900000 */
[----:B------:R-:W2:Y:S02]  /*efe0*/  @!P0 SYNCS.PHASECHK.TRANS64 P0, [R6+URZ], R5 ;  /* 0x00000005060085a7 */ /* 0x000ea4000800007f */
[----:B--2---:R-:W-:Y:S05]  /*eff0*/  @!P0 BRA `(.L_x_889) ;  /* 0xfffffffc00f08947 */ /* 0x004fea000383ffff */
[----:B------:R-:W-:Y:S05]  /*f000*/  BRA `(.L_x_944) ;  /* 0xffffffec00587947 */ /* 0x000fea000383ffff */
.L_x_890:
[----:B--2---:R2:W3:Y:S02]  /*f010*/  SYNCS.PHASECHK.TRANS64.TRYWAIT P0, [R7+URZ], R2 ;  /* 0x00000002070075a7 */ /* 0x0044e4000800017f */
[----:B---3--:R-:W-:Y:S05]  /*f020*/  @!P0 NANOSLEEP.SYNCS 0x989680 ;  /* 0x009896800000895d */ /* 0x008fea0003900000 */
[----:B------:R-:W3:Y:S02]  /*f030*/  @!P0 SYNCS.PHASECHK.TRANS64 P0, [R7+URZ], R2 ;  /* 0x00000002070085a7 */ /* 0x000ee4000800007f */
[----:B---3--:R-:W-:Y:S05]  /*f040*/  @!P0 BRA `(.L_x_890) ;  /* 0xfffffffc00f08947 */ /* 0x008fea000383ffff */
[----:B------:R-:W-:Y:S05]  /*f050*/  BRA `(.L_x_945) ;  /* 0xffffffec004c7947 */ /* 0x000fea000383ffff */
.L_x_892:
[----:B---3--:R3:W4:Y:S02]  /*f060*/  SYNCS.PHASECHK.TRANS64.TRYWAIT P0, [R4+URZ], R5 ;  /* 0x00000005040075a7 */ /* 0x008724000800017f */
[----:B----4-:R-:W-:Y:S05]  /*f070*/  @!P0 NANOSLEEP.SYNCS 0x989680 ;  /* 0x009896800000895d */ /* 0x010fea0003900000 */
[----:B------:R-:W4:Y:S02]  /*f080*/  @!P0 SYNCS.PHASECHK.TRANS64 P0, [R4+URZ], R5 ;  /* 0x00000005040085a7 */ /* 0x000f24000800007f */
[----:B----4-:R-:W-:Y:S05]  /*f090*/  @!P0 BRA `(.L_x_892) ;  /* 0xfffffffc00f08947 */ /* 0x010fea000383ffff */
[----:B------:R-:W-:Y:S05]  /*f0a0*/  BRA `(.L_x_946) ;  /* 0xffffffec00547947 */ /* 0x000fea000383ffff */
.L_x_947:
        /* <DEDUP_REMOVED lines=13> */
.L_x_4718:


//--------------------- .text._ZN7cutlass13device_kernelIN5flash11enable_sm90INS1_16FlashAttnFwdSm90INS1_25CollectiveMainloopFwdSm90ILi2EN4cute5tupleIJNS5_1CILi1EEES8_S8_EEENS6_IJNS7_ILi128EEENS7_ILi96EEENS7_ILi64EEEEEELi256ENS_10bfloat16_tEfNS_4arch4Sm90ELb0ELb0ELb0ELb1ELb0ELb1ELb1ELb1ELb0ELb0ELb0ELb0EEENS1_21CollectiveEpilogueFwdINS6_IJSA_NS7_ILi256EEESB_EEES9_SE_SG_Li256ELb1ELb0ELb0ELb0EEENS1_36VarlenDynamicPersistentTileSchedulerILi128ELi96ELi256ELi32ELb0ELb0ELb1ELb0ELb1ELb1EEEEEEEEEvNT_6ParamsE --------------------------
	.section	.text._ZN7cutlass13device_kernelIN5flash11enable_sm90INS1_16FlashAttnFwdSm90INS1_25CollectiveMainloopFwdSm90ILi2EN4cute5tupleIJNS5_1CILi1EEES8_S8_EEENS6_IJNS7_ILi128EEENS7_ILi96EEENS7_ILi64EEEEEELi256ENS_10bfloat16_tEfNS_4arch4Sm90ELb0ELb0ELb0ELb1ELb0ELb1ELb1ELb1ELb0ELb0ELb0ELb0EEENS1_21CollectiveEpilogueFwdINS6_IJSA_NS7_ILi256EEESB_EEES9_SE_SG_Li256ELb1ELb0ELb0ELb0EEENS1_36VarlenDynamicPersistentTileSchedulerILi128ELi96ELi256ELi32ELb0ELb0ELb1ELb0ELb1ELb1EEEEEEEEEvNT_6ParamsE,"ax",@progbits
	.align	128
.text._ZN7cutlass13device_kernelIN5flash11enable_sm90INS1_16FlashAttnFwdSm90INS1_25CollectiveMainloopFwdSm90ILi2EN4cute5tupleIJNS5_1CILi1EEES8_S8_EEENS6_IJNS7_ILi128EEENS7_ILi96EEENS7_ILi64EEEEEELi256ENS_10bfloat16_tEfNS_4arch4Sm90ELb0ELb0ELb0ELb1ELb0ELb1ELb1ELb1ELb0ELb0ELb0ELb0EEENS1_21CollectiveEpilogueFwdINS6_IJSA_NS7_ILi256EEESB_EEES9_SE_SG_Li256ELb1ELb0ELb0ELb0EEENS1_36VarlenDynamicPersistentTileSchedulerILi128ELi96ELi256ELi32ELb0ELb0ELb1ELb0ELb1ELb1EEEEEEEEEvNT_6ParamsE:
        .type           _ZN7cutlass13device_kernelIN5flash11enable_sm90INS1_16FlashAttnFwdSm90INS1_25CollectiveMainloopFwdSm90ILi2EN4cute5tupleIJNS5_1CILi1EEES8_S8_EEENS6_IJNS7_ILi128EEENS7_ILi96EEENS7_ILi64EEEEEELi256ENS_10bfloat16_tEfNS_4arch4Sm90ELb0ELb0ELb0ELb1ELb0ELb1ELb1ELb1ELb0ELb0ELb0ELb0EEENS1_21CollectiveEpilogueFwdINS6_IJSA_NS7_ILi256EEESB_EEES9_SE_SG_Li256ELb1ELb0ELb0ELb0EEENS1_36VarlenDynamicPersistentTileSchedulerILi128ELi96ELi256ELi32ELb0ELb0ELb1ELb0ELb1ELb1EEEEEEEEEvNT_6ParamsE,@function
        .size           _ZN7cutlass13device_kernelIN5flash11enable_sm90INS1_16FlashAttnFwdSm90INS1_25CollectiveMainloopFwdSm90ILi2EN4cute5tupleIJNS5_1CILi1EEES8_S8_EEENS6_IJNS7_ILi128EEENS7_ILi96EEENS7_ILi64EEEEEELi256ENS_10bfloat16_tEfNS_4arch4Sm90ELb0ELb0ELb0ELb1ELb0ELb1ELb1ELb1ELb0ELb0ELb0ELb0EEENS1_21CollectiveEpilogueFwdINS6_IJSA_NS7_ILi256EEESB_EEES9_SE_SG_Li256ELb1ELb0ELb0ELb0EEENS1_36VarlenDynamicPersistentTileSchedulerILi128ELi96ELi256ELi32ELb0ELb0ELb1ELb0ELb1ELb1EEEEEEEEEvNT_6ParamsE,(.L_x_4719 - _ZN7cutlass13device_kernelIN5flash11enable_sm90INS1_16FlashAttnFwdSm90INS1_25CollectiveMainloopFwdSm90ILi2EN4cute5tupleIJNS5_1CILi1EEES8_S8_EEENS6_IJNS7_ILi128EEENS7_ILi96EEENS7_ILi64EEEEEELi256ENS_10bfloat16_tEfNS_4arch4Sm90ELb0ELb0ELb0ELb1ELb0ELb1ELb1ELb1ELb0ELb0ELb0ELb0EEENS1_21CollectiveEpilogueFwdINS6_IJSA_NS7_ILi256EEESB_EEES9_SE_SG_Li256ELb1ELb0ELb0ELb0EEENS1_36VarlenDynamicPersistentTileSchedulerILi128ELi96ELi256ELi32ELb0ELb0ELb1ELb0ELb1ELb1EEEEEEEEEvNT_6ParamsE)
        .other          _ZN7cutlass13device_kernelIN5flash11enable_sm90INS1_16FlashAttnFwdSm90INS1_25CollectiveMainloopFwdSm90ILi2EN4cute5tupleIJNS5_1CILi1EEES8_S8_EEENS6_IJNS7_ILi128EEENS7_ILi96EEENS7_ILi64EEEEEELi256ENS_10bfloat16_tEfNS_4arch4Sm90ELb0ELb0ELb0ELb1ELb0ELb1ELb1ELb1ELb0ELb0ELb0ELb0EEENS1_21CollectiveEpilogueFwdINS6_IJSA_NS7_ILi256EEESB_EEES9_SE_SG_Li256ELb1ELb0ELb0ELb0EEENS1_36VarlenDynamicPersistentTileSchedulerILi128ELi96ELi256ELi32ELb0ELb0ELb1ELb0ELb1ELb1EEEEEEEEEvNT_6ParamsE,@"STO_CUDA_ENTRY STV_DEFAULT"
_ZN7cutlass13device_kernelIN5flash11enable_sm90INS1_16FlashAttnFwdSm90INS1_25CollectiveMainloopFwdSm90ILi2EN4cute5tupleIJNS5_1CILi1EEES8_S8_EEENS6_IJNS7_ILi128EEENS7_ILi96EEENS7_ILi64EEEEEELi256ENS_10bfloat16_tEfNS_4arch4Sm90ELb0ELb0ELb0ELb1ELb0ELb1ELb1ELb1ELb0ELb0ELb0ELb0EEENS1_21CollectiveEpilogueFwdINS6_IJSA_NS7_ILi256EEESB_EEES9_SE_SG_Li256ELb1ELb0ELb0ELb0EEENS1_36VarlenDynamicPersistentTileSchedulerILi128ELi96ELi256ELi32ELb0ELb0ELb1ELb0ELb1ELb1EEEEEEEEEvNT_6ParamsE:
        /* <DEDUP_REMOVED lines=17> */
[----:B------:R-:W-:Y:S02]  /*0110*/  UIADD3 UR4, UP5, UR4, 0x670, URZ ;  /* 0x0000067004047890 */ /* 0x000fe4000ffbe03f */
[----:B------:R-:W-:Y:S02]  /*0120*/  UIADD3.X UR9, URZ, UR5, URZ, UP1, !UPT ;  /* 0x000000053f097290 */ /* 0x000fe40008ffe43f */
[----:B------:R-:W-:Y:S02]  /*0130*/  UIADD3.X UR11, URZ, UR5, URZ, UP2, !UPT ;  /* 0x000000053f0b7290 */ /* 0x000fe400097fe43f */
[----:B------:R-:W-:Y:S01]  /*0140*/  UIADD3.X UR13, URZ, UR5, URZ, UP3, !UPT ;  /* 0x000000053f0d7290 */ /* 0x000fe20009ffe43f */
[----:B------:R0:W-:Y:S01]  /*0150*/  UTMACCTL.PF [UR6] ;  /* 0x00000000060079b9 */ /* 0x0001e20008040000 */
[----:B------:R-:W-:-:S03]  /*0160*/  UIADD3.X UR15, URZ, UR5, URZ, UP4, !UPT ;  /* 0x000000053f0f7290 */ /* 0x000fc6000a7fe43f */
[----:B------:R0:W-:Y:S01]  /*0170*/  UTMACCTL.PF [UR8] ;  /* 0x00000000080079b9 */ /* 0x0001e20008040000 */
[----:B------:R-:W-:Y:S01]  /*0180*/  UIADD3.X UR5, URZ, UR5, URZ, UP5, !UPT ;  /* 0x000000053f057290 */ /* 0x000fe2000affe43f */
[----:B------:R0:W-:Y:S02]  /*0190*/  UTMACCTL.PF [UR10] ;  /* 0x000000000a0079b9 */ /* 0x0001e40008040000 */
[----:B------:R0:W-:Y:S02]  /*01a0*/  UTMACCTL.PF [UR12] ;  /* 0x000000000c0079b9 */ /* 0x0001e40008040000 */
[----:B------:R0:W-:Y:S04]  /*01b0*/  UTMACCTL.PF [UR14] ;  /* 0x000000000e0079b9 */ /* 0x0001e80008040000 */
[----:B------:R0:W-:Y:S02]  /*01c0*/  UTMACCTL.PF [UR4] ;  /* 0x00000000040079b9 */ /* 0x0001e40008040000 */
[----:B0-----:R-:W-:Y:S01]  /*01d0*/  NOP ;  /* 0x0000000000007918 */ /* 0x001fe20000000000 */
.L_x_949:
[----:B------:R-:W-:Y:S05]  /*01e0*/  BSYNC B0 ;  /* 0x0000000000007941 */ /* 0x000fea0003800000 */
.L_x_948:
        /* <DEDUP_REMOVED lines=43> */
.L_x_950:
        /* <DEDUP_REMOVED lines=22> */
.L_x_951:
        /* <DEDUP_REMOVED lines=18> */
.L_x_952:
        /* <DEDUP_REMOVED lines=22> */
.L_x_953:
        /* <DEDUP_REMOVED lines=22> */
.L_x_954:
[----:B0-----:R-:W-:Y:S01]  /*09e0*/  UMOV UR4, 0x1 ;  /* 0x0000000100047882 */ /* 0x001fe20000000000 */
[----:B------:R-:W-:Y:S01]  /*09f0*/  PLOP3.LUT P0, PT, PT, PT, UP0, 0x80, 0x0 ;  /* 0x000000000000781c */ /* 0x000fe20003f0f008 */
[----:B------:R-:W-:Y:S01]  /*0a00*/  USEL UR4, UR4, 0x2, !UP0 ;  /* 0x0000000204047887 */ /* 0x000fe2000c000000 */
[----:B------:R-:W-:Y:S01]  /*0a10*/  NOP ;  /* 0x0000000000007918 */ /* 0x000fe20000000000 */
[----:B------:R-:W-:Y:S01]  /*0a20*/  ULDC.64 UR60, c[0x0][0x208] ;  /* 0x00008200003c7ab9 */ /* 0x000fe20000000a00 */
[----:B------:R-:W-:Y:S03]  /*0a30*/  BSSY B7, `(.L_x_955) ;  /* 0x0001560000077945 */ /* 0x000fe60003800000 */
[----:B------:R-:W-:-:S05]  /*0a40*/  IMAD.U32 R2, RZ, RZ, UR4 ;  /* 0x00000004ff027e24 */ /* 0x000fca000f8e00ff */
[----:B------:R0:W-:Y:S01]  /*0a50*/  STL [R1+0x80], R2 ;  /* 0x0000800201007387 */ /* 0x0001e20000100800 */
[----:B-123--:R-:W-:Y:S06]  /*0a60*/  BAR.SYNC.DEFER_BLOCKING 0x0 ;  /* 0x0000000000007b1d */ /* 0x00efec0000010000 */
[----:B------:R-:W-:Y:S05]  /*0a70*/  @!P0 BRA `(.L_x_956) ;  /* 0x000000fc007c8947 */ /* 0x000fea0003800000 */
.L_x_957:
        /* <DEDUP_REMOVED lines=8> */
[----:B--2---:R-:W-:-:S06]  /*0b00*/  ULEA UR4, UR5, UR4, 0x18 ;  /* 0x0000000405047291 */ /* 0x004fcc000f8ec03f */
[----:B------:R-:W-:Y:S01]  /*0b10*/  IMAD.U32 R18, RZ, RZ, UR4 ;  /* 0x00000004ff127e24 */ /* 0x000fe2000f8e00ff */
[----:B-1----:R-:W-:Y:S01]  /*0b20*/  SHF.R.U32.HI R0, RZ, 0x7, R0 ;  /* 0x00000007ff007819 */ /* 0x002fe20000011600 */
[----:B------:R-:W-:-:S03]  /*0b30*/  ULDC UR4, c[0x0][0xd14] ;  /* 0x0003450000047ab9 */ /* 0x000fc60000000800 */
[----:B------:R-:W-:-:S13]  /*0b40*/  ISETP.NE.AND P0, PT, R0, 0x1, PT ;  /* 0x000000010000780c */ /* 0x000fda0003f05270 */
[----:B------:R-:W-:Y:S08]  /*0b50*/  @!P0 BAR.ARV 0x9, 0x100 ;  /* 0x0244000000008b1d */ /* 0x000ff00000002000 */
[----:B------:R-:W-:Y:S06]  /*0b60*/  BAR.SYNC.DEFER_BLOCKING 0x5, 0x120 ;  /* 0x0144800000007b1d */ /* 0x000fec0000010000 */
[----:B------:R-:W1:Y:S02]  /*0b70*/  LDS.128 R32, [R18+0x324d0] ;  /* 0x0324d00012207984 */ /* 0x000e640000000c00 */
[----:B------:R-:W-:Y:S06]  /*0b80*/  BAR.ARV 0x4, 0x120 ;  /* 0x0104800000007b1d */ /* 0x000fec0000002000 */
[----:B-1----:R-:W-:-:S13]  /*0b90*/  ISETP.GE.AND P0, PT, R35, UR4, PT ;  /* 0x0000000423007c0c */ /* 0x002fda000bf06270 */
[----:B------:R-:W-:Y:S05]  /*0ba0*/  @P0 BRA `(.L_x_958) ;  /* 0x0000015400200947 */ /* 0x000fea0003800000 */
[----:B------:R-:W2:Y:S01]  /*0bb0*/  LDL R3, [R1+0x80] ;  /* 0x0000800001037983 */ /* 0x000ea20000100800 */
[----:B------:R-:W-:Y:S01]  /*0bc0*/  CS2R R22, SRZ ;  /* 0x0000000000167805 */ /* 0x000fe2000001ff00 */
[----:B------:R-:W-:Y:S01]  /*0bd0*/  IMAD.MOV.U32 R200, RZ, RZ, RZ ;  /* 0x000000ffffc87224 */ /* 0x000fe200078e00ff */
[----:B0-----:R-:W0:Y:S01]  /*0be0*/  S2R R2, SR_TID.X ;  /* 0x0000000000027919 */ /* 0x001e220000002100 */
[----:B------:R-:W-:Y:S02]  /*0bf0*/  IMAD.MOV.U32 R224, RZ, RZ, RZ ;  /* 0x000000ffffe07224 */ /* 0x000fe400078e00ff */
[----:B0-----:R-:W-:-:S05]  /*0c00*/  VIADD R237, R2, 0xffffff80 ;  /* 0xffffff8002ed7836 */ /* 0x001fca0000000000 */
[----:B------:R-:W-:-:S04]  /*0c10*/  SHF.R.S32.HI R0, RZ, 0x1f, R237 ;  /* 0x0000001fff007819 */ /* 0x000fc800000114ed */
[CC--:B------:R-:W-:Y:S02]  /*0c20*/  LEA.HI R2, R0.reuse, R237.reuse, RZ, 0x4 ;  /* 0x000000ed00027211 */ /* 0x0c0fe400078f20ff */
[----:B------:R-:W-:-:S04]  /*0c30*/  LEA.HI R217, R0, R237, RZ, 0x5 ;  /* 0x000000ed00d97211 */ /* 0x000fc800078f28ff */
[----:B------:R-:W-:Y:S02]  /*0c40*/  SHF.R.S32.HI R217, RZ, 0x5, R217 ;  /* 0x00000005ffd97819 */ /* 0x000fe400000114d9 */
[----:B--2---:R-:W-:Y:S02]  /*0c50*/  R2UR UR4, R3 ;  /* 0x00000000030472ca */ /* 0x004fe400000e0000 */
[----:B------:R-:W-:-:S04]  /*0c60*/  LEA.HI R3, R0, R237, RZ, 0x7 ;  /* 0x000000ed00037211 */ /* 0x000fc800078f38ff */
[----:B------:R-:W-:Y:S02]  /*0c70*/  LOP3.LUT R230, R3, 0xffffff80, RZ, 0xc0, !PT ;  /* 0xffffff8003e67812 */ /* 0x000fe400078ec0ff */
[----:B------:R-:W-:-:S03]  /*0c80*/  SHF.R.S32.HI R232, RZ, 0x7, R3 ;  /* 0x00000007ffe87819 */ /* 0x000fc60000011403 */
[----:B------:R-:W-:Y:S01]  /*0c90*/  IMAD.IADD R230, R237, 0x1, -R230 ;  /* 0x00000001ede67824 */ /* 0x000fe200078e0ae6 */
[----:B------:R-:W-:Y:S01]  /*0ca0*/  LEA.HI R3, R3, R232, RZ, 0x1 ;  /* 0x000000e803037211 */ /* 0x000fe200078f08ff */
[----:B------:R-:W-:-:S03]  /*0cb0*/  ULOP3.LUT UR4, UR4, 0x1, URZ, 0xfc, !UPT ;  /* 0x0000000104047892 */ /* 0x000fc6000f8efc3f */
        /* <DEDUP_REMOVED lines=9> */
[----:B------:R-:W-:Y:S02]  /*0d50*/  LOP3.LUT R233, R6, 0x7ffffffc, RZ, 0xc0, !PT ;  /* 0x7ffffffc06e97812 */ /* 0x000fe400078ec0ff */
[----:B------:R-:W-:Y:S02]  /*0d60*/  LOP3.LUT R9, R5, 0xfffffff8, RZ, 0xc0, !PT ;  /* 0xfffffff805097812 */ /* 0x000fe400078ec0ff */
[----:B------:R-:W-:Y:S01]  /*0d70*/  SHF.R.S32.HI R5, RZ, 0x4, R2 ;  /* 0x00000004ff057819 */ /* 0x000fe20000011402 */
[----:B------:R-:W-:Y:S02]  /*0d80*/  IMAD.IADD R233, R230, 0x1, -R233 ;  /* 0x00000001e6e97824 */ /* 0x000fe400078e0ae9 */
[----:B------:R-:W-:Y:S01]  /*0d90*/  IMAD.IADD R8, R4, 0x1, -R9 ;  /* 0x0000000104087824 */ /* 0x000fe200078e0a09 */
[----:B------:R-:W-:-:S02]  /*0da0*/  LOP3.LUT R4, R2, 0x3fffff0, RZ, 0xc0, !PT ;  /* 0x03fffff002047812 */ /* 0x000fc400078ec0ff */
        /* <DEDUP_REMOVED lines=8> */
[--C-:B------:R-:W-:Y:S01]  /*0e30*/  SHF.R.S32.HI R19, RZ, 0x2, R3.reuse ;  /* 0x00000002ff137819 */ /* 0x100fe20000011403 */
[----:B------:R-:W-:Y:S01]  /*0e40*/  IMAD R5, R217, 0x10, R4 ;  /* 0x00000010d9057824 */ /* 0x000fe200078e0204 */
[----:B------:R-:W-:Y:S01]  /*0e50*/  SHF.R.S32.HI R8, RZ, 0x1f, R3 ;  /* 0x0000001fff087819 */ /* 0x000fe20000011403 */
[----:B------:R-:W-:Y:S01]  /*0e60*/  IMAD.U32 R4, RZ, RZ, UR4 ;  /* 0x00000004ff047e24 */ /* 0x000fe2000f8e00ff */
[----:B------:R-:W-:Y:S01]  /*0e70*/  SHF.R.S32.HI R214, RZ, 0x3, R0 ;  /* 0x00000003ffd67819 */ /* 0x000fe20000011400 */
[----:B------:R-:W-:Y:S01]  /*0e80*/  VIADD R223, R19, 0x40 ;  /* 0x0000004013df7836 */ /* 0x000fe20000000000 */
[----:B------:R-:W-:Y:S01]  /*0e90*/  LOP3.LUT R0, R0, 0x1ffffff8, RZ, 0xc0, !PT ;  /* 0x1ffffff800007812 */ /* 0x000fe200078ec0ff */
[----:B------:R-:W-:Y:S01]  /*0ea0*/  IMAD R5, R5, 0x8, R2 ;  /* 0x0000000805057824 */ /* 0x000fe200078e0202 */
[----:B------:R0:W-:Y:S01]  /*0eb0*/  STL [R1+0x7c], R4 ;  /* 0x00007c0401007387 */ /* 0x0001e20000100800 */
[----:B------:R-:W-:Y:S01]  /*0ec0*/  IMAD.SHL.U32 R213, R223, 0x40, RZ ;  /* 0x00000040dfd57824 */ /* 0x000fe200078e00ff */
[----:B------:R-:W-:Y:S01]  /*0ed0*/  SHF.R.S32.HI R10, RZ, 0x1f, R223 ;  /* 0x0000001fff0a7819 */ /* 0x000fe200000114df */
[----:B------:R-:W-:Y:S01]  /*0ee0*/  IMAD.IADD R0, R237, 0x1, -R0 ;  /* 0x00000001ed007824 */ /* 0x000fe200078e0a00 */
[----:B------:R-:W-:Y:S01]  /*0ef0*/  LEA.HI R8, R8, R19, RZ, 0x3 ;  /* 0x0000001308087211 */ /* 0x000fe200078f18ff */
[----:B------:R-:W-:Y:S01]  /*0f00*/  IMAD.MOV.U32 R2, RZ, RZ, RZ ;  /* 0x000000ffff027224 */ /* 0x000fe200078e00ff */
[----:B------:R-:W-:Y:S01]  /*0f10*/  LEA.HI R10, R10, R223, RZ, 0x3 ;  /* 0x000000df0a0a7211 */ /* 0x000fe200078f18ff */
[----:B------:R-:W-:Y:S01]  /*0f20*/  IMAD.SHL.U32 R201, R0, 0x8, RZ ;  /* 0x0000000800c97824 */ /* 0x000fe200078e00ff */
[----:B------:R-:W-:Y:S01]  /*0f30*/  LOP3.LUT R213, R213, 0x1c0, RZ, 0xc0, !PT ;  /* 0x000001c0d5d57812 */ /* 0x000fe200078ec0ff */
[----:B------:R-:W-:Y:S01]  /*0f40*/  IMAD.SHL.U32 R235, R5, 0x8, RZ ;  /* 0x0000000805eb7824 */ /* 0x000fe200078e00ff */
[----:B0-----:R-:W-:Y:S01]  /*0f50*/  LOP3.LUT R4, R3, 0xfffffffc, RZ, 0xc0, !PT ;  /* 0xfffffffc03047812 */ /* 0x001fe200078ec0ff */
[----:B------:R-:W-:Y:S01]  /*0f60*/  IMAD.SHL.U32 R10, R10, 0x40, RZ ;  /* 0x000000400a0a7824 */ /* 0x000fe200078e00ff */
[----:B------:R-:W-:-:S02]  /*0f70*/  SHF.R.U32.HI R236, RZ, 0x3, R213 ;  /* 0x00000003ffec7819 */ /* 0x000fc400000116d5 */
[----:B------:R-:W-:Y:S01]  /*0f80*/  LOP3.LUT R8, R8, 0xfffffff8, RZ, 0xc0, !PT ;  /* 0xfffffff808087812 */ /* 0x000fe200078ec0ff */
[----:B------:R-:W-:Y:S01]  /*0f90*/  IMAD.IADD R227, R237, 0x1, -R4 ;  /* 0x00000001ede37824 */ /* 0x000fe200078e0a04 */
[----:B------:R-:W-:Y:S02]  /*0fa0*/  LOP3.LUT R218, R10, 0xfffffe00, RZ, 0xc0, !PT ;  /* 0xfffffe000ada7812 */ /* 0x000fe400078ec0ff */
[----:B------:R-:W-:Y:S01]  /*0fb0*/  SHF.R.S32.HI R226, RZ, 0x1f, R19 ;  /* 0x0000001fffe27819 */ /* 0x000fe20000011413 */
[----:B------:R-:W-:Y:S02]  /*0fc0*/  IMAD.SHL.U32 R16, R227, 0x8, RZ ;  /* 0x00000008e3107824 */ /* 0x000fe400078e00ff */
[----:B------:R-:W-:-:S03]  /*0fd0*/  IMAD.IADD R228, R19, 0x1, -R8 ;  /* 0x0000000113e47824 */ /* 0x000fc600078e0a08 */
[--C-:B------:R-:W-:Y:S02]  /*0fe0*/  LOP3.LUT R3, R213, 0x38, R16.reuse, 0xf8, !PT ;  /* 0x00000038d5037812 */ /* 0x100fe400078ef810 */
[----:B------:R-:W-:Y:S02]  /*0ff0*/  SHF.R.S32.HI R17, RZ, 0x1f, R16 ;  /* 0x0000001fff117819 */ /* 0x000fe40000011410 */
[----:B------:R-:W-:-:S05]  /*1000*/  LOP3.LUT R3, R218, R3, R236, 0xf6, !PT ;  /* 0x00000003da037212 */ /* 0x000fca00078ef6ec */
[----:B------:R-:W-:-:S07]  /*1010*/  IMAD R231, R3, 0x2, R18 ;  /* 0x0000000203e77824 */ /* 0x000fce00078e0212 */
.L_x_1093:
[----:B0----5:R-:W0:Y:S02]  /*1020*/  LDC.64 R4, c[0x0][0xd60] ;  /* 0x00035800ff047b82 */ /* 0x021e240000000a00 */
        /* <DEDUP_REMOVED lines=14> */
[C---:B---3--:R-:W-:Y:S02]  /*1110*/  @P1 LEA R6, P2, R222.reuse, UR8, 0x2 ;  /* 0x00000008de061c11 */ /* 0x048fe4000f8410ff */
[C-C-:B------:R-:W-:Y:S02]  /*1120*/  SHF.L.U64.HI R221, R222.reuse, 0x2, R229.reuse ;  /* 0x00000002dedd7819 */ /* 0x140fe400000102e5 */
[----:B------:R-:W-:Y:S02]  /*1130*/  @P1 LEA.HI.X R7, R222, UR9, R229, 0x2, P2 ;  /* 0x00000009de071c11 */ /* 0x000fe400090f14e5 */
[----:B------:R-:W-:Y:S02]  /*1140*/  ISETP.NE.U32.AND P2, PT, RZ, UR4, PT ;  /* 0x00000004ff007c0c */ /* 0x000fe4000bf45070 */
[----:B------:R-:W-:Y:S01]  /*1150*/  IADD3 R8, P3, R220, UR6, RZ ;  /* 0x00000006dc087c10 */ /* 0x000fe2000ff7e0ff */
[----:B------:R0:W5:Y:S01]  /*1160*/  @P1 LDG.E R3, desc[UR60][R6.64] ;  /* 0x0000003c06031981 */ /* 0x000162000c1e1900 */
[----:B------:R-:W-:-:S02]  /*1170*/  ISETP.NE.AND.EX P2, PT, RZ, UR5, PT, P2 ;  /* 0x00000005ff007c0c */ /* 0x000fc4000bf45320 */
[----:B------:R-:W-:-:S05]  /*1180*/  IADD3.X R9, R221, UR7, RZ, P3, !PT ;  /* 0x00000007dd097c10 */ /* 0x000fca0009ffe4ff */
[----:B------:R0:W5:Y:S06]  /*1190*/  @P0 LDG.E R35, desc[UR60][R8.64] ;  /* 0x0000003c08230981 */ /* 0x00016c000c1e1900 */
[----:B------:R-:W-:Y:S01]  /*11a0*/  @P2 IADD3 R4, P1, R220, UR4, RZ ;  /* 0x00000004dc042c10 */ /* 0x000fe2000ff3e0ff */
[----:B------:R-:W-:Y:S02]  /*11b0*/  ULDC UR4, c[0x0][0x288] ;  /* 0x0000a20000047ab9 */ /* 0x000fe40000000800 */
[----:B------:R-:W-:Y:S01]  /*11c0*/  IMAD.U32 R99, RZ, RZ, UR4 ;  /* 0x00000004ff637e24 */ /* 0x000fe2000f8e00ff */
[----:B------:R-:W-:Y:S01]  /*11d0*/  @P2 IADD3.X R5, R221, UR5, RZ, P1, !PT ;  /* 0x00000005dd052c10 */ /* 0x000fe20008ffe4ff */
[----:B------:R-:W-:-:S04]  /*11e0*/  ULDC.64 UR4, c[0x0][0x3f8] ;  /* 0x0000fe0000047ab9 */ /* 0x000fc80000000a00 */
        /* <DEDUP_REMOVED lines=11> */
[----:B0---4-:R-:W-:Y:S06]  /*12a0*/  @P2 BRA `(.L_x_959) ;  /* 0x0000000000242947 */ /* 0x011fec0003800000 */
        /* <DEDUP_REMOVED lines=9> */
.L_x_959:
        /* <DEDUP_REMOVED lines=10> */
.L_x_960:
[----:B------:R-:W-:Y:S05]  /*13e0*/  @!P0 BRA `(.L_x_961) ;  /* 0x00000000000c8947 */ /* 0x000fea0003800000 */
[----:B------:R-:W2:Y:S04]  /*13f0*/  LDG.E R5, desc[UR60][R8.64] ;  /* 0x0000003c08057981 */ /* 0x000ea8000c1e1900 */
[----:B------:R-:W2:Y:S02]  /*1400*/  LDG.E R30, desc[UR60][R8.64+0x4] ;  /* 0x0000043c081e7981 */ /* 0x000ea4000c1e1900 */
[----:B--2---:R-:W-:-:S07]  /*1410*/  IMAD.IADD R30, R30, 0x1, -R5 ;  /* 0x000000011e1e7824 */ /* 0x004fce00078e0a05 */
.L_x_961:
        /* <DEDUP_REMOVED lines=8> */
[----:B------:R0:W2:Y:S01]  /*14a0*/  @P0 LDG.E R9, desc[UR60][R4.64+0x4] ;  /* 0x0000043c04090981 */ /* 0x0000a2000c1e1900 */
[----:B------:R-:W-:Y:S01]  /*14b0*/  ISETP.NE.U32.AND P1, PT, RZ, UR4, PT ;  /* 0x00000004ff007c0c */ /* 0x000fe2000bf25070 */
[----:B------:R-:W-:-:S03]  /*14c0*/  IMAD.MOV.U32 R28, RZ, RZ, R30 ;  /* 0x000000ffff1c7224 */ /* 0x000fc600078e001e */
[----:B------:R-:W-:Y:S01]  /*14d0*/  ISETP.NE.AND.EX P1, PT, RZ, UR5, PT, P1 ;  /* 0x00000005ff007c0c */ /* 0x000fe2000bf25310 */
[----:B0-----:R-:W-:-:S05]  /*14e0*/  IMAD.MOV R4, RZ, RZ, -R8 ;  /* 0x000000ffff047224 */ /* 0x001fca00078e0a08 */
[----:B------:R-:W-:-:S07]  /*14f0*/  VIMNMX R4, RZ, R4, !PT ;  /* 0x00000004ff047248 */ /* 0x000fce0007fe0100 */
        /* <DEDUP_REMOVED lines=42> */
.L_x_964:
[----:B------:R-:W-:Y:S05]  /*17a0*/  BSYNC B6 ;  /* 0x0000000000067941 */ /* 0x000fea0003800000 */
.L_x_963:
        /* <DEDUP_REMOVED lines=20> */
.L_x_966:
[----:B------:R-:W-:Y:S05]  /*18f0*/  BSYNC B6 ;  /* 0x0000000000067941 */ /* 0x000fea0003800000 */
.L_x_965:
[----:B------:R-:W-:Y:S01]  /*1900*/  ULDC.64 UR4, c[0x0][0xaf0] ;  /* 0x0002bc0000047ab9 */ /* 0x000fe20000000a00 */
[----:B------:R-:W0:Y:S01]  /*1910*/  LDC R0, c[0x0][0x428] ;  /* 0x00010a00ff007b82 */ /* 0x000e220000000800 */
[----:B------:R-:W-:-:S07]  /*1920*/  ISETP.NE.U32.AND P0, PT, RZ, UR4, PT ;  /* 0x00000004ff007c0c */ /* 0x000fce000bf05070 */
[----:B------:R-:W1:Y:S01]  /*1930*/  LDC.64 R12, c[0x0][0x2f0] ;  /* 0x0000bc00ff0c7b82 */ /* 0x000e620000000a00 */
[----:B------:R-:W-:Y:S01]  /*1940*/  ISETP.NE.AND.EX P0, PT, RZ, UR5, PT, P0 ;  /* 0x00000005ff007c0c */ /* 0x000fe2000bf05300 */
[----:B------:R-:W2:Y:S01]  /*1950*/  S2R R20, SR_TID.X ;  /* 0x0000000000147919 */ /* 0x000ea20000002100 */
[----:B------:R-:W-:Y:S01]  /*1960*/  IMAD.IADD R72, R35, 0x1, R30 ;  /* 0x0000000123487824 */ /* 0x000fe200078e021e */
[----:B------:R-:W-:-:S04]  /*1970*/  ULDC.64 UR6, c[0x0][0xb00] ;  /* 0x0002c00000067ab9 */ /* 0x000fc80000000a00 */
[----:B------:R-:W3:Y:S06]  /*1980*/  LDC R97, c[0x0][0x3d4] ;  /* 0x0000f500ff617b82 */ /* 0x000eec0000000800 */
[----:B------:R-:W-:Y:S02]  /*1990*/  @P0 IADD3 R4, P1, R220, UR4, RZ ;  /* 0x00000004dc040c10 */ /* 0x000fe4000ff3e0ff */
[----:B------:R-:W4:Y:S02]  /*19a0*/  LDC.64 R64, c[0x0][0x3e8] ;  /* 0x0000fa00ff407b82 */ /* 0x000f240000000a00 */
[----:B------:R-:W-:Y:S01]  /*19b0*/  @P0 IADD3.X R5, R221, UR5, RZ, P1, !PT ;  /* 0x00000005dd050c10 */ /* 0x000fe20008ffe4ff */
[----:B------:R-:W-:-:S04]  /*19c0*/  ULDC.64 UR4, c[0x0][0x2f8] ;  /* 0x0000be0000047ab9 */ /* 0x000fc80000000a00 */
[----:B------:R2:W3:Y:S01]  /*19d0*/  @P0 LDG.E R31, desc[UR60][R4.64] ;  /* 0x0000003c041f0981 */ /* 0x0004e2000c1e1900 */
[----:B0-----:R-:W-:Y:S01]  /*19e0*/  ISETP.NE.AND P0, PT, R0, 0x1, PT ;  /* 0x000000010000780c */ /* 0x001fe20003f05270 */
[----:B------:R-:W0:Y:S01]  /*19f0*/  LDC.64 R70, c[0x0][0x3d8] ;  /* 0x0000f600ff467b82 */ /* 0x000e220000000a00 */
[----:B------:R-:W-:Y:S01]  /*1a00*/  SHF.R.S32.HI R51, RZ, 0x1f, R72 ;  /* 0x0000001fff337819 */ /* 0x000fe20000011448 */
[C---:B------:R-:W-:Y:S01]  /*1a10*/  VIADD R10, R16.reuse, 0xc0 ;  /* 0x000000c0100a7836 */ /* 0x040fe20000000000 */
[----:B------:R-:W-:Y:S01]  /*1a20*/  SHF.R.S32.HI R98, RZ, 0x1f, R223 ;  /* 0x0000001fff627819 */ /* 0x000fe200000114df */
[----:B------:R-:W-:Y:S02]  /*1a30*/  VIADD R11, R16, 0xe0 ;  /* 0x000000e0100b7836 */ /* 0x000fe40000000000 */
[-C--:B-1----:R-:W-:Y:S02]  /*1a40*/  IMAD R6, R51, R12.reuse, RZ ;  /* 0x0000000c33067224 */ /* 0x082fe400078e02ff */
[----:B--2---:R-:W-:Y:S01]  /*1a50*/  IMAD.WIDE.U32 R4, R72, R12, RZ ;  /* 0x0000000c48047225 */ /* 0x004fe200078e00ff */
[----:B------:R-:W-:-:S03]  /*1a60*/  SHF.R.U32.HI R44, RZ, 0x7, R20 ;  /* 0x00000007ff2c7819 */ /* 0x000fc60000011614 */
[----:B------:R-:W1:Y:S01]  /*1a70*/  @P0 LDC R3, c[0x0][0x42c] ;  /* 0x00010b00ff030b82 */ /* 0x000e620000000800 */
[----:B------:R-:W-:Y:S01]  /*1a80*/  ISETP.NE.AND P6, PT, R44, 0x1, PT ;  /* 0x000000012c00780c */ /* 0x000fe20003fc5270 */
[----:B------:R-:W-:Y:S02]  /*1a90*/  IMAD R79, R13, 0x60, RZ ;  /* 0x000000600d4f7824 */ /* 0x000fe400078e02ff */
[----:B----4-:R-:W-:-:S04]  /*1aa0*/  IMAD.WIDE.U32 R38, R19, R64, R16 ;  /* 0x0000004013267225 */ /* 0x010fc800078e0010 */
[----:B------:R-:W2:Y:S01]  /*1ab0*/  @P0 LDC R7, c[0x0][0x430] ;  /* 0x00010c00ff070b82 */ /* 0x000ea20000000800 */
[----:B------:R-:W-:Y:S02]  /*1ac0*/  IMAD.MOV.U32 R40, RZ, RZ, R38 ;  /* 0x000000ffff287224 */ /* 0x000fe400078e0026 */
[----:B------:R-:W-:Y:S01]  /*1ad0*/  IMAD.MOV.U32 R77, RZ, RZ, 0x20 ;  /* 0x00000020ff4d7424 */ /* 0x000fe200078e00ff */
[----:B0-----:R-:W-:Y:S01]  /*1ae0*/  SHF.L.U64.HI R74, R70, 0x6, R71 ;  /* 0x00000006464a7819 */ /* 0x001fe20000010247 */
[----:B------:R-:W-:-:S04]  /*1af0*/  IMAD.WIDE.U32 R36, R19, R70, R16 ;  /* 0x0000004613247225 */ /* 0x000fc800078e0010 */
[----:B------:R-:W-:Y:S02]  /*1b00*/  IMAD.MOV.U32 R66, RZ, RZ, R36 ;  /* 0x000000ffff427224 */ /* 0x000fe400078e0024 */
[----:B------:R-:W-:Y:S02]  /*1b10*/  IMAD R49, R65, 0x60, RZ ;  /* 0x0000006041317824 */ /* 0x000fe400078e02ff */
        /* <DEDUP_REMOVED lines=12> */
[----:B------:R-:W-:Y:S02]  /*1be0*/  IMAD R3, R8, UR4, RZ ;  /* 0x0000000408037c24 */ /* 0x000fe4000f8e02ff */
[----:B------:R-:W-:Y:S02]  /*1bf0*/  VIADD R100, R44, 0x8 ;  /* 0x000000082c647836 */ /* 0x000fe40000000000 */
[----:B------:R-:W-:Y:S01]  /*1c00*/  IMAD R3, R34, UR5, R3 ;  /* 0x0000000522037c24 */ /* 0x000fe2000f8e0203 */
[----:B------:R-:W-:-:S03]  /*1c10*/  ULDC.64 UR4, c[0x0][0x300] ;  /* 0x0000c00000047ab9 */ /* 0x000fc60000000a00 */
[----:B------:R-:W-:Y:S01]  /*1c20*/  IMAD.IADD R5, R5, 0x1, R3 ;  /* 0x0000000105057824 */ /* 0x000fe200078e0203 */
[----:B---3--:R-:W-:Y:S02]  /*1c30*/  SHF.R.S32.HI R0, RZ, 0x1f, R31 ;  /* 0x0000001fff007819 */ /* 0x008fe4000001141f */
[----:B------:R-:W-:Y:S02]  /*1c40*/  SEL R35, R31, RZ, !P0 ;  /* 0x000000ff1f237207 */ /* 0x000fe40004000000 */
[----:B------:R-:W-:-:S03]  /*1c50*/  SEL R32, R0, RZ, !P0 ;  /* 0x000000ff00207207 */ /* 0x000fc60004000000 */
[----:B------:R-:W-:-:S04]  /*1c60*/  IMAD.WIDE.U32 R14, R35, UR4, R4 ;  /* 0x00000004230e7c25 */ /* 0x000fc8000f8e0004 */
[----:B------:R-:W-:Y:S02]  /*1c70*/  IMAD R0, R32, UR4, RZ ;  /* 0x0000000420007c24 */ /* 0x000fe4000f8e02ff */
[----:B------:R-:W-:-:S04]  /*1c80*/  IMAD.WIDE.U32 R4, R19, R12, R16 ;  /* 0x0000000c13047225 */ /* 0x000fc800078e0010 */
[----:B------:R-:W-:Y:S01]  /*1c90*/  IMAD R3, R35, UR5, R0 ;  /* 0x0000000523037c24 */ /* 0x000fe2000f8e0200 */
[----:B------:R-:W-:Y:S05]  /*1ca0*/  @!P6 WARPSYNC.ALL ;  /* 0x000000000000e948 */ /* 0x000fea0003800000 */
[----:B------:R-:W-:Y:S01]  /*1cb0*/  VIADD R0, R16, 0x20 ;  /* 0x0000002010007836 */ /* 0x000fe20000000000 */
[----:B------:R-:W-:Y:S01]  /*1cc0*/  ULDC UR6, c[0x0][0x310] ;  /* 0x0000c40000067ab9 */ /* 0x000fe20000000800 */
[----:B------:R-:W-:Y:S01]  /*1cd0*/  IMAD.IADD R3, R15, 0x1, R3 ;  /* 0x000000010f037824 */ /* 0x000fe200078e0203 */
[----:B------:R-:W-:Y:S01]  /*1ce0*/  @!P6 BAR.SYNC.DEFER_BLOCKING 0x9, 0x100 ;  /* 0x024400000000eb1d */ /* 0x000fe20000010000 */
[----:B------:R-:W-:-:S02]  /*1cf0*/  IADD3 R4, P0, R14, R4, RZ ;  /* 0x000000040e047210 */ /* 0x000fc40007f1e0ff */
[----:B------:R-:W-:Y:S02]  /*1d00*/  ISETP.GE.AND P1, PT, R0, UR6, PT ;  /* 0x0000000600007c0c */ /* 0x000fe4000bf26270 */
[----:B------:R-:W-:Y:S01]  /*1d10*/  IADD3.X R5, R3, R5, R6, P0, !PT ;  /* 0x0000000503057210 */ /* 0x000fe200007fe406 */
[----:B------:R-:W-:Y:S01]  /*1d20*/  ULDC.64 UR4, c[0x0][0x320] ;  /* 0x0000c80000047ab9 */ /* 0x000fe20000000a00 */
[----:B------:R-:W-:Y:S02]  /*1d30*/  SEL R7, RZ, 0xffffffff, P1 ;  /* 0xffffffffff077807 */ /* 0x000fe40000800000 */
[----:B------:R-:W-:Y:S02]  /*1d40*/  ISETP.GE.AND P0, PT, R16, UR6, PT ;  /* 0x0000000610007c0c */ /* 0x000fe4000bf06270 */
[----:B------:R-:W-:Y:S01]  /*1d50*/  ISETP.GE.AND P2, PT, R10, UR6, PT ;  /* 0x000000060a007c0c */ /* 0x000fe2000bf46270 */
[----:B------:R-:W-:Y:S01]  /*1d60*/  IMAD.SHL.U32 R9, R7, 0x2, RZ ;  /* 0x0000000207097824 */ /* 0x000fe200078e00ff */
[----:B------:R-:W-:Y:S01]  /*1d70*/  SEL R6, RZ, 0x1, P0 ;  /* 0x00000001ff067807 */ /* 0x000fe20000000000 */
[----:B------:R-:W-:Y:S01]  /*1d80*/  IMAD R7, R8, UR4, RZ ;  /* 0x0000000408077c24 */ /* 0x000fe2000f8e02ff */
[----:B------:R-:W-:Y:S01]  /*1d90*/  ISETP.GE.AND P3, PT, R11, UR6, PT ;  /* 0x000000060b007c0c */ /* 0x000fe2000bf66270 */
[----:B------:R-:W-:Y:S01]  /*1da0*/  VIADD R8, R16, 0x80 ;  /* 0x0000008010087836 */ /* 0x000fe20000000000 */
[----:B------:R-:W-:Y:S01]  /*1db0*/  LOP3.LUT R20, R9, 0x2, R6, 0xe2, !PT ;  /* 0x0000000209147812 */ /* 0x000fe200078ee206 */
[----:B------:R-:W-:Y:S01]  /*1dc0*/  IMAD R31, R34, UR5, R7 ;  /* 0x00000005221f7c24 */ /* 0x000fe2000f8e0207 */
[----:B------:R-:W-:Y:S01]  /*1dd0*/  SEL R93, RZ, 0xffffff80, P3 ;  /* 0xffffff80ff5d7807 */ /* 0x000fe20001800000 */
[----:B------:R-:W-:-:S02]  /*1de0*/  VIADD R6, R16, 0x40 ;  /* 0x0000004010067836 */ /* 0x000fc40000000000 */
[C---:B------:R-:W-:Y:S02]  /*1df0*/  VIADD R7, R16.reuse, 0x60 ;  /* 0x0000006010077836 */ /* 0x040fe40000000000 */
[----:B------:R-:W-:Y:S01]  /*1e00*/  VIADD R9, R16, 0xa0 ;  /* 0x000000a010097836 */ /* 0x000fe20000000000 */
[----:B------:R-:W-:Y:S01]  /*1e10*/  ISETP.GE.AND P0, PT, R6, UR6, PT ;  /* 0x0000000606007c0c */ /* 0x000fe2000bf06270 */
[----:B------:R-:W-:Y:S01]  /*1e20*/  IMAD.WIDE.U32 R10, R34, UR4, R16 ;  /* 0x00000004220a7c25 */ /* 0x000fe2000f8e0010 */
[----:B------:R-:W-:Y:S01]  /*1e30*/  ISETP.GE.AND P1, PT, R7, UR6, PT ;  /* 0x0000000607007c0c */ /* 0x000fe2000bf26270 */
[----:B------:R-:W-:Y:S01]  /*1e40*/  ULDC.64 UR4, c[0x0][0x328] ;  /* 0x0000ca0000047ab9 */ /* 0x000fe20000000a00 */
[----:B------:R-:W-:Y:S01]  /*1e50*/  SEL R21, RZ, 0x4, P0 ;  /* 0x00000004ff157807 */ /* 0x000fe20000000000 */
[----:B------:R-:W-:Y:S01]  /*1e60*/  IMAD.IADD R11, R11, 0x1, R31 ;  /* 0x000000010b0b7824 */ /* 0x000fe200078e021f */
[----:B------:R-:W-:Y:S01]  /*1e70*/  SEL R30, RZ, 0x8, P1 ;  /* 0x00000008ff1e7807 */ /* 0x000fe20000800000 */
[----:B------:R-:W-:Y:S01]  /*1e80*/  IMAD R31, R32, UR4, RZ ;  /* 0x00000004201f7c24 */ /* 0x000fe2000f8e02ff */
[----:B------:R-:W-:-:S02]  /*1e90*/  ISETP.GE.AND P0, PT, R8, UR6, PT ;  /* 0x0000000608007c0c */ /* 0x000fc4000bf06270 */
[----:B------:R-:W-:Y:S01]  /*1ea0*/  ISETP.GE.AND P1, PT, R9, UR6, PT ;  /* 0x0000000609007c0c */ /* 0x000fe2000bf26270 */
[----:B------:R-:W-:Y:S01]  /*1eb0*/  IMAD R47, R35, UR5, R31 ;  /* 0x00000005232f7c24 */ /* 0x000fe2000f8e021f */
[----:B------:R-:W-:Y:S02]  /*1ec0*/  LOP3.LUT R20, R30, R20, R21, 0xfe, !PT ;  /* 0x000000141e147212 */ /* 0x000fe400078efe15 */
[----:B------:R-:W-:Y:S02]  /*1ed0*/  SEL R21, RZ, 0x10, P0 ;  /* 0x00000010ff157807 */ /* 0x000fe40000000000 */
[----:B------:R-:W-:Y:S02]  /*1ee0*/  SEL R30, RZ, 0x20, P1 ;  /* 0x00000020ff1e7807 */ /* 0x000fe40000800000 */
[----:B------:R-:W-:Y:S02]  /*1ef0*/  ISETP.GE.AND P0, PT, R16, R97, PT ;  /* 0x000000611000720c */ /* 0x000fe40003f06270 */
[----:B------:R-:W-:Y:S01]  /*1f00*/  LOP3.LUT R32, R30, R20, R21, 0xfe, !PT ;  /* 0x000000141e207212 */ /* 0x000fe200078efe15 */
[----:B------:R-:W-:Y:S01]  /*1f10*/  IMAD.SHL.U32 R20, R227, 0x4, RZ ;  /* 0x00000004e3147824 */ /* 0x000fe200078e00ff */
[----:B------:R-:W-:Y:S01]  /*1f20*/  SEL R21, RZ, 0x40, P2 ;  /* 0x00000040ff157807 */ /* 0x000fe20001000000 */
[----:B------:R-:W-:Y:S01]  /*1f30*/  IMAD.WIDE.U32 R30, R35, UR4, R10 ;  /* 0x00000004231e7c25 */ /* 0x000fe2000f8e000a */
[----:B------:R-:W-:Y:S01]  /*1f40*/  SEL R43, R97, RZ, P0 ;  /* 0x000000ff612b7207 */ /* 0x000fe20000000000 */
[----:B------:R-:W-:Y:S01]  /*1f50*/  ULDC UR4, c[0x0][0x2e4] ;  /* 0x0000b90000047ab9 */ /* 0x000fe20000000800 */
[----:B------:R-:W-:Y:S01]  /*1f60*/  LOP3.LUT R94, R32, R21, RZ, 0xfc, !PT ;  /* 0x00000015205e7212 */ /* 0x000fe200078efcff */
[----:B------:R-:W-:Y:S01]  /*1f70*/  IMAD R32, R226, R64, RZ ;  /* 0x00000040e2207224 */ /* 0x000fe200078e02ff */
[----:B------:R-:W-:Y:S01]  /*1f80*/  SHF.R.S32.HI R21, RZ, 0x1f, R20 ;  /* 0x0000001fff157819 */ /* 0x000fe20000011414 */
[----:B------:R-:W-:Y:S01]  /*1f90*/  IMAD.IADD R43, R16, 0x1, R43 ;  /* 0x00000001102b7824 */ /* 0x000fe200078e022b */
[----:B------:R-:W-:Y:S01]  /*1fa0*/  LOP3.LUT P1, RZ, R228, 0x4, RZ, 0xc0, !PT ;  /* 0x00000004e4ff7812 */ /* 0x000fe2000782c0ff */
[----:B------:R-:W-:Y:S01]  /*1fb0*/  IMAD R10, R226, R70, RZ ;  /* 0x00000046e20a7224 */ /* 0x000fe200078e02ff */
[C---:B------:R-:W-:Y:S01]  /*1fc0*/  IADD3 R72, P2, R19.reuse, R72, RZ ;  /* 0x0000004813487210 */ /* 0x040fe20007f5e0ff */
[C---:B------:R-:W-:Y:S01]  /*1fd0*/  IMAD R45, R19.reuse, R65, R32 ;  /* 0x00000041132d7224 */ /* 0x040fe200078e0220 */
[----:B------:R-:W-:Y:S01]  /*1fe0*/  SHF.R.S32.HI R32, RZ, 0x1f, R43 ;  /* 0x0000001fff207819 */ /* 0x000fe2000001142b */
[----:B------:R-:W-:Y:S01]  /*1ff0*/  IMAD R69, R19, R71, R10 ;  /* 0x0000004713457224 */ /* 0x000fe200078e020a */
[----:B------:R-:W-:Y:S01]  /*2000*/  SEL R77, R77, 0xffffffe0, !P1 ;  /* 0xffffffe04d4d7807 */ /* 0x000fe20004800000 */
[----:B------:R-:W-:Y:S01]  /*2010*/  IMAD.WIDE.U32 R10, R19, R70, R20 ;  /* 0x00000046130a7225 */ /* 0x000fe200078e0014 */
[----:B------:R-:W-:-:S02]  /*2020*/  LEA.HI R43, R32, R43, RZ, 0x3 ;  /* 0x0000002b202b7211 */ /* 0x000fc400078f18ff */
[----:B------:R-:W-:Y:S01]  /*2030*/  LOP3.LUT R93, R94, 0x80, R93, 0xc8, !PT ;  /* 0x000000805e5d7812 */ /* 0x000fe200078ec85d */
[----:B------:R-:W-:Y:S01]  /*2040*/  IMAD.SHL.U32 R32, R228, 0x40, RZ ;  /* 0x00000040e4207824 */ /* 0x000fe200078e00ff */
[----:B------:R-:W-:Y:S01]  /*2050*/  SHF.R.S32.HI R85, RZ, 0x3, R43 ;  /* 0x00000003ff557819 */ /* 0x000fe2000001142b */
[----:B------:R-:W-:Y:S01]  /*2060*/  IMAD.IADD R67, R69, 0x1, R37 ;  /* 0x0000000145437824 */ /* 0x000fe200078e0225 */
[----:B-----5:R-:W-:Y:S01]  /*2070*/  SHF.R.S32.HI R37, RZ, 0x1f, R28 ;  /* 0x0000001fff257819 */ /* 0x020fe2000001141c */
[----:B------:R-:W-:Y:S01]  /*2080*/  IMAD.IADD R41, R45, 0x1, R39 ;  /* 0x000000012d297824 */ /* 0x000fe200078e0227 */
[----:B------:R-:W-:Y:S01]  /*2090*/  LOP3.LUT R32, R32, 0x1c0, RZ, 0xc0, !PT ;  /* 0x000001c020207812 */ /* 0x000fe200078ec0ff */
[----:B------:R-:W-:Y:S01]  /*20a0*/  IMAD.MOV.U32 R68, RZ, RZ, R10 ;  /* 0x000000ffff447224 */ /* 0x000fe200078e000a */
[----:B------:R-:W-:Y:S01]  /*20b0*/  SHF.L.U64.HI R10, R12, 0x6, R13 ;  /* 0x000000060c0a7819 */ /* 0x000fe2000001020d */
[C---:B------:R-:W-:Y:S01]  /*20c0*/  IMAD R13, R37.reuse, R64, RZ ;  /* 0x00000040250d7224 */ /* 0x040fe200078e02ff */
[----:B------:R-:W-:Y:S01]  /*20d0*/  SHF.R.U32.HI R76, RZ, 0x3, R32 ;  /* 0x00000003ff4c7819 */ /* 0x000fe20000011620 */
[----:B------:R-:W-:Y:S01]  /*20e0*/  IMAD R42, R37, R70, RZ ;  /* 0x00000046252a7224 */ /* 0x000fe200078e02ff */
[----:B------:R-:W-:Y:S01]  /*20f0*/  LOP3.LUT R86, R43, 0xfffffff8, RZ, 0xc0, !PT ;  /* 0xfffffff82b567812 */ /* 0x000fe200078ec0ff */
[----:B------:R-:W-:Y:S01]  /*2100*/  IMAD.WIDE.U32 R36, R28, R64, R40 ;  /* 0x000000401c247225 */ /* 0x000fe200078e0028 */
[----:B------:R-:W-:-:S02]  /*2110*/  LOP3.LUT R41, R32, 0x18, R16, 0xf8, !PT ;  /* 0x0000001820297812 */ /* 0x000fc400078ef810 */
[----:B------:R-:W-:Y:S01]  /*2120*/  SHF.R.S32.HI R89, RZ, 0x1f, R86 ;  /* 0x0000001fff597819 */ /* 0x000fe20000011456 */
[----:B------:R-:W-:Y:S01]  /*2130*/  IMAD.WIDE.U32 R34, R19, R64, R20 ;  /* 0x0000004013227225 */ /* 0x000fe200078e0014 */
[-C--:B------:R-:W-:Y:S02]  /*2140*/  LOP3.LUT R78, R41, R76.reuse, RZ, 0x3c, !PT ;  /* 0x0000004c294e7212 */ /* 0x080fe400078e3cff */
[----:B------:R-:W-:Y:S01]  /*2150*/  LOP3.LUT R41, R32, 0x38, R43, 0xf8, !PT ;  /* 0x0000003820297812 */ /* 0x000fe200078ef82b */
[----:B------:R-:W-:Y:S01]  /*2160*/  IMAD.IADD R39, R35, 0x1, R45 ;  /* 0x0000000123277824 */ /* 0x000fe200078e022d */
[----:B------:R-:W-:Y:S01]  /*2170*/  LOP3.LUT R43, R213, 0x38, R43, 0xf8, !PT ;  /* 0x00000038d52b7812 */ /* 0x000fe200078ef82b */
[----:B------:R-:W-:Y:S01]  /*2180*/  IMAD.IADD R69, R11, 0x1, R69 ;  /* 0x000000010b457824 */ /* 0x000fe200078e0245 */
[----:B------:R-:W-:Y:S01]  /*2190*/  LOP3.LUT R90, R41, R76, RZ, 0x3c, !PT ;  /* 0x0000004c295a7212 */ /* 0x000fe200078e3cff */
[----:B------:R-:W-:Y:S01]  /*21a0*/  IMAD.MOV.U32 R38, RZ, RZ, R34 ;  /* 0x000000ffff267224 */ /* 0x000fe200078e0022 */
[----:B------:R-:W-:Y:S01]  /*21b0*/  LOP3.LUT R43, R43, R236, RZ, 0x3c, !PT ;  /* 0x000000ec2b2b7212 */ /* 0x000fe200078e3cff */
[----:B------:R-:W-:Y:S01]  /*21c0*/  IMAD.SHL.U32 R11, R12, 0x40, RZ ;  /* 0x000000400c0b7824 */ /* 0x000fe200078e00ff */
[----:B------:R-:W-:Y:S01]  /*21d0*/  ISETP.GE.AND P1, PT, R16, UR4, PT ;  /* 0x0000000410007c0c */ /* 0x000fe2000bf26270 */
[----:B------:R-:W-:Y:S01]  /*21e0*/  IMAD.WIDE.U32 R34, R12, 0x60, RZ ;  /* 0x000000600c227825 */ /* 0x000fe200078e00ff */
[----:B------:R-:W-:-:S02]  /*21f0*/  SHF.L.U64.HI R12, R64, 0x6, R65 ;  /* 0x00000006400c7819 */ /* 0x000fc40000010241 */
[----:B------:R-:W-:Y:S01]  /*2200*/  LOP3.LUT R94, R94, 0x40, RZ, 0xc0, !PT ;  /* 0x000000405e5e7812 */ /* 0x000fe200078ec0ff */
[----:B------:R-:W-:Y:S02]  /*2210*/  IMAD R87, R28, R65, R13 ;  /* 0x000000411c577224 */ /* 0x000fe400078e020d */
[----:B------:R-:W-:Y:S02]  /*2220*/  IMAD.SHL.U32 R13, R64, 0x40, RZ ;  /* 0x00000040400d7824 */ /* 0x000fe400078e00ff */
[----:B------:R-:W-:-:S04]  /*2230*/  IMAD.WIDE.U32 R38, R28, R64, R38 ;  /* 0x000000401c267225 */ /* 0x000fc800078e0026 */
[C---:B------:R-:W-:Y:S02]  /*2240*/  IMAD R45, R28.reuse, R71, R42 ;  /* 0x000000471c2d7224 */ /* 0x040fe400078e022a */
[----:B------:R-:W-:-:S04]  /*2250*/  IMAD.WIDE.U32 R66, R28, R70, R66 ;  /* 0x000000461c427225 */ /* 0x000fc800078e0042 */
[----:B------:R-:W-:-:S04]  /*2260*/  IMAD.WIDE.U32 R68, R28, R70, R68 ;  /* 0x000000461c447225 */ /* 0x000fc800078e0044 */
[----:B------:R-:W-:-:S04]  /*2270*/  IMAD.WIDE.U32 R64, R64, 0x60, RZ ;  /* 0x0000006040407825 */ /* 0x000fc800078e00ff */
[----:B------:R-:W-:-:S04]  /*2280*/  IMAD.WIDE.U32 R70, R70, 0x60, RZ ;  /* 0x0000006046467825 */ /* 0x000fc800078e00ff */
[----:B------:R-:W-:Y:S02]  /*2290*/  IMAD R78, R217, 0x200, R78 ;  /* 0x00000200d94e7824 */ /* 0x000fe400078e024e */
[----:B------:R-:W-:Y:S01]  /*22a0*/  IMAD.X R73, R226, 0x1, R51, P2 ;  /* 0x00000001e2497824 */ /* 0x000fe200010e0633 */
[----:B------:R-:W-:Y:S01]  /*22b0*/  ISETP.GE.AND P2, PT, R0, UR4, PT ;  /* 0x0000000400007c0c */ /* 0x000fe2000bf46270 */
[----:B------:R-:W-:Y:S02]  /*22c0*/  IMAD.IADD R83, R87, 0x1, R37 ;  /* 0x0000000157537824 */ /* 0x000fe400078e0225 */
[----:B------:R-:W-:Y:S02]  /*22d0*/  IMAD.SHL.U32 R97, R97, 0x2, RZ ;  /* 0x0000000261617824 */ /* 0x000fe400078e00ff */
[----:B------:R-:W-:Y:S02]  /*22e0*/  IMAD.IADD R79, R35, 0x1, R79 ;  /* 0x00000001234f7824 */ /* 0x000fe400078e024f */
[----:B------:R-:W-:-:S02]  /*22f0*/  IMAD.IADD R80, R65, 0x1, R49 ;  /* 0x0000000141507824 */ /* 0x000fc400078e0231 */
[----:B------:R-:W-:Y:S02]  /*2300*/  IMAD.IADD R81, R71, 0x1, R81 ;  /* 0x0000000147517824 */ /* 0x000fe400078e0251 */
[----:B------:R-:W-:Y:S02]  /*2310*/  IMAD.IADD R82, R77, 0x1, R78 ;  /* 0x000000014d527824 */ /* 0x000fe400078e024e */
[----:B------:R-:W-:Y:S02]  /*2320*/  IMAD.IADD R84, R45, 0x1, R67 ;  /* 0x000000012d547824 */ /* 0x000fe400078e0243 */
[----:B------:R-:W-:Y:S02]  /*2330*/  IMAD.IADD R87, R39, 0x1, R87 ;  /* 0x0000000127577824 */ /* 0x000fe400078e0257 */
[----:B------:R-:W-:Y:S02]  /*2340*/  IMAD.IADD R88, R69, 0x1, R45 ;  /* 0x0000000145587824 */ /* 0x000fe400078e022d */
[----:B------:R-:W-:-:S02]  /*2350*/  IMAD R90, R217, 0x200, R90 ;  /* 0x00000200d95a7824 */ /* 0x000fc400078e025a */
[----:B------:R-:W-:Y:S02]  /*2360*/  IMAD.IADD R91, R218, 0x1, R43 ;  /* 0x00000001da5b7824 */ /* 0x000fe400078e022b */
[----:B------:R-:W-:-:S07]  /*2370*/  IMAD.IADD R92, R31, 0x1, R47 ;  /* 0x000000011f5c7824 */ /* 0x000fce00078e022f */
.L_x_1014:
        /* <DEDUP_REMOVED lines=9> */
[-C--:B------:R-:W-:Y:S01]  /*2410*/  IADD3 R26, P3, P4, R4, R104.reuse, R11 ;  /* 0x00000068041a7210 */ /* 0x080fe20007c7e00b */
[----:B------:R-:W-:Y:S01]  /*2420*/  IMAD R108, R2, 0x1800, R78 ;  /* 0x00001800026c7824 */ /* 0x000fe200078e024e */
[----:B------:R-:W-:Y:S01]  /*2430*/  IADD3 R41, P5, R4, R104, RZ ;  /* 0x0000006804297210 */ /* 0x000fe20007fbe0ff */
[----:B------:R-:W-:Y:S02]  /*2440*/  IMAD.IADD R58, R105, 0x1, R43 ;  /* 0x00000001693a7824 */ /* 0x000fe400078e022b */
[----:B------:R-:W-:Y:S02]  /*2450*/  IMAD R106, R2, 0x1800, R82 ;  /* 0x00001800026a7824 */ /* 0x000fe400078e0252 */
[----:B------:R-:W-:Y:S01]  /*2460*/  IMAD.X R42, R58, 0x1, R5, P5 ;  /* 0x000000013a2a7824 */ /* 0x000fe200028e0605 */
[----:B------:R-:W-:Y:S01]  /*2470*/  IADD3.X R40, R5, R58, R10, P3, P4 ;  /* 0x0000003a05287210 */ /* 0x000fe20001fe840a */
[--C-:B------:R-:W-:Y:S01]  /*2480*/  IMAD R108, R108, 0x2, R25.reuse ;  /* 0x000000026c6c7824 */ /* 0x100fe200078e0219 */
[-C--:B0-----:R-:W-:Y:S01]  /*2490*/  LEA R48, P3, R26, R102.reuse, 0x1 ;  /* 0x000000661a307211 */ /* 0x081fe200078608ff */
[----:B------:R-:W-:Y:S01]  /*24a0*/  IMAD R106, R106, 0x2, R25 ;  /* 0x000000026a6a7824 */ /* 0x000fe200078e0219 */
[----:B------:R-:W-:-:S02]  /*24b0*/  LEA R50, P5, R41, R102, 0x1 ;  /* 0x0000006629327211 */ /* 0x000fc400078a08ff */
[----:B------:R-:W-:Y:S01]  /*24c0*/  LEA.HI.X R49, R26, R103, R40, 0x1, P3 ;  /* 0x000000671a317211 */ /* 0x000fe200018f0c28 */
[----:B------:R-:W-:Y:S01]  /*24d0*/  IMAD.MOV.U32 R26, RZ, RZ, R53 ;  /* 0x000000ffff1a7224 */ /* 0x000fe200078e0035 */
[----:B-1----:R-:W-:Y:S02]  /*24e0*/  ISETP.GE.AND P3, PT, R107, 0x1, PT ;  /* 0x000000016b00780c */ /* 0x002fe40003f66270 */
[----:B------:R-:W-:Y:S02]  /*24f0*/  ISETP.GT.AND P4, PT, R53, R27, PT ;  /* 0x0000001b3500720c */ /* 0x000fe40003f84270 */
[----:B------:R-:W-:Y:S02]  /*2500*/  LEA.HI.X R51, R41, R103, R42, 0x1, P5 ;  /* 0x0000006729337211 */ /* 0x000fe400028f0c2a */
[----:B------:R-:W-:-:S07]  /*2510*/  P2R R96, PR, RZ, 0x10 ;  /* 0x00000010ff607803 */ /* 0x000fce0000000000 */
[----:B----4-:R-:W-:Y:S05]  /*2520*/  @!P3 BRA `(.L_x_968) ;  /* 0x0000002800a0b947 */ /* 0x010fea0003800000 */
        /* <DEDUP_REMOVED lines=42> */
.L_x_971:
[----:B------:R-:W-:Y:S05]  /*27d0*/  BSYNC B1 ;  /* 0x0000000000017941 */ /* 0x000fea0003800000 */
.L_x_970:
[----:B------:R-:W-:Y:S01]  /*27e0*/  ISETP.GE.AND P5, PT, R223, R101, PT ;  /* 0x00000065df00720c */ /* 0x000fe20003fa6270 */
[----:B------:R-:W-:Y:S01]  /*27f0*/  BSSY B1, `(.L_x_972) ;  /* 0x000001c000017945 */ /* 0x000fe20003800000 */
[----:B0-----:R-:W-:Y:S02]  /*2800*/  CS2R R52, SRZ ;  /* 0x0000000000347805 */ /* 0x001fe4000001ff00 */
[----:B------:R-:W-:Y:S01]  /*2810*/  CS2R R44, SRZ ;  /* 0x00000000002c7805 */ /* 0x000fe2000001ff00 */
        /* <DEDUP_REMOVED lines=25> */
.L_x_973:
[----:B------:R-:W-:Y:S05]  /*29b0*/  BSYNC B1 ;  /* 0x0000000000017941 */ /* 0x000fea0003800000 */
.L_x_972:
[----:B0-----:R-:W2:Y:S01]  /*29c0*/  LDL R40, [R1+0x7c] ;  /* 0x00007c0001287983 */ /* 0x001ea20000100800 */
[----:B------:R-:W-:Y:S01]  /*29d0*/  IMAD.MOV.U32 R41, RZ, RZ, R61 ;  /* 0x000000ffff297224 */ /* 0x000fe200078e003d */
[----:B------:R-:W-:Y:S01]  /*29e0*/  PRMT R102, R102, 0x5410, R103 ;  /* 0x0000541066667816 */ /* 0x000fe20000000067 */
[----:B------:R-:W-:Y:S01]  /*29f0*/  IMAD.MOV.U32 R42, RZ, RZ, R62 ;  /* 0x000000ffff2a7224 */ /* 0x000fe200078e003e */
[----:B------:R-:W-:Y:S01]  /*2a00*/  PRMT R103, R103, 0x5410, R104 ;  /* 0x0000541067677816 */ /* 0x000fe20000000068 */
        /* <DEDUP_REMOVED lines=8> */
[----:B------:R-:W-:-:S03]  /*2a90*/  IMAD.MOV.U32 R41, RZ, RZ, R47 ;  /* 0x000000ffff297224 */ /* 0x000fc600078e002f */
[----:B------:R-:W-:Y:S01]  /*2aa0*/  PRMT R111, R43, 0x7610, R111 ;  /* 0x000076102b6f7816 */ /* 0x000fe2000000006f */
[----:B------:R-:W-:Y:S01]  /*2ab0*/  IMAD.MOV.U32 R43, RZ, RZ, R55 ;  /* 0x000000ffff2b7224 */ /* 0x000fe200078e0037 */
[----:B------:R-:W-:Y:S01]  /*2ac0*/  PRMT R103, R41, 0x7610, R103 ;  /* 0x0000761029677816 */ /* 0x000fe20000000067 */
[----:B------:R-:W-:-:S03]  /*2ad0*/  IMAD.MOV.U32 R41, RZ, RZ, R45 ;  /* 0x000000ffff297224 */ /* 0x000fc600078e002d */
[----:B------:R-:W-:Y:S02]  /*2ae0*/  PRMT R113, R43, 0x7610, R113 ;  /* 0x000076102b717816 */ /* 0x000fe40000000071 */
[----:B------:R-:W-:Y:S02]  /*2af0*/  PRMT R105, R41, 0x7610, R105 ;  /* 0x0000761029697816 */ /* 0x000fe40000000069 */
[----:B--2---:R-:W-:Y:S01]  /*2b00*/  R2UR UR4, R40 ;  /* 0x00000000280472ca */ /* 0x004fe200000e0000 */
[----:B------:R-:W-:-:S05]  /*2b10*/  IMAD.MOV.U32 R40, RZ, RZ, R60 ;  /* 0x000000ffff287224 */ /* 0x000fca00078e003c */
[----:B------:R-:W-:Y:S01]  /*2b20*/  PRMT R104, R104, 0x5410, R40 ;  /* 0x0000541068687816 */ /* 0x000fe20000000028 */
[----:B------:R-:W-:-:S05]  /*2b30*/  IMAD.MOV.U32 R40, RZ, RZ, R56 ;  /* 0x000000ffff287224 */ /* 0x000fca00078e0038 */
[----:B------:R-:W-:Y:S01]  /*2b40*/  PRMT R109, R109, 0x5410, R40 ;  /* 0x000054106d6d7816 */ /* 0x000fe20000000028 */
[----:B------:R-:W-:Y:S01]  /*2b50*/  UISETP.NE.AND UP0, UPT, UR4, 0x3, UPT ;  /* 0x000000030400788c */ /* 0x000fe2000bf05270 */
[----:B------:R-:W-:Y:S02]  /*2b60*/  IMAD.MOV.U32 R40, RZ, RZ, R46 ;  /* 0x000000ffff287224 */ /* 0x000fe400078e002e */
[----:B------:R-:W-:Y:S01]  /*2b70*/  PRMT R109, R42, 0x7610, R109 ;  /* 0x000076102a6d7816 */ /* 0x000fe2000000006d */
[----:B------:R-:W-:Y:S02]  /*2b80*/  IMAD.MOV.U32 R42, RZ, RZ, R54 ;  /* 0x000000ffff2a7224 */ /* 0x000fe400078e0036 */
[----:B------:R-:W-:Y:S02]  /*2b90*/  PLOP3.LUT P3, PT, PT, PT, UP0, 0x80, 0x0 ;  /* 0x000000000000781c */ /* 0x000fe40003f6f008 */
[----:B------:R-:W-:Y:S01]  /*2ba0*/  PRMT R102, R40, 0x7610, R102 ;  /* 0x0000761028667816 */ /* 0x000fe20000000066 */
[----:B------:R-:W-:Y:S01]  /*2bb0*/  IMAD.MOV.U32 R40, RZ, RZ, R44 ;  /* 0x000000ffff287224 */ /* 0x000fe200078e002c */
[----:B------:R-:W-:-:S04]  /*2bc0*/  PRMT R112, R42, 0x7610, R112 ;  /* 0x000076102a707816 */ /* 0x000fc80000000070 */
[----:B------:R-:W-:-:S05]  /*2bd0*/  PRMT R104, R40, 0x7610, R104 ;  /* 0x0000761028687816 */ /* 0x000fca0000000068 */
[----:B------:R-:W-:Y:S05]  /*2be0*/  @!P3 BRA `(.L_x_974) ;  /* 0x000000000004b947 */ /* 0x000fea0003800000 */
[----:B------:R-:W-:Y:S01]  /*2bf0*/  BPT.TRAP 0x1 ;  /* 0x000000040000795c */ /* 0x000fe20000300000 */
.L_x_974:
[----:B------:R-:W-:Y:S01]  /*2c00*/  IMAD R95, R2, 0x8, R18 ;  /* 0x00000008025f7824 */ /* 0x000fe200078e0212 */
[----:B------:R-:W-:Y:S01]  /*2c10*/  SHF.L.U32 R110, R23, 0x1f, RZ ;  /* 0x0000001f176e7819 */ /* 0x000fe200000006ff */
[----:B------:R-:W-:Y:S03]  /*2c20*/  BSSY B1, `(.L_x_975) ;  /* 0x0000003000017945 */ /* 0x000fe60003800000 */
[----:B------:R-:W0:Y:S02]  /*2c30*/  SYNCS.PHASECHK.TRANS64.TRYWAIT P6, [R95+URZ+0x32490], R110 ;  /* 0x0324906e5f0075a7 */ /* 0x000e2400080c017f */
[----:B0-----:R-:W-:Y:S05]  /*2c40*/  @!P6 BRA `(.L_x_976) ;  /* 0x000001340000e947 */ /* 0x001fea0003800000 */
.L_x_1193:
[----:B------:R-:W-:Y:S05]  /*2c50*/  BSYNC B1 ;  /* 0x0000000000017941 */ /* 0x000fea0003800000 */
.L_x_975:
        /* <DEDUP_REMOVED lines=54> */
.L_x_982:
[----:B------:R-:W-:Y:S05]  /*2fc0*/  BSYNC B3 ;  /* 0x0000000000037941 */ /* 0x000fea0003800000 */
.L_x_981:
[----:B--2---:R1:W-:Y:S02]  /*2fd0*/  STG.E.128 desc[UR60][R50.64], R40 ;  /* 0x0000002832007986 */ /* 0x0043e4000c101d3c */
.L_x_980:
[----:B------:R-:W-:Y:S05]  /*2fe0*/  BSYNC B2 ;  /* 0x0000000000027941 */ /* 0x000fea0003800000 */
.L_x_979:
        /* <DEDUP_REMOVED lines=52> */
.L_x_984:
[----:B------:R-:W-:Y:S05]  /*3330*/  BSYNC B2 ;  /* 0x0000000000027941 */ /* 0x000fea0003800000 */
.L_x_983:
[----:B--2---:R2:W-:Y:S02]  /*3340*/  STG.E.128 desc[UR60][R50.64+0x40], R40 ;  /* 0x0000402832007986 */ /* 0x0045e4000c101d3c */
.L_x_978:
[----:B------:R-:W-:Y:S05]  /*3350*/  BSYNC B1 ;  /* 0x0000000000017941 */ /* 0x000fea0003800000 */
.L_x_977:
[----:B------:R-:W-:Y:S05]  /*3360*/  @P5 BRA `(.L_x_985) ;  /* 0x0000001c00805947 */ /* 0x000fea0003800000 */
[----:B------:R-:W-:Y:S04]  /*3370*/  BSSY B1, `(.L_x_986) ;  /* 0x0000036000017945 */ /* 0x000fe80003800000 */
[----:B------:R-:W-:Y:S05]  /*3380*/  @P1 BRA `(.L_x_987) ;  /* 0x0000000000d01947 */ /* 0x000fea0003800000 */
[----:B-12---:R1:W2:Y:S01]  /*3390*/  LDS.128 R40, [R108+0x2000] ;  /* 0x002000006c287984 */ /* 0x0062a20000000c00 */
[----:B------:R-:W-:Y:S01]  /*33a0*/  ISETP.GE.AND P4, PT, R20, R107, PT ;  /* 0x0000006b1400720c */ /* 0x000fe20003f86270 */
[----:B------:R-:W-:-:S12]  /*33b0*/  BSSY B2, `(.L_x_988) ;  /* 0x0000030000027945 */ /* 0x000fd80003800000 */
[----:B-1----:R-:W-:Y:S05]  /*33c0*/  @P4 BRA `(.L_x_989) ;  /* 0x0000000000b84947 */ /* 0x002fea0003800000 */
[--C-:B------:R-:W-:Y:S01]  /*33d0*/  SHF.R.U64 R57, R54, 0x10, R55.reuse ;  /* 0x0000001036397819 */ /* 0x100fe20000001237 */
[----:B--2---:R-:W-:Y:S01]  /*33e0*/  IMAD.U32 R50, R42, 0x10000, RZ ;  /* 0x000100002a327824 */ /* 0x004fe200078e00ff */
[----:B------:R-:W-:Y:S02]  /*33f0*/  SHF.R.U32.HI R54, RZ, 0x10, R55 ;  /* 0x00000010ff367819 */ /* 0x000fe40000011637 */
[--C-:B------:R-:W-:Y:S02]  /*3400*/  SHF.R.U32.HI R56, RZ, 0x10, R53.reuse ;  /* 0x00000010ff387819 */ /* 0x100fe40000011635 */
[----:B------:R-:W-:Y:S02]  /*3410*/  PRMT R113, R113, 0x5410, R54 ;  /* 0x0000541071717816 */ /* 0x000fe40000000036 */
[----:B------:R-:W-:Y:S01]  /*3420*/  SHF.R.U64 R58, R52, 0x10, R53 ;  /* 0x00000010343a7819 */ /* 0x000fe20000001235 */
[----:B------:R-:W-:Y:S01]  /*3430*/  IMAD.U32 R52, R43, 0x10000, RZ ;  /* 0x000100002b347824 */ /* 0x000fe200078e00ff */
[----:B------:R-:W-:-:S02]  /*3440*/  PRMT R111, R111, 0x5410, R56 ;  /* 0x000054106f6f7816 */ /* 0x000fc40000000038 */
[----:B------:R-:W-:Y:S01]  /*3450*/  PRMT R112, R112, 0x5410, R57 ;  /* 0x0000541070707816 */ /* 0x000fe20000000039 */
[----:B------:R-:W-:Y:S01]  /*3460*/  IMAD.U32 R57, R113, 0x10000, RZ ;  /* 0x0001000071397824 */ /* 0x000fe200078e00ff */
[----:B------:R-:W-:Y:S01]  /*3470*/  LOP3.LUT R51, R42, 0xffff0000, RZ, 0xc0, !PT ;  /* 0xffff00002a337812 */ /* 0x000fe200078ec0ff */
[----:B------:R-:W-:Y:S01]  /*3480*/  IMAD.U32 R55, R111, 0x10000, RZ ;  /* 0x000100006f377824 */ /* 0x000fe200078e00ff */
[----:B------:R-:W-:Y:S01]  /*3490*/  LOP3.LUT R53, R43, 0xffff0000, RZ, 0xc0, !PT ;  /* 0xffff00002b357812 */ /* 0x000fe200078ec0ff */
[----:B------:R-:W-:Y:S01]  /*34a0*/  IMAD.U32 R42, R41, 0x10000, RZ ;  /* 0x00010000292a7824 */ /* 0x000fe200078e00ff */
[----:B------:R-:W-:Y:S01]  /*34b0*/  PRMT R109, R109, 0x5410, R58 ;  /* 0x000054106d6d7816 */ /* 0x000fe2000000003a */
[----:B------:R-:W-:Y:S01]  /*34c0*/  FMUL.FTZ R61, R51, R57 ;  /* 0x00000039333d7220 */ /* 0x000fe20000410000 */
[----:B------:R-:W-:Y:S01]  /*34d0*/  LOP3.LUT R43, R41, 0xffff0000, RZ, 0xc0, !PT ;  /* 0xffff0000292b7812 */ /* 0x000fe200078ec0ff */
[-C--:B------:R-:W-:Y:S01]  /*34e0*/  FMUL.FTZ R51, R51, R55.reuse ;  /* 0x0000003733337220 */ /* 0x080fe20000410000 */
[----:B------:R-:W-:Y:S01]  /*34f0*/  LOP3.LUT R56, R112, 0xffff0000, RZ, 0xc0, !PT ;  /* 0xffff000070387812 */ /* 0x000fe200078ec0ff */
[----:B------:R-:W-:Y:S01]  /*3500*/  IMAD.U32 R41, R40, 0x10000, RZ ;  /* 0x0001000028297824 */ /* 0x000fe200078e00ff */
[----:B------:R-:W-:Y:S01]  /*3510*/  LOP3.LUT R54, R109, 0xffff0000, RZ, 0xc0, !PT ;  /* 0xffff00006d367812 */ /* 0x000fe200078ec0ff */
[----:B------:R-:W-:Y:S01]  /*3520*/  FFMA.FTZ R61, R50, R55, -R61 ;  /* 0x00000037323d7223 */ /* 0x000fe2000001083d */
[----:B------:R-:W-:Y:S01]  /*3530*/  LOP3.LUT R113, R113, 0xffff0000, RZ, 0xc0, !PT ;  /* 0xffff000071717812 */ /* 0x000fe200078ec0ff */
[----:B------:R-:W-:Y:S01]  /*3540*/  FMUL.FTZ R59, R43, R56 ;  /* 0x000000382b3b7220 */ /* 0x000fe20000410000 */
[----:B------:R-:W-:Y:S01]  /*3550*/  LOP3.LUT R111, R111, 0xffff0000, RZ, 0xc0, !PT ;  /* 0xffff00006f6f7812 */ /* 0x000fe200078ec0ff */
[-C--:B------:R-:W-:Y:S01]  /*3560*/  FMUL.FTZ R43, R43, R54.reuse ;  /* 0x000000362b2b7220 */ /* 0x080fe20000410000 */
[----:B------:R-:W-:Y:S01]  /*3570*/  LOP3.LUT R40, R40, 0xffff0000, RZ, 0xc0, !PT ;  /* 0xffff000028287812 */ /* 0x000fe200078ec0ff */
[----:B------:R-:W-:Y:S01]  /*3580*/  FFMA.FTZ R59, R42, R54, -R59 ;  /* 0x000000362a3b7223 */ /* 0x000fe2000001083b */
[----:B------:R-:W-:Y:S01]  /*3590*/  FFMA.FTZ R50, R50, R57, R51 ;  /* 0x0000003932327223 */ /* 0x000fe20000010033 */
[----:B------:R-:W-:-:S02]  /*35a0*/  IMAD.U32 R112, R112, 0x10000, RZ ;  /* 0x0001000070707824 */ /* 0x000fc400078e00ff */
[----:B------:R-:W-:Y:S01]  /*35b0*/  FMUL.FTZ R51, R53, R113 ;  /* 0x0000007135337220 */ /* 0x000fe20000410000 */
[----:B------:R-:W-:Y:S02]  /*35c0*/  IMAD.U32 R109, R109, 0x10000, RZ ;  /* 0x000100006d6d7824 */ /* 0x000fe400078e00ff */
[----:B------:R-:W-:Y:S01]  /*35d0*/  FMUL.FTZ R54, R53, R111 ;  /* 0x0000006f35367220 */ /* 0x000fe20000410000 */
[----:B------:R-:W-:Y:S01]  /*35e0*/  FFMA.FTZ R56, R42, R56, R43 ;  /* 0x000000382a387223 */ /* 0x000fe2000001002b */
[CC--:B------:R-:W-:Y:S01]  /*35f0*/  FMUL.FTZ R42, R40.reuse, R112.reuse ;  /* 0x00000070282a7220 */ /* 0x0c0fe20000410000 */
[----:B------:R-:W-:Y:S01]  /*3600*/  FMUL.FTZ R43, R40, R109 ;  /* 0x0000006d282b7220 */ /* 0x000fe20000410000 */
        /* <DEDUP_REMOVED lines=10> */
.L_x_989:
[----:B------:R-:W-:Y:S05]  /*36b0*/  BSYNC B2 ;  /* 0x0000000000027941 */ /* 0x000fea0003800000 */
.L_x_988:
[----:B--2---:R3:W-:Y:S02]  /*36c0*/  STG.E.128 desc[UR60][R48.64], R40 ;  /* 0x0000002830007986 */ /* 0x0047e4000c101d3c */
.L_x_987:
[----:B------:R-:W-:Y:S05]  /*36d0*/  BSYNC B1 ;  /* 0x0000000000017941 */ /* 0x000fea0003800000 */
.L_x_986:
        /* <DEDUP_REMOVED lines=52> */
.L_x_991:
[----:B------:R-:W-:Y:S05]  /*3a20*/  BSYNC B1 ;  /* 0x0000000000017941 */ /* 0x000fea0003800000 */
.L_x_990:
[----:B--2---:R1:W-:Y:S01]  /*3a30*/  STG.E.128 desc[UR60][R48.64+0x40], R40 ;  /* 0x0000402830007986 */ /* 0x0043e2000c101d3c */
[----:B------:R-:W-:Y:S05]  /*3a40*/  BRA `(.L_x_985) ;  /* 0x0000001400c87947 */ /* 0x000fea0003800000 */
.L_x_969:
[----:B------:R-:W2:Y:S01]  /*3a50*/  LDL R44, [R1+0x7c] ;  /* 0x00007c00012c7983 */ /* 0x000ea20000100800 */
[----:B------:R-:W-:-:S04]  /*3a60*/  ISETP.GE.AND P3, PT, R223, R101, PT ;  /* 0x00000065df00720c */ /* 0x000fc80003f66270 */
        /* <DEDUP_REMOVED lines=9> */
[----:B------:R-:W3:Y:S01]  /*3b00*/  @!P4 LDC.64 R48, c[0x0][0x3e0] ;  /* 0x0000f800ff30cb82 */ /* 0x000ee20000000a00 */
[----:B------:R-:W-:-:S05]  /*3b10*/  @!P4 IADD3 R40, P5, R66, R40, RZ ;  /* 0x000000284228c210 */ /* 0x000fca0007fbe0ff */
[----:B------:R-:W-:Y:S01]  /*3b20*/  @!P4 IMAD.X R41, R95, 0x1, R84, P5 ;  /* 0x000000015f29c824 */ /* 0x000fe200028e0654 */
[----:B------:R-:W-:Y:S02]  /*3b30*/  CS2R R46, SRZ ;  /* 0x00000000002e7805 */ /* 0x000fe4000001ff00 */
[----:B--2---:R-:W-:Y:S02]  /*3b40*/  R2UR UR4, R44 ;  /* 0x000000002c0472ca */ /* 0x004fe400000e0000 */
[----:B------:R-:W2:Y:S02]  /*3b50*/  @!P4 LDC.64 R44, c[0x0][0x3c8] ;  /* 0x0000f200ff2ccb82 */ /* 0x000ea40000000a00 */
[----:B--2---:R-:W-:-:S04]  /*3b60*/  @!P4 LEA R44, P5, R40, R44, 0x1 ;  /* 0x0000002c282cc211 */ /* 0x004fc800078a08ff */
[----:B------:R-:W-:Y:S02]  /*3b70*/  @!P4 LEA.HI.X R45, R40, R45, R41, 0x1, P5 ;  /* 0x0000002d282dc211 */ /* 0x000fe400028f0c29 */
[----:B------:R-:W-:-:S05]  /*3b80*/  @!P4 IADD3 R42, P5, R36, R42, RZ ;  /* 0x0000002a242ac210 */ /* 0x000fca0007fbe0ff */
[----:B------:R-:W-:Y:S01]  /*3b90*/  @!P4 IMAD.X R40, R110, 0x1, R83, P5 ;  /* 0x000000016e28c824 */ /* 0x000fe200028e0653 */
[----:B---3--:R-:W-:-:S04]  /*3ba0*/  @!P4 LEA R48, P5, R42, R48, 0x1 ;  /* 0x000000302a30c211 */ /* 0x008fc800078a08ff */
[----:B------:R-:W-:Y:S02]  /*3bb0*/  @!P4 LEA.HI.X R49, R42, R49, R40, 0x1, P5 ;  /* 0x000000312a31c211 */ /* 0x000fe400028f0c28 */
[----:B------:R-:W-:Y:S02]  /*3bc0*/  CS2R R42, SRZ ;  /* 0x00000000002a7805 */ /* 0x000fe4000001ff00 */
[----:B------:R-:W-:-:S06]  /*3bd0*/  CS2R R40, SRZ ;  /* 0x0000000000287805 */ /* 0x000fcc000001ff00 */
[----:B------:R2:W3:Y:S02]  /*3be0*/  @!P4 LDG.E.128 R40, desc[UR60][R44.64] ;  /* 0x0000003c2c28c981 */ /* 0x0004e4000c1e1d00 */
[----:B--2---:R-:W-:-:S06]  /*3bf0*/  CS2R R44, SRZ ;  /* 0x00000000002c7805 */ /* 0x004fcc000001ff00 */
[----:B------:R2:W4:Y:S01]  /*3c00*/  @!P4 LDG.E.128 R44, desc[UR60][R48.64] ;  /* 0x0000003c302cc981 */ /* 0x000522000c1e1d00 */
[----:B0-----:R-:W-:-:S04]  /*3c10*/  @!P3 LEA R52, P4, R50, R52, 0x1 ;  /* 0x000000343234b211 */ /* 0x001fc800078808ff */
[----:B------:R-:W-:Y:S02]  /*3c20*/  @!P3 LEA.HI.X R53, R50, R53, R51, 0x1, P4 ;  /* 0x000000353235b211 */ /* 0x000fe400020f0c33 */
[----:B------:R-:W-:Y:S02]  /*3c30*/  CS2R R50, SRZ ;  /* 0x0000000000327805 */ /* 0x000fe4000001ff00 */
[C---:B-1----:R-:W-:Y:S02]  /*3c40*/  @!P3 LEA R56, P4, R54.reuse, R56, 0x1 ;  /* 0x000000383638b211 */ /* 0x042fe400078808ff */
[----:B--2---:R-:W-:Y:S02]  /*3c50*/  CS2R R48, SRZ ;  /* 0x0000000000307805 */ /* 0x004fe4000001ff00 */
[----:B------:R-:W-:Y:S02]  /*3c60*/  @!P3 LEA.HI.X R57, R54, R57, R55, 0x1, P4 ;  /* 0x000000393639b211 */ /* 0x000fe400020f0c37 */
[----:B------:R-:W-:-:S02]  /*3c70*/  CS2R R54, SRZ ;  /* 0x0000000000367805 */ /* 0x000fc4000001ff00 */
[----:B------:R0:W2:Y:S02]  /*3c80*/  @!P3 LDG.E.128 R48, desc[UR60][R52.64] ;  /* 0x0000003c3430b981 */ /* 0x0000a4000c1e1d00 */
[----:B0-----:R-:W-:-:S06]  /*3c90*/  CS2R R52, SRZ ;  /* 0x0000000000347805 */ /* 0x001fcc000001ff00 */
[----:B------:R0:W5:Y:S01]  /*3ca0*/  @!P3 LDG.E.128 R52, desc[UR60][R56.64] ;  /* 0x0000003c3834b981 */ /* 0x000162000c1e1d00 */
[----:B------:R-:W-:Y:S01]  /*3cb0*/  UISETP.NE.AND UP0, UPT, UR4, 0x3, UPT ;  /* 0x000000030400788c */ /* 0x000fe2000bf05270 */
[----:B------:R-:W-:-:S05]  /*3cc0*/  ISETP.GE.AND P4, PT, R16, R107, PT ;  /* 0x0000006b1000720c */ /* 0x000fca0003f86270 */
[----:B------:R-:W-:Y:S01]  /*3cd0*/  PLOP3.LUT P3, PT, PT, PT, UP0, 0x80, 0x0 ;  /* 0x000000000000781c */ /* 0x000fe20003f6f008 */
[----:B---3--:R-:W-:Y:S02]  /*3ce0*/  IMAD.MOV.U32 R59, RZ, RZ, R42 ;  /* 0x000000ffff3b7224 */ /* 0x008fe400078e002a */
[----:B------:R-:W-:Y:S02]  /*3cf0*/  IMAD.MOV.U32 R60, RZ, RZ, R43 ;  /* 0x000000ffff3c7224 */ /* 0x000fe400078e002b */
[----:B------:R-:W-:Y:S01]  /*3d00*/  IMAD.MOV.U32 R61, RZ, RZ, R40 ;  /* 0x000000ffff3d7224 */ /* 0x000fe200078e0028 */
[----:B------:R-:W-:Y:S01]  /*3d10*/  PRMT R113, R113, 0x5410, R59 ;  /* 0x0000541071717816 */ /* 0x000fe2000000003b */
[----:B------:R-:W-:Y:S01]  /*3d20*/  IMAD.MOV.U32 R62, RZ, RZ, R41 ;  /* 0x000000ffff3e7224 */ /* 0x000fe200078e0029 */
[----:B------:R-:W-:Y:S02]  /*3d30*/  PRMT R135, R60, 0x7610, R135 ;  /* 0x000076103c877816 */ /* 0x000fe40000000087 */
[----:B------:R-:W-:-:S02]  /*3d40*/  PRMT R115, R115, 0x5410, R61 ;  /* 0x0000541073737816 */ /* 0x000fc4000000003d */
[----:B------:R-:W-:Y:S01]  /*3d50*/  PRMT R132, R62, 0x7610, R132 ;  /* 0x000076103e847816 */ /* 0x000fe20000000084 */
[----:B----4-:R-:W-:Y:S02]  /*3d60*/  IMAD.MOV.U32 R59, RZ, RZ, R46 ;  /* 0x000000ffff3b7224 */ /* 0x010fe400078e002e */
[----:B0-----:R-:W-:Y:S02]  /*3d70*/  IMAD.MOV.U32 R56, RZ, RZ, R47 ;  /* 0x000000ffff387224 */ /* 0x001fe400078e002f */
[----:B------:R-:W-:Y:S01]  /*3d80*/  IMAD.MOV.U32 R57, RZ, RZ, R44 ;  /* 0x000000ffff397224 */ /* 0x000fe200078e002c */
[----:B------:R-:W-:Y:S01]  /*3d90*/  PRMT R136, R59, 0x7610, R136 ;  /* 0x000076103b887816 */ /* 0x000fe20000000088 */
[----:B------:R-:W-:Y:S01]  /*3da0*/  IMAD.MOV.U32 R60, RZ, RZ, R45 ;  /* 0x000000ffff3c7224 */ /* 0x000fe200078e002d */
[----:B------:R-:W-:Y:S02]  /*3db0*/  PRMT R117, R117, 0x5410, R56 ;  /* 0x0000541075757816 */ /* 0x000fe40000000038 */
[----:B------:R-:W-:-:S02]  /*3dc0*/  PRMT R119, R119, 0x5410, R57 ;  /* 0x0000541077777816 */ /* 0x000fc40000000039 */
[----:B------:R-:W-:Y:S01]  /*3dd0*/  PRMT R137, R60, 0x7610, R137 ;  /* 0x000076103c897816 */ /* 0x000fe20000000089 */
[----:B--2---:R-:W-:Y:S02]  /*3de0*/  IMAD.MOV.U32 R56, RZ, RZ, R50 ;  /* 0x000000ffff387224 */ /* 0x004fe400078e0032 */
[----:B------:R-:W-:Y:S02]  /*3df0*/  IMAD.MOV.U32 R57, RZ, RZ, R51 ;  /* 0x000000ffff397224 */ /* 0x000fe400078e0033 */
[----:B------:R-:W-:Y:S01]  /*3e00*/  IMAD.MOV.U32 R59, RZ, RZ, R48 ;  /* 0x000000ffff3b7224 */ /* 0x000fe200078e0030 */
[----:B------:R-:W-:Y:S01]  /*3e10*/  PRMT R113, R56, 0x7610, R113 ;  /* 0x0000761038717816 */ /* 0x000fe20000000071 */
[----:B------:R-:W-:Y:S01]  /*3e20*/  IMAD.MOV.U32 R60, RZ, RZ, R49 ;  /* 0x000000ffff3c7224 */ /* 0x000fe200078e0031 */
[----:B------:R-:W-:Y:S02]  /*3e30*/  PRMT R115, R57, 0x7610, R115 ;  /* 0x0000761039737816 */ /* 0x000fe40000000073 */
[----:B------:R-:W-:-:S02]  /*3e40*/  PRMT R117, R59, 0x7610, R117 ;  /* 0x000076103b757816 */ /* 0x000fc40000000075 */
[----:B------:R-:W-:Y:S01]  /*3e50*/  PRMT R119, R60, 0x7610, R119 ;  /* 0x000076103c777816 */ /* 0x000fe20000000077 */
[----:B-----5:R-:W-:Y:S02]  /*3e60*/  IMAD.MOV.U32 R56, RZ, RZ, R54 ;  /* 0x000000ffff387224 */ /* 0x020fe400078e0036 */
[----:B------:R-:W-:Y:S02]  /*3e70*/  IMAD.MOV.U32 R57, RZ, RZ, R55 ;  /* 0x000000ffff397224 */ /* 0x000fe400078e0037 */
[----:B------:R-:W-:Y:S01]  /*3e80*/  IMAD.MOV.U32 R59, RZ, RZ, R52 ;  /* 0x000000ffff3b7224 */ /* 0x000fe200078e0034 */
[----:B------:R-:W-:Y:S01]  /*3e90*/  PRMT R120, R56, 0x7610, R120 ;  /* 0x0000761038787816 */ /* 0x000fe20000000078 */
[----:B------:R-:W-:Y:S01]  /*3ea0*/  IMAD.MOV.U32 R60, RZ, RZ, R53 ;  /* 0x000000ffff3c7224 */ /* 0x000fe200078e0035 */
[----:B------:R-:W-:Y:S02]  /*3eb0*/  PRMT R121, R57, 0x7610, R121 ;  /* 0x0000761039797816 */ /* 0x000fe40000000079 */
[----:B------:R-:W-:-:S02]  /*3ec0*/  PRMT R122, R59, 0x7610, R122 ;  /* 0x000076103b7a7816 */ /* 0x000fc4000000007a */
[----:B------:R-:W-:Y:S01]  /*3ed0*/  PRMT R123, R60, 0x7610, R123 ;  /* 0x000076103c7b7816 */ /* 0x000fe2000000007b */
[----:B------:R-:W-:Y:S06]  /*3ee0*/  @!P3 BRA `(.L_x_992) ;  /* 0x000000000004b947 */ /* 0x000fec0003800000 */
[----:B------:R-:W-:Y:S01]  /*3ef0*/  BPT.TRAP 0x1 ;  /* 0x000000040000795c */ /* 0x000fe20000300000 */
.L_x_992:
        /* <DEDUP_REMOVED lines=9> */
.L_x_1194:
[----:B------:R-:W-:Y:S05]  /*3f90*/  BSYNC B1 ;  /* 0x0000000000017941 */ /* 0x000fea0003800000 */
.L_x_993:
        /* <DEDUP_REMOVED lines=27> */
[----:B------:R-:W-:Y:S02]  /*4150*/  PRMT R131, R137, 0x5410, R131 ;  /* 0x0000541089837816 */ /* 0x000fe40000000083 */
[----:B------:R-:W-:Y:S01]  /*4160*/  SHF.R.U64 R128, R42, 0x10, R43 ;  /* 0x000000102a807819 */ /* 0x000fe2000000122b */
[----:B--2---:R-:W-:Y:S01]  /*4170*/  IMAD.U32 R42, R62, 0x10000, RZ ;  /* 0x000100003e2a7824 */ /* 0x004fe200078e00ff */
[----:B------:R-:W-:Y:S01]  /*4180*/  PRMT R127, R132, 0x5410, R127 ;  /* 0x00005410847f7816 */ /* 0x000fe2000000007f */
[----:B------:R-:W-:Y:S01]  /*4190*/  IMAD.U32 R132, R131, 0x10000, RZ ;  /* 0x0001000083847824 */ /* 0x000fe200078e00ff */
[----:B------:R-:W-:Y:S01]  /*41a0*/  SHF.R.U64 R126, R40, 0x10, R41 ;  /* 0x00000010287e7819 */ /* 0x000fe20000001229 */
[----:B------:R-:W-:Y:S01]  /*41b0*/  IMAD.U32 R41, R61, 0x10000, RZ ;  /* 0x000100003d297824 */ /* 0x000fe200078e00ff */
[--C-:B------:R-:W-:Y:S01]  /*41c0*/  SHF.R.U64 R133, R46, 0x10, R47.reuse ;  /* 0x000000102e857819 */ /* 0x100fe2000000122f */
[----:B------:R-:W-:Y:S01]  /*41d0*/  IMAD.U32 R46, R60, 0x10000, RZ ;  /* 0x000100003c2e7824 */ /* 0x000fe200078e00ff */
[----:B------:R-:W-:Y:S01]  /*41e0*/  SHF.R.U32.HI R134, RZ, 0x10, R47 ;  /* 0x00000010ff867819 */ /* 0x000fe2000001162f */
[----:B-1----:R-:W-:Y:S01]  /*41f0*/  IMAD.U32 R40, R58, 0x10000, RZ ;  /* 0x000100003a287824 */ /* 0x002fe200078e00ff */
[----:B------:R-:W-:Y:S01]  /*4200*/  SHF.R.U32.HI R129, RZ, 0x10, R43 ;  /* 0x00000010ff817819 */ /* 0x000fe2000001162b */
[----:B------:R-:W-:Y:S01]  /*4210*/  IMAD.U32 R43, R57, 0x10000, RZ ;  /* 0x00010000392b7824 */ /* 0x000fe200078e00ff */
[----:B------:R-:W-:Y:S01]  /*4220*/  SHF.R.U64 R130, R44, 0x10, R45 ;  /* 0x000000102c827819 */ /* 0x000fe2000000122d */
[----:B------:R-:W-:Y:S01]  /*4230*/  IMAD.U32 R44, R56, 0x10000, RZ ;  /* 0x00010000382c7824 */ /* 0x000fe200078e00ff */
[----:B------:R-:W-:Y:S01]  /*4240*/  PRMT R45, R113, 0x5432, R128 ;  /* 0x00005432712d7816 */ /* 0x000fe20000000080 */
[----:B------:R-:W-:Y:S01]  /*4250*/  IMAD.U32 R128, R127, 0x10000, RZ ;  /* 0x000100007f807824 */ /* 0x000fe200078e00ff */
[----:B------:R-:W-:Y:S01]  /*4260*/  LOP3.LUT R124, R61, 0xffff0000, RZ, 0xc0, !PT ;  /* 0xffff00003d7c7812 */ /* 0x000fe200078ec0ff */
[----:B------:R-:W-:Y:S01]  /*4270*/  IMAD.U32 R61, R59, 0x10000, RZ ;  /* 0x000100003b3d7824 */ /* 0x000fe200078e00ff */
[----:B------:R-:W-:Y:S01]  /*4280*/  PRMT R133, R136, 0x5410, R133 ;  /* 0x0000541088857816 */ /* 0x000fe20000000085 */
[----:B------:R-:W-:Y:S01]  /*4290*/  FMUL.FTZ R136, R41, R132 ;  /* 0x0000008429887220 */ /* 0x000fe20000410000 */
[----:B------:R-:W-:Y:S01]  /*42a0*/  LOP3.LUT R131, R131, 0xffff0000, RZ, 0xc0, !PT ;  /* 0xffff000083837812 */ /* 0x000fe200078ec0ff */
[-C--:B------:R-:W-:Y:S01]  /*42b0*/  FMUL.FTZ R138, R41, R128.reuse ;  /* 0x00000080298a7220 */ /* 0x080fe20000410000 */
[----:B------:R-:W-:Y:S01]  /*42c0*/  PRMT R134, R117, 0x5432, R134 ;  /* 0x0000543275867816 */ /* 0x000fe20000000086 */
[----:B------:R-:W-:Y:S01]  /*42d0*/  FFMA.FTZ R41, R43, R128, -R136 ;  /* 0x000000802b297223 */ /* 0x000fe20000010888 */
[----:B------:R-:W-:Y:S01]  /*42e0*/  LOP3.LUT R127, R127, 0xffff0000, RZ, 0xc0, !PT ;  /* 0xffff00007f7f7812 */ /* 0x000fe200078ec0ff */
[----:B------:R-:W-:Y:S01]  /*42f0*/  FMUL.FTZ R140, R124, R131 ;  /* 0x000000837c8c7220 */ /* 0x000fe20000410000 */
[----:B------:R-:W-:Y:S01]  /*4300*/  PRMT R129, R135, 0x5410, R129 ;  /* 0x0000541087817816 */ /* 0x000fe20000000081 */
[----:B------:R-:W-:Y:S01]  /*4310*/  IMAD.U32 R136, R134, 0x10000, RZ ;  /* 0x0001000086887824 */ /* 0x000fe200078e00ff */
[----:B------:R-:W-:Y:S01]  /*4320*/  LOP3.LUT R57, R57, 0xffff0000, RZ, 0xc0, !PT ;  /* 0xffff000039397812 */ /* 0x000fe200078ec0ff */
[----:B------:R-:W-:Y:S01]  /*4330*/  FMUL.FTZ R124, R124, R127 ;  /* 0x0000007f7c7c7220 */ /* 0x000fe20000410000 */
[----:B------:R-:W-:Y:S01]  /*4340*/  LOP3.LUT R47, R59, 0xffff0000, RZ, 0xc0, !PT ;  /* 0xffff00003b2f7812 */ /* 0x000fe200078ec0ff */
[----:B------:R-:W-:-:S02]  /*4350*/  IMAD.U32 R59, R63, 0x10000, RZ ;  /* 0x000100003f3b7824 */ /* 0x000fc400078e00ff */
[----:B------:R-:W-:Y:S01]  /*4360*/  FFMA.FTZ R43, R43, R132, R138 ;  /* 0x000000842b2b7223 */ /* 0x000fe2000001008a */
[----:B------:R-:W-:Y:S02]  /*4370*/  IMAD.U32 R128, R129, 0x10000, RZ ;  /* 0x0001000081807824 */ /* 0x000fe400078e00ff */
[----:B------:R-:W-:Y:S01]  /*4380*/  FFMA.FTZ R132, R57, R131, R124 ;  /* 0x0000008339847223 */ /* 0x000fe2000001007c */
[----:B------:R-:W-:Y:S01]  /*4390*/  FMUL.FTZ R138, R59, R136 ;  /* 0x000000883b8a7220 */ /* 0x000fe20000410000 */
[----:B------:R-:W-:Y:S01]  /*43a0*/  LOP3.LUT R63, R63, 0xffff0000, RZ, 0xc0, !PT ;  /* 0xffff00003f3f7812 */ /* 0x000fe200078ec0ff */
[-C--:B------:R-:W-:Y:S01]  /*43b0*/  FMUL.FTZ R59, R59, R128.reuse ;  /* 0x000000803b3b7220 */ /* 0x080fe20000410000 */
[----:B------:R-:W-:Y:S01]  /*43c0*/  PRMT R130, R119, 0x5432, R130 ;  /* 0x0000543277827816 */ /* 0x000fe20000000082 */
[C---:B------:R-:W-:Y:S01]  /*43d0*/  FFMA.FTZ R138, R61.reuse, R128, -R138 ;  /* 0x000000803d8a7223 */ /* 0x040fe2000001088a */
[----:B------:R-:W-:Y:S01]  /*43e0*/  LOP3.LUT R134, R134, 0xffff0000, RZ, 0xc0, !PT ;  /* 0xffff000086867812 */ /* 0x000fe200078ec0ff */
[----:B------:R-:W-:Y:S01]  /*43f0*/  FFMA.FTZ R136, R61, R136, R59 ;  /* 0x000000883d887223 */ /* 0x000fe2000001003b */
[----:B------:R-:W-:Y:S01]  /*4400*/  LOP3.LUT R124, R129, 0xffff0000, RZ, 0xc0, !PT ;  /* 0xffff0000817c7812 */ /* 0x000fe200078ec0ff */
[----:B------:R-:W-:Y:S01]  /*4410*/  FFMA.FTZ R140, R57, R127, -R140 ;  /* 0x0000007f398c7223 */ /* 0x000fe2000001088c */
[----:B------:R-:W-:Y:S01]  /*4420*/  PRMT R126, R115, 0x5432, R126 ;  /* 0x00005432737e7816 */ /* 0x000fe2000000007e */
[----:B------:R-:W-:Y:S01]  /*4430*/  FMUL.FTZ R128, R63, R134 ;  /* 0x000000863f807220 */ /* 0x000fe20000410000 */
[----:B------:R-:W-:-:S02]  /*4440*/  IMAD.U32 R61, R130, 0x10000, RZ ;  /* 0x00010000823d7824 */ /* 0x000fc400078e00ff */
[-C--:B------:R-:W-:Y:S01]  /*4450*/  FMUL.FTZ R142, R63, R124.reuse ;  /* 0x0000007c3f8e7220 */ /* 0x080fe20000410000 */
[----:B------:R-:W-:Y:S01]  /*4460*/  LOP3.LUT R60, R60, 0xffff0000, RZ, 0xc0, !PT ;  /* 0xffff00003c3c7812 */ /* 0x000fe200078ec0ff */
[----:B------:R-:W-:Y:S01]  /*4470*/  IMAD.U32 R57, R126, 0x10000, RZ ;  /* 0x000100007e397824 */ /* 0x000fe200078e00ff */
[----:B------:R-:W-:Y:S01]  /*4480*/  LOP3.LUT R63, R130, 0xffff0000, RZ, 0xc0, !PT ;  /* 0xffff0000823f7812 */ /* 0x000fe200078ec0ff */
[----:B------:R-:W-:Y:S01]  /*4490*/  FMUL.FTZ R127, R46, R61 ;  /* 0x0000003d2e7f7220 */ /* 0x000fe20000410000 */
[----:B------:R-:W-:Y:S01]  /*44a0*/  LOP3.LUT R56, R56, 0xffff0000, RZ, 0xc0, !PT ;  /* 0xffff000038387812 */ /* 0x000fe200078ec0ff */
[C---:B------:R-:W-:Y:S01]  /*44b0*/  FFMA.FTZ R129, R47.reuse, R124, -R128 ;  /* 0x0000007c2f817223 */ /* 0x040fe20000010880 */
[----:B------:R-:W-:Y:S01]  /*44c0*/  LOP3.LUT R59, R126, 0xffff0000, RZ, 0xc0, !PT ;  /* 0xffff00007e3b7812 */ /* 0x000fe200078ec0ff */
[----:B------:R-:W-:Y:S01]  /*44d0*/  FMUL.FTZ R46, R46, R57 ;  /* 0x000000392e2e7220 */ /* 0x000fe20000410000 */
[----:B------:R-:W-:Y:S01]  /*44e0*/  FFMA.FTZ R131, R47, R134, R142 ;  /* 0x000000862f837223 */ /* 0x000fe2000001008e */
[----:B------:R-:W-:Y:S01]  /*44f0*/  FMUL.FTZ R47, R60, R63 ;  /* 0x0000003f3c2f7220 */ /* 0x000fe20000410000 */
[C---:B------:R-:W-:Y:S01]  /*4500*/  FFMA.FTZ R127, R44.reuse, R57, -R127 ;  /* 0x000000392c7f7223 */ /* 0x040fe2000001087f */
[----:B------:R-:W-:Y:S01]  /*4510*/  FFMA.FTZ R46, R44, R61, R46 ;  /* 0x0000003d2c2e7223 */ /* 0x000fe2000001002e */
[----:B------:R-:W-:-:S02]  /*4520*/  IMAD.U32 R57, R133, 0x10000, RZ ;  /* 0x0001000085397824 */ /* 0x000fc400078e00ff */
[-C--:B------:R-:W-:Y:S01]  /*4530*/  FFMA.FTZ R44, R56, R59.reuse, -R47 ;  /* 0x0000003b382c7223 */ /* 0x080fe2000001082f */
[----:B------:R-:W-:Y:S01]  /*4540*/  LOP3.LUT R62, R62, 0xffff0000, RZ, 0xc0, !PT ;  /* 0xffff00003e3e7812 */ /* 0x000fe200078ec0ff */
[----:B------:R-:W-:Y:S01]  /*4550*/  FMUL.FTZ R61, R60, R59 ;  /* 0x0000003b3c3d7220 */ /* 0x000fe20000410000 */
[----:B------:R-:W-:Y:S01]  /*4560*/  IMAD.U32 R47, R45, 0x10000, RZ ;  /* 0x000100002d2f7824 */ /* 0x000fe200078e00ff */
[----:B------:R-:W-:Y:S01]  /*4570*/  LOP3.LUT R133, R133, 0xffff0000, RZ, 0xc0, !PT ;  /* 0xffff000085857812 */ /* 0x000fe200078ec0ff */
[----:B------:R-:W-:Y:S01]  /*4580*/  FMUL.FTZ R59, R42, R57 ;  /* 0x000000392a3b7220 */ /* 0x000fe20000410000 */
[----:B------:R-:W-:Y:S01]  /*4590*/  LOP3.LUT R45, R45, 0xffff0000, RZ, 0xc0, !PT ;  /* 0xffff00002d2d7812 */ /* 0x000fe200078ec0ff */
[----:B------:R-:W-:Y:S01]  /*45a0*/  FFMA.FTZ R61, R56, R63, R61 ;  /* 0x0000003f383d7223 */ /* 0x000fe2000001003d */
[----:B------:R-:W-:Y:S01]  /*45b0*/  LOP3.LUT R58, R58, 0xffff0000, RZ, 0xc0, !PT ;  /* 0xffff00003a3a7812 */ /* 0x000fe200078ec0ff */
[----:B------:R-:W-:Y:S01]  /*45c0*/  FMUL.FTZ R42, R42, R47 ;  /* 0x0000002f2a2a7220 */ /* 0x000fe20000410000 */
[C---:B------:R-:W-:Y:S01]  /*45d0*/  FMUL.FTZ R63, R62.reuse, R133 ;  /* 0x000000853e3f7220 */ /* 0x040fe20000410000 */
[----:B------:R-:W-:Y:S01]  /*45e0*/  FMUL.FTZ R62, R62, R45 ;  /* 0x0000002d3e3e7220 */ /* 0x000fe20000410000 */
[C---:B------:R-:W-:Y:S01]  /*45f0*/  FFMA.FTZ R59, R40.reuse, R47, -R59 ;  /* 0x0000002f283b7223 */ /* 0x040fe2000001083b */
[----:B------:R-:W-:Y:S01]  /*4600*/  FFMA.FTZ R42, R40, R57, R42 ;  /* 0x00000039282a7223 */ /* 0x000fe2000001002a */
[C---:B------:R-:W-:Y:S01]  /*4610*/  FFMA.FTZ R40, R58.reuse, R45, -R63 ;  /* 0x0000002d3a287223 */ /* 0x040fe2000001083f */
        /* <DEDUP_REMOVED lines=8> */
[----:B------:R-:W-:Y:S02]  /*46a0*/  F2FP.BF16.F32.PACK_AB R63, R131, R136 ;  /* 0x00000088833f723e */ /* 0x000fe400000010ff */
[----:B------:R-:W-:-:S02]  /*46b0*/  F2FP.BF16.F32.PACK_AB R56, R44, R127 ;  /* 0x0000007f2c38723e */ /* 0x000fc400000010ff */
[----:B------:R-:W-:-:S07]  /*46c0*/  F2FP.BF16.F32.PACK_AB R62, R133, R42 ;  /* 0x0000002a853e723e */ /* 0x000fce00000010ff */
.L_x_998:
[----:B------:R-:W-:Y:S05]  /*46d0*/  BSYNC B2 ;  /* 0x0000000000027941 */ /* 0x000fea0003800000 */
.L_x_997:
        /* <DEDUP_REMOVED lines=12> */
.L_x_996:
[----:B------:R-:W-:Y:S05]  /*47a0*/  BSYNC B1 ;  /* 0x0000000000017941 */ /* 0x000fea0003800000 */
.L_x_995:
[C---:B------:R-:W-:Y:S01]  /*47b0*/  ISETP.GE.OR P5, PT, R223.reuse, R101, P1 ;  /* 0x00000065df00720c */ /* 0x040fe20000fa6670 */
        /* <DEDUP_REMOVED lines=27> */
[----:B------:R-:W-:Y:S02]  /*4970*/  PRMT R123, R123, 0x5410, R60 ;  /* 0x000054107b7b7816 */ /* 0x000fe4000000003c */
[----:B------:R-:W-:Y:S02]  /*4980*/  PRMT R119, R119, 0x5410, R114 ;  /* 0x0000541077777816 */ /* 0x000fe40000000072 */
[----:B------:R-:W-:Y:S01]  /*4990*/  SHF.R.U32.HI R62, RZ, 0x10, R51 ;  /* 0x00000010ff3e7819 */ /* 0x000fe20000011633 */
[----:B------:R-:W-:Y:S01]  /*49a0*/  IMAD.U32 R61, R123, 0x10000, RZ ;  /* 0x000100007b3d7824 */ /* 0x000fe200078e00ff */
[----:B------:R-:W-:Y:S01]  /*49b0*/  SHF.R.U64 R107, R52, 0x10, R53 ;  /* 0x00000010346b7819 */ /* 0x000fe20000001235 */
[----:B--2---:R-:W-:Y:S01]  /*49c0*/  IMAD.U32 R52, R45, 0x10000, RZ ;  /* 0x000100002d347824 */ /* 0x004fe200078e00ff */
[----:B------:R-:W-:Y:S01]  /*49d0*/  SHF.R.U32.HI R106, RZ, 0x10, R55 ;  /* 0x00000010ff6a7819 */ /* 0x000fe20000011637 */
[----:B------:R-:W-:Y:S01]  /*49e0*/  IMAD.U32 R60, R119, 0x10000, RZ ;  /* 0x00010000773c7824 */ /* 0x000fe200078e00ff */
[----:B------:R-:W-:Y:S01]  /*49f0*/  PRMT R115, R115, 0x5410, R62 ;  /* 0x0000541073737816 */ /* 0x000fe2000000003e */
[-C--:B------:R-:W-:Y:S01]  /*4a00*/  FMUL.FTZ R62, R52, R61.reuse ;  /* 0x0000003d343e7220 */ /* 0x080fe20000410000 */
[----:B------:R-:W-:Y:S01]  /*4a10*/  SHF.R.U64 R116, R48, 0x10, R49 ;  /* 0x0000001030747819 */ /* 0x000fe20000001231 */
[----:B-1----:R-:W-:Y:S01]  /*4a20*/  IMAD.U32 R49, R41, 0x10000, RZ ;  /* 0x0001000029317824 */ /* 0x002fe200078e00ff */
[----:B------:R-:W-:Y:S01]  /*4a30*/  SHF.R.U64 R63, R54, 0x10, R55 ;  /* 0x00000010363f7819 */ /* 0x000fe20000001237 */
[-C--:B------:R-:W-:Y:S01]  /*4a40*/  FMUL.FTZ R52, R52, R60.reuse ;  /* 0x0000003c34347220 */ /* 0x080fe20000410000 */
[----:B------:R-:W-:Y:S01]  /*4a50*/  LOP3.LUT R53, R45, 0xffff0000, RZ, 0xc0, !PT ;  /* 0xffff00002d357812 */ /* 0x000fe200078ec0ff */
[----:B------:R-:W-:Y:S01]  /*4a60*/  FFMA.FTZ R62, R49, R60, -R62 ;  /* 0x0000003c313e7223 */ /* 0x000fe2000001083e */
[----:B------:R-:W-:Y:S01]  /*4a70*/  PRMT R121, R121, 0x5410, R106 ;  /* 0x0000541079797816 */ /* 0x000fe2000000006a */
[----:B------:R-:W-:Y:S01]  /*4a80*/  FFMA.FTZ R61, R49, R61, R52 ;  /* 0x0000003d313d7223 */ /* 0x000fe20000010034 */
[----:B------:R-:W-:Y:S01]  /*4a90*/  LOP3.LUT R123, R123, 0xffff0000, RZ, 0xc0, !PT ;  /* 0xffff00007b7b7812 */ /* 0x000fe200078ec0ff */
[----:B------:R-:W-:Y:S01]  /*4aa0*/  IMAD.U32 R54, R47, 0x10000, RZ ;  /* 0x000100002f367824 */ /* 0x000fe200078e00ff */
[----:B------:R-:W-:Y:S01]  /*4ab0*/  LOP3.LUT R119, R119, 0xffff0000, RZ, 0xc0, !PT ;  /* 0xffff000077777812 */ /* 0x000fe200078ec0ff */
[----:B------:R-:W-:Y:S01]  /*4ac0*/  IMAD.U32 R49, R115, 0x10000, RZ ;  /* 0x0001000073317824 */ /* 0x000fe200078e00ff */
[----:B------:R-:W-:Y:S01]  /*4ad0*/  SHF.R.U64 R108, R50, 0x10, R51 ;  /* 0x00000010326c7819 */ /* 0x000fe20000001233 */
[----:B------:R-:W-:Y:S01]  /*4ae0*/  IMAD.U32 R45, R44, 0x10000, RZ ;  /* 0x000100002c2d7824 */ /* 0x000fe200078e00ff */
[----:B------:R-:W-:Y:S01]  /*4af0*/  PRMT R122, R122, 0x5410, R107 ;  /* 0x000054107a7a7816 */ /* 0x000fe2000000006b */
[----:B------:R-:W-:Y:S01]  /*4b00*/  FMUL.FTZ R107, R53, R123 ;  /* 0x0000007b356b7220 */ /* 0x000fe20000410000 */
[----:B------:R-:W-:Y:S01]  /*4b10*/  PRMT R120, R120, 0x5410, R63 ;  /* 0x0000541078787816 */ /* 0x000fe2000000003f */
[----:B------:R-:W-:Y:S01]  /*4b20*/  IMAD.U32 R63, R121, 0x10000, RZ ;  /* 0x00010000793f7824 */ /* 0x000fe200078e00ff */
[----:B------:R-:W-:Y:S01]  /*4b30*/  LOP3.LUT R50, R41, 0xffff0000, RZ, 0xc0, !PT ;  /* 0xffff000029327812 */ /* 0x000fe200078ec0ff */
[----:B------:R-:W-:Y:S01]  /*4b40*/  FMUL.FTZ R53, R53, R119 ;  /* 0x0000007735357220 */ /* 0x000fe20000410000 */
[----:B------:R-:W-:Y:S01]  /*4b50*/  LOP3.LUT R51, R44, 0xffff0000, RZ, 0xc0, !PT ;  /* 0xffff00002c337812 */ /* 0x000fe200078ec0ff */
[C---:B------:R-:W-:Y:S01]  /*4b60*/  FMUL.FTZ R109, R54.reuse, R63 ;  /* 0x0000003f366d7220 */ /* 0x040fe20000410000 */
[----:B------:R-:W-:Y:S01]  /*4b70*/  FMUL.FTZ R52, R54, R49 ;  /* 0x0000003136347220 */ /* 0x000fe20000410000 */
[----:B------:R-:W-:Y:S01]  /*4b80*/  IMAD.U32 R44, R43, 0x10000, RZ ;  /* 0x000100002b2c7824 */ /* 0x000fe200078e00ff */
[----:B------:R-:W-:Y:S01]  /*4b90*/  LOP3.LUT R55, R47, 0xffff0000, RZ, 0xc0, !PT ;  /* 0xffff00002f377812 */ /* 0x000fe200078ec0ff */
[C---:B------:R-:W-:Y:S01]  /*4ba0*/  FFMA.FTZ R107, R50.reuse, R119, -R107 ;  /* 0x00000077326b7223 */ /* 0x040fe2000001086b */
[----:B------:R-:W-:Y:S01]  /*4bb0*/  LOP3.LUT R60, R121, 0xffff0000, RZ, 0xc0, !PT ;  /* 0xffff0000793c7812 */ /* 0x000fe200078ec0ff */
[----:B------:R-:W-:Y:S01]  /*4bc0*/  FFMA.FTZ R54, R50, R123, R53 ;  /* 0x0000007b32367223 */ /* 0x000fe20000010035 */
[----:B------:R-:W-:Y:S01]  /*4bd0*/  LOP3.LUT R50, R115, 0xffff0000, RZ, 0xc0, !PT ;  /* 0xffff000073327812 */ /* 0x000fe200078ec0ff */
[----:B------:R-:W-:Y:S01]  /*4be0*/  FFMA.FTZ R63, R44, R63, R52 ;  /* 0x0000003f2c3f7223 */ /* 0x000fe20000010034 */
[----:B------:R-:W-:Y:S01]  /*4bf0*/  PRMT R117, R117, 0x5410, R116 ;  /* 0x0000541075757816 */ /* 0x000fe20000000074 */
[----:B------:R-:W-:Y:S01]  /*4c00*/  FMUL.FTZ R106, R55, R60 ;  /* 0x0000003c376a7220 */ /* 0x000fe20000410000 */
[----:B------:R-:W-:Y:S01]  /*4c10*/  LOP3.LUT R43, R43, 0xffff0000, RZ, 0xc0, !PT ;  /* 0xffff00002b2b7812 */ /* 0x000fe200078ec0ff */
[----:B------:R-:W-:Y:S01]  /*4c20*/  IMAD.U32 R52, R122, 0x10000, RZ ;  /* 0x000100007a347824 */ /* 0x000fe200078e00ff */
[----:B------:R-:W-:Y:S01]  /*4c30*/  PRMT R113, R113, 0x5410, R108 ;  /* 0x0000541071717816 */ /* 0x000fe2000000006c */
[----:B------:R-:W-:Y:S01]  /*4c40*/  FFMA.FTZ R109, R44, R49, -R109 ;  /* 0x000000312c6d7223 */ /* 0x000fe2000001086d */
[----:B------:R-:W-:Y:S01]  /*4c50*/  FMUL.FTZ R108, R55, R50 ;  /* 0x00000032376c7220 */ /* 0x000fe20000410000 */
[----:B------:R-:W-:Y:S01]  /*4c60*/  LOP3.LUT R122, R122, 0xffff0000, RZ, 0xc0, !PT ;  /* 0xffff00007a7a7812 */ /* 0x000fe200078ec0ff */
[----:B------:R-:W-:-:S02]  /*4c70*/  IMAD.U32 R44, R117, 0x10000, RZ ;  /* 0x00010000752c7824 */ /* 0x000fc400078e00ff */
[----:B------:R-:W-:Y:S01]  /*4c80*/  FFMA.FTZ R106, R43, R50, -R106 ;  /* 0x000000322b6a7223 */ /* 0x000fe2000001086a */
[----:B------:R-:W-:Y:S01]  /*4c90*/  LOP3.LUT R117, R117, 0xffff0000, RZ, 0xc0, !PT ;  /* 0xffff000075757812 */ /* 0x000fe200078ec0ff */
[----:B------:R-:W-:Y:S01]  /*4ca0*/  FMUL.FTZ R50, R45, R52 ;  /* 0x000000342d327220 */ /* 0x000fe20000410000 */
[C---:B------:R-:W-:Y:S01]  /*4cb0*/  LOP3.LUT R48, R40.reuse, 0xffff0000, RZ, 0xc0, !PT ;  /* 0xffff000028307812 */ /* 0x040fe200078ec0ff */
[----:B------:R-:W-:Y:S01]  /*4cc0*/  FFMA.FTZ R108, R43, R60, R108 ;  /* 0x0000003c2b6c7223 */ /* 0x000fe2000001006c */
[----:B------:R-:W-:Y:S02]  /*4cd0*/  IMAD.U32 R41, R40, 0x10000, RZ ;  /* 0x0001000028297824 */ /* 0x000fe400078e00ff */
[----:B------:R-:W-:Y:S01]  /*4ce0*/  FMUL.FTZ R45, R45, R44 ;  /* 0x0000002c2d2d7220 */ /* 0x000fe20000410000 */
[C---:B------:R-:W-:Y:S01]  /*4cf0*/  FMUL.FTZ R43, R51.reuse, R122 ;  /* 0x0000007a332b7220 */ /* 0x040fe20000410000 */
[----:B------:R-:W-:Y:S01]  /*4d00*/  FMUL.FTZ R51, R51, R117 ;  /* 0x0000007533337220 */ /* 0x000fe20000410000 */
[----:B------:R-:W-:-:S02]  /*4d10*/  IMAD.U32 R47, R46, 0x10000, RZ ;  /* 0x000100002e2f7824 */ /* 0x000fc400078e00ff */
[C---:B------:R-:W-:Y:S01]  /*4d20*/  FFMA.FTZ R50, R41.reuse, R44, -R50 ;  /* 0x0000002c29327223 */ /* 0x040fe20000010832 */
[----:B------:R-:W-:Y:S01]  /*4d30*/  FFMA.FTZ R52, R41, R52, R45 ;  /* 0x0000003429347223 */ /* 0x000fe2000001002d */
[----:B------:R-:W-:Y:S01]  /*4d40*/  FFMA.FTZ R117, R48, R117, -R43 ;  /* 0x0000007530757223 */ /* 0x000fe2000001082b */
[----:B------:R-:W-:Y:S01]  /*4d50*/  LOP3.LUT R46, R46, 0xffff0000, RZ, 0xc0, !PT ;  /* 0xffff00002e2e7812 */ /* 0x000fe200078ec0ff */
[C---:B------:R-:W-:Y:S01]  /*4d60*/  IMAD.U32 R43, R120.reuse, 0x10000, RZ ;  /* 0x00010000782b7824 */ /* 0x040fe200078e00ff */
[----:B------:R-:W-:Y:S01]  /*4d70*/  LOP3.LUT R45, R120, 0xffff0000, RZ, 0xc0, !PT ;  /* 0xffff0000782d7812 */ /* 0x000fe200078ec0ff */
[C---:B------:R-:W-:Y:S01]  /*4d80*/  IMAD.U32 R41, R113.reuse, 0x10000, RZ ;  /* 0x0001000071297824 */ /* 0x040fe200078e00ff */
[----:B------:R-:W-:Y:S01]  /*4d90*/  LOP3.LUT R113, R113, 0xffff0000, RZ, 0xc0, !PT ;  /* 0xffff000071717812 */ /* 0x000fe200078ec0ff */
[C---:B------:R-:W-:Y:S02]  /*4da0*/  IMAD.U32 R40, R42.reuse, 0x10000, RZ ;  /* 0x000100002a287824 */ /* 0x040fe400078e00ff */
[C---:B------:R-:W-:Y:S01]  /*4db0*/  FMUL.FTZ R49, R47.reuse, R43 ;  /* 0x0000002b2f317220 */ /* 0x040fe20000410000 */
[----:B------:R-:W-:Y:S01]  /*4dc0*/  FMUL.FTZ R44, R47, R41 ;  /* 0x000000292f2c7220 */ /* 0x000fe20000410000 */
[----:B------:R-:W-:Y:S01]  /*4dd0*/  LOP3.LUT R42, R42, 0xffff0000, RZ, 0xc0, !PT ;  /* 0xffff00002a2a7812 */ /* 0x000fe200078ec0ff */
[----:B------:R-:W-:Y:S01]  /*4de0*/  FMUL.FTZ R47, R46, R45 ;  /* 0x0000002d2e2f7220 */ /* 0x000fe20000410000 */
[----:B------:R-:W-:Y:S01]  /*4df0*/  FFMA.FTZ R51, R48, R122, R51 ;  /* 0x0000007a30337223 */ /* 0x000fe20000010033 */
        /* <DEDUP_REMOVED lines=16> */
.L_x_1000:
[----:B------:R-:W-:Y:S05]  /*4f00*/  BSYNC B1 ;  /* 0x0000000000017941 */ /* 0x000fea0003800000 */
.L_x_999:
[----:B-1----:R4:W-:Y:S01]  /*4f10*/  STG.E.128 desc[UR60][R56.64], R40 ;  /* 0x0000002838007986 */ /* 0x0029e2000c101d3c */
[----:B------:R-:W-:-:S13]  /*4f20*/  ISETP.GE.AND P4, PT, R59, R112, PT ;  /* 0x000000703b00720c */ /* 0x000fda0003f86270 */
[----:B------:R-:W-:Y:S05]  /*4f30*/  @P4 BRA `(.L_x_985) ;  /* 0x00000000008c4947 */ /* 0x000fea0003800000 */
[--C-:B----4-:R-:W-:Y:S02]  /*4f40*/  SHF.R.S32.HI R40, RZ, 0x1f, R59.reuse ;  /* 0x0000001fff287819 */ /* 0x110fe4000001143b */
[----:B------:R-:W-:-:S04]  /*4f50*/  IADD3 R59, P4, P5, R14, R104, R59 ;  /* 0x000000680e3b7210 */ /* 0x000fc80007d9e03b */
[----:B------:R-:W-:Y:S02]  /*4f60*/  IADD3.X R58, R3, R58, R40, P4, P5 ;  /* 0x0000003a033a7210 */ /* 0x000fe400027ea428 */
[----:B------:R-:W-:-:S04]  /*4f70*/  LEA R102, P4, R59, R102, 0x1 ;  /* 0x000000663b667211 */ /* 0x000fc800078808ff */
[----:B------:R-:W-:-:S05]  /*4f80*/  LEA.HI.X R103, R59, R103, R58, 0x1, P4 ;  /* 0x000000673b677211 */ /* 0x000fca00020f0c3a */
[----:B--2---:R1:W-:Y:S01]  /*4f90*/  STG.E.128 desc[UR60][R102.64], R44 ;  /* 0x0000002c66007986 */ /* 0x0043e2000c101d3c */
[----:B------:R-:W-:Y:S05]  /*4fa0*/  BRA `(.L_x_985) ;  /* 0x0000000000707947 */ /* 0x000fea0003800000 */
.L_x_968:
[----:B------:R-:W2:Y:S02]  /*4fb0*/  LDL R40, [R1+0x7c] ;  /* 0x00007c0001287983 */ /* 0x000ea40000100800 */
[----:B--2---:R-:W-:-:S13]  /*4fc0*/  R2UR UR4, R40 ;  /* 0x00000000280472ca */ /* 0x004fda00000e0000 */
[----:B------:R-:W-:-:S06]  /*4fd0*/  UISETP.NE.AND UP0, UPT, UR4, 0x3, UPT ;  /* 0x000000030400788c */ /* 0x000fcc000bf05270 */
[----:B------:R-:W-:-:S13]  /*4fe0*/  PLOP3.LUT P3, PT, PT, PT, UP0, 0x80, 0x0 ;  /* 0x000000000000781c */ /* 0x000fda0003f6f008 */
[----:B------:R-:W-:Y:S05]  /*4ff0*/  @!P3 BRA `(.L_x_1001) ;  /* 0x000000000004b947 */ /* 0x000fea0003800000 */
[----:B------:R-:W-:Y:S01]  /*5000*/  BPT.TRAP 0x1 ;  /* 0x000000040000795c */ /* 0x000fe20000300000 */
.L_x_1001:
[----:B------:R-:W-:Y:S01]  /*5010*/  IMAD R95, R2, 0x8, R18 ;  /* 0x00000008025f7824 */ /* 0x000fe200078e0212 */
[----:B------:R-:W-:Y:S01]  /*5020*/  SHF.L.U32 R110, R23, 0x1f, RZ ;  /* 0x0000001f176e7819 */ /* 0x000fe200000006ff */
[----:B------:R-:W-:Y:S01]  /*5030*/  IMAD R101, R26, -0x60, R29 ;  /* 0xffffffa01a657824 */ /* 0x000fe200078e021d */
[----:B------:R-:W-:Y:S02]  /*5040*/  BSSY B1, `(.L_x_1002) ;  /* 0x0000004000017945 */ /* 0x000fe40003800000 */
[----:B------:R-:W0:Y:S02]  /*5050*/  SYNCS.PHASECHK.TRANS64.TRYWAIT P4, [R95+URZ+0x32490], R110 ;  /* 0x0324906e5f0075a7 */ /* 0x000e24000808017f */
[----:B------:R-:W-:Y:S01]  /*5060*/  VIMNMX R101, R101, 0x60, PT ;  /* 0x0000006065657848 */ /* 0x000fe20003fe0100 */
[----:B0-----:R-:W-:Y:S06]  /*5070*/  @!P4 BRA `(.L_x_1003) ;  /* 0x00000110001cc947 */ /* 0x001fec0003800000 */
.L_x_1195:
[----:B------:R-:W-:Y:S05]  /*5080*/  BSYNC B1 ;  /* 0x0000000000017941 */ /* 0x000fea0003800000 */
.L_x_1002:
        /* <DEDUP_REMOVED lines=8> */
.L_x_1005:
[----:B------:R-:W-:Y:S05]  /*5110*/  BSYNC B1 ;  /* 0x0000000000017941 */ /* 0x000fea0003800000 */
.L_x_1004:
[----:B------:R-:W-:Y:S05]  /*5120*/  @P4 BRA `(.L_x_985) ;  /* 0x0000000000104947 */ /* 0x000fea0003800000 */
[----:B-1----:R-:W1:Y:S04]  /*5130*/  @!P1 LDS.128 R40, [R108+0x2000] ;  /* 0x002000006c289984 */ /* 0x002e680000000c00 */
[----:B------:R-:W2:Y:S04]  /*5140*/  @!P2 LDS.128 R44, [R106+0x2000] ;  /* 0x002000006a2ca984 */ /* 0x000ea80000000c00 */
[----:B-1----:R3:W-:Y:S04]  /*5150*/  @!P1 STG.E.128 desc[UR60][R48.64], R40 ;  /* 0x0000002830009986 */ /* 0x0027e8000c101d3c */
[----:B--2---:R3:W-:Y:S02]  /*5160*/  @!P2 STG.E.128 desc[UR60][R48.64+0x40], R44 ;  /* 0x0000402c3000a986 */ /* 0x0047e4000c101d3c */
.L_x_985:
[----:B------:R-:W-:Y:S05]  /*5170*/  BSYNC B0 ;  /* 0x0000000000007941 */ /* 0x000fea0003800000 */
.L_x_967:
[----:B-1234-:R-:W1:Y:S01]  /*5180*/  S2R R40, SR_TID.X ;  /* 0x0000000000287919 */ /* 0x01ee620000002100 */
        /* <DEDUP_REMOVED lines=16> */
.L_x_1007:
[----:B------:R-:W-:Y:S05]  /*5290*/  BSYNC B0 ;  /* 0x0000000000007941 */ /* 0x000fea0003800000 */
.L_x_1006:
[----:B------:R-:W2:Y:S01]  /*52a0*/  SYNCS.PHASECHK.TRANS64.TRYWAIT P3, [R95+URZ+0x324b0], R110 ;  /* 0x0324b06e5f0075a7 */ /* 0x000ea2000806017f */
[----:B------:R-:W-:Y:S01]  /*52b0*/  ULDC.64 UR56, c[0x0][0x318] ;  /* 0x0000c60000387ab9 */ /* 0x000fe20000000a00 */
[----:B------:R-:W-:Y:S01]  /*52c0*/  ULDC.64 UR58, c[0x0][0x308] ;  /* 0x0000c200003a7ab9 */ /* 0x000fe20000000a00 */
[----:B------:R-:W-:Y:S01]  /*52d0*/  BSSY B0, `(.L_x_1008) ;  /* 0x0000003000007945 */ /* 0x000fe20003800000 */
[----:B-1----:R-:W-:-:S03]  /*52e0*/  IMAD R40, R2, 0x6000, R78 ;  /* 0x0000600002287824 */ /* 0x002fc600078e024e */
[----:B--2---:R-:W-:Y:S05]  /*52f0*/  @!P3 BRA `(.L_x_1009) ;  /* 0x0000010c0090b947 */ /* 0x004fea0003800000 */
.L_x_1196:
[----:B------:R-:W-:Y:S05]  /*5300*/  BSYNC B0 ;  /* 0x0000000000007941 */ /* 0x000fea0003800000 */
.L_x_1008:
[----:B------:R-:W-:Y:S01]  /*5310*/  ISETP.GE.AND P3, PT, R19, R101, PT ;  /* 0x000000651300720c */ /* 0x000fe20003f66270 */
[----:B------:R-:W-:Y:S01]  /*5320*/  IMAD.IADD R41, R77, 0x1, R40 ;  /* 0x000000014d297824 */ /* 0x000fe200078e0228 */
[----:B------:R-:W-:Y:S01]  /*5330*/  BSSY B0, `(.L_x_1010) ;  /* 0x0000026000007945 */ /* 0x000fe20003800000 */
[----:B------:R-:W-:Y:S02]  /*5340*/  IMAD R48, R40, 0x2, R24 ;  /* 0x0000000228307824 */ /* 0x000fe400078e0218 */
[----:B------:R-:W-:-:S04]  /*5350*/  IMAD.WIDE R44, R26, 0x60, R72 ;  /* 0x000000601a2c7825 */ /* 0x000fc800078e0248 */
[----:B------:R-:W-:-:S04]  /*5360*/  IMAD R49, R41, 0x2, R24 ;  /* 0x0000000229317824 */ /* 0x000fc800078e0218 */
[----:B------:R-:W-:Y:S05]  /*5370*/  @P3 BRA `(.L_x_1011) ;  /* 0x0000000000843947 */ /* 0x000fea0003800000 */
[----:B------:R-:W-:Y:S01]  /*5380*/  IMAD R43, R45, UR56, RZ ;  /* 0x000000382d2b7c24 */ /* 0x000fe2000f8e02ff */
[----:B------:R-:W-:Y:S01]  /*5390*/  ULDC UR4, c[0x0][0x310] ;  /* 0x0000c40000047ab9 */ /* 0x000fe20000000800 */
        /* <DEDUP_REMOVED lines=31> */
.L_x_1011:
[----:B------:R-:W-:Y:S05]  /*5590*/  BSYNC B0 ;  /* 0x0000000000007941 */ /* 0x000fea0003800000 */
.L_x_1010:
[----:B------:R-:W-:Y:S01]  /*55a0*/  ISETP.GE.AND P3, PT, R223, R101, PT ;  /* 0x00000065df00720c */ /* 0x000fe20003f66270 */
[----:B------:R-:W-:-:S12]  /*55b0*/  BSSY B0, `(.L_x_1012) ;  /* 0x0000025000007945 */ /* 0x000fd80003800000 */
[----:B------:R-:W-:Y:S05]  /*55c0*/  @P3 BRA `(.L_x_1013) ;  /* 0x00000000008c3947 */ /* 0x000fea0003800000 */
[----:B--2---:R-:W-:Y:S01]  /*55d0*/  IADD3 R43, P3, R44, 0x40, RZ ;  /* 0x000000402c2b7810 */ /* 0x004fe20007f7e0ff */
[----:B------:R-:W-:Y:S01]  /*55e0*/  IMAD.MOV.U32 R40, RZ, RZ, R30 ;  /* 0x000000ffff287224 */ /* 0x000fe200078e001e */
[----:B------:R-:W-:Y:S01]  /*55f0*/  ULDC UR4, c[0x0][0x310] ;  /* 0x0000c40000047ab9 */ /* 0x000fe20000000800 */
        /* <DEDUP_REMOVED lines=32> */
.L_x_1013:
[----:B------:R-:W-:Y:S05]  /*5800*/  BSYNC B0 ;  /* 0x0000000000007941 */ /* 0x000fea0003800000 */
.L_x_1012:
        /* <DEDUP_REMOVED lines=12> */
[----:B--23--:R-:W-:Y:S02]  /*58d0*/  SEL R40, RZ, 0x1, P3 ;  /* 0x00000001ff287807 */ /* 0x00cfe40001800000 */
        /* <DEDUP_REMOVED lines=9> */
.L_x_962:
[----:B------:R-:W-:Y:S02]  /*5970*/  ISETP.GE.AND P2, PT, R199, 0x1, PT ;  /* 0x00000001c700780c */ /* 0x000fe40003f46270 */
[----:B------:R-:W-:Y:S02]  /*5980*/  CS2R R6, SRZ ;  /* 0x0000000000067805 */ /* 0x000fe4000001ff00 */
[----:B------:R-:W-:Y:S02]  /*5990*/  PLOP3.LUT P1, PT, PT, PT, PT, 0x80, 0x0 ;  /* 0x000000000000781c */ /* 0x000fe40003f2f070 */
        /* <DEDUP_REMOVED lines=36> */
[----:B----4-:R-:W-:Y:S02]  /*5be0*/  CS2R R94, SRZ ;  /* 0x00000000005e7805 */ /* 0x010fe4000001ff00 */
        /* <DEDUP_REMOVED lines=24> */
[----:B------:R-:W-:Y:S01]  /*5d70*/  CS2R R10, SRZ ;  /* 0x00000000000a7805 */ /* 0x000fe2000001ff00 */
[----:B------:R-:W-:-:S02]  /*5d80*/  IMAD.MOV.U32 R24, RZ, RZ, RZ ;  /* 0x000000ffff187224 */ /* 0x000fc400078e00ff */
[----:B------:R-:W-:Y:S02]  /*5d90*/  IMAD.MOV.U32 R31, RZ, RZ, RZ ;  /* 0x000000ffff1f7224 */ /* 0x000fe400078e00ff */
[----:B------:R-:W-:Y:S02]  /*5da0*/  IMAD.MOV.U32 R29, RZ, RZ, RZ ;  /* 0x000000ffff1d7224 */ /* 0x000fe400078e00ff */
[----:B------:R-:W-:Y:S02]  /*5db0*/  IMAD.MOV.U32 R27, RZ, RZ, RZ ;  /* 0x000000ffff1b7224 */ /* 0x000fe400078e00ff */
[----:B------:R-:W-:Y:S01]  /*5dc0*/  IMAD.MOV.U32 R9, RZ, RZ, RZ ;  /* 0x000000ffff097224 */ /* 0x000fe200078e00ff */
[----:B------:R-:W-:Y:S06]  /*5dd0*/  @P0 BRA `(.L_x_1015) ;  /* 0x00000000000c0947 */ /* 0x000fec0003800000 */
[----:B------:R-:W0:Y:S01]  /*5de0*/  FENCE.VIEW.ASYNC.G ;  /* 0x00000000000073c6 */ /* 0x000e220000000100 */
[----:B------:R-:W-:Y:S05]  /*5df0*/  WARPSYNC.ALL ;  /* 0x0000000000007948 */ /* 0x000fea0003800000 */
[----:B0-----:R-:W-:Y:S06]  /*5e00*/  BAR.ARV 0xc, 0x120 ;  /* 0x0304800000007b1d */ /* 0x001fec0000002000 */
.L_x_1015:
[----:B------:R-:W-:Y:S02]  /*5e10*/  IMAD.MOV.U32 R25, RZ, RZ, RZ ;  /* 0x000000ffff197224 */ /* 0x000fe400078e00ff */
[----:B------:R-:W-:Y:S01]  /*5e20*/  IMAD.MOV.U32 R8, RZ, RZ, RZ ;  /* 0x000000ffff087224 */ /* 0x000fe200078e00ff */
[----:B------:R-:W-:Y:S06]  /*5e30*/  @!P2 BRA `(.L_x_1016) ;  /* 0x000000800030a947 */ /* 0x000fec0003800000 */
[----:B------:R-:W-:-:S03]  /*5e40*/  UMOV UR4, 0xffffffff ;  /* 0xffffffff00047882 */ /* 0x000fc60000000000 */
[----:B------:R-:W-:Y:S05]  /*5e50*/  BRA.DIV UR4, `(.L_x_1017) ;  /* 0x0000010204cc7947 */ /* 0x000fea000b800000 */
[----:B------:R0:W1:Y:S02]  /*5e60*/  SHFL.IDX PT, R14, R232, RZ, 0x1f ;  /* 0x00001fffe80e7589 */ /* 0x00006400000e0000 */
.L_x_1199:
[----:B------:R-:W-:Y:S01]  /*5e70*/  VIADD R24, R18, 0x18400 ;  /* 0x0001840012187836 */ /* 0x000fe20000000000 */
[----:B-1----:R-:W-:Y:S01]  /*5e80*/  LEA.HI R0, R14, R14, RZ, 0x1 ;  /* 0x0000000e0e007211 */ /* 0x002fe200078f08ff */
[----:B------:R-:W-:Y:S03]  /*5e90*/  BSSY B6, `(.L_x_1018) ;  /* 0x0000015000067945 */ /* 0x000fe60003800000 */
[----:B------:R-:W-:Y:S02]  /*5ea0*/  LOP3.LUT P0, RZ, R24, 0x1bf, RZ, 0xc0, !PT ;  /* 0x000001bf18ff7812 */ /* 0x000fe4000780c0ff */
[----:B------:R-:W-:-:S05]  /*5eb0*/  LOP3.LUT R35, R0, 0xffffe, RZ, 0xc0, !PT ;  /* 0x000ffffe00237812 */ /* 0x000fca00078ec0ff */
[----:B------:R-:W-:-:S06]  /*5ec0*/  IMAD.IADD R35, R14, 0x1, -R35 ;  /* 0x000000010e237824 */ /* 0x000fcc00078e0a23 */
[----:B------:R-:W-:Y:S05]  /*5ed0*/  @!P0 BRA `(.L_x_1019) ;  /* 0x0000000000408947 */ /* 0x000fea0003800000 */
        /* <DEDUP_REMOVED lines=16> */
.L_x_1019:
[----:B------:R-:W-:Y:S05]  /*5fe0*/  BSYNC B6 ;  /* 0x0000000000067941 */ /* 0x000fea0003800000 */
.L_x_1018:
        /* <DEDUP_REMOVED lines=12> */
.L_x_1023:
[----:B--2---:R2:W3:Y:S02]  /*60b0*/  SYNCS.PHASECHK.TRANS64.TRYWAIT P0, [R18+URZ+0x32400], R3 ;  /* 0x03240003120075a7 */ /* 0x0044e4000800017f */
[----:B---3--:R-:W-:Y:S05]  /*60c0*/  @!P0 NANOSLEEP.SYNCS 0x989680 ;  /* 0x009896800000895d */ /* 0x008fea0003900000 */
[----:B------:R-:W3:Y:S02]  /*60d0*/  @!P0 SYNCS.PHASECHK.TRANS64 P0, [R18+URZ+0x32400], R3 ;  /* 0x03240003120085a7 */ /* 0x000ee4000800007f */
[----:B---3--:R-:W-:Y:S05]  /*60e0*/  @!P0 BRA `(.L_x_1023) ;  /* 0xfffffffc00f08947 */ /* 0x008fea000383ffff */
.L_x_1022:
[----:B------:R-:W-:Y:S05]  /*60f0*/  BSYNC B0 ;  /* 0x0000000000007941 */ /* 0x000fea0003800000 */
.L_x_1021:
[----:B------:R-:W-:Y:S05]  /*6100*/  BRA `(.L_x_1024) ;  /* 0x0000002000787947 */ /* 0x000fea0003800000 */
.L_x_1020:
[----:B-----5:R-:W-:Y:S01]  /*6110*/  SHF.R.S32.HI R0, RZ, 0x1f, R28 ;  /* 0x0000001fff007819 */ /* 0x020fe2000001141c */
[----:B------:R-:W-:Y:S01]  /*6120*/  ULDC.64 UR4, c[0x0][0x3d8] ;  /* 0x0000f60000047ab9 */ /* 0x000fe20000000a00 */
[----:B------:R-:W-:Y:S01]  /*6130*/  ULDC.64 UR6, c[0x0][0x3e8] ;  /* 0x0000fa0000067ab9 */ /* 0x000fe20000000a00 */
[----:B------:R-:W-:Y:S01]  /*6140*/  LOP3.LUT P0, RZ, R24, 0x3ff, RZ, 0xc0, !PT ;  /* 0x000003ff18ff7812 */ /* 0x000fe2000780c0ff */
[----:B------:R-:W-:Y:S01]  /*6150*/  IMAD.WIDE.U32 R4, R28, UR4, RZ ;  /* 0x000000041c047c25 */ /* 0x000fe2000f8e00ff */
[----:B------:R-:W-:Y:S03]  /*6160*/  BSSY B6, `(.L_x_1025) ;  /* 0x0000031000067945 */ /* 0x000fe60003800000 */
[C---:B------:R-:W-:Y:S02]  /*6170*/  IMAD R3, R0.reuse, UR4, RZ ;  /* 0x0000000400037c24 */ /* 0x040fe4000f8e02ff */
[----:B------:R-:W-:-:S02]  /*6180*/  IMAD R7, R0, UR6, RZ ;  /* 0x0000000600077c24 */ /* 0x000fc4000f8e02ff */
[----:B------:R-:W-:Y:S02]  /*6190*/  IMAD.SHL.U32 R24, R227, 0x4, RZ ;  /* 0x00000004e3187824 */ /* 0x000fe400078e00ff */
[C---:B------:R-:W-:Y:S01]  /*61a0*/  IMAD R3, R28.reuse, UR5, R3 ;  /* 0x000000051c037c24 */ /* 0x040fe2000f8e0203 */
[----:B------:R-:W-:Y:S01]  /*61b0*/  ULDC.64 UR4, c[0x0][0x3c8] ;  /* 0x0000f20000047ab9 */ /* 0x000fe20000000a00 */
[----:B------:R-:W-:Y:S01]  /*61c0*/  IMAD R31, R28, UR7, R7 ;  /* 0x000000071c1f7c24 */ /* 0x000fe2000f8e0207 */
[-C--:B------:R-:W-:Y:S01]  /*61d0*/  IADD3 R0, P3, R24, R4.reuse, RZ ;  /* 0x0000000418007210 */ /* 0x080fe20007f7e0ff */
[----:B------:R-:W-:Y:S01]  /*61e0*/  IMAD.WIDE.U32 R6, R28, UR6, RZ ;  /* 0x000000061c067c25 */ /* 0x000fe2000f8e00ff */
[----:B------:R-:W-:Y:S01]  /*61f0*/  SHF.R.S32.HI R10, RZ, 0x1f, R24 ;  /* 0x0000001fff0a7819 */ /* 0x000fe20000011418 */
[----:B------:R-:W-:Y:S01]  /*6200*/  ULDC.64 UR6, c[0x0][0x3e0] ;  /* 0x0000f80000067ab9 */ /* 0x000fe20000000a00 */
[----:B------:R-:W-:Y:S01]  /*6210*/  LEA R28, P2, R4, UR4, 0x1 ;  /* 0x00000004041c7c11 */ /* 0x000fe2000f8408ff */
[----:B------:R-:W-:Y:S01]  /*6220*/  IMAD.IADD R9, R3, 0x1, R5 ;  /* 0x0000000103097824 */ /* 0x000fe200078e0205 */
[----:B------:R-:W-:Y:S01]  /*6230*/  IADD3 R5, P1, R16, R4, RZ ;  /* 0x0000000410057210 */ /* 0x000fe20007f3e0ff */
[----:B------:R-:W-:Y:S01]  /*6240*/  IMAD.IADD R31, R31, 0x1, R7 ;  /* 0x000000011f1f7824 */ /* 0x000fe200078e0207 */
[----:B------:R-:W-:Y:S01]  /*6250*/  IADD3 R8, P4, R24, R6, RZ ;  /* 0x0000000618087210 */ /* 0x000fe20007f9e0ff */
[--C-:B------:R-:W-:Y:S01]  /*6260*/  IMAD.X R3, R10, 0x1, R9.reuse, P3 ;  /* 0x000000010a037824 */ /* 0x100fe200018e0609 */
[--C-:B------:R-:W-:Y:S01]  /*6270*/  LEA.HI.X R29, R4, UR5, R9.reuse, 0x1, P2 ;  /* 0x00000005041d7c11 */ /* 0x100fe200090f0c09 */
[----:B------:R-:W-:Y:S01]  /*6280*/  IMAD.X R4, R17, 0x1, R9, P1 ;  /* 0x0000000111047824 */ /* 0x000fe200008e0609 */
[----:B------:R-:W-:Y:S01]  /*6290*/  LEA R26, P2, R0, UR4, 0x1 ;  /* 0x00000004001a7c11 */ /* 0x000fe2000f8408ff */
[----:B------:R-:W-:Y:S01]  /*62a0*/  IMAD.X R7, R10, 0x1, R31, P4 ;  /* 0x000000010a077824 */ /* 0x000fe200020e061f */
[----:B------:R-:W-:-:S02]  /*62b0*/  LEA R40, P5, R8, UR6, 0x1 ;  /* 0x0000000608287c11 */ /* 0x000fc4000f8a08ff */
[----:B------:R-:W-:Y:S02]  /*62c0*/  LEA.HI.X R27, R0, UR5, R3, 0x1, P2 ;  /* 0x00000005001b7c11 */ /* 0x000fe400090f0c03 */
[----:B------:R-:W-:Y:S02]  /*62d0*/  IADD3 R0, P3, R16, R6, RZ ;  /* 0x0000000610007210 */ /* 0x000fe40007f7e0ff */
[----:B------:R-:W-:Y:S02]  /*62e0*/  LEA R30, P2, R6, UR6, 0x1 ;  /* 0x00000006061e7c11 */ /* 0x000fe4000f8408ff */
[----:B------:R-:W-:Y:S01]  /*62f0*/  LEA R36, P4, R5, UR4, 0x1 ;  /* 0x0000000405247c11 */ /* 0x000fe2000f8808ff */
[----:B------:R-:W-:Y:S01]  /*6300*/  IMAD.X R3, R17, 0x1, R31, P3 ;  /* 0x0000000111037824 */ /* 0x000fe200018e061f */
[----:B------:R-:W-:Y:S02]  /*6310*/  LEA R38, P1, R0, UR6, 0x1 ;  /* 0x0000000600267c11 */ /* 0x000fe4000f8208ff */
[----:B------:R-:W-:-:S02]  /*6320*/  LEA.HI.X R41, R8, UR7, R7, 0x1, P5 ;  /* 0x0000000708297c11 */ /* 0x000fc4000a8f0c07 */
        /* <DEDUP_REMOVED lines=20> */
.L_x_1026:
[----:B------:R-:W-:Y:S05]  /*6470*/  BSYNC B6 ;  /* 0x0000000000067941 */ /* 0x000fea0003800000 */
.L_x_1025:
        /* <DEDUP_REMOVED lines=30> */
.L_x_1030:
[----:B------:R-:W-:Y:S05]  /*6660*/  BSYNC B1 ;  /* 0x0000000000017941 */ /* 0x000fea0003800000 */
.L_x_1029:
[----:B------:R-:W-:Y:S01]  /*6670*/  UMOV UR4, 0xffffffff ;  /* 0xffffffff00047882 */ /* 0x000fe20000000000 */
[----:B-1---5:R-:W-:Y:S01]  /*6680*/  IMAD.MOV.U32 R26, RZ, RZ, R8 ;  /* 0x000000ffff1a7224 */ /* 0x022fe200078e0008 */
[--C-:B------:R-:W-:Y:S01]  /*6690*/  SHF.R.U64 R39, R8, 0x10, R9.reuse ;  /* 0x0000001008277819 */ /* 0x100fe20000001209 */
[--C-:B------:R-:W-:Y:S01]  /*66a0*/  IMAD.MOV.U32 R27, RZ, RZ, R9.reuse ;  /* 0x000000ffff1b7224 */ /* 0x100fe200078e0009 */
[----:B------:R-:W-:Y:S02]  /*66b0*/  SHF.R.U32.HI R40, RZ, 0x10, R9 ;  /* 0x00000010ff287819 */ /* 0x000fe40000011609 */
[----:B------:R-:W-:Y:S01]  /*66c0*/  LEA.HI R0, R224, R224, RZ, 0x1 ;  /* 0x000000e0e0007211 */ /* 0x000fe200078f08ff */
[----:B------:R-:W-:Y:S06]  /*66d0*/  BRA.DIV UR4, `(.L_x_1031) ;  /* 0x000000fa04d47947 */ /* 0x000fec000b800000 */
.L_x_1202:
[----:B------:R-:W-:Y:S01]  /*66e0*/  UMOV UR4, 0xffffffff ;  /* 0xffffffff00047882 */ /* 0x000fe20000000000 */
[----:B------:R-:W-:Y:S02]  /*66f0*/  LOP3.LUT R3, R0, 0xfffffffe, RZ, 0xc0, !PT ;  /* 0xfffffffe00037812 */ /* 0x000fe400078ec0ff */
[----:B------:R-:W-:Y:S05]  /*6700*/  BRA.DIV UR4, `(.L_x_1032) ;  /* 0x000000fa04f07947 */ /* 0x000fea000b800000 */
.L_x_1205:
[----:B------:R-:W-:Y:S01]  /*6710*/  UMOV UR4, 0xffffffff ;  /* 0xffffffff00047882 */ /* 0x000fe20000000000 */
[----:B------:R-:W-:Y:S02]  /*6720*/  IMAD.IADD R0, R224, 0x1, -R3 ;  /* 0x00000001e0007824 */ /* 0x000fe400078e0a03 */
[----:B------:R-:W-:Y:S05]  /*6730*/  BRA.DIV UR4, `(.L_x_1033) ;  /* 0x000000fe040c7947 */ /* 0x000fea000b800000 */
.L_x_1208:
[----:B------:R-:W-:Y:S01]  /*6740*/  UMOV UR4, 0xffffffff ;  /* 0xffffffff00047882 */ /* 0x000fe20000000000 */
[----:B------:R-:W-:Y:S02]  /*6750*/  SHF.L.U32 R25, R0, 0x1f, RZ ;  /* 0x0000001f00197819 */ /* 0x000fe400000006ff */
[----:B------:R-:W-:Y:S05]  /*6760*/  BRA.DIV UR4, `(.L_x_1034) ;  /* 0x000000fe04287947 */ /* 0x000fea000b800000 */
.L_x_1211:
        /* <DEDUP_REMOVED lines=18> */
[----:B------:R-:W-:Y:S01]  /*6890*/  VIADD R4, R9, 0x18400 ;  /* 0x0001840009047836 */ /* 0x000fe20000000000 */
        /* <DEDUP_REMOVED lines=10> */
.L_x_1212:
[----:B------:R-:W-:Y:S05]  /*6940*/  BSYNC B1 ;  /* 0x0000000000017941 */ /* 0x000fea0003800000 */
.L_x_1035:
        /* <DEDUP_REMOVED lines=17> */
[C---:B------:R-:W-:Y:S01]  /*6a60*/  IMAD.U32 R12, R6.reuse, 0x10000, RZ ;  /* 0x00010000060c7824 */ /* 0x040fe200078e00ff */
[----:B------:R-:W-:Y:S01]  /*6a70*/  LOP3.LUT R6, R6, 0xffff0000, RZ, 0xc0, !PT ;  /* 0xffff000006067812 */ /* 0x000fe200078ec0ff */
[C---:B-1----:R-:W-:Y:S01]  /*6a80*/  FMUL.FTZ R25, R4.reuse, R21 ;  /* 0x0000001504197220 */ /* 0x042fe20000410000 */
[----:B------:R-:W-:Y:S01]  /*6a90*/  FMUL.FTZ R4, R4, R15 ;  /* 0x0000000f04047220 */ /* 0x000fe20000410000 */
[----:B------:R-:W-:-:S02]  /*6aa0*/  IMAD.U32 R13, R7, 0x10000, RZ ;  /* 0x00010000070d7824 */ /* 0x000fc400078e00ff */
[----:B------:R-:W-:Y:S01]  /*6ab0*/  FMUL.FTZ R28, R5, R20 ;  /* 0x00000014051c7220 */ /* 0x000fe20000410000 */
[C---:B------:R-:W-:Y:S01]  /*6ac0*/  FFMA.FTZ R25, R10.reuse, R15, -R25 ;  /* 0x0000000f0a197223 */ /* 0x040fe20000010819 */
[----:B------:R-:W-:Y:S01]  /*6ad0*/  FFMA.FTZ R26, R10, R21, R4 ;  /* 0x000000150a1a7223 */ /* 0x000fe20000010004 */
[----:B------:R-:W-:Y:S01]  /*6ae0*/  LOP3.LUT R7, R7, 0xffff0000, RZ, 0xc0, !PT ;  /* 0xffff000007077812 */ /* 0x000fe200078ec0ff */
[-C--:B------:R-:W-:Y:S01]  /*6af0*/  FMUL.FTZ R30, R5, R14.reuse ;  /* 0x0000000e051e7220 */ /* 0x080fe20000410000 */
[C---:B------:R-:W-:Y:S01]  /*6b00*/  LOP3.LUT R10, R36.reuse, 0xffff0000, RZ, 0xc0, !PT ;  /* 0xffff0000240a7812 */ /* 0x040fe200078ec0ff */
[----:B------:R-:W-:Y:S01]  /*6b10*/  IMAD.U32 R15, R36, 0x10000, RZ ;  /* 0x00010000240f7824 */ /* 0x000fe200078e00ff */
[C---:B------:R-:W-:Y:S01]  /*6b20*/  LOP3.LUT R4, R31.reuse, 0xffff0000, RZ, 0xc0, !PT ;  /* 0xffff00001f047812 */ /* 0x040fe200078ec0ff */
[----:B------:R-:W-:Y:S02]  /*6b30*/  IMAD.U32 R5, R31, 0x10000, RZ ;  /* 0x000100001f057824 */ /* 0x000fe400078e00ff */
[C---:B------:R-:W-:Y:S01]  /*6b40*/  FFMA.FTZ R28, R11.reuse, R14, -R28 ;  /* 0x0000000e0b1c7223 */ /* 0x040fe2000001081c */
[----:B------:R-:W-:Y:S01]  /*6b50*/  FFMA.FTZ R11, R11, R20, R30 ;  /* 0x000000140b0b7223 */ /* 0x000fe2000001001e */
[C---:B------:R-:W-:Y:S01]  /*6b60*/  FMUL.FTZ R21, R6.reuse, R15 ;  /* 0x0000000f06157220 */ /* 0x040fe20000410000 */
[-C--:B------:R-:W-:Y:S01]  /*6b70*/  FMUL.FTZ R14, R6, R5.reuse ;  /* 0x00000005060e7220 */ /* 0x080fe20000410000 */
        /* <DEDUP_REMOVED lines=11> */
.L_x_1040:
[----:B------:R-:W-:Y:S05]  /*6c30*/  BSYNC B2 ;  /* 0x0000000000027941 */ /* 0x000fea0003800000 */
.L_x_1039:
        /* <DEDUP_REMOVED lines=39> */
.L_x_1038:
[----:B------:R-:W-:Y:S05]  /*6eb0*/  BSYNC B1 ;  /* 0x0000000000017941 */ /* 0x000fea0003800000 */
.L_x_1037:
        /* <DEDUP_REMOVED lines=12> */
[----:B-1----:R-:W-:Y:S01]  /*6f80*/  LOP3.LUT R25, R34, 0xffff0000, RZ, 0xc0, !PT ;  /* 0xffff000022197812 */ /* 0x002fe200078ec0ff */
        /* <DEDUP_REMOVED lines=8> */
[-C--:B------:R-:W-:Y:S01]  /*7010*/  FMUL.FTZ R21, R20, R4.reuse ;  /* 0x0000000414157220 */ /* 0x080fe20000410000 */
[C---:B------:R-:W-:Y:S01]  /*7020*/  FMUL.FTZ R15, R24.reuse, R4 ;  /* 0x00000004180f7220 */ /* 0x040fe20000410000 */
[C---:B------:R-:W-:Y:S01]  /*7030*/  IMAD.U32 R13, R7.reuse, 0x10000, RZ ;  /* 0x00010000070d7824 */ /* 0x040fe200078e00ff */
[----:B------:R-:W-:Y:S01]  /*7040*/  LOP3.LUT R7, R7, 0xffff0000, RZ, 0xc0, !PT ;  /* 0xffff000007077812 */ /* 0x000fe200078ec0ff */
[-C--:B------:R-:W-:Y:S01]  /*7050*/  FFMA.FTZ R21, R24, R10.reuse, R21 ;  /* 0x0000000a18157223 */ /* 0x080fe20000010015 */
[----:B------:R-:W-:Y:S01]  /*7060*/  FFMA.FTZ R4, R20, R10, -R15 ;  /* 0x0000000a14047223 */ /* 0x000fe2000001080f */
[----:B------:R-:W-:-:S02]  /*7070*/  IMAD.U32 R24, R31, 0x10000, RZ ;  /* 0x000100001f187824 */ /* 0x000fc400078e00ff */
[-C--:B------:R-:W-:Y:S01]  /*7080*/  FMUL.FTZ R14, R25, R5.reuse ;  /* 0x00000005190e7220 */ /* 0x080fe20000410000 */
[----:B------:R-:W-:Y:S01]  /*7090*/  FMUL.FTZ R10, R29, R5 ;  /* 0x000000051d0a7220 */ /* 0x000fe20000410000 */
[----:B------:R-:W-:Y:S01]  /*70a0*/  LOP3.LUT R31, R31, 0xffff0000, RZ, 0xc0, !PT ;  /* 0xffff00001f1f7812 */ /* 0x000fe200078ec0ff */
[-C--:B------:R-:W-:Y:S01]  /*70b0*/  FMUL.FTZ R15, R24, R6.reuse ;  /* 0x00000006180f7220 */ /* 0x080fe20000410000 */
[-C--:B------:R-:W-:Y:S01]  /*70c0*/  FFMA.FTZ R5, R29, R11.reuse, -R14 ;  /* 0x0000000b1d057223 */ /* 0x080fe2000001080e */
[----:B------:R-:W-:Y:S01]  /*70d0*/  FFMA.FTZ R10, R25, R11, R10 ;  /* 0x0000000b190a7223 */ /* 0x000fe2000001000a */
[C---:B------:R-:W-:Y:S01]  /*70e0*/  FMUL.FTZ R11, R26.reuse, R6 ;  /* 0x000000061a0b7220 */ /* 0x040fe20000410000 */
[-C--:B------:R-:W-:Y:S01]  /*70f0*/  FMUL.FTZ R14, R27, R7.reuse ;  /* 0x000000071b0e7220 */ /* 0x080fe20000410000 */
[C---:B------:R-:W-:Y:S01]  /*7100*/  FMUL.FTZ R20, R31.reuse, R7 ;  /* 0x000000071f147220 */ /* 0x040fe20000410000 */
[-C--:B------:R-:W-:Y:S01]  /*7110*/  FFMA.FTZ R15, R26, R12.reuse, R15 ;  /* 0x0000000c1a0f7223 */ /* 0x080fe2000001000f */
[----:B------:R-:W-:Y:S01]  /*7120*/  FFMA.FTZ R6, R24, R12, -R11 ;  /* 0x0000000c18067223 */ /* 0x000fe2000001080b */
[-C--:B------:R-:W-:Y:S01]  /*7130*/  FFMA.FTZ R7, R31, R13.reuse, -R14 ;  /* 0x0000000d1f077223 */ /* 0x080fe2000001080e */
[----:B------:R-:W-:Y:S01]  /*7140*/  FFMA.FTZ R20, R27, R13, R20 ;  /* 0x0000000d1b147223 */ /* 0x000fe20000010014 */
[----:B------:R-:W-:-:S02]  /*7150*/  F2FP.BF16.F32.PACK_AB R4, R21, R4 ;  /* 0x000000041504723e */ /* 0x000fc400000010ff */
[----:B------:R-:W-:Y:S02]  /*7160*/  F2FP.BF16.F32.PACK_AB R5, R10, R5 ;  /* 0x000000050a05723e */ /* 0x000fe400000010ff */
[----:B------:R-:W-:Y:S02]  /*7170*/  F2FP.BF16.F32.PACK_AB R6, R15, R6 ;  /* 0x000000060f06723e */ /* 0x000fe400000010ff */
[----:B------:R-:W-:-:S05]  /*7180*/  F2FP.BF16.F32.PACK_AB R7, R20, R7 ;  /* 0x000000071407723e */ /* 0x000fca00000010ff */
[----:B------:R2:W-:Y:S02]  /*7190*/  STS.128 [R9+0x1a400], R4 ;  /* 0x01a4000409007388 */ /* 0x0005e40000000c00 */
.L_x_1043:
[----:B------:R-:W-:Y:S05]  /*71a0*/  BSYNC B1 ;  /* 0x0000000000017941 */ /* 0x000fea0003800000 */
.L_x_1042:
[----:B------:R-:W-:Y:S05]  /*71b0*/  @P1 BRA `(.L_x_1041) ;  /* 0x0000001000281947 */ /* 0x000fea0003800000 */
[----:B--2---:R-:W2:Y:S01]  /*71c0*/  LDS.128 R4, [R3+0x2000] ;  /* 0x0020000003047984 */ /* 0x004ea20000000c00 */
[C---:B------:R-:W-:Y:S01]  /*71d0*/  IMAD.U32 R21, R37.reuse, 0x10000, RZ ;  /* 0x0001000025157824 */ /* 0x040fe200078e00ff */
[----:B------:R-:W-:Y:S01]  /*71e0*/  LOP3.LUT R26, R37, 0xffff0000, RZ, 0xc0, !PT ;  /* 0xffff0000251a7812 */ /* 0x000fe200078ec0ff */
[C---:B------:R-:W-:Y:S01]  /*71f0*/  IMAD.U32 R15, R33.reuse, 0x10000, RZ ;  /* 0x00010000210f7824 */ /* 0x040fe200078e00ff */
[----:B------:R-:W-:Y:S01]  /*7200*/  LOP3.LUT R24, R33, 0xffff0000, RZ, 0xc0, !PT ;  /* 0xffff000021187812 */ /* 0x000fe200078ec0ff */
[C---:B-1----:R-:W-:Y:S01]  /*7210*/  IMAD.U32 R25, R38.reuse, 0x10000, RZ ;  /* 0x0001000026197824 */ /* 0x042fe200078e00ff */
        /* <DEDUP_REMOVED lines=8> */
[----:B------:R-:W-:Y:S01]  /*72a0*/  FMUL.FTZ R20, R15, R4 ;  /* 0x000000040f147220 */ /* 0x000fe20000410000 */
[C---:B------:R-:W-:Y:S01]  /*72b0*/  IMAD.U32 R12, R7.reuse, 0x10000, RZ ;  /* 0x00010000070c7824 */ /* 0x040fe200078e00ff */
[----:B------:R-:W-:Y:S01]  /*72c0*/  LOP3.LUT R7, R7, 0xffff0000, RZ, 0xc0, !PT ;  /* 0xffff000007077812 */ /* 0x000fe200078ec0ff */
[----:B------:R-:W-:Y:S01]  /*72d0*/  FFMA.FTZ R4, R15, R9, -R14 ;  /* 0x000000090f047223 */ /* 0x000fe2000001080e */
[----:B------:R-:W-:Y:S01]  /*72e0*/  FMUL.FTZ R13, R26, R5 ;  /* 0x000000051a0d7220 */ /* 0x000fe20000410000 */
[----:B------:R-:W-:Y:S01]  /*72f0*/  FFMA.FTZ R9, R21, R9, R20 ;  /* 0x0000000915097223 */ /* 0x000fe20000010014 */
[----:B------:R-:W-:Y:S01]  /*7300*/  FMUL.FTZ R15, R24, R5 ;  /* 0x00000005180f7220 */ /* 0x000fe20000410000 */
[C---:B------:R-:W-:Y:S01]  /*7310*/  LOP3.LUT R20, R8.reuse, 0xffff0000, RZ, 0xc0, !PT ;  /* 0xffff000008147812 */ /* 0x040fe200078ec0ff */
[----:B------:R-:W-:-:S02]  /*7320*/  IMAD.U32 R21, R8, 0x10000, RZ ;  /* 0x0001000008157824 */ /* 0x000fc400078e00ff */
[-C--:B------:R-:W-:Y:S01]  /*7330*/  FFMA.FTZ R5, R24, R10.reuse, -R13 ;  /* 0x0000000a18057223 */ /* 0x080fe2000001080d */
        /* <DEDUP_REMOVED lines=15> */
.L_x_1028:
        /* <DEDUP_REMOVED lines=14> */
.L_x_1215:
[----:B------:R-:W-:Y:S01]  /*7510*/  UMOV UR4, 0xffffffff ;  /* 0xffffffff00047882 */ /* 0x000fe20000000000 */
[----:B------:R-:W-:Y:S02]  /*7520*/  LOP3.LUT R3, R0, 0xfffffffe, RZ, 0xc0, !PT ;  /* 0xfffffffe00037812 */ /* 0x000fe400078ec0ff */
[----:B------:R-:W-:Y:S05]  /*7530*/  BRA.DIV UR4, `(.L_x_1045) ;  /* 0x000000f204187947 */ /* 0x000fea000b800000 */
.L_x_1218:
[----:B------:R-:W-:Y:S01]  /*7540*/  UMOV UR4, 0xffffffff ;  /* 0xffffffff00047882 */ /* 0x000fe20000000000 */
[----:B------:R-:W-:Y:S02]  /*7550*/  IMAD.IADD R0, R224, 0x1, -R3 ;  /* 0x00000001e0007824 */ /* 0x000fe400078e0a03 */
[----:B------:R-:W-:Y:S05]  /*7560*/  BRA.DIV UR4, `(.L_x_1046) ;  /* 0x000000f204347947 */ /* 0x000fea000b800000 */
.L_x_1221:
[----:B------:R-:W-:Y:S01]  /*7570*/  UMOV UR4, 0xffffffff ;  /* 0xffffffff00047882 */ /* 0x000fe20000000000 */
[----:B------:R-:W-:Y:S02]  /*7580*/  SHF.L.U32 R3, R0, 0x1f, RZ ;  /* 0x0000001f00037819 */ /* 0x000fe400000006ff */
[----:B------:R-:W-:Y:S05]  /*7590*/  BRA.DIV UR4, `(.L_x_1047) ;  /* 0x000000f204507947 */ /* 0x000fea000b800000 */
.L_x_1224:
[----:B------:R-:W2:Y:S01]  /*75a0*/  SYNCS.PHASECHK.TRANS64.TRYWAIT P1, [R18+URZ+0x32400], R3 ;  /* 0x03240003120075a7 */ /* 0x000ea2000802017f */
[----:B-----5:R-:W-:Y:S01]  /*75b0*/  IMAD.MOV.U32 R42, RZ, RZ, R4 ;  /* 0x000000ffff2a7224 */ /* 0x020fe200078e0004 */
[----:B------:R-:W-:Y:S01]  /*75c0*/  SHF.R.U64 R4, R4, 0x10, R5 ;  /* 0x0000001004047819 */ /* 0x000fe20000001205 */
[----:B------:R-:W-:Y:S01]  /*75d0*/  IMAD.MOV.U32 R43, RZ, RZ, R6 ;  /* 0x000000ffff2b7224 */ /* 0x000fe200078e0006 */
[----:B------:R-:W-:Y:S01]  /*75e0*/  SHF.R.U64 R6, R6, 0x10, R7 ;  /* 0x0000001006067819 */ /* 0x000fe20000001207 */
[--C-:B------:R-:W-:Y:S01]  /*75f0*/  IMAD.MOV.U32 R13, RZ, RZ, R5.reuse ;  /* 0x000000ffff0d7224 */ /* 0x100fe200078e0005 */
[----:B------:R-:W-:Y:S01]  /*7600*/  SHF.R.U32.HI R5, RZ, 0x10, R5 ;  /* 0x00000010ff057819 */ /* 0x000fe20000011605 */
[--C-:B------:R-:W-:Y:S01]  /*7610*/  IMAD.MOV.U32 R12, RZ, RZ, R7.reuse ;  /* 0x000000ffff0c7224 */ /* 0x100fe200078e0007 */
[----:B------:R-:W-:Y:S01]  /*7620*/  SHF.R.U32.HI R7, RZ, 0x10, R7 ;  /* 0x00000010ff077819 */ /* 0x000fe20000011607 */
[----:B------:R-:W-:Y:S01]  /*7630*/  IMAD.MOV.U32 R44, RZ, RZ, R24 ;  /* 0x000000ffff2c7224 */ /* 0x000fe200078e0018 */
[-C--:B------:R-:W-:Y:S01]  /*7640*/  ISETP.GE.OR P2, PT, R19, R8.reuse, P0 ;  /* 0x000000081300720c */ /* 0x080fe20000746670 */
[----:B------:R-:W-:Y:S01]  /*7650*/  IMAD.MOV.U32 R14, RZ, RZ, R25 ;  /* 0x000000ffff0e7224 */ /* 0x000fe200078e0019 */
[----:B------:R-:W-:Y:S01]  /*7660*/  PRMT R42, R42, 0x5410, R4 ;  /* 0x000054102a2a7816 */ /* 0x000fe20000000004 */
[----:B------:R-:W-:Y:S01]  /*7670*/  IMAD.MOV.U32 R45, RZ, RZ, R26 ;  /* 0x000000ffff2d7224 */ /* 0x000fe200078e001a */
[----:B------:R-:W-:Y:S01]  /*7680*/  ISETP.GE.OR P0, PT, R223, R8, P0 ;  /* 0x00000008df00720c */ /* 0x000fe20000706670 */
[----:B------:R-:W-:Y:S01]  /*7690*/  IMAD.MOV.U32 R4, RZ, RZ, R27 ;  /* 0x000000ffff047224 */ /* 0x000fe200078e001b */
[----:B------:R-:W-:Y:S01]  /*76a0*/  PRMT R13, R13, 0x5410, R5 ;  /* 0x000054100d0d7816 */ /* 0x000fe20000000005 */
[----:B------:R-:W-:Y:S01]  /*76b0*/  BSSY B1, `(.L_x_1048) ;  /* 0x000000c000017945 */ /* 0x000fe20003800000 */
[----:B------:R-:W-:-:S02]  /*76c0*/  PRMT R43, R43, 0x5410, R6 ;  /* 0x000054102b2b7816 */ /* 0x000fc40000000006 */
[----:B------:R-:W-:Y:S02]  /*76d0*/  PRMT R12, R12, 0x5410, R7 ;  /* 0x000054100c0c7816 */ /* 0x000fe40000000007 */
[--C-:B------:R-:W-:Y:S02]  /*76e0*/  SHF.R.U64 R5, R24, 0x10, R25.reuse ;  /* 0x0000001018057819 */ /* 0x100fe40000001219 */
[----:B------:R-:W-:Y:S02]  /*76f0*/  SHF.R.U32.HI R6, RZ, 0x10, R25 ;  /* 0x00000010ff067819 */ /* 0x000fe40000011619 */
[--C-:B------:R-:W-:Y:S02]  /*7700*/  SHF.R.U64 R7, R26, 0x10, R27.reuse ;  /* 0x000000101a077819 */ /* 0x100fe4000000121b */
[----:B------:R-:W-:Y:S02]  /*7710*/  SHF.R.U32.HI R8, RZ, 0x10, R27 ;  /* 0x00000010ff087819 */ /* 0x000fe4000001161b */
[----:B------:R-:W-:-:S02]  /*7720*/  PRMT R44, R44, 0x5410, R5 ;  /* 0x000054102c2c7816 */ /* 0x000fc40000000005 */
[----:B------:R-:W-:Y:S02]  /*7730*/  PRMT R14, R14, 0x5410, R6 ;  /* 0x000054100e0e7816 */ /* 0x000fe40000000006 */
[----:B------:R-:W-:Y:S02]  /*7740*/  PRMT R45, R45, 0x5410, R7 ;  /* 0x000054102d2d7816 */ /* 0x000fe40000000007 */
[----:B------:R-:W-:Y:S01]  /*7750*/  PRMT R4, R4, 0x5410, R8 ;  /* 0x0000541004047816 */ /* 0x000fe20000000008 */
[----:B--2---:R-:W-:Y:S06]  /*7760*/  @!P1 BRA `(.L_x_1049) ;  /* 0x000000f000049947 */ /* 0x004fec0003800000 */
.L_x_1225:
[----:B------:R-:W-:Y:S05]  /*7770*/  BSYNC B1 ;  /* 0x0000000000017941 */ /* 0x000fea0003800000 */
.L_x_1048:
[----:B------:R-:W-:Y:S01]  /*7780*/  BSSY B1, `(.L_x_1050) ;  /* 0x000005b000017945 */ /* 0x000fe20003800000 */
[----:B--2---:R-:W-:-:S03]  /*7790*/  IMAD.MOV.U32 R3, RZ, RZ, R4 ;  /* 0x000000ffff037224 */ /* 0x004fc600078e0004 */
[----:B------:R-:W-:Y:S05]  /*77a0*/  @P2 BRA `(.L_x_1051) ;  /* 0x0000000400602947 */ /* 0x000fea0003800000 */
[----:B------:R-:W-:Y:S01]  /*77b0*/  IMAD.SHL.U32 R4, R228, 0x40, RZ ;  /* 0x00000040e4047824 */ /* 0x000fe200078e00ff */
[----:B------:R-:W-:Y:S01]  /*77c0*/  LOP3.LUT R29, R44, 0xffff0000, RZ, 0xc0, !PT ;  /* 0xffff00002c1d7812 */ /* 0x000fe200078ec0ff */
[----:B------:R-:W-:Y:S02]  /*77d0*/  IMAD.IADD R5, R16, 0x1, R47 ;  /* 0x0000000110057824 */ /* 0x000fe400078e022f */
        /* <DEDUP_REMOVED lines=8> */
[C---:B------:R-:W-:Y:S02]  /*7860*/  IMAD R5, R217.reuse, 0x200, R4 ;  /* 0x00000200d9057824 */ /* 0x040fe400078e0204 */
[----:B------:R-:W-:Y:S02]  /*7870*/  IMAD R9, R217, 0x200, R6 ;  /* 0x00000200d9097824 */ /* 0x000fe400078e0206 */
[--C-:B-1----:R-:W-:Y:S02]  /*7880*/  IMAD R38, R5, 0x2, R18.reuse ;  /* 0x0000000205267824 */ /* 0x102fe400078e0212 */
[----:B------:R-:W-:-:S03]  /*7890*/  IMAD R40, R9, 0x2, R18 ;  /* 0x0000000209287824 */ /* 0x000fc600078e0212 */
[----:B------:R-:W1:Y:S04]  /*78a0*/  LDS.128 R4, [R38+0x18400] ;  /* 0x0184000026047984 */ /* 0x000e680000000c00 */
[----:B------:R-:W2:Y:S01]  /*78b0*/  LDS.128 R8, [R40+0x18400] ;  /* 0x0184000028087984 */ /* 0x000ea20000000c00 */
[C---:B-1----:R-:W-:Y:S01]  /*78c0*/  IMAD.U32 R15, R4.reuse, 0x10000, RZ ;  /* 0x00010000040f7824 */ /* 0x042fe200078e00ff */
        /* <DEDUP_REMOVED lines=16> */
[----:B------:R-:W-:Y:S01]  /*79d0*/  FFMA.FTZ R32, R4, R25, -R31 ;  /* 0x0000001904207223 */ /* 0x000fe2000001081f */
[----:B------:R-:W-:Y:S01]  /*79e0*/  FMUL.FTZ R8, R27, R34 ;  /* 0x000000221b087220 */ /* 0x000fe20000410000 */
[----:B------:R-:W-:Y:S01]  /*79f0*/  LOP3.LUT R31, R45, 0xffff0000, RZ, 0xc0, !PT ;  /* 0xffff00002d1f7812 */ /* 0x000fe200078ec0ff */
[-C--:B------:R-:W-:Y:S01]  /*7a00*/  FMUL.FTZ R27, R27, R30.reuse ;  /* 0x0000001e1b1b7220 */ /* 0x080fe20000410000 */
[----:B------:R-:W-:Y:S01]  /*7a10*/  LOP3.LUT R25, R43, 0xffff0000, RZ, 0xc0, !PT ;  /* 0xffff00002b197812 */ /* 0x000fe200078ec0ff */
[----:B------:R-:W-:Y:S01]  /*7a20*/  FFMA.FTZ R30, R21, R30, -R8 ;  /* 0x0000001e151e7223 */ /* 0x000fe20000010808 */
[----:B------:R-:W-:-:S02]  /*7a30*/  IMAD.U32 R26, R9, 0x10000, RZ ;  /* 0x00010000091a7824 */ /* 0x000fc400078e00ff */
[----:B------:R-:W-:Y:S01]  /*7a40*/  FFMA.FTZ R34, R21, R34, R27 ;  /* 0x0000002215227223 */ /* 0x000fe2000001001b */
[----:B------:R-:W-:Y:S01]  /*7a50*/  FMUL.FTZ R21, R10, R31 ;  /* 0x0000001f0a157220 */ /* 0x000fe20000410000 */
[----:B------:R-:W-:Y:S02]  /*7a60*/  IMAD.U32 R27, R14, 0x10000, RZ ;  /* 0x000100000e1b7824 */ /* 0x000fe400078e00ff */
[----:B------:R-:W-:Y:S01]  /*7a70*/  FFMA.FTZ R29, R4, R29, R15 ;  /* 0x0000001d041d7223 */ /* 0x000fe2000001000f */
[----:B------:R-:W-:Y:S02]  /*7a80*/  IMAD.U32 R20, R5, 0x10000, RZ ;  /* 0x0001000005147824 */ /* 0x000fe400078e00ff */
[-C--:B------:R-:W-:Y:S01]  /*7a90*/  FMUL.FTZ R41, R10, R25.reuse ;  /* 0x000000190a297220 */ /* 0x080fe20000410000 */
[----:B------:R-:W-:Y:S02]  /*7aa0*/  IMAD.U32 R15, R13, 0x10000, RZ ;  /* 0x000100000d0f7824 */ /* 0x000fe400078e00ff */
[----:B------:R-:W-:Y:S01]  /*7ab0*/  FFMA.FTZ R39, R6, R25, -R21 ;  /* 0x0000001906277223 */ /* 0x000fe20000010815 */
[----:B------:R-:W-:Y:S01]  /*7ac0*/  FMUL.FTZ R37, R26, R27 ;  /* 0x0000001b1a257220 */ /* 0x000fe20000410000 */
[----:B------:R-:W-:-:S02]  /*7ad0*/  IMAD.U32 R28, R11, 0x10000, RZ ;  /* 0x000100000b1c7824 */ /* 0x000fc400078e00ff */
[----:B------:R-:W-:Y:S01]  /*7ae0*/  FMUL.FTZ R26, R26, R15 ;  /* 0x0000000f1a1a7220 */ /* 0x000fe20000410000 */
[----:B------:R-:W-:Y:S02]  /*7af0*/  IMAD.U32 R25, R3, 0x10000, RZ ;  /* 0x0001000003197824 */ /* 0x000fe400078e00ff */
[----:B------:R-:W-:Y:S01]  /*7b00*/  FFMA.FTZ R41, R6, R31, R41 ;  /* 0x0000001f06297223 */ /* 0x000fe20000010029 */
[----:B------:R-:W-:Y:S02]  /*7b10*/  IMAD.U32 R21, R12, 0x10000, RZ ;  /* 0x000100000c157824 */ /* 0x000fe400078e00ff */
[----:B------:R-:W-:Y:S01]  /*7b20*/  FFMA.FTZ R37, R20, R15, -R37 ;  /* 0x0000000f14257223 */ /* 0x000fe20000010825 */
[----:B------:R-:W-:Y:S01]  /*7b30*/  IMAD.U32 R24, R7, 0x10000, RZ ;  /* 0x0001000007187824 */ /* 0x000fe200078e00ff */
[----:B------:R-:W-:Y:S01]  /*7b40*/  LOP3.LUT R9, R9, 0xffff0000, RZ, 0xc0, !PT ;  /* 0xffff000009097812 */ /* 0x000fe200078ec0ff */
[C---:B------:R-:W-:Y:S01]  /*7b50*/  FMUL.FTZ R31, R28.reuse, R25 ;  /* 0x000000191c1f7220 */ /* 0x040fe20000410000 */
[----:B------:R-:W-:Y:S01]  /*7b60*/  LOP3.LUT R11, R11, 0xffff0000, RZ, 0xc0, !PT ;  /* 0xffff00000b0b7812 */ /* 0x000fe200078ec0ff */
[----:B------:R-:W-:Y:S01]  /*7b70*/  FMUL.FTZ R15, R28, R21 ;  /* 0x000000151c0f7220 */ /* 0x000fe20000410000 */
[----:B------:R-:W-:Y:S01]  /*7b80*/  LOP3.LUT R8, R14, 0xffff0000, RZ, 0xc0, !PT ;  /* 0xffff00000e087812 */ /* 0x000fe200078ec0ff */
[----:B------:R-:W-:Y:S01]  /*7b90*/  FFMA.FTZ R26, R20, R27, R26 ;  /* 0x0000001b141a7223 */ /* 0x000fe2000001001a */
[----:B------:R-:W-:Y:S01]  /*7ba0*/  LOP3.LUT R10, R3, 0xffff0000, RZ, 0xc0, !PT ;  /* 0xffff0000030a7812 */ /* 0x000fe200078ec0ff */
[C---:B------:R-:W-:Y:S01]  /*7bb0*/  FFMA.FTZ R31, R24.reuse, R21, -R31 ;  /* 0x00000015181f7223 */ /* 0x040fe2000001081f */
[----:B------:R-:W-:Y:S01]  /*7bc0*/  LOP3.LUT R4, R13, 0xffff0000, RZ, 0xc0, !PT ;  /* 0xffff00000d047812 */ /* 0x000fe200078ec0ff */
[----:B------:R-:W-:Y:S01]  /*7bd0*/  FFMA.FTZ R15, R24, R25, R15 ;  /* 0x00000019180f7223 */ /* 0x000fe2000001000f */
[----:B------:R-:W-:Y:S01]  /*7be0*/  LOP3.LUT R6, R12, 0xffff0000, RZ, 0xc0, !PT ;  /* 0xffff00000c067812 */ /* 0x000fe200078ec0ff */
[----:B------:R-:W-:Y:S01]  /*7bf0*/  FMUL.FTZ R20, R9, R8 ;  /* 0x0000000809147220 */ /* 0x000fe20000410000 */
[----:B------:R-:W-:Y:S01]  /*7c00*/  LOP3.LUT R5, R5, 0xffff0000, RZ, 0xc0, !PT ;  /* 0xffff000005057812 */ /* 0x000fe200078ec0ff */
[----:B------:R-:W-:Y:S01]  /*7c10*/  FMUL.FTZ R24, R11, R10 ;  /* 0x0000000a0b187220 */ /* 0x000fe20000410000 */
[----:B------:R-:W-:Y:S01]  /*7c20*/  LOP3.LUT R7, R7, 0xffff0000, RZ, 0xc0, !PT ;  /* 0xffff000007077812 */ /* 0x000fe200078ec0ff */
[----:B------:R-:W-:Y:S01]  /*7c30*/  FMUL.FTZ R9, R9, R4 ;  /* 0x0000000409097220 */ /* 0x000fe20000410000 */
[----:B------:R-:W-:Y:S01]  /*7c40*/  FMUL.FTZ R11, R11, R6 ;  /* 0x000000060b0b7220 */ /* 0x000fe20000410000 */
[----:B------:R-:W-:Y:S01]  /*7c50*/  FFMA.FTZ R20, R5, R4, -R20 ;  /* 0x0000000405147223 */ /* 0x000fe20000010814 */
        /* <DEDUP_REMOVED lines=8> */
[----:B------:R-:W-:Y:S01]  /*7ce0*/  F2FP.BF16.F32.PACK_AB R10, R41, R34 ;  /* 0x00000022290a723e */ /* 0x000fe200000010ff */
[----:B------:R2:W-:Y:S01]  /*7cf0*/  STS.128 [R38+0x18400], R4 ;  /* 0x0184000426007388 */ /* 0x0005e20000000c00 */
[----:B------:R-:W-:Y:S02]  /*7d00*/  F2FP.BF16.F32.PACK_AB R9, R9, R26 ;  /* 0x0000001a0909723e */ /* 0x000fe400000010ff */
[----:B------:R-:W-:-:S05]  /*7d10*/  F2FP.BF16.F32.PACK_AB R11, R28, R15 ;  /* 0x0000000f1c0b723e */ /* 0x000fca00000010ff */
[----:B------:R2:W-:Y:S02]  /*7d20*/  STS.128 [R40+0x18400], R8 ;  /* 0x0184000828007388 */ /* 0x0005e40000000c00 */
.L_x_1051:
[----:B------:R-:W-:Y:S05]  /*7d30*/  BSYNC B1 ;  /* 0x0000000000017941 */ /* 0x000fea0003800000 */
.L_x_1050:
[----:B------:R-:W-:Y:S05]  /*7d40*/  @P0 BRA `(.L_x_1041) ;  /* 0x0000000400440947 */ /* 0x000fea0003800000 */
[----:B--2---:R-:W-:Y:S01]  /*7d50*/  IMAD.IADD R4, R16, 0x1, R47 ;  /* 0x0000000110047824 */ /* 0x004fe200078e022f */
[----:B-1----:R-:W-:Y:S01]  /*7d60*/  LOP3.LUT R36, R45, 0xffff0000, RZ, 0xc0, !PT ;  /* 0xffff00002d247812 */ /* 0x002fe200078ec0ff */
[C---:B------:R-:W-:Y:S01]  /*7d70*/  IMAD.U32 R32, R44.reuse, 0x10000, RZ ;  /* 0x000100002c207824 */ /* 0x040fe200078e00ff */
[----:B------:R-:W-:Y:S01]  /*7d80*/  LOP3.LUT R44, R44, 0xffff0000, RZ, 0xc0, !PT ;  /* 0xffff00002c2c7812 */ /* 0x000fe200078ec0ff */
[----:B------:R-:W-:Y:S01]  /*7d90*/  IMAD.U32 R30, R42, 0x10000, RZ ;  /* 0x000100002a1e7824 */ /* 0x000fe200078e00ff */
[----:B------:R-:W-:Y:S01]  /*7da0*/  LOP3.LUT R5, R213, 0x38, R4, 0xf8, !PT ;  /* 0x00000038d5057812 */ /* 0x000fe200078ef804 */
[----:B------:R-:W-:Y:S01]  /*7db0*/  IMAD.U32 R47, R14, 0x10000, RZ ;  /* 0x000100000e2f7824 */ /* 0x000fe200078e00ff */
[----:B------:R-:W-:Y:S01]  /*7dc0*/  LOP3.LUT R42, R42, 0xffff0000, RZ, 0xc0, !PT ;  /* 0xffff00002a2a7812 */ /* 0x000fe200078ec0ff */
[----:B------:R-:W-:Y:S01]  /*7dd0*/  IMAD.U32 R41, R13, 0x10000, RZ ;  /* 0x000100000d297824 */ /* 0x000fe200078e00ff */
[----:B------:R-:W-:Y:S01]  /*7de0*/  LOP3.LUT R5, R5, R236, RZ, 0x3c, !PT ;  /* 0x000000ec05057212 */ /* 0x000fe200078e3cff */
[----:B------:R-:W-:Y:S01]  /*7df0*/  IMAD.U32 R34, R45, 0x10000, RZ ;  /* 0x000100002d227824 */ /* 0x000fe200078e00ff */
[----:B------:R-:W-:-:S03]  /*7e00*/  LOP3.LUT R13, R13, 0xffff0000, RZ, 0xc0, !PT ;  /* 0xffff00000d0d7812 */ /* 0x000fc600078ec0ff */
[----:B------:R-:W-:Y:S02]  /*7e10*/  IMAD.IADD R9, R218, 0x1, R5 ;  /* 0x00000001da097824 */ /* 0x000fe400078e0205 */
[----:B------:R-:W1:Y:S02]  /*7e20*/  LDS.128 R4, [R231+0x18400] ;  /* 0x01840000e7047984 */ /* 0x000e640000000c00 */
        /* <DEDUP_REMOVED lines=16> */
[-C--:B------:R-:W-:Y:S01]  /*7f30*/  FMUL.FTZ R37, R44, R8.reuse ;  /* 0x000000082c257220 */ /* 0x080fe20000410000 */
[----:B------:R-:W-:Y:S01]  /*7f40*/  FMUL.FTZ R39, R42, R8 ;  /* 0x000000082a277220 */ /* 0x000fe20000410000 */
[----:B------:R-:W-:Y:S01]  /*7f50*/  FFMA.FTZ R31, R30, R20, -R31 ;  /* 0x000000141e1f7223 */ /* 0x000fe2000001081f */
[-C--:B------:R-:W-:Y:S01]  /*7f60*/  FMUL.FTZ R26, R47, R27.reuse ;  /* 0x0000001b2f1a7220 */ /* 0x080fe20000410000 */
[----:B------:R-:W-:Y:S01]  /*7f70*/  FMUL.FTZ R30, R41, R27 ;  /* 0x0000001b291e7220 */ /* 0x000fe20000410000 */
[----:B------:R-:W-:-:S02]  /*7f80*/  IMAD.U32 R28, R10, 0x10000, RZ ;  /* 0x000100000a1c7824 */ /* 0x000fc400078e00ff */
[----:B------:R-:W-:Y:S01]  /*7f90*/  FFMA.FTZ R33, R32, R20, R33 ;  /* 0x0000001420217223 */ /* 0x000fe20000010021 */
[-C--:B------:R-:W-:Y:S01]  /*7fa0*/  FFMA.FTZ R8, R42, R4.reuse, -R37 ;  /* 0x000000042a087223 */ /* 0x080fe20000010825 */
[----:B------:R-:W-:Y:S01]  /*7fb0*/  FFMA.FTZ R20, R44, R4, R39 ;  /* 0x000000042c147223 */ /* 0x000fe20000010027 */
[----:B------:R-:W-:Y:S01]  /*7fc0*/  LOP3.LUT R10, R10, 0xffff0000, RZ, 0xc0, !PT ;  /* 0xffff00000a0a7812 */ /* 0x000fe200078ec0ff */
[-C--:B------:R-:W-:Y:S01]  /*7fd0*/  FFMA.FTZ R26, R41, R21.reuse, -R26 ;  /* 0x00000015291a7223 */ /* 0x080fe2000001081a */
[----:B------:R-:W-:Y:S02]  /*7fe0*/  IMAD.U32 R4, R43, 0x10000, RZ ;  /* 0x000100002b047824 */ /* 0x000fe400078e00ff */
[----:B------:R-:W-:Y:S01]  /*7ff0*/  FFMA.FTZ R30, R47, R21, R30 ;  /* 0x000000152f1e7223 */ /* 0x000fe2000001001e */
[----:B------:R-:W-:Y:S01]  /*8000*/  LOP3.LUT R32, R43, 0xffff0000, RZ, 0xc0, !PT ;  /* 0xffff00002b207812 */ /* 0x000fe200078ec0ff */
[----:B------:R-:W-:Y:S01]  /*8010*/  FMUL.FTZ R21, R34, R28 ;  /* 0x0000001c22157220 */ /* 0x000fe20000410000 */
[----:B------:R-:W-:-:S02]  /*8020*/  IMAD.U32 R29, R11, 0x10000, RZ ;  /* 0x000100000b1d7824 */ /* 0x000fc400078e00ff */
[C---:B------:R-:W-:Y:S01]  /*8030*/  FMUL.FTZ R27, R4.reuse, R28 ;  /* 0x0000001c041b7220 */ /* 0x040fe20000410000 */
[----:B------:R-:W-:Y:S02]  /*8040*/  IMAD.U32 R43, R3, 0x10000, RZ ;  /* 0x00010000032b7824 */ /* 0x000fe400078e00ff */
[----:B------:R-:W-:Y:S01]  /*8050*/  FFMA.FTZ R21, R4, R24, -R21 ;  /* 0x0000001804157223 */ /* 0x000fe20000010815 */
[-C--:B------:R-:W-:Y:S01]  /*8060*/  FMUL.FTZ R37, R36, R10.reuse ;  /* 0x0000000a24257220 */ /* 0x080fe20000410000 */
[----:B------:R-:W-:Y:S01]  /*8070*/  FMUL.FTZ R39, R32, R10 ;  /* 0x0000000a20277220 */ /* 0x000fe20000410000 */
[----:B------:R-:W-:Y:S02]  /*8080*/  IMAD.U32 R41, R12, 0x10000, RZ ;  /* 0x000100000c297824 */ /* 0x000fe400078e00ff */
[-C--:B------:R-:W-:Y:S01]  /*8090*/  FMUL.FTZ R4, R43, R29.reuse ;  /* 0x0000001d2b047220 */ /* 0x080fe20000410000 */
[----:B------:R-:W-:Y:S01]  /*80a0*/  FFMA.FTZ R10, R34, R24, R27 ;  /* 0x00000018220a7223 */ /* 0x000fe2000001001b */
[-C--:B------:R-:W-:Y:S01]  /*80b0*/  FFMA.FTZ R24, R32, R6.reuse, -R37 ;  /* 0x0000000620187223 */ /* 0x080fe20000010825 */
[----:B------:R-:W-:Y:S01]  /*80c0*/  FFMA.FTZ R39, R36, R6, R39 ;  /* 0x0000000624277223 */ /* 0x000fe20000010027 */
[C---:B------:R-:W-:Y:S01]  /*80d0*/  FMUL.FTZ R6, R41.reuse, R29 ;  /* 0x0000001d29067220 */ /* 0x040fe20000410000 */
[----:B------:R-:W-:Y:S01]  /*80e0*/  FFMA.FTZ R27, R41, R25, -R4 ;  /* 0x00000019291b7223 */ /* 0x000fe20000010804 */
[----:B------:R-:W-:-:S02]  /*80f0*/  LOP3.LUT R11, R11, 0xffff0000, RZ, 0xc0, !PT ;  /* 0xffff00000b0b7812 */ /* 0x000fc400078ec0ff */
[----:B------:R-:W-:Y:S01]  /*8100*/  LOP3.LUT R37, R14, 0xffff0000, RZ, 0xc0, !PT ;  /* 0xffff00000e257812 */ /* 0x000fe200078ec0ff */
[----:B------:R-:W-:Y:S01]  /*8110*/  FFMA.FTZ R25, R43, R25, R6 ;  /* 0x000000192b197223 */ /* 0x000fe20000010006 */
[----:B------:R-:W-:Y:S01]  /*8120*/  LOP3.LUT R41, R3, 0xffff0000, RZ, 0xc0, !PT ;  /* 0xffff000003297812 */ /* 0x000fe200078ec0ff */
[-C--:B------:R-:W-:Y:S01]  /*8130*/  FMUL.FTZ R6, R13, R9.reuse ;  /* 0x000000090d067220 */ /* 0x080fe20000410000 */
[----:B------:R-:W-:Y:S01]  /*8140*/  LOP3.LUT R29, R12, 0xffff0000, RZ, 0xc0, !PT ;  /* 0xffff00000c1d7812 */ /* 0x000fe200078ec0ff */
[----:B------:R-:W-:Y:S01]  /*8150*/  FMUL.FTZ R4, R37, R9 ;  /* 0x0000000925047220 */ /* 0x000fe20000410000 */
[----:B------:R-:W-:Y:S01]  /*8160*/  F2FP.BF16.F32.PACK_AB R10, R39, R10 ;  /* 0x0000000a270a723e */ /* 0x000fe200000010ff */
[----:B------:R-:W-:Y:S01]  /*8170*/  FMUL.FTZ R12, R41, R11 ;  /* 0x0000000b290c7220 */ /* 0x000fe20000410000 */
[----:B------:R-:W-:Y:S01]  /*8180*/  FFMA.FTZ R9, R37, R5, R6 ;  /* 0x0000000525097223 */ /* 0x000fe20000010006 */
[----:B------:R-:W-:Y:S01]  /*8190*/  FMUL.FTZ R14, R29, R11 ;  /* 0x0000000b1d0e7220 */ /* 0x000fe20000410000 */
[----:B------:R-:W-:Y:S01]  /*81a0*/  FFMA.FTZ R3, R13, R5, -R4 ;  /* 0x000000050d037223 */ /* 0x000fe20000010804 */
[----:B------:R-:W-:Y:S01]  /*81b0*/  FFMA.FTZ R12, R29, R7, -R12 ;  /* 0x000000071d0c7223 */ /* 0x000fe2000001080c */
[----:B------:R-:W-:Y:S01]  /*81c0*/  F2FP.BF16.F32.PACK_AB R6, R24, R21 ;  /* 0x000000151806723e */ /* 0x000fe200000010ff */
[----:B------:R-:W-:Y:S01]  /*81d0*/  FFMA.FTZ R14, R41, R7, R14 ;  /* 0x00000007290e7223 */ /* 0x000fe2000001000e */
[----:B------:R-:W-:-:S02]  /*81e0*/  F2FP.BF16.F32.PACK_AB R4, R8, R31 ;  /* 0x0000001f0804723e */ /* 0x000fc400000010ff */
[----:B------:R-:W-:Y:S02]  /*81f0*/  F2FP.BF16.F32.PACK_AB R5, R3, R26 ;  /* 0x0000001a0305723e */ /* 0x000fe400000010ff */
[----:B------:R-:W-:Y:S02]  /*8200*/  F2FP.BF16.F32.PACK_AB R7, R12, R27 ;  /* 0x0000001b0c07723e */ /* 0x000fe400000010ff */
[----:B------:R-:W-:Y:S02]  /*8210*/  F2FP.BF16.F32.PACK_AB R8, R20, R33 ;  /* 0x000000211408723e */ /* 0x000fe400000010ff */
[----:B------:R-:W-:Y:S01]  /*8220*/  F2FP.BF16.F32.PACK_AB R9, R9, R30 ;  /* 0x0000001e0909723e */ /* 0x000fe200000010ff */
[----:B------:R1:W-:Y:S01]  /*8230*/  STS.128 [R231+0x18400], R4 ;  /* 0x01840004e7007388 */ /* 0x0003e20000000c00 */
[----:B------:R-:W-:-:S05]  /*8240*/  F2FP.BF16.F32.PACK_AB R11, R14, R25 ;  /* 0x000000190e0b723e */ /* 0x000fca00000010ff */
[----:B------:R1:W-:Y:S02]  /*8250*/  STS.128 [R15+0x18400], R8 ;  /* 0x018400080f007388 */ /* 0x0003e40000000c00 */
.L_x_1041:
[----:B------:R-:W-:Y:S05]  /*8260*/  BSYNC B0 ;  /* 0x0000000000007941 */ /* 0x000fea0003800000 */
.L_x_1027:
        /* <DEDUP_REMOVED lines=8> */
.L_x_1024:
[----:B-1234-:R-:W2:Y:S01]  /*82f0*/  LDL R3, [R1+0x7c] ;  /* 0x00007c0001037983 */ /* 0x01eea20000100800 */
[----:B------:R-:W1:Y:S02]  /*8300*/  S2R R4, SR_TID.X ;  /* 0x0000000000047919 */ /* 0x000e640000002100 */
[----:B-1----:R-:W-:-:S05]  /*8310*/  SHF.R.U32.HI R4, RZ, 0x7, R4 ;  /* 0x00000007ff047819 */ /* 0x002fca0000011604 */
[----:B------:R-:W-:Y:S01]  /*8320*/  VIADD R170, R4, 0x8 ;  /* 0x0000000804aa7836 */ /* 0x000fe20000000000 */
[----:B--2---:R-:W-:-:S13]  /*8330*/  R2UR UR4, R3 ;  /* 0x00000000030472ca */ /* 0x004fda00000e0000 */
[----:B------:R-:W-:-:S05]  /*8340*/  IMAD.U32 R3, RZ, RZ, UR4 ;  /* 0x00000004ff037e24 */ /* 0x000fca000f8e00ff */
[----:B------:R-:W-:Y:S01]  /*8350*/  ISETP.NE.AND P0, PT, R3, 0x3, PT ;  /* 0x000000030300780c */ /* 0x000fe20003f05270 */
[----:B------:R-:W-:Y:S05]  /*8360*/  WARPSYNC.ALL ;  /* 0x0000000000007948 */ /* 0x000fea0003800000 */
[----:B------:R1:W-:Y:S07]  /*8370*/  BAR.SYNC.DEFER_BLOCKING R170, 0x100 ;  /* 0x000400aa0000751d */ /* 0x0003ee0000010000 */
[----:B-1----:R-:W-:Y:S05]  /*8380*/  @!P0 BRA `(.L_x_1052) ;  /* 0x0000000000048947 */ /* 0x002fea0003800000 */
[----:B------:R-:W-:Y:S01]  /*8390*/  BPT.TRAP 0x1 ;  /* 0x000000040000795c */ /* 0x000fe20000300000 */
.L_x_1052:
[----:B------:R-:W-:Y:S01]  /*83a0*/  IMAD R3, R22, 0x8, R18 ;  /* 0x0000000816037824 */ /* 0x000fe200078e0212 */
[----:B------:R-:W-:-:S04]  /*83b0*/  SHF.L.U32 R6, R200, 0x1f, RZ ;  /* 0x0000001fc8067819 */ /* 0x000fc800000006ff */
[----:B------:R1:W2:Y:S01]  /*83c0*/  SYNCS.PHASECHK.TRANS64.TRYWAIT P1, [R3+URZ+0x32430], R6 ;  /* 0x03243006030075a7 */ /* 0x0002a2000802017f */
[----:B------:R-:W-:Y:S05]  /*83d0*/  @!P0 BRA `(.L_x_1053) ;  /* 0x0000000000048947 */ /* 0x000fea0003800000 */
[----:B------:R-:W-:Y:S01]  /*83e0*/  BPT.TRAP 0x1 ;  /* 0x000000040000795c */ /* 0x000fe20000300000 */
.L_x_1053:
[----:B------:R-:W-:-:S05]  /*83f0*/  VIADD R4, R18, 0x1c400 ;  /* 0x0001c40012047836 */ /* 0x000fca0000000000 */
[----:B------:R-:W-:-:S04]  /*8400*/  SHF.R.U32.HI R4, RZ, 0x4, R4 ;  /* 0x00000004ff047819 */ /* 0x000fc80000011604 */
[----:B------:R-:W-:Y:S01]  /*8410*/  LOP3.LUT R4, R4, 0x3fff, RZ, 0xc0, !PT ;  /* 0x00003fff04047812 */ /* 0x000fe200078ec0ff */
[----:B--2---:R-:W-:Y:S06]  /*8420*/  @P1 BRA `(.L_x_1054) ;  /* 0x0000000000081947 */ /* 0x004fec0003800000 */
[----:B------:R-:W2:Y:S02]  /*8430*/  SYNCS.PHASECHK.TRANS64.TRYWAIT P1, [R3+URZ+0x32430], R6 ;  /* 0x03243006030075a7 */ /* 0x000ea4000802017f */
[----:B--2---:R-:W-:Y:S05]  /*8440*/  @!P1 BRA `(.L_x_1055) ;  /* 0x000000e000e09947 */ /* 0x004fea0003800000 */
.L_x_1054:
[----:B------:R-:W-:Y:S05]  /*8450*/  WARPSYNC.ALL ;  /* 0x0000000000007948 */ /* 0x000fea0003800000 */
[----:B------:R-:W-:Y:S01]  /*8460*/  LOP3.LUT R216, R4, 0x10000, RZ, 0xfc, !PT ;  /* 0x0001000004d87812 */ /* 0x000fe200078efcff */
[----:B------:R-:W-:Y:S01]  /*8470*/  IMAD R35, R35, 0x2000, R18 ;  /* 0x0000200023237824 */ /* 0x000fe200078e0212 */
[----:B------:R-:W-:-:S03]  /*8480*/  UMOV UR9, 0x40000040 ;  /* 0x4000004000097882 */ /* 0x000fc60000000000 */
[----:B------:R-:W-:Y:S01]  /*8490*/  IMAD R4, R22, 0x300, R216 ;  /* 0x0000030016047824 */ /* 0x000fe200078e02d8 */
[----:B------:R-:W-:Y:S01]  /*84a0*/  BSSY B0, `(.L_x_1056) ;  /* 0x000003a000007945 */ /* 0x000fe20003800000 */
[----:B------:R-:W-:Y:S01]  /*84b0*/  IMAD.MOV.U32 R5, RZ, RZ, 0x40000040 ;  /* 0x40000040ff057424 */ /* 0x000fe200078e00ff */
[----:B------:R-:W-:Y:S01]  /*84c0*/  R2UR UR4, R35 ;  /* 0x00000000230472ca */ /* 0x000fe200000e0000 */
[C---:B------:R-:W-:Y:S01]  /*84d0*/  VIADD R8, R4.reuse, 0x2 ;  /* 0x0000000204087836 */ /* 0x040fe20000000000 */
[----:B------:R-:W-:Y:S01]  /*84e0*/  R2UR UR10, R4 ;  /* 0x00000000040a72ca */ /* 0x000fe200000e0000 */
[----:B-----5:R-:W-:Y:S01]  /*84f0*/  WARPGROUP.ARRIVE ;  /* 0x00000000000079c5 */ /* 0x020fe20000000000 */
[----:B------:R-:W-:Y:S01]  /*8500*/  R2UR UR11, R5 ;  /* 0x00000000050b72ca */ /* 0x000fe200000e0000 */
[----:B------:R-:W-:Y:S02]  /*8510*/  IMAD.MOV.U32 R9, RZ, RZ, 0x40000040 ;  /* 0x40000040ff097424 */ /* 0x000fe400078e00ff */
[----:B------:R-:W-:-:S02]  /*8520*/  IMAD.U32 R11, RZ, RZ, UR9 ;  /* 0x00000009ff0b7e24 */ /* 0x000fc4000f8e00ff */
[----:B------:R-:W-:-:S04]  /*8530*/  IMAD.MOV.U32 R5, RZ, RZ, 0x40000040 ;  /* 0x40000040ff057424 */ /* 0x000fc800078e00ff */
[----:B------:R-:W-:-:S04]  /*8540*/  UIADD3 UR5, UR4, 0x18400, URZ ;  /* 0x0001840004057890 */ /* 0x000fc8000fffe03f */
[----:B------:R-:W-:-:S04]  /*8550*/  USHF.R.U32.HI UR5, URZ, 0x4, UR5 ;  /* 0x000000043f057899 */ /* 0x000fc80008011605 */
[----:B------:R-:W-:-:S04]  /*8560*/  ULOP3.LUT UR5, UR5, 0x3fff, URZ, 0xc0, !UPT ;  /* 0x00003fff05057892 */ /* 0x000fc8000f8ec03f */
[----:B------:R-:W-:-:S04]  /*8570*/  ULOP3.LUT UR6, UR5, 0x10000, URZ, 0xfc, !UPT ;  /* 0x0001000005067892 */ /* 0x000fc8000f8efc3f */
[----:B------:R-:W-:-:S03]  /*8580*/  UIADD3 UR5, UR6, 0x2, URZ ;  /* 0x0000000206057890 */ /* 0x000fc6000fffe03f */
[----:B------:R-:W-:Y:S02]  /*8590*/  UMOV UR8, UR6 ;  /* 0x0000000600087c82 */ /* 0x000fe40008000000 */
[----:B------:R-:W-:Y:S01]  /*85a0*/  HGMMA.64x96x16.F32.BF16 R24, gdesc[UR8], RZ, !UPT, gsb0 ;  /* 0x01600000081879f0 */ /* 0x000fe2000c0018ff */
[----:B------:R-:W-:Y:S01]  /*85b0*/  R2UR UR10, R8 ;  /* 0x00000000080a72ca */ /* 0x000fe200000e0000 */
[----:B------:R-:W-:Y:S01]  /*85c0*/  IMAD.U32 R10, RZ, RZ, UR8 ;  /* 0x00000008ff0a7e24 */ /* 0x000fe2000f8e00ff */
[----:B------:R-:W-:Y:S01]  /*85d0*/  R2UR UR11, R9 ;  /* 0x00000000090b72ca */ /* 0x000fe200000e0000 */
[----:B------:R-:W-:Y:S01]  /*85e0*/  UMOV UR8, UR5 ;  /* 0x0000000500087c82 */ /* 0x000fe20008000000 */
[----:B------:R-:W-:Y:S01]  /*85f0*/  UMOV UR9, 0x40000040 ;  /* 0x4000004000097882 */ /* 0x000fe20000000000 */
[C---:B------:R-:W-:Y:S01]  /*8600*/  VIADD R8, R4.reuse, 0x4 ;  /* 0x0000000404087836 */ /* 0x040fe20000000000 */
[----:B------:R-:W-:Y:S01]  /*8610*/  UIADD3 UR5, UR6, 0x4, URZ ;  /* 0x0000000406057890 */ /* 0x000fe2000fffe03f */
[----:B------:R-:W-:Y:S01]  /*8620*/  IMAD.MOV.U32 R9, RZ, RZ, 0x40000040 ;  /* 0x40000040ff097424 */ /* 0x000fe200078e00ff */
[----:B------:R3:W-:Y:S01]  /*8630*/  STL.64 [R1+0x70], R10 ;  /* 0x0000700a01007387 */ /* 0x0007e20000100a00 */
[----:B------:R-:W-:-:S02]  /*8640*/  VIADD R4, R4, 0x6 ;  /* 0x0000000604047836 */ /* 0x000fc40000000000 */
[----:B---3--:R-:W-:Y:S02]  /*8650*/  IMAD.U32 R10, RZ, RZ, UR8 ;  /* 0x00000008ff0a7e24 */ /* 0x008fe4000f8e00ff */
[----:B------:R-:W-:-:S05]  /*8660*/  IMAD.U32 R11, RZ, RZ, UR9 ;  /* 0x00000009ff0b7e24 */ /* 0x000fca000f8e00ff */
[----:B------:R-:W-:Y:S01]  /*8670*/  STL.64 [R1+0x68], R10 ;  /* 0x0000680a01007387 */ /* 0x000fe20000100a00 */
[----:B------:R-:W-:Y:S02]  /*8680*/  WARPGROUP.DEPBAR.LE gsb0, 0x0 ;  /* 0x00008000000079c5 */ /* 0x000fe40000010000 */
[----:B------:R-:W-:-:S06]  /*8690*/  WARPGROUP.ARRIVE ;  /* 0x00000000000079c5 */ /* 0x000fcc0000000000 */
[----:B------:R-:W-:Y:S01]  /*86a0*/  HGMMA.64x96x16.F32.BF16 R24, gdesc[UR8], R24, gsb0 ;  /* 0x01600000081879f0 */ /* 0x000fe20008001818 */
[----:B------:R-:W-:Y:S01]  /*86b0*/  R2UR UR10, R8 ;  /* 0x00000000080a72ca */ /* 0x000fe200000e0000 */
[----:B------:R-:W-:Y:S01]  /*86c0*/  UMOV UR8, UR5 ;  /* 0x0000000500087c82 */ /* 0x000fe20008000000 */
[----:B------:R-:W-:Y:S01]  /*86d0*/  R2UR UR11, R9 ;  /* 0x00000000090b72ca */ /* 0x000fe200000e0000 */
[----:B------:R-:W-:Y:S01]  /*86e0*/  UMOV UR9, 0x40000040 ;  /* 0x4000004000097882 */ /* 0x000fe20000000000 */
[----:B------:R-:W-:Y:S01]  /*86f0*/  UIADD3 UR5, UR6, 0x6, URZ ;  /* 0x0000000606057890 */ /* 0x000fe2000fffe03f */
[----:B------:R-:W-:Y:S02]  /*8700*/  IMAD.U32 R8, RZ, RZ, UR8 ;  /* 0x00000008ff087e24 */ /* 0x000fe4000f8e00ff */
[----:B------:R-:W-:-:S05]  /*8710*/  IMAD.U32 R9, RZ, RZ, UR9 ;  /* 0x00000009ff097e24 */ /* 0x000fca000f8e00ff */
[----:B------:R3:W-:Y:S01]  /*8720*/  STL.64 [R1+0x60], R8 ;  /* 0x0000600801007387 */ /* 0x0007e20000100a00 */
[----:B------:R-:W-:Y:S02]  /*8730*/  WARPGROUP.DEPBAR.LE gsb0, 0x0 ;  /* 0x00008000000079c5 */ /* 0x000fe40000010000 */
[----:B------:R-:W-:-:S06]  /*8740*/  WARPGROUP.ARRIVE ;  /* 0x00000000000079c5 */ /* 0x000fcc0000000000 */
[----:B------:R-:W-:Y:S01]  /*8750*/  HGMMA.64x96x16.F32.BF16 R24, gdesc[UR8], R24, gsb0 ;  /* 0x01600000081879f0 */ /* 0x000fe20008001818 */
[----:B------:R-:W-:Y:S01]  /*8760*/  R2UR UR10, R4 ;  /* 0x00000000040a72ca */ /* 0x000fe200000e0000 */
[----:B------:R-:W-:Y:S01]  /*8770*/  UMOV UR8, UR5 ;  /* 0x0000000500087c82 */ /* 0x000fe20008000000 */
[----:B------:R-:W-:Y:S01]  /*8780*/  R2UR UR11, R5 ;  /* 0x00000000050b72ca */ /* 0x000fe200000e0000 */
[----:B------:R-:W-:Y:S01]  /*8790*/  UMOV UR9, 0x40000040 ;  /* 0x4000004000097882 */ /* 0x000fe20000000000 */
[----:B------:R-:W-:Y:S01]  /*87a0*/  SHF.L.U32 R5, R0, 0x1f, RZ ;  /* 0x0000001f00057819 */ /* 0x000fe200000006ff */
[----:B---3--:R-:W-:Y:S02]  /*87b0*/  IMAD.U32 R8, RZ, RZ, UR8 ;  /* 0x00000008ff087e24 */ /* 0x008fe4000f8e00ff */
[----:B------:R-:W-:-:S05]  /*87c0*/  IMAD.U32 R9, RZ, RZ, UR9 ;  /* 0x00000009ff097e24 */ /* 0x000fca000f8e00ff */
[----:B------:R3:W-:Y:S01]  /*87d0*/  STL.64 [R1+0x58], R8 ;  /* 0x0000580801007387 */ /* 0x0007e20000100a00 */
[----:B------:R-:W-:Y:S02]  /*87e0*/  WARPGROUP.DEPBAR.LE gsb0, 0x0 ;  /* 0x00008000000079c5 */ /* 0x000fe40000010000 */
[----:B------:R-:W-:-:S06]  /*87f0*/  WARPGROUP.ARRIVE ;  /* 0x00000000000079c5 */ /* 0x000fcc0000000000 */
[----:B------:R-:W-:Y:S03]  /*8800*/  HGMMA.64x96x16.F32.BF16 R24, gdesc[UR8], R24, gsb0 ;  /* 0x01600000081879f0 */ /* 0x000fe60008001818 */
[----:B------:R-:W-:Y:S02]  /*8810*/  WARPGROUP.DEPBAR.LE gsb0, 0x0 ;  /* 0x00008000000079c5 */ /* 0x000fe40000010000 */
[----:B------:R-:W4:Y:S02]  /*8820*/  SYNCS.PHASECHK.TRANS64.TRYWAIT P1, [R18+URZ+0x32410], R5 ;  /* 0x03241005120075a7 */ /* 0x000f24000802017f */
[----:B---34-:R-:W-:Y:S05]  /*8830*/  @!P1 BRA `(.L_x_1057) ;  /* 0x000000dc00f89947 */ /* 0x018fea0003800000 */
.L_x_1226:
[----:B------:R-:W-:Y:S05]  /*8840*/  BSYNC B0 ;  /* 0x0000000000007941 */ /* 0x000fea0003800000 */
.L_x_1056:
[----:B------:R-:W-:Y:S05]  /*8850*/  @!P0 BRA `(.L_x_1058) ;  /* 0x0000000000048947 */ /* 0x000fea0003800000 */
[----:B------:R-:W-:Y:S01]  /*8860*/  BPT.TRAP 0x1 ;  /* 0x000000040000795c */ /* 0x000fe20000300000 */
.L_x_1058:
[----:B------:R4:W0:Y:S01]  /*8870*/  SYNCS.PHASECHK.TRANS64.TRYWAIT P2, [R3+URZ+0x32450], R6 ;  /* 0x03245006030075a7 */ /* 0x000822000804017f */
[----:B------:R-:W-:Y:S05]  /*8880*/  @!P0 BRA `(.L_x_1059) ;  /* 0x0000000000048947 */ /* 0x000fea0003800000 */
[----:B------:R-:W-:Y:S01]  /*8890*/  BPT.TRAP 0x1 ;  /* 0x000000040000795c */ /* 0x000fe20000300000 */
.L_x_1059:
[----:B------:R-:W5:Y:S01]  /*88a0*/  S2R R0, SR_TID.X ;  /* 0x0000000000007919 */ /* 0x000f620000002100 */
[----:B------:R-:W-:Y:S01]  /*88b0*/  BSSY B0, `(.L_x_1060) ;  /* 0x0000006000007945 */ /* 0x000fe20003800000 */
[----:B-----5:R-:W-:-:S04]  /*88c0*/  LOP3.LUT R0, R0, 0x7f, RZ, 0xc0, !PT ;  /* 0x0000007f00007812 */ /* 0x020fc800078ec0ff */
[----:B------:R-:W-:Y:S01]  /*88d0*/  ISETP.NE.AND P1, PT, R0, RZ, PT ;  /* 0x000000ff0000720c */ /* 0x000fe20003f25270 */
[----:B0-----:R-:W-:-:S12]  /*88e0*/  @P2 BRA `(.L_x_1061) ;  /* 0x0000000000082947 */ /* 0x001fd80003800000 */
[----:B------:R-:W0:Y:S02]  /*88f0*/  SYNCS.PHASECHK.TRANS64.TRYWAIT P2, [R3+URZ+0x32450], R6 ;  /* 0x03245006030075a7 */ /* 0x000e24000804017f */
[----:B0-----:R-:W-:Y:S05]  /*8900*/  @!P2 BRA `(.L_x_1062) ;  /* 0x000000dc00d8a947 */ /* 0x001fea0003800000 */
.L_x_1061:
[----:B------:R-:W-:Y:S05]  /*8910*/  BSYNC B0 ;  /* 0x0000000000007941 */ /* 0x000fea0003800000 */
.L_x_1060:
[----:B------:R-:W-:Y:S05]  /*8920*/  WARPSYNC.ALL ;  /* 0x0000000000007948 */ /* 0x000fea0003800000 */
[----:B------:R-:W-:Y:S01]  /*8930*/  R2UR UR5, R18 ;  /* 0x00000000120572ca */ /* 0x000fe200000e0000 */
[----:B---3--:R-:W-:Y:S01]  /*8940*/  IMAD.MOV.U32 R5, RZ, RZ, 0xc00 ;  /* 0x00000c00ff057424 */ /* 0x008fe200078e00ff */
[----:B------:R-:W-:Y:S01]  /*8950*/  UIADD3 UR4, UR4, 0x22400, URZ ;  /* 0x0002240004047890 */ /* 0x000fe2000fffe03f */
[----:B------:R-:W-:Y:S01]  /*8960*/  WARPGROUP.ARRIVE ;  /* 0x00000000000079c5 */ /* 0x000fe20000000000 */
[----:B------:R-:W-:Y:S01]  /*8970*/  UMOV UR9, 0x40000040 ;  /* 0x4000004000097882 */ /* 0x000fe20000000000 */
[----:B------:R-:W-:Y:S01]  /*8980*/  IMAD.MOV.U32 R7, RZ, RZ, 0x40000040 ;  /* 0x40000040ff077424 */ /* 0x000fe200078e00ff */
[----:B------:R-:W-:Y:S01]  /*8990*/  USHF.R.U32.HI UR4, URZ, 0x4, UR4 ;  /* 0x000000043f047899 */ /* 0x000fe20008011604 */
[----:B------:R-:W-:Y:S01]  /*89a0*/  IMAD.U32 R9, RZ, RZ, UR9 ;  /* 0x00000009ff097e24 */ /* 0x000fe2000f8e00ff */
[----:B------:R-:W-:Y:S01]  /*89b0*/  UMOV UR53, 0x40000040 ;  /* 0x4000004000357882 */ /* 0x000fe20000000000 */
[----:B------:R-:W-:Y:S01]  /*89c0*/  UMOV UR49, 0x40000040 ;  /* 0x4000004000317882 */ /* 0x000fe20000000000 */
[----:B------:R-:W-:Y:S01]  /*89d0*/  ULOP3.LUT UR4, UR4, 0x3fff, URZ, 0xc0, !UPT ;  /* 0x00003fff04047892 */ /* 0x000fe2000f8ec03f */
[----:B------:R-:W0:Y:S01]  /*89e0*/  S2R R72, SR_TID.X ;  /* 0x0000000000487919 */ /* 0x000e220000002100 */
[----:B------:R-:W-:Y:S01]  /*89f0*/  UMOV UR45, 0x40000040 ;  /* 0x40000040002d7882 */ /* 0x000fe20000000000 */
[----:B------:R-:W-:-:S02]  /*8a00*/  UIADD3 UR5, UR5, 0x400, URZ ;  /* 0x0000040005057890 */ /* 0x000fc4000fffe03f */
[----:B------:R-:W-:Y:S02]  /*8a10*/  ULOP3.LUT UR4, UR4, 0x10000, URZ, 0xfc, !UPT ;  /* 0x0001000004047892 */ /* 0x000fe4000f8efc3f */
[----:B------:R-:W-:Y:S02]  /*8a20*/  USHF.R.U32.HI UR5, URZ, 0x4, UR5 ;  /* 0x000000043f057899 */ /* 0x000fe40008011605 */
[----:B------:R-:W-:Y:S02]  /*8a30*/  UIADD3 UR52, UR4, 0x806, URZ ;  /* 0x0000080604347890 */ /* 0x000fe4000fffe03f */
[----:B------:R-:W-:Y:S01]  /*8a40*/  ULOP3.LUT UR5, UR5, 0x3fff, URZ, 0xc0, !UPT ;  /* 0x00003fff05057892 */ /* 0x000fe2000f8ec03f */
[----:B------:R-:W-:Y:S01]  /*8a50*/  UMOV UR8, UR4 ;  /* 0x0000000400087c82 */ /* 0x000fe20008000000 */
[----:B------:R-:W-:Y:S01]  /*8a60*/  UIADD3 UR48, UR4, 0xc00, URZ ;  /* 0x00000c0004307890 */ /* 0x000fe2000fffe03f */
[----:B------:R-:W-:Y:S01]  /*8a70*/  IMAD.U32 R8, RZ, RZ, UR8 ;  /* 0x00000008ff087e24 */ /* 0x000fe2000f8e00ff */
[----:B------:R-:W-:-:S02]  /*8a80*/  ULOP3.LUT UR6, UR5, 0x10000, URZ, 0xfc, !UPT ;  /* 0x0001000005067892 */ /* 0x000fc4000f8efc3f */
[----:B------:R-:W-:Y:S02]  /*8a90*/  UIADD3 UR44, UR4, 0xc02, URZ ;  /* 0x00000c02042c7890 */ /* 0x000fe4000fffe03f */
[----:B------:R-:W-:Y:S02]  /*8aa0*/  UIADD3 UR40, UR4, 0xc04, URZ ;  /* 0x00000c0404287890 */ /* 0x000fe4000fffe03f */
[----:B------:R-:W-:Y:S01]  /*8ab0*/  IMAD R4, R22, R5, UR6 ;  /* 0x0000000616047e24 */ /* 0x000fe2000f8e0205 */
[----:B------:R-:W-:Y:S01]  /*8ac0*/  UMOV UR41, 0x40000040 ;  /* 0x4000004000297882 */ /* 0x000fe20000000000 */
[----:B------:R-:W-:Y:S01]  /*8ad0*/  IMAD.MOV.U32 R5, RZ, RZ, 0x40000040 ;  /* 0x40000040ff057424 */ /* 0x000fe200078e00ff */
[----:B------:R-:W-:Y:S01]  /*8ae0*/  UIADD3 UR36, UR4, 0xc06, URZ ;  /* 0x00000c0604247890 */ /* 0x000fe2000fffe03f */
[C---:B-12-4-:R-:W-:Y:S01]  /*8af0*/  VIADD R6, R4.reuse, 0x2 ;  /* 0x0000000204067836 */ /* 0x056fe20000000000 */
[----:B------:R-:W-:Y:S01]  /*8b00*/  R2UR UR10, R4 ;  /* 0x00000000040a72ca */ /* 0x000fe200000e0000 */
[----:B------:R-:W-:Y:S01]  /*8b10*/  IMAD.U32 R0, RZ, RZ, UR6 ;  /* 0x00000006ff007e24 */ /* 0x000fe2000f8e00ff */
[----:B------:R-:W-:Y:S01]  /*8b20*/  R2UR UR11, R5 ;  /* 0x00000000050b72ca */ /* 0x000fe200000e0000 */
[----:B------:R-:W-:Y:S01]  /*8b30*/  UIADD3 UR6, UR4, 0x2, URZ ;  /* 0x0000000204067890 */ /* 0x000fe2000fffe03f */
[----:B------:R-:W-:Y:S01]  /*8b40*/  IMAD.MOV.U32 R5, RZ, RZ, 0x40000040 ;  /* 0x40000040ff057424 */ /* 0x000fe200078e00ff */
[----:B------:R-:W-:Y:S01]  /*8b50*/  UMOV UR37, 0x40000040 ;  /* 0x4000004000257882 */ /* 0x000fe20000000000 */
[----:B------:R-:W-:Y:S01]  /*8b60*/  STL [R1+0x78], R0 ;  /* 0x0000780001007387 */ /* 0x000fe20000100800 */
[----:B0-----:R-:W-:-:S02]  /*8b70*/  SHF.R.U32.HI R72, RZ, 0x7, R72 ;  /* 0x00000007ff487819 */ /* 0x001fc40000011648 */
[----:B------:R-:W-:Y:S01]  /*8b80*/  R2UR UR39, R5 ;  /* 0x00000000052772ca */ /* 0x000fe200000e0000 */
[----:B------:R0:W-:Y:S05]  /*8b90*/  STL.64 [R1+0x50], R8 ;  /* 0x0000500801007387 */ /* 0x0001ea0000100a00 */
[----:B------:R-:W-:Y:S01]  /*8ba0*/  HGMMA.64x96x16.F32.BF16 R24, gdesc[UR8], R24, gsb0 ;  /* 0x01600000081879f0 */ /* 0x000fe20008001818 */
[----:B------:R-:W-:Y:S01]  /*8bb0*/  R2UR UR10, R6 ;  /* 0x00000000060a72ca */ /* 0x000fe200000e0000 */
[----:B------:R-:W-:Y:S01]  /*8bc0*/  UMOV UR8, UR6 ;  /* 0x0000000600087c82 */ /* 0x000fe20008000000 */
[----:B------:R-:W-:Y:S01]  /*8bd0*/  R2UR UR11, R7 ;  /* 0x00000000070b72ca */ /* 0x000fe200000e0000 */
[----:B------:R-:W-:Y:S01]  /*8be0*/  UMOV UR9, 0x40000040 ;  /* 0x4000004000097882 */ /* 0x000fe20000000000 */
[----:B------:R-:W-:Y:S01]  /*8bf0*/  VIADD R6, R4, 0x4 ;  /* 0x0000000404067836 */ /* 0x000fe20000000000 */
[----:B------:R-:W-:Y:S01]  /*8c00*/  UIADD3 UR6, UR4, 0x4, URZ ;  /* 0x0000000404067890 */ /* 0x000fe2000fffe03f */
[----:B------:R-:W-:-:S02]  /*8c10*/  IMAD.MOV.U32 R7, RZ, RZ, 0x40000040 ;  /* 0x40000040ff077424 */ /* 0x000fc400078e00ff */
[----:B0-----:R-:W-:Y:S02]  /*8c20*/  IMAD.U32 R8, RZ, RZ, UR8 ;  /* 0x00000008ff087e24 */ /* 0x001fe4000f8e00ff */
[----:B------:R-:W-:Y:S02]  /*8c30*/  IMAD.U32 R9, RZ, RZ, UR9 ;  /* 0x00000009ff097e24 */ /* 0x000fe4000f8e00ff */
[----:B------:R-:W-:-:S03]  /*8c40*/  IMAD R0, R202, -0x60, R199 ;  /* 0xffffffa0ca007824 */ /* 0x000fc600078e02c7 */
[----:B------:R0:W-:Y:S01]  /*8c50*/  STL.64 [R1+0x48], R8 ;  /* 0x0000480801007387 */ /* 0x0001e20000100a00 */
[----:B------:R-:W-:-:S04]  /*8c60*/  VIADD R0, R0, 0x60 ;  /* 0x0000006000007836 */ /* 0x000fc80000000000 */
[----:B------:R-:W-:-:S05]  /*8c70*/  IMAD R0, R233, -0x2, R0 ;  /* 0xfffffffee9007824 */ /* 0x000fca00078e0200 */
[C---:B------:R-:W-:Y:S02]  /*8c80*/  ISETP.GT.AND P3, PT, R0.reuse, RZ, PT ;  /* 0x000000ff0000720c */ /* 0x040fe40003f64270 */
[C---:B------:R-:W-:Y:S02]  /*8c90*/  ISETP.GT.AND P5, PT, R0.reuse, 0x1, PT ;  /* 0x000000010000780c */ /* 0x040fe40003fa4270 */
[C---:B------:R-:W-:Y:S02]  /*8ca0*/  ISETP.GT.AND P4, PT, R0.reuse, 0x8, PT ;  /* 0x000000080000780c */ /* 0x040fe40003f84270 */
[----:B------:R-:W-:Y:S01]  /*8cb0*/  ISETP.GT.AND P2, PT, R0, 0x9, PT ;  /* 0x000000090000780c */ /* 0x000fe20003f44270 */
[----:B------:R-:W-:Y:S02]  /*8cc0*/  WARPGROUP.DEPBAR.LE gsb0, 0x0 ;  /* 0x00008000000079c5 */ /* 0x000fe40000010000 */
[----:B------:R-:W-:-:S06]  /*8cd0*/  WARPGROUP.ARRIVE ;  /* 0x00000000000079c5 */ /* 0x000fcc0000000000 */
[----:B------:R-:W-:Y:S01]  /*8ce0*/  HGMMA.64x96x16.F32.BF16 R24, gdesc[UR8], R24, gsb0 ;  /* 0x01600000081879f0 */ /* 0x000fe20008001818 */
[----:B------:R-:W-:Y:S01]  /*8cf0*/  R2UR UR10, R6 ;  /* 0x00000000060a72ca */ /* 0x000fe200000e0000 */
[----:B------:R-:W-:Y:S01]  /*8d00*/  UMOV UR8, UR6 ;  /* 0x0000000600087c82 */ /* 0x000fe20008000000 */
[----:B------:R-:W-:Y:S01]  /*8d10*/  R2UR UR11, R7 ;  /* 0x00000000070b72ca */ /* 0x000fe200000e0000 */
[----:B------:R-:W-:Y:S01]  /*8d20*/  UMOV UR9, 0x40000040 ;  /* 0x4000004000097882 */ /* 0x000fe20000000000 */
[----:B------:R-:W-:Y:S01]  /*8d30*/  VIADD R6, R4, 0x6 ;  /* 0x0000000604067836 */ /* 0x000fe20000000000 */
[----:B------:R-:W-:Y:S01]  /*8d40*/  UIADD3 UR6, UR4, 0x6, URZ ;  /* 0x0000000604067890 */ /* 0x000fe2000fffe03f */
[----:B------:R-:W-:Y:S02]  /*8d50*/  IMAD.MOV.U32 R7, RZ, RZ, 0x40000040 ;  /* 0x40000040ff077424 */ /* 0x000fe400078e00ff */
[----:B0-----:R-:W-:Y:S02]  /*8d60*/  IMAD.U32 R8, RZ, RZ, UR8 ;  /* 0x00000008ff087e24 */ /* 0x001fe4000f8e00ff */
        /* <DEDUP_REMOVED lines=100> */
[----:B------:R-:W-:Y:S02]  /*93b0*/  VIADD R6, R4, 0x606 ;  /* 0x0000060604067836 */ /* 0x000fe40000000000 */
[----:B------:R-:W-:Y:S02]  /*93c0*/  IMAD.MOV.U32 R7, RZ, RZ, 0x40000040 ;  /* 0x40000040ff077424 */ /* 0x000fe400078e00ff */
[----:B0-----:R-:W-:Y:S01]  /*93d0*/  IMAD.U32 R8, RZ, RZ, UR8 ;  /* 0x00000008ff087e24 */ /* 0x001fe2000f8e00ff */
[----:B------:R-:W-:Y:S01]  /*93e0*/  R2UR UR54, R6 ;  /* 0x00000000063672ca */ /* 0x000fe200000e0000 */
[----:B------:R-:W-:Y:S01]  /*93f0*/  VIADD R6, R4, 0x900 ;  /* 0x0000090004067836 */ /* 0x000fe20000000000 */
[----:B------:R-:W-:Y:S01]  /*9400*/  R2UR UR55, R7 ;  /* 0x00000000073772ca */ /* 0x000fe200000e0000 */
[----:B------:R-:W-:-:S02]  /*9410*/  IMAD.MOV.U32 R7, RZ, RZ, 0x40000040 ;  /* 0x40000040ff077424 */ /* 0x000fc400078e00ff */
[----:B------:R-:W-:Y:S01]  /*9420*/  IMAD.U32 R9, RZ, RZ, UR9 ;  /* 0x00000009ff097e24 */ /* 0x000fe2000f8e00ff */
[----:B------:R-:W-:Y:S01]  /*9430*/  R2UR UR50, R6 ;  /* 0x00000000063272ca */ /* 0x000fe200000e0000 */
[----:B------:R-:W-:Y:S01]  /*9440*/  VIADD R6, R4, 0x902 ;  /* 0x0000090204067836 */ /* 0x000fe20000000000 */
[----:B------:R-:W-:Y:S01]  /*9450*/  R2UR UR51, R7 ;  /* 0x00000000073372ca */ /* 0x000fe200000e0000 */
[----:B------:R-:W-:Y:S01]  /*9460*/  IMAD.MOV.U32 R7, RZ, RZ, 0x40000040 ;  /* 0x40000040ff077424 */ /* 0x000fe200078e00ff */
[----:B------:R0:W-:Y:S02]  /*9470*/  STL.64 [R1], R8 ;  /* 0x0000000801007387 */ /* 0x0001e40000100a00 */
[----:B------:R-:W-:Y:S01]  /*9480*/  R2UR UR46, R6 ;  /* 0x00000000062e72ca */ /* 0x000fe200000e0000 */
[----:B------:R-:W-:Y:S01]  /*9490*/  VIADD R6, R4, 0x904 ;  /* 0x0000090404067836 */ /* 0x000fe20000000000 */
[----:B------:R-:W-:Y:S01]  /*94a0*/  R2UR UR47, R7 ;  /* 0x00000000072f72ca */ /* 0x000fe200000e0000 */
[----:B------:R-:W-:-:S02]  /*94b0*/  IMAD.MOV.U32 R7, RZ, RZ, 0x40000040 ;  /* 0x40000040ff077424 */ /* 0x000fc400078e00ff */
[----:B------:R-:W-:Y:S01]  /*94c0*/  VIADD R4, R4, 0x906 ;  /* 0x0000090604047836 */ /* 0x000fe20000000000 */
[----:B------:R-:W-:Y:S02]  /*94d0*/  R2UR UR42, R6 ;  /* 0x00000000062a72ca */ /* 0x000fe400000e0000 */
[----:B------:R-:W-:Y:S02]  /*94e0*/  R2UR UR43, R7 ;  /* 0x00000000072b72ca */ /* 0x000fe400000e0000 */
[----:B------:R-:W-:Y:S01]  /*94f0*/  R2UR UR38, R4 ;  /* 0x00000000042672ca */ /* 0x000fe200000e0000 */
        /* <DEDUP_REMOVED lines=14> */
[----:B------:R-:W-:Y:S01]  /*95e0*/  HGMMA.64x96x16.F32.BF16 R24, gdesc[UR40], R24, gsb0 ;  /* 0x01600000281879f0 */ /* 0x000fe20008001818 */
[----:B------:R-:W-:Y:S02]  /*95f0*/  ULDC UR42, c[0x0][0xa80] ;  /* 0x0002a000002a7ab9 */ /* 0x000fe40000000800 */
[----:B------:R-:W-:Y:S02]  /*9600*/  WARPGROUP.DEPBAR.LE gsb0, 0x0 ;  /* 0x00008000000079c5 */ /* 0x000fe40000010000 */
[----:B------:R-:W-:-:S06]  /*9610*/  WARPGROUP.ARRIVE ;  /* 0x00000000000079c5 */ /* 0x000fcc0000000000 */
[----:B------:R-:W-:Y:S01]  /*9620*/  HGMMA.64x96x16.F32.BF16 R24, gdesc[UR36], R24, gsb0 ;  /* 0x01600000241879f0 */ /* 0x000fe20008001818 */
[----:B------:R-:W-:Y:S01]  /*9630*/  ULDC UR38, c[0x0][0xa80] ;  /* 0x0002a00000267ab9 */ /* 0x000fe20000000800 */
[----:B------:R-:W-:Y:S01]  /*9640*/  ULOP3.LUT UR39, UR5, 0x3000000, URZ, 0xfc, !UPT ;  /* 0x0300000005277892 */ /* 0x000fe2000f8efc3f */
[----:B------:R-:W-:Y:S02]  /*9650*/  WARPGROUP.DEPBAR.LE gsb0, 0x0 ;  /* 0x00008000000079c5 */ /* 0x000fe40000010000 */
[----:B------:R-:W-:Y:S02]  /*9660*/  FSEL R5, R24, -INF , P3 ;  /* 0xff80000018057808 */ /* 0x000fe40001800000 */
[----:B------:R-:W-:Y:S02]  /*9670*/  FSEL R25, R25, -INF , P5 ;  /* 0xff80000019197808 */ /* 0x000fe40002800000 */
[----:B------:R-:W-:Y:S02]  /*9680*/  FSEL R7, R28, -INF , P4 ;  /* 0xff8000001c077808 */ /* 0x000fe40002000000 */
[----:B------:R-:W-:-:S02]  /*9690*/  FMNMX.FTZ R14, R5, R25, !PT ;  /* 0x00000019050e7209 */ /* 0x000fc40007810000 */
[----:B------:R-:W-:Y:S02]  /*96a0*/  FSEL R26, R26, -INF , P3 ;  /* 0xff8000001a1a7808 */ /* 0x000fe40001800000 */
[C---:B------:R-:W-:Y:S02]  /*96b0*/  ISETP.GT.AND P3, PT, R0.reuse, 0x10, PT ;  /* 0x000000100000780c */ /* 0x040fe40003f64270 */
        /* <DEDUP_REMOVED lines=12> */
[----:B0-----:R-:W-:Y:S02]  /*9780*/  FSEL R9, R36, -INF , P4 ;  /* 0xff80000024097808 */ /* 0x001fe40002000000 */
[----:B------:R-:W-:Y:S02]  /*9790*/  FMNMX.FTZ R20, R6, R13, !PT ;  /* 0x0000000d06147209 */ /* 0x000fe40007810000 */
[----:B------:R-:W-:Y:S02]  /*97a0*/  FMNMX.FTZ R13, R26, R12, !PT ;  /* 0x0000000c1a0d7209 */ /* 0x000fe40007810000 */
[----:B------:R-:W-:-:S02]  /*97b0*/  FSEL R171, R34, -INF , P3 ;  /* 0xff80000022ab7808 */ /* 0x000fc40001800000 */
[----:B------:R-:W-:Y:S02]  /*97c0*/  ISETP.GT.AND P3, PT, R0, 0x20, PT ;  /* 0x000000200000780c */ /* 0x000fe40003f64270 */
[----:B------:R-:W-:Y:S02]  /*97d0*/  FSEL R11, R37, -INF , P2 ;  /* 0xff800000250b7808 */ /* 0x000fe40001000000 */
[----:B------:R-:W-:Y:S02]  /*97e0*/  FMNMX.FTZ R28, R9, R20, !PT ;  /* 0x00000014091c7209 */ /* 0x000fe40007810000 */
[----:B------:R-:W-:Y:S02]  /*97f0*/  FMNMX.FTZ R13, R30, R13, !PT ;  /* 0x0000000d1e0d7209 */ /* 0x000fe40007810000 */
[----:B------:R-:W-:Y:S02]  /*9800*/  FSEL R169, R35, -INF , P5 ;  /* 0xff80000023a97808 */ /* 0x000fe40002800000 */
[----:B------:R-:W-:-:S02]  /*9810*/  ISETP.GT.AND P5, PT, R0, 0x21, PT ;  /* 0x000000210000780c */ /* 0x000fc40003fa4270 */
[----:B------:R-:W-:Y:S02]  /*9820*/  FSEL R173, R40, -INF , P3 ;  /* 0xff80000028ad7808 */ /* 0x000fe40001800000 */
[----:B------:R-:W-:Y:S02]  /*9830*/  FMNMX.FTZ R32, R11, R28, !PT ;  /* 0x0000001c0b207209 */ /* 0x000fe40007810000 */
[----:B------:R-:W-:Y:S02]  /*9840*/  FMNMX.FTZ R28, R24, R13, !PT ;  /* 0x0000000d181c7209 */ /* 0x000fe40007810000 */
[----:B------:R-:W-:Y:S02]  /*9850*/  FSEL R8, R38, -INF , P4 ;  /* 0xff80000026087808 */ /* 0x000fe40002000000 */
[----:B------:R-:W-:Y:S02]  /*9860*/  ISETP.GT.AND P4, PT, R0, 0x28, PT ;  /* 0x000000280000780c */ /* 0x000fe40003f84270 */
[----:B------:R-:W-:-:S02]  /*9870*/  FSEL R172, R41, -INF , P5 ;  /* 0xff80000029ac7808 */ /* 0x000fc40002800000 */
[----:B------:R-:W-:Y:S02]  /*9880*/  FMNMX.FTZ R13, R173, R32, !PT ;  /* 0x00000020ad0d7209 */ /* 0x000fe40007810000 */
[----:B------:R-:W-:Y:S02]  /*9890*/  FMNMX.FTZ R28, R171, R28, !PT ;  /* 0x0000001cab1c7209 */ /* 0x000fe40007810000 */
[----:B------:R-:W-:Y:S02]  /*98a0*/  FSEL R10, R39, -INF , P2 ;  /* 0xff800000270a7808 */ /* 0x000fe40001000000 */
[----:B------:R-:W-:Y:S02]  /*98b0*/  ISETP.GT.AND P2, PT, R0, 0x29, PT ;  /* 0x000000290000780c */ /* 0x000fe40003f44270 */
[----:B------:R-:W-:Y:S02]  /*98c0*/  FSEL R15, R44, -INF , P4 ;  /* 0xff8000002c0f7808 */ /* 0x000fe40002000000 */
[----:B------:R-:W-:-:S02]  /*98d0*/  FMNMX.FTZ R32, R172, R13, !PT ;  /* 0x0000000dac207209 */ /* 0x000fc40007810000 */
[----:B------:R-:W-:Y:S02]  /*98e0*/  FMNMX.FTZ R13, R169, R28, !PT ;  /* 0x0000001ca90d7209 */ /* 0x000fe40007810000 */
[----:B------:R-:W-:Y:S02]  /*98f0*/  FSEL R177, R42, -INF , P3 ;  /* 0xff8000002ab17808 */ /* 0x000fe40001800000 */
[----:B------:R-:W-:Y:S02]  /*9900*/  ISETP.GT.AND P3, PT, R0, 0x30, PT ;  /* 0x000000300000780c */ /* 0x000fe40003f64270 */
[----:B------:R-:W-:Y:S02]  /*9910*/  FSEL R21, R45, -INF , P2 ;  /* 0xff8000002d157808 */ /* 0x000fe40001000000 */
[----:B------:R-:W-:Y:S02]  /*9920*/  FMNMX.FTZ R32, R15, R32, !PT ;  /* 0x000000200f207209 */ /* 0x000fe40007810000 */
[----:B------:R-:W-:-:S02]  /*9930*/  FMNMX.FTZ R13, R8, R13, !PT ;  /* 0x0000000d080d7209 */ /* 0x000fc40007810000 */
[----:B------:R-:W-:Y:S02]  /*9940*/  FSEL R174, R43, -INF , P5 ;  /* 0xff8000002bae7808 */ /* 0x000fe40002800000 */
[----:B------:R-:W-:Y:S02]  /*9950*/  ISETP.GT.AND P5, PT, R0, 0x31, PT ;  /* 0x000000310000780c */ /* 0x000fe40003fa4270 */
[----:B------:R-:W-:Y:S02]  /*9960*/  FSEL R178, R48, -INF , P3 ;  /* 0xff80000030b27808 */ /* 0x000fe40001800000 */
        /* <DEDUP_REMOVED lines=18> */
[----:B------:R-:W-:Y:S02]  /*9a90*/  FSEL R185, R56, -INF , P3 ;  /* 0xff80000038b97808 */ /* 0x000fe40001800000 */
[----:B------:R-:W-:Y:S02]  /*9aa0*/  FMNMX.FTZ R28, R157, R28, !PT ;  /* 0x0000001c9d1c7209 */ /* 0x000fe40007810000 */
[----:B------:R-:W-:-:S02]  /*9ab0*/  ISETP.GT.AND P5, PT, R0, 0x41, PT ;  /* 0x000000410000780c */ /* 0x000fc40003fa4270 */
[----:B------:R-:W-:Y:S02]  /*9ac0*/  FMNMX.FTZ R13, R20, R13, !PT ;  /* 0x0000000d140d7209 */ /* 0x000fe40007810000 */
[----:B------:R-:W-:Y:S02]  /*9ad0*/  FSEL R180, R54, -INF , P4 ;  /* 0xff80000036b47808 */ /* 0x000fe40002000000 */
[----:B------:R-:W-:Y:S02]  /*9ae0*/  FMNMX.FTZ R32, R185, R28, !PT ;  /* 0x0000001cb9207209 */ /* 0x000fe40007810000 */
[----:B------:R-:W-:Y:S02]  /*9af0*/  ISETP.GT.AND P4, PT, R0, 0x48, PT ;  /* 0x000000480000780c */ /* 0x000fe40003f84270 */
[----:B------:R-:W-:Y:S02]  /*9b00*/  FSEL R183, R57, -INF , P5 ;  /* 0xff80000039b77808 */ /* 0x000fe40002800000 */
        /* <DEDUP_REMOVED lines=17> */
[----:B------:R-:W-:Y:S02]  /*9c20*/  FSEL R159, R63, -INF , P2 ;  /* 0xff8000003f9f7808 */ /* 0x000fe40001000000 */
[----:B------:R-:W-:-:S02]  /*9c30*/  ISETP.GT.AND P4, PT, R0, 0x58, PT ;  /* 0x000000580000780c */ /* 0x000fc40003f84270 */
[----:B------:R-:W-:Y:S02]  /*9c40*/  ISETP.GT.AND P2, PT, R0, 0x59, PT ;  /* 0x000000590000780c */ /* 0x000fe40003f44270 */
[----:B------:R-:W-:Y:S02]  /*9c50*/  FSEL R195, R65, -INF , P5 ;  /* 0xff80000041c37808 */ /* 0x000fe40002800000 */
[----:B------:R-:W-:Y:S02]  /*9c60*/  FMNMX.FTZ R28, R196, R27, !PT ;  /* 0x0000001bc41c7209 */ /* 0x000fe40007810000 */
[----:B------:R-:W-:Y:S02]  /*9c70*/  FMNMX.FTZ R0, R192, R13, !PT ;  /* 0x0000000dc0007209 */ /* 0x000fe40007810000 */
[----:B------:R-:W-:Y:S02]  /*9c80*/  FSEL R193, R68, -INF , P4 ;  /* 0xff80000044c17808 */ /* 0x000fe40002000000 */
[----:B------:R-:W-:-:S02]  /*9c90*/  FMNMX.FTZ R28, R195, R28, !PT ;  /* 0x0000001cc31c7209 */ /* 0x000fc40007810000 */
[----:B------:R-:W-:Y:S02]  /*9ca0*/  FMNMX.FTZ R13, R191, R0, !PT ;  /* 0x00000000bf0d7209 */ /* 0x000fe40007810000 */
[----:B------:R-:W-:Y:S02]  /*9cb0*/  FSEL R194, R69, -INF , P2 ;  /* 0xff80000045c27808 */ /* 0x000fe40001000000 */
[----:B------:R-:W-:Y:S02]  /*9cc0*/  FMNMX.FTZ R27, R193, R28, !PT ;  /* 0x0000001cc11b7209 */ /* 0x000fe40007810000 */
[----:B------:R-:W-:Y:S02]  /*9cd0*/  FMNMX.FTZ R0, R186, R13, !PT ;  /* 0x0000000dba007209 */ /* 0x000fe40007810000 */
[----:B------:R-:W-:Y:S02]  /*9ce0*/  FMNMX.FTZ R27, R194, R27, !PT ;  /* 0x0000001bc21b7209 */ /* 0x000fe40007810000 */
[----:B------:R-:W-:-:S02]  /*9cf0*/  FSEL R190, R66, -INF , P3 ;  /* 0xff80000042be7808 */ /* 0x000fc40001800000 */
[----:B------:R-:W-:Y:S01]  /*9d00*/  FMNMX.FTZ R13, R159, R0, !PT ;  /* 0x000000009f0d7209 */ /* 0x000fe20007810000 */
[----:B------:R-:W0:Y:S01]  /*9d10*/  SHFL.BFLY PT, R28, R27, 0x2, 0x1f ;  /* 0x0c401f001b1c7f89 */ /* 0x000e2200000e0000 */
[----:B------:R-:W-:Y:S02]  /*9d20*/  FSEL R189, R67, -INF , P5 ;  /* 0xff80000043bd7808 */ /* 0x000fe40002800000 */
[----:B------:R-:W-:Y:S02]  /*9d30*/  FMNMX.FTZ R0, R190, R13, !PT ;  /* 0x0000000dbe007209 */ /* 0x000fe40007810000 */
[----:B------:R-:W-:Y:S02]  /*9d40*/  FSEL R160, R70, -INF , P4 ;  /* 0xff80000046a07808 */ /* 0x000fe40002000000 */
[----:B------:R-:W-:Y:S02]  /*9d50*/  FMNMX.FTZ R13, R189, R0, !PT ;  /* 0x00000000bd0d7209 */ /* 0x000fe40007810000 */
[----:B------:R-:W-:-:S02]  /*9d60*/  FSEL R168, R71, -INF , P2 ;  /* 0xff80000047a87808 */ /* 0x000fc40001000000 */
[----:B------:R-:W-:-:S04]  /*9d70*/  FMNMX.FTZ R13, R160, R13, !PT ;  /* 0x0000000da00d7209 */ /* 0x000fc80007810000 */
[----:B------:R-:W-:-:S05]  /*9d80*/  FMNMX.FTZ R13, R168, R13, !PT ;  /* 0x0000000da80d7209 */ /* 0x000fca0007810000 */
[----:B------:R-:W1:Y:S01]  /*9d90*/  SHFL.BFLY PT, R0, R13, 0x2, 0x1f ;  /* 0x0c401f000d007f89 */ /* 0x000e6200000e0000 */
[----:B0-----:R-:W-:-:S05]  /*9da0*/  FMNMX.FTZ R28, R27, R28, !PT ;  /* 0x0000001c1b1c7209 */ /* 0x001fca0007810000 */
[----:B------:R-:W0:Y:S01]  /*9db0*/  SHFL.BFLY PT, R31, R28, 0x1, 0x1f ;  /* 0x0c201f001c1f7f89 */ /* 0x000e2200000e0000 */
[----:B-1----:R-:W-:Y:S01]  /*9dc0*/  FMNMX.FTZ R27, R13, R0, !PT ;  /* 0x000000000d1b7209 */ /* 0x002fe20007810000 */
[----:B------:R-:W-:-:S04]  /*9dd0*/  IMAD.MOV.U32 R13, RZ, RZ, 0xc00 ;  /* 0x00000c00ff0d7424 */ /* 0x000fc800078e00ff */
[----:B------:R-:W1:Y:S01]  /*9de0*/  SHFL.BFLY PT, R32, R27, 0x1, 0x1f ;  /* 0x0c201f001b207f89 */ /* 0x000e6200000e0000 */
[----:B0-----:R-:W-:-:S04]  /*9df0*/  FMNMX.FTZ R0, R28, R31, !PT ;  /* 0x0000001f1c007209 */ /* 0x001fc80007810000 */
[C---:B------:R-:W-:Y:S01]  /*9e00*/  FSETP.NEU.FTZ.AND P2, PT, R0.reuse, -INF , PT ;  /* 0xff8000000000780b */ /* 0x040fe20003f5d000 */
[----:B------:R-:W-:-:S05]  /*9e10*/  FMUL.FTZ R162, R0, UR38 ;  /* 0x0000002600a27c20 */ /* 0x000fca0008410000 */
[----:B------:R-:W-:-:S05]  /*9e20*/  FSEL R162, R162, RZ, P2 ;  /* 0x000000ffa2a27208 */ /* 0x000fca0001000000 */
[--C-:B------:R-:W-:Y:S01]  /*9e30*/  FFMA.FTZ R197, R5, UR38, -R162.reuse ;  /* 0x0000002605c57c23 */ /* 0x100fe200080108a2 */
[--C-:B------:R-:W-:Y:S01]  /*9e40*/  FFMA.FTZ R165, R7, UR38, -R162.reuse ;  /* 0x0000002607a57c23 */ /* 0x100fe200080108a2 */
[----:B------:R-:W-:Y:S01]  /*9e50*/  IADD3 R7, -R72, 0xb, RZ ;  /* 0x0000000b48077810 */ /* 0x000fe20007ffe1ff */
[--C-:B------:R-:W-:Y:S01]  /*9e60*/  FFMA.FTZ R188, R25, UR38, -R162.reuse ;  /* 0x0000002619bc7c23 */ /* 0x100fe200080108a2 */
[--C-:B------:R-:W-:Y:S01]  /*9e70*/  FFMA.FTZ R161, R29, UR38, -R162.reuse ;  /* 0x000000261da17c23 */ /* 0x100fe200080108a2 */
[----:B-1----:R-:W-:Y:S01]  /*9e80*/  FMNMX.FTZ R5, R27, R32, !PT ;  /* 0x000000201b057209 */ /* 0x002fe20007810000 */
[----:B------:R-:W-:Y:S01]  /*9e90*/  MUFU.EX2 R197, R197 ;  /* 0x000000c500c57308 */ /* 0x000fe20000000800 */
[--C-:B------:R-:W-:Y:S01]  /*9ea0*/  FFMA.FTZ R4, R4, UR38, -R162.reuse ;  /* 0x0000002604047c23 */ /* 0x100fe200080108a2 */
[--C-:B------:R-:W-:Y:S01]  /*9eb0*/  FFMA.FTZ R6, R6, UR38, -R162.reuse ;  /* 0x0000002606067c23 */ /* 0x100fe200080108a2 */
[C---:B------:R-:W-:Y:S01]  /*9ec0*/  FSETP.NEU.FTZ.AND P2, PT, R5.reuse, -INF , PT ;  /* 0xff8000000500780b */ /* 0x040fe20003f5d000 */
[----:B------:R-:W-:Y:S01]  /*9ed0*/  FMUL.FTZ R163, R5, UR38 ;  /* 0x0000002605a37c20 */ /* 0x000fe20008410000 */
[--C-:B------:R-:W-:Y:S01]  /*9ee0*/  FFMA.FTZ R175, R21, UR38, -R162.reuse ;  /* 0x0000002615af7c23 */ /* 0x100fe200080108a2 */
[--C-:B------:R-:W-:Y:S01]  /*9ef0*/  FFMA.FTZ R173, R173, UR38, -R162.reuse ;  /* 0x00000026adad7c23 */ /* 0x100fe200080108a2 */
[--C-:B------:R-:W-:Y:S01]  /*9f00*/  FFMA.FTZ R172, R172, UR38, -R162.reuse ;  /* 0x00000026acac7c23 */ /* 0x100fe200080108a2 */
[----:B------:R-:W0:Y:S01]  /*9f10*/  MUFU.EX2 R188, R188 ;  /* 0x000000bc00bc7308 */ /* 0x000e220000000800 */
[----:B------:R-:W-:Y:S01]  /*9f20*/  FSEL R163, R163, RZ, P2 ;  /* 0x000000ffa3a37208 */ /* 0x000fe20001000000 */
[--C-:B------:R-:W-:Y:S01]  /*9f30*/  FFMA.FTZ R15, R15, UR38, -R162.reuse ;  /* 0x000000260f0f7c23 */ /* 0x100fe200080108a2 */
[--C-:B------:R-:W-:Y:S01]  /*9f40*/  FFMA.FTZ R176, R176, UR38, -R162.reuse ;  /* 0x00000026b0b07c23 */ /* 0x100fe200080108a2 */
[--C-:B------:R-:W-:Y:S01]  /*9f50*/  FFMA.FTZ R156, R156, UR38, -R162.reuse ;  /* 0x000000269c9c7c23 */ /* 0x100fe200080108a2 */
[----:B------:R-:W-:Y:S01]  /*9f60*/  FFMA.FTZ R157, R157, UR38, -R162 ;  /* 0x000000269d9d7c23 */ /* 0x000fe200080108a2 */
        /* <DEDUP_REMOVED lines=11> */
[----:B------:R-:W-:Y:S01]  /*a020*/  IMAD R12, R22, R13, UR39 ;  /* 0x00000027160c7e24 */ /* 0x000fe2000f8e020d */
[----:B0-----:R-:W-:Y:S01]  /*a030*/  F2FP.BF16.F32.PACK_AB R152, R188, R197 ;  /* 0x000000c5bc98723e */ /* 0x001fe200000010ff */
[----:B------:R-:W-:-:S02]  /*a040*/  IMAD.MOV.U32 R13, RZ, RZ, 0x40000040 ;  /* 0x40000040ff0d7424 */ /* 0x000fc400078e00ff */
[--C-:B------:R-:W-:Y:S01]  /*a050*/  FFMA.FTZ R169, R169, UR38, -R163.reuse ;  /* 0x00000026a9a97c23 */ /* 0x100fe200080108a3 */
[--C-:B------:R-:W-:Y:S01]  /*a060*/  FFMA.FTZ R10, R10, UR38, -R163.reuse ;  /* 0x000000260a0a7c23 */ /* 0x100fe200080108a3 */
[----:B------:R-:W-:Y:S01]  /*a070*/  R2UR UR6, R12 ;  /* 0x000000000c0672ca */ /* 0x000fe200000e0000 */
[----:B------:R-:W-:Y:S01]  /*a080*/  MUFU.EX2 R166, R166 ;  /* 0x000000a600a67308 */ /* 0x000fe20000000800 */
[----:B------:R-:W-:Y:S01]  /*a090*/  R2UR UR7, R13 ;  /* 0x000000000d0772ca */ /* 0x000fe200000e0000 */
[--C-:B----4-:R-:W-:Y:S01]  /*a0a0*/  FFMA.FTZ R170, R11, UR38, -R162.reuse ;  /* 0x000000260baa7c23 */ /* 0x110fe200080108a2 */
[--C-:B------:R-:W-:Y:S01]  /*a0b0*/  FFMA.FTZ R11, R171, UR38, -R163.reuse ;  /* 0x00000026ab0b7c23 */ /* 0x100fe200080108a3 */
[----:B------:R-:W-:Y:S01]  /*a0c0*/  FFMA.FTZ R13, R9, UR38, -R162 ;  /* 0x00000026090d7c23 */ /* 0x000fe200080108a2 */
[--C-:B------:R-:W-:Y:S01]  /*a0d0*/  FFMA.FTZ R171, R8, UR38, -R163.reuse ;  /* 0x0000002608ab7c23 */ /* 0x100fe200080108a3 */
[----:B------:R-:W-:Y:S02]  /*a0e0*/  VIADD R8, R12, 0x80 ;  /* 0x000000800c087836 */ /* 0x000fe40000000000 */
[----:B------:R-:W-:Y:S01]  /*a0f0*/  FFMA.FTZ R21, R177, UR38, -R163 ;  /* 0x00000026b1157c23 */ /* 0x000fe200080108a3 */
[----:B------:R-:W0:Y:S01]  /*a100*/  MUFU.EX2 R167, R167 ;  /* 0x000000a700a77308 */ /* 0x000e220000000800 */
[----:B---3--:R-:W-:Y:S01]  /*a110*/  F2FP.BF16.F32.PACK_AB R154, R161, R165 ;  /* 0x000000a5a19a723e */ /* 0x008fe200000010ff */
[----:B------:R-:W-:-:S02]  /*a120*/  IMAD.MOV.U32 R9, RZ, RZ, 0x40000040 ;  /* 0x40000040ff097424 */ /* 0x000fc400078e00ff */
        /* <DEDUP_REMOVED lines=19> */
[--C-:B------:R-:W-:Y:S01]  /*a260*/  FFMA.FTZ R191, R196, UR38, -R162.reuse ;  /* 0x00000026c4bf7c23 */ /* 0x100fe200080108a2 */
[--C-:B------:R-:W-:Y:S01]  /*a270*/  FFMA.FTZ R192, R195, UR38, -R162.reuse ;  /* 0x00000026c3c07c23 */ /* 0x100fe200080108a2 */
[----:B------:R-:W0:Y:S01]  /*a280*/  MUFU.EX2 R4, R4 ;  /* 0x0000000400047308 */ /* 0x000e220000000800 */
[--C-:B------:R-:W-:Y:S01]  /*a290*/  FFMA.FTZ R193, R193, UR38, -R162.reuse ;  /* 0x00000026c1c17c23 */ /* 0x100fe200080108a2 */
[----:B------:R-:W-:Y:S01]  /*a2a0*/  FFMA.FTZ R162, R194, UR38, -R162 ;  /* 0x00000026c2a27c23 */ /* 0x000fe200080108a2 */
[--C-:B------:R-:W-:Y:S01]  /*a2b0*/  FFMA.FTZ R190, R190, UR38, -R163.reuse ;  /* 0x00000026bebe7c23 */ /* 0x100fe200080108a3 */
[--C-:B------:R-:W-:Y:S01]  /*a2c0*/  FFMA.FTZ R189, R189, UR38, -R163.reuse ;  /* 0x00000026bdbd7c23 */ /* 0x100fe200080108a3 */
[--C-:B------:R-:W-:Y:S01]  /*a2d0*/  FFMA.FTZ R160, R160, UR38, -R163.reuse ;  /* 0x00000026a0a07c23 */ /* 0x100fe200080108a3 */
[----:B------:R-:W-:Y:S01]  /*a2e0*/  FFMA.FTZ R163, R168, UR38, -R163 ;  /* 0x00000026a8a37c23 */ /* 0x000fe200080108a3 */
[----:B------:R-:W-:Y:S01]  /*a2f0*/  FADD.FTZ R188, R197, R188 ;  /* 0x000000bcc5bc7221 */ /* 0x000fe20000010000 */
[----:B------:R-:W4:Y:S01]  /*a300*/  MUFU.EX2 R6, R6 ;  /* 0x0000000600067308 */ /* 0x000f220000000800 */
[----:B---3--:R-:W-:Y:S01]  /*a310*/  F2FP.BF16.F32.PACK_AB R155, R198, R164 ;  /* 0x000000a4c69b723e */ /* 0x008fe200000010ff */
[----:B------:R-:W-:Y:S01]  /*a320*/  FADD.FTZ R166, R166, R167 ;  /* 0x000000a7a6a67221 */ /* 0x000fe20000010000 */
[----:B------:R-:W-:Y:S01]  /*a330*/  FADD.FTZ R188, R165, R188 ;  /* 0x000000bca5bc7221 */ /* 0x000fe20000010000 */
[----:B------:R-:W-:Y:S01]  /*a340*/  ISETP.GE.AND P2, PT, R199, 0x61, PT ;  /* 0x00000061c700780c */ /* 0x000fe20003f46270 */
[----:B--2---:R-:W-:Y:S01]  /*a350*/  WARPGROUP.ARRIVE ;  /* 0x00000000000079c5 */ /* 0x004fe20000000000 */
[----:B------:R-:W-:Y:S01]  /*a360*/  FADD.FTZ R164, R164, R166 ;  /* 0x000000a6a4a47221 */ /* 0x000fe20000010000 */
[----:B------:R-:W-:Y:S01]  /*a370*/  FADD.FTZ R161, R161, R188 ;  /* 0x000000bca1a17221 */ /* 0x000fe20000010000 */
[----:B------:R-:W2:Y:S01]  /*a380*/  MUFU.EX2 R13, R13 ;  /* 0x0000000d000d7308 */ /* 0x000ea20000000800 */
[----:B------:R-:W-:-:S02]  /*a390*/  @!P1 VIADD R3, R3, 0x32460 ;  /* 0x0003246003039836 */ /* 0x000fc40000000000 */
[----:B------:R-:W-:Y:S01]  /*a3a0*/  FADD.FTZ R164, R198, R164 ;  /* 0x000000a4c6a47221 */ /* 0x000fe20000010000 */
[----:B------:R-:W-:Y:S01]  /*a3b0*/  HGMMA.64x256x16.F32.BF16 R24, R152, gdesc[UR4].tnspB, RZ, !UPT, gsb0 ;  /* 0x43e0000498187df0 */ /* 0x000fe2000c0018ff */
[----:B------:R-:W-:Y:S01]  /*a3c0*/  R2UR UR6, R8 ;  /* 0x00000000080672ca */ /* 0x000fe200000e0000 */
[----:B------:R-:W-:Y:S01]  /*a3d0*/  VIADD R8, R12, 0x100 ;  /* 0x000001000c087836 */ /* 0x000fe20000000000 */
[----:B------:R-:W-:Y:S01]  /*a3e0*/  R2UR UR7, R9 ;  /* 0x00000000090772ca */ /* 0x000fe200000e0000 */
[----:B------:R-:W-:Y:S01]  /*a3f0*/  IMAD.MOV.U32 R9, RZ, RZ, 0x40000040 ;  /* 0x40000040ff097424 */ /* 0x000fe200078e00ff */
[----:B------:R-:W3:Y:S01]  /*a400*/  MUFU.EX2 R170, R170 ;  /* 0x000000aa00aa7308 */ /* 0x000ee20000000800 */
[----:B0-----:R-:W-:Y:S01]  /*a410*/  FADD.FTZ R161, R4, R161 ;  /* 0x000000a104a17221 */ /* 0x001fe20000010000 */
[----:B------:R-:W-:-:S03]  /*a420*/  @!P1 PRMT R3, RZ, 0x654, R3 ;  /* 0x00000654ff039816 */ /* 0x000fc60000000003 */
[----:B----4-:R-:W-:-:S03]  /*a430*/  FADD.FTZ R161, R6, R161 ;  /* 0x000000a106a17221 */ /* 0x010fc60000010000 */
[----:B------:R-:W0:Y:S01]  /*a440*/  MUFU.EX2 R11, R11 ;  /* 0x0000000b000b7308 */ /* 0x000e220000000800 */
[----:B--2---:R-:W-:-:S07]  /*a450*/  FADD.FTZ R161, R13, R161 ;  /* 0x000000a10da17221 */ /* 0x004fce0000010000 */
[----:B------:R-:W2:Y:S01]  /*a460*/  MUFU.EX2 R169, R169 ;  /* 0x000000a900a97308 */ /* 0x000ea20000000800 */
[----:B---3--:R-:W-:-:S07]  /*a470*/  FADD.FTZ R161, R170, R161 ;  /* 0x000000a1aaa17221 */ /* 0x008fce0000010000 */
[----:B------:R-:W3:Y:S01]  /*a480*/  MUFU.EX2 R171, R171 ;  /* 0x000000ab00ab7308 */ /* 0x000ee20000000800 */
[----:B0-----:R-:W-:-:S07]  /*a490*/  FADD.FTZ R164, R11, R164 ;  /* 0x000000a40ba47221 */ /* 0x001fce0000010000 */
[----:B------:R-:W0:Y:S01]  /*a4a0*/  MUFU.EX2 R10, R10 ;  /* 0x0000000a000a7308 */ /* 0x000e220000000800 */
[----:B--2---:R-:W-:-:S07]  /*a4b0*/  FADD.FTZ R164, R169, R164 ;  /* 0x000000a4a9a47221 */ /* 0x004fce0000010000 */
[----:B------:R-:W2:Y:S01]  /*a4c0*/  MUFU.EX2 R173, R173 ;  /* 0x000000ad00ad7308 */ /* 0x000ea20000000800 */
[----:B---3--:R-:W-:-:S07]  /*a4d0*/  FADD.FTZ R164, R171, R164 ;  /* 0x000000a4aba47221 */ /* 0x008fce0000010000 */
[----:B------:R-:W3:Y:S01]  /*a4e0*/  MUFU.EX2 R172, R172 ;  /* 0x000000ac00ac7308 */ /* 0x000ee20000000800 */
[----:B0-----:R-:W-:-:S07]  /*a4f0*/  FADD.FTZ R164, R10, R164 ;  /* 0x000000a40aa47221 */ /* 0x001fce0000010000 */
[----:B------:R-:W-:Y:S01]  /*a500*/  MUFU.EX2 R15, R15 ;  /* 0x0000000f000f7308 */ /* 0x000fe20000000800 */
[----:B--2---:R-:W-:-:S07]  /*a510*/  FADD.FTZ R161, R173, R161 ;  /* 0x000000a1ada17221 */ /* 0x004fce0000010000 */
[----:B------:R-:W-:Y:S08]  /*a520*/  MUFU.EX2 R175, R175 ;  /* 0x000000af00af7308 */ /* 0x000ff00000000800 */
[----:B------:R-:W-:Y:S08]  /*a530*/  MUFU.EX2 R21, R21 ;  /* 0x0000001500157308 */ /* 0x000ff00000000800 */
[----:B------:R-:W0:Y:S08]  /*a540*/  MUFU.EX2 R174, R174 ;  /* 0x000000ae00ae7308 */ /* 0x000e300000000800 */
[----:B------:R-:W-:Y:S08]  /*a550*/  MUFU.EX2 R14, R14 ;  /* 0x0000000e000e7308 */ /* 0x000ff00000000800 */
[----:B------:R-:W2:Y:S08]  /*a560*/  MUFU.EX2 R20, R20 ;  /* 0x0000001400147308 */ /* 0x000eb00000000800 */
[----:B------:R-:W-:Y:S08]  /*a570*/  MUFU.EX2 R177, R177 ;  /* 0x000000b100b17308 */ /* 0x000ff00000000800 */
[----:B------:R-:W4:Y:S08]  /*a580*/  MUFU.EX2 R176, R176 ;  /* 0x000000b000b07308 */ /* 0x000f300000000800 */
        /* <DEDUP_REMOVED lines=20> */
[----:B------:R-:W-:Y:S02]  /*a6d0*/  F2FP.BF16.F32.PACK_AB R152, R6, R4 ;  /* 0x000000040698723e */ /* 0x000fe400000010ff */
[----:B------:R-:W-:Y:S02]  /*a6e0*/  F2FP.BF16.F32.PACK_AB R153, R169, R11 ;  /* 0x0000000ba999723e */ /* 0x000fe400000010ff */
[----:B------:R-:W-:Y:S01]  /*a6f0*/  F2FP.BF16.F32.PACK_AB R154, R170, R13 ;  /* 0x0000000daa9a723e */ /* 0x000fe200000010ff */
[----:B------:R-:W1:Y:S01]  /*a700*/  MUFU.EX2 R189, R189 ;  /* 0x000000bd00bd7308 */ /* 0x000e620000000800 */
[----:B------:R-:W-:-:S04]  /*a710*/  F2FP.BF16.F32.PACK_AB R155, R10, R171 ;  /* 0x000000ab0a9b723e */ /* 0x000fc800000010ff */
[----:B------:R-:W-:-:S03]  /*a720*/  WARPGROUP.ARRIVE ;  /* 0x00000000000079c5 */ /* 0x000fc60000000000 */
[----:B------:R-:W-:Y:S03]  /*a730*/  MUFU.EX2 R160, R160 ;  /* 0x000000a000a07308 */ /* 0x000fe60000000800 */
[----:B------:R-:W-:Y:S01]  /*a740*/  HGMMA.64x256x16.F32.BF16 R24, R152, gdesc[UR4].tnspB, R24, gsb0 ;  /* 0x43e0000498187df0 */ /* 0x000fe20008001818 */
[----:B------:R-:W-:Y:S01]  /*a750*/  R2UR UR6, R8 ;  /* 0x00000000080672ca */ /* 0x000fe200000e0000 */
[----:B------:R-:W-:Y:S01]  /*a760*/  VIADD R8, R12, 0x180 ;  /* 0x000001800c087836 */ /* 0x000fe20000000000 */
[----:B------:R-:W-:Y:S01]  /*a770*/  R2UR UR7, R9 ;  /* 0x00000000090772ca */ /* 0x000fe200000e0000 */
[----:B------:R-:W-:Y:S01]  /*a780*/  IMAD.MOV.U32 R9, RZ, RZ, 0x40000040 ;  /* 0x40000040ff097424 */ /* 0x000fe200078e00ff */
[----:B------:R-:W-:Y:S02]  /*a790*/  WARPGROUP.DEPBAR.LE gsb0, 0x0 ;  /* 0x00008000000079c5 */ /* 0x000fe40000010000 */
[C---:B---3--:R-:W-:Y:S01]  /*a7a0*/  F2FP.BF16.F32.PACK_AB R152, R172.reuse, R173 ;  /* 0x000000adac98723e */ /* 0x048fe200000010ff */
        /* <DEDUP_REMOVED lines=10> */
[----:B------:R-:W-:-:S06]  /*a850*/  FADD.FTZ R21, R20, R21 ;  /* 0x0000001514157221 */ /* 0x000fcc0000010000 */
[----:B------:R-:W-:Y:S01]  /*a860*/  HGMMA.64x256x16.F32.BF16 R24, R152, gdesc[UR4].tnspB, R24, gsb0 ;  /* 0x43e0000498187df0 */ /* 0x000fe20008001818 */
[----:B------:R-:W-:Y:S01]  /*a870*/  R2UR UR6, R8 ;  /* 0x00000000080672ca */ /* 0x000fe200000e0000 */
[----:B------:R-:W-:Y:S01]  /*a880*/  VIADD R8, R12, 0x200 ;  /* 0x000002000c087836 */ /* 0x000fe20000000000 */
[----:B------:R-:W-:Y:S01]  /*a890*/  R2UR UR7, R9 ;  /* 0x00000000090772ca */ /* 0x000fe200000e0000 */
[----:B------:R-:W-:Y:S01]  /*a8a0*/  IMAD.MOV.U32 R9, RZ, RZ, 0x40000040 ;  /* 0x40000040ff097424 */ /* 0x000fe200078e00ff */
[----:B------:R-:W-:Y:S02]  /*a8b0*/  WARPGROUP.DEPBAR.LE gsb0, 0x0 ;  /* 0x00008000000079c5 */ /* 0x000fe40000010000 */
[----:B----4-:R-:W-:Y:S01]  /*a8c0*/  F2FP.BF16.F32.PACK_AB R152, R176, R177 ;  /* 0x000000b1b098723e */ /* 0x010fe200000010ff */
        /* <DEDUP_REMOVED lines=11> */
[----:B------:R-:W-:-:S06]  /*a980*/  FADD.FTZ R181, R181, R180 ;  /* 0x000000b4b5b57221 */ /* 0x000fcc0000010000 */
[----:B------:R-:W-:Y:S01]  /*a990*/  HGMMA.64x256x16.F32.BF16 R24, R152, gdesc[UR4].tnspB, R24, gsb0 ;  /* 0x43e0000498187df0 */ /* 0x000fe20008001818 */
[----:B------:R-:W-:Y:S01]  /*a9a0*/  R2UR UR6, R8 ;  /* 0x00000000080672ca */ /* 0x000fe200000e0000 */
[----:B------:R-:W-:Y:S01]  /*a9b0*/  VIADD R8, R12, 0x280 ;  /* 0x000002800c087836 */ /* 0x000fe20000000000 */
[----:B------:R-:W-:Y:S01]  /*a9c0*/  R2UR UR7, R9 ;  /* 0x00000000090772ca */ /* 0x000fe200000e0000 */
[----:B------:R-:W0:Y:S01]  /*a9d0*/  MUFU.EX2 R12, R163 ;  /* 0x000000a3000c7308 */ /* 0x000e220000000800 */
[----:B------:R-:W-:Y:S01]  /*a9e0*/  IMAD.MOV.U32 R9, RZ, RZ, 0x40000040 ;  /* 0x40000040ff097424 */ /* 0x000fe200078e00ff */
        /* <DEDUP_REMOVED lines=15> */
[----:B------:R-:W-:Y:S02]  /*aae0*/  R2UR UR6, R8 ;  /* 0x00000000080672ca */ /* 0x000fe400000e0000 */
[----:B------:R-:W-:Y:S01]  /*aaf0*/  R2UR UR7, R9 ;  /* 0x00000000090772ca */ /* 0x000fe200000e0000 */
[----:B------:R-:W-:Y:S02]  /*ab00*/  WARPGROUP.DEPBAR.LE gsb0, 0x0 ;  /* 0x00008000000079c5 */ /* 0x000fe40000010000 */
[----:B------:R-:W-:Y:S01]  /*ab10*/  F2FP.BF16.F32.PACK_AB R152, R192, R191 ;  /* 0x000000bfc098723e */ /* 0x000fe200000010ff */
[----:B------:R-:W-:Y:S01]  /*ab20*/  FADD.FTZ R191, R191, R182 ;  /* 0x000000b6bfbf7221 */ /* 0x000fe20000010000 */
[C---:B------:R-:W-:Y:S01]  /*ab30*/  F2FP.BF16.F32.PACK_AB R153, R189.reuse, R190 ;  /* 0x000000bebd99723e */ /* 0x040fe200000010ff */
[----:B------:R-:W-:Y:S01]  /*ab40*/  FADD.FTZ R190, R190, R159 ;  /* 0x0000009fbebe7221 */ /* 0x000fe20000010000 */
[----:B------:R-:W-:Y:S01]  /*ab50*/  F2FP.BF16.F32.PACK_AB R154, R162, R193 ;  /* 0x000000c1a29a723e */ /* 0x000fe200000010ff */
[----:B------:R-:W-:Y:S01]  /*ab60*/  FADD.FTZ R192, R192, R191 ;  /* 0x000000bfc0c07221 */ /* 0x000fe20000010000 */
[----:B0-----:R-:W-:Y:S01]  /*ab70*/  F2FP.BF16.F32.PACK_AB R155, R12, R160 ;  /* 0x000000a00c9b723e */ /* 0x001fe200000010ff */
[----:B------:R-:W-:-:S02]  /*ab80*/  FADD.FTZ R189, R189, R190 ;  /* 0x000000bebdbd7221 */ /* 0x000fc40000010000 */
[----:B------:R-:W-:Y:S01]  /*ab90*/  FADD.FTZ R193, R193, R192 ;  /* 0x000000c0c1c17221 */ /* 0x000fe20000010000 */
[----:B------:R-:W-:Y:S01]  /*aba0*/  WARPGROUP.ARRIVE ;  /* 0x00000000000079c5 */ /* 0x000fe20000000000 */
[----:B------:R-:W-:Y:S02]  /*abb0*/  FADD.FTZ R189, R160, R189 ;  /* 0x000000bda0bd7221 */ /* 0x000fe40000010000 */
[----:B------:R-:W-:Y:S02]  /*abc0*/  FADD.FTZ R14, R162, R193 ;  /* 0x000000c1a20e7221 */ /* 0x000fe40000010000 */
[----:B------:R-:W-:-:S07]  /*abd0*/  FADD.FTZ R8, R12, R189 ;  /* 0x000000bd0c087221 */ /* 0x000fce0000010000 */
[----:B------:R-:W-:Y:S03]  /*abe0*/  HGMMA.64x256x16.F32.BF16 R24, R152, gdesc[UR4].tnspB, R24, gsb0 ;  /* 0x43e0000498187df0 */ /* 0x000fe60008001818 */
[----:B------:R-:W-:Y:S02]  /*abf0*/  WARPGROUP.DEPBAR.LE gsb0, 0x0 ;  /* 0x00008000000079c5 */ /* 0x000fe40000010000 */
[----:B------:R0:W-:Y:S01]  /*ac00*/  @!P1 SYNCS.ARRIVE.TRANS64.RED.A1T0 RZ, [R3+URZ], RZ ;  /* 0x000000ff03ff99a7 */ /* 0x0001e2000810043f */
[----:B------:R-:W-:Y:S05]  /*ac10*/  @!P2 BRA `(.L_x_1063) ;  /* 0x000000280028a947 */ /* 0x000fea0003800000 */
[----:B0-----:R-:W-:Y:S02]  /*ac20*/  VIADD R3, R202, 0xfffffffe ;  /* 0xfffffffeca037836 */ /* 0x001fe40000000000 */
[----:B------:R-:W-:Y:S02]  /*ac30*/  IMAD.MOV.U32 R11, RZ, RZ, R5 ;  /* 0x000000ffff0b7224 */ /* 0x000fe400078e0005 */
[----:B------:R-:W-:-:S07]  /*ac40*/  IMAD.MOV.U32 R9, RZ, RZ, R0 ;  /* 0x000000ffff097224 */ /* 0x000fce00078e0000 */
.L_x_1073:
        /* <DEDUP_REMOVED lines=8> */
[----:B-1----:R-:W-:Y:S06]  /*acd0*/  @!P0 BRA `(.L_x_1064) ;  /* 0x0000000000048947 */ /* 0x002fec0003800000 */
[----:B------:R-:W-:Y:S01]  /*ace0*/  BPT.TRAP 0x1 ;  /* 0x000000040000795c */ /* 0x000fe20000300000 */
.L_x_1064:
[----:B------:R-:W-:Y:S01]  /*acf0*/  IMAD R6, R22, 0x8, R18 ;  /* 0x0000000816067824 */ /* 0x000fe200078e0212 */
[----:B------:R-:W-:-:S04]  /*ad00*/  SHF.L.U32 R0, R200, 0x1f, RZ ;  /* 0x0000001fc8007819 */ /* 0x000fc800000006ff */
[----:B------:R0:W1:Y:S01]  /*ad10*/  SYNCS.PHASECHK.TRANS64.TRYWAIT P3, [R6+URZ+0x32430], R0 ;  /* 0x03243000060075a7 */ /* 0x000062000806017f */
[----:B------:R-:W-:Y:S05]  /*ad20*/  @!P0 BRA `(.L_x_1065) ;  /* 0x0000000000048947 */ /* 0x000fea0003800000 */
[----:B------:R-:W-:Y:S01]  /*ad30*/  BPT.TRAP 0x1 ;  /* 0x000000040000795c */ /* 0x000fe20000300000 */
.L_x_1065:
[----:B------:R-:W-:Y:S02]  /*ad40*/  IMAD R4, R22, 0x300, R216 ;  /* 0x0000030016047824 */ /* 0x000fe400078e02d8 */
[----:B------:R-:W-:Y:S01]  /*ad50*/  IMAD.MOV.U32 R5, RZ, RZ, 0x40000040 ;  /* 0x40000040ff057424 */ /* 0x000fe200078e00ff */
[----:B-1----:R-:W-:Y:S06]  /*ad60*/  @P3 BRA `(.L_x_1066) ;  /* 0x0000000000083947 */ /* 0x002fec0003800000 */
[----:B------:R-:W1:Y:S02]  /*ad70*/  SYNCS.PHASECHK.TRANS64.TRYWAIT P3, [R6+URZ+0x32430], R0 ;  /* 0x03243000060075a7 */ /* 0x000e64000806017f */
[----:B-1----:R-:W-:Y:S05]  /*ad80*/  @!P3 BRA `(.L_x_1067) ;  /* 0x000000b800ccb947 */ /* 0x002fea0003800000 */
.L_x_1066:
[----:B------:R-:W2:Y:S04]  /*ad90*/  LDL.64 R152, [R1+0x70] ;  /* 0x0000700001987983 */ /* 0x000ea80000100a00 */
[----:B------:R-:W3:Y:S04]  /*ada0*/  LDL.64 R204, [R1+0x68] ;  /* 0x0000680001cc7983 */ /* 0x000ee80000100a00 */
[----:B------:R-:W4:Y:S01]  /*adb0*/  LDL.64 R202, [R1+0x60] ;  /* 0x0000600001ca7983 */ /* 0x000f220000100a00 */
[----:B------:R-:W-:Y:S05]  /*adc0*/  WARPSYNC.ALL ;  /* 0x0000000000007948 */ /* 0x000fea0003800000 */
[----:B------:R-:W5:Y:S01]  /*add0*/  LDL.64 R20, [R1+0x58] ;  /* 0x0000580001147983 */ /* 0x000f620000100a00 */
[C---:B------:R-:W-:Y:S01]  /*ade0*/  R2UR UR6, R4.reuse ;  /* 0x00000000040672ca */ /* 0x040fe200000e0000 */
[----:B------:R-:W-:Y:S01]  /*adf0*/  VIADD R12, R4, 0x2 ;  /* 0x00000002040c7836 */ /* 0x000fe20000000000 */
[----:B------:R-:W-:Y:S01]  /*ae00*/  R2UR UR7, R5 ;  /* 0x00000000050772ca */ /* 0x000fe200000e0000 */
[----:B------:R-:W-:-:S02]  /*ae10*/  IMAD.MOV.U32 R13, RZ, RZ, 0x40000040 ;  /* 0x40000040ff0d7424 */ /* 0x000fc400078e00ff */
[----:B------:R-:W-:Y:S01]  /*ae20*/  IMAD.MOV.U32 R5, RZ, RZ, 0x40000040 ;  /* 0x40000040ff057424 */ /* 0x000fe200078e00ff */
[----:B--2---:R-:W-:Y:S02]  /*ae30*/  R2UR UR4, R152 ;  /* 0x00000000980472ca */ /* 0x004fe400000e0000 */
[----:B------:R-:W-:Y:S02]  /*ae40*/  R2UR UR5, R153 ;  /* 0x00000000990572ca */ /* 0x000fe400000e0000 */
[----:B------:R-:W-:-:S11]  /*ae50*/  WARPGROUP.ARRIVE ;  /* 0x00000000000079c5 */ /* 0x000fd60000000000 */
[----:B------:R-:W-:Y:S01]  /*ae60*/  HGMMA.64x96x16.F32.BF16 R152, gdesc[UR4], RZ, !UPT, gsb0 ;  /* 0x01600000049879f0 */ /* 0x000fe2000c0018ff */
[----:B------:R-:W-:Y:S01]  /*ae70*/  R2UR UR6, R12 ;  /* 0x000000000c0672ca */ /* 0x000fe200000e0000 */
[----:B------:R-:W-:Y:S01]  /*ae80*/  VIADD R12, R4, 0x4 ;  /* 0x00000004040c7836 */ /* 0x000fe20000000000 */
[----:B------:R-:W-:Y:S01]  /*ae90*/  R2UR UR7, R13 ;  /* 0x000000000d0772ca */ /* 0x000fe200000e0000 */
[----:B------:R-:W-:Y:S01]  /*aea0*/  IMAD.MOV.U32 R13, RZ, RZ, 0x40000040 ;  /* 0x40000040ff0d7424 */ /* 0x000fe200078e00ff */
[----:B---3--:R-:W-:Y:S01]  /*aeb0*/  R2UR UR4, R204 ;  /* 0x00000000cc0472ca */ /* 0x008fe200000e0000 */
[----:B------:R-:W-:Y:S01]  /*aec0*/  VIADD R4, R4, 0x6 ;  /* 0x0000000604047836 */ /* 0x000fe20000000000 */
[----:B------:R-:W-:Y:S01]  /*aed0*/  R2UR UR5, R205 ;  /* 0x00000000cd0572ca */ /* 0x000fe200000e0000 */
[----:B------:R-:W-:Y:S02]  /*aee0*/  WARPGROUP.DEPBAR.LE gsb0, 0x0 ;  /* 0x00008000000079c5 */ /* 0x000fe40000010000 */
[----:B------:R-:W-:-:S10]  /*aef0*/  WARPGROUP.ARRIVE ;  /* 0x00000000000079c5 */ /* 0x000fd40000000000 */
[----:B------:R-:W-:Y:S01]  /*af00*/  HGMMA.64x96x16.F32.BF16 R152, gdesc[UR4], R152, gsb0 ;  /* 0x01600000049879f0 */ /* 0x000fe20008001898 */
[----:B------:R-:W-:Y:S02]  /*af10*/  R2UR UR6, R12 ;  /* 0x000000000c0672ca */ /* 0x000fe400000e0000 */
[----:B------:R-:W-:Y:S02]  /*af20*/  R2UR UR7, R13 ;  /* 0x000000000d0772ca */ /* 0x000fe400000e0000 */
[----:B----4-:R-:W-:Y:S02]  /*af30*/  R2UR UR4, R202 ;  /* 0x00000000ca0472ca */ /* 0x010fe400000e0000 */
[----:B------:R-:W-:Y:S01]  /*af40*/  R2UR UR5, R203 ;  /* 0x00000000cb0572ca */ /* 0x000fe200000e0000 */
[----:B------:R-:W-:Y:S02]  /*af50*/  WARPGROUP.DEPBAR.LE gsb0, 0x0 ;  /* 0x00008000000079c5 */ /* 0x000fe40000010000 */
[----:B------:R-:W-:-:S10]  /*af60*/  WARPGROUP.ARRIVE ;  /* 0x00000000000079c5 */ /* 0x000fd40000000000 */
[----:B------:R-:W-:Y:S01]  /*af70*/  HGMMA.64x96x16.F32.BF16 R152, gdesc[UR4], R152, gsb0 ;  /* 0x01600000049879f0 */ /* 0x000fe20008001898 */
[----:B------:R-:W-:Y:S02]  /*af80*/  R2UR UR6, R4 ;  /* 0x00000000040672ca */ /* 0x000fe400000e0000 */
[----:B------:R-:W-:Y:S02]  /*af90*/  R2UR UR7, R5 ;  /* 0x00000000050772ca */ /* 0x000fe400000e0000 */
[----:B-----5:R-:W-:Y:S02]  /*afa0*/  R2UR UR4, R20 ;  /* 0x00000000140472ca */ /* 0x020fe400000e0000 */
[----:B------:R-:W-:Y:S01]  /*afb0*/  R2UR UR5, R21 ;  /* 0x00000000150572ca */ /* 0x000fe200000e0000 */
[----:B------:R-:W-:Y:S02]  /*afc0*/  WARPGROUP.DEPBAR.LE gsb0, 0x0 ;  /* 0x00008000000079c5 */ /* 0x000fe40000010000 */
[----:B------:R-:W-:-:S10]  /*afd0*/  WARPGROUP.ARRIVE ;  /* 0x00000000000079c5 */ /* 0x000fd40000000000 */
[----:B------:R-:W-:Y:S03]  /*afe0*/  HGMMA.64x96x16.F32.BF16 R152, gdesc[UR4], R152, gsb0 ;  /* 0x01600000049879f0 */ /* 0x000fe60008001898 */
[----:B------:R-:W-:Y:S02]  /*aff0*/  WARPGROUP.DEPBAR.LE gsb0, 0x0 ;  /* 0x00008000000079c5 */ /* 0x000fe40000010000 */
[----:B------:R-:W-:Y:S05]  /*b000*/  @!P0 BRA `(.L_x_1068) ;  /* 0x0000000000048947 */ /* 0x000fea0003800000 */
[----:B------:R-:W-:Y:S01]  /*b010*/  BPT.TRAP 0x1 ;  /* 0x000000040000795c */ /* 0x000fe20000300000 */
.L_x_1068:
[----:B------:R2:W3:Y:S01]  /*b020*/  SYNCS.PHASECHK.TRANS64.TRYWAIT P3, [R6+URZ+0x32450], R0 ;  /* 0x03245000060075a7 */ /* 0x0004e2000806017f */
[----:B------:R-:W-:Y:S05]  /*b030*/  @!P0 BRA `(.L_x_1069) ;  /* 0x0000000000048947 */ /* 0x000fea0003800000 */
[----:B------:R-:W-:Y:S01]  /*b040*/  BPT.TRAP 0x1 ;  /* 0x000000040000795c */ /* 0x000fe20000300000 */
.L_x_1069:
[----:B------:R-:W-:Y:S04]  /*b050*/  BSSY B0, `(.L_x_1070) ;  /* 0x0000004000007945 */ /* 0x000fe80003800000 */
[----:B---3--:R-:W-:Y:S05]  /*b060*/  @P3 BRA `(.L_x_1071) ;  /* 0x0000000000083947 */ /* 0x008fea0003800000 */
[----:B------:R-:W3:Y:S02]  /*b070*/  SYNCS.PHASECHK.TRANS64.TRYWAIT P3, [R6+URZ+0x32450], R0 ;  /* 0x03245000060075a7 */ /* 0x000ee4000806017f */
[----:B---3--:R-:W-:Y:S05]  /*b080*/  @!P3 BRA `(.L_x_1072) ;  /* 0x000000b80020b947 */ /* 0x008fea0003800000 */
.L_x_1071:
[----:B------:R-:W-:Y:S05]  /*b090*/  BSYNC B0 ;  /* 0x0000000000007941 */ /* 0x000fea0003800000 */
.L_x_1070:
[----:B------:R-:W-:Y:S05]  /*b0a0*/  WARPSYNC.ALL ;  /* 0x0000000000007948 */ /* 0x000fea0003800000 */
[----:B------:R-:W4:Y:S04]  /*b0b0*/  LDL R4, [R1+0x78] ;  /* 0x0000780001047983 */ /* 0x000f280000100800 */
[----:B------:R-:W5:Y:S04]  /*b0c0*/  LDL.64 R206, [R1+0x50] ;  /* 0x0000500001ce7983 */ /* 0x000f680000100a00 */
[----:B------:R-:W2:Y:S04]  /*b0d0*/  LDL.64 R204, [R1+0x48] ;  /* 0x0000480001cc7983 */ /* 0x000ea80000100a00 */
[----:B------:R-:W3:Y:S01]  /*b0e0*/  LDL.64 R202, [R1+0x40] ;  /* 0x0000400001ca7983 */ /* 0x000ee20000100a00 */
[----:B------:R-:W-:Y:S01]  /*b0f0*/  IMAD.MOV.U32 R5, RZ, RZ, 0x40000040 ;  /* 0x40000040ff057424 */ /* 0x000fe200078e00ff */
[----:B------:R-:W-:Y:S01]  /*b100*/  WARPGROUP.ARRIVE ;  /* 0x00000000000079c5 */ /* 0x000fe20000000000 */
[----:B------:R-:W-:Y:S01]  /*b110*/  IMAD.MOV.U32 R13, RZ, RZ, 0x40000040 ;  /* 0x40000040ff0d7424 */ /* 0x000fe200078e00ff */
[----:B------:R-:W3:Y:S02]  /*b120*/  LDL.64 R210, [R1+0x20] ;  /* 0x0000200001d27983 */ /* 0x000ee40000100a00 */
[----:B------:R-:W-:-:S02]  /*b130*/  R2UR UR7, R5 ;  /* 0x00000000050772ca */ /* 0x000fc400000e0000 */
[----:B------:R-:W3:Y:S01]  /*b140*/  LDL.64 R208, [R1+0x18] ;  /* 0x0000180001d07983 */ /* 0x000ee20000100a00 */
[----:B----4-:R-:W-:Y:S01]  /*b150*/  R2UR UR4, R4 ;  /* 0x00000000040472ca */ /* 0x010fe200000e0000 */
[----:B------:R-:W-:Y:S01]  /*b160*/  IMAD.MOV.U32 R4, RZ, RZ, 0xc00 ;  /* 0x00000c00ff047424 */ /* 0x000fe200078e00ff */
[----:B-----5:R-:W-:-:S11]  /*b170*/  R2UR UR5, R207 ;  /* 0x00000000cf0572ca */ /* 0x020fd600000e0000 */
[----:B------:R-:W-:Y:S01]  /*b180*/  IMAD R4, R22, R4, UR4 ;  /* 0x0000000416047e24 */ /* 0x000fe2000f8e0204 */
[----:B------:R-:W-:Y:S02]  /*b190*/  R2UR UR4, R206 ;  /* 0x00000000ce0472ca */ /* 0x000fe400000e0000 */
[----:B------:R-:W4:Y:S02]  /*b1a0*/  LDL.64 R206, [R1+0x38] ;  /* 0x0000380001ce7983 */ /* 0x000f240000100a00 */
[----:B------:R-:W-:-:S13]  /*b1b0*/  R2UR UR6, R4 ;  /* 0x00000000040672ca */ /* 0x000fda00000e0000 */
[----:B------:R-:W-:Y:S01]  /*b1c0*/  HGMMA.64x96x16.F32.BF16 R152, gdesc[UR4], R152, gsb0 ;  /* 0x01600000049879f0 */ /* 0x000fe20008001898 */
[----:B------:R-:W-:Y:S01]  /*b1d0*/  VIADD R12, R4, 0x2 ;  /* 0x00000002040c7836 */ /* 0x000fe20000000000 */
[----:B--2---:R-:W-:Y:S02]  /*b1e0*/  R2UR UR4, R204 ;  /* 0x00000000cc0472ca */ /* 0x004fe400000e0000 */
[----:B------:R-:W-:Y:S02]  /*b1f0*/  R2UR UR5, R205 ;  /* 0x00000000cd0572ca */ /* 0x000fe400000e0000 */
[----:B------:R-:W2:Y:S01]  /*b200*/  LDL.64 R204, [R1+0x30] ;  /* 0x0000300001cc7983 */ /* 0x000ea20000100a00 */
[----:B------:R-:W-:Y:S02]  /*b210*/  R2UR UR6, R12 ;  /* 0x000000000c0672ca */ /* 0x000fe400000e0000 */
[----:B------:R-:W-:Y:S01]  /*b220*/  R2UR UR7, R13 ;  /* 0x000000000d0772ca */ /* 0x000fe200000e0000 */
[----:B------:R-:W-:-:S02]  /*b230*/  VIADD R12, R4, 0x4 ;  /* 0x00000004040c7836 */ /* 0x000fc40000000000 */
[----:B------:R-:W-:Y:S01]  /*b240*/  IMAD.MOV.U32 R13, RZ, RZ, 0x40000040 ;  /* 0x40000040ff0d7424 */ /* 0x000fe200078e00ff */
[----:B------:R-:W-:Y:S02]  /*b250*/  WARPGROUP.DEPBAR.LE gsb0, 0x0 ;  /* 0x00008000000079c5 */ /* 0x000fe40000010000 */
[----:B------:R-:W-:-:S07]  /*b260*/  WARPGROUP.ARRIVE ;  /* 0x00000000000079c5 */ /* 0x000fce0000000000 */
[----:B------:R-:W-:Y:S01]  /*b270*/  HGMMA.64x96x16.F32.BF16 R152, gdesc[UR4], R152, gsb0 ;  /* 0x01600000049879f0 */ /* 0x000fe20008001898 */
[----:B---3--:R-:W-:Y:S02]  /*b280*/  R2UR UR4, R202 ;  /* 0x00000000ca0472ca */ /* 0x008fe400000e0000 */
[----:B------:R-:W-:Y:S02]  /*b290*/  R2UR UR5, R203 ;  /* 0x00000000cb0572ca */ /* 0x000fe400000e0000 */
[----:B------:R-:W3:Y:S01]  /*b2a0*/  LDL.64 R202, [R1+0x28] ;  /* 0x0000280001ca7983 */ /* 0x000ee20000100a00 */
[----:B------:R-:W-:Y:S02]  /*b2b0*/  R2UR UR6, R12 ;  /* 0x000000000c0672ca */ /* 0x000fe400000e0000 */
[----:B------:R-:W-:Y:S01]  /*b2c0*/  R2UR UR7, R13 ;  /* 0x000000000d0772ca */ /* 0x000fe200000e0000 */
[----:B------:R-:W-:Y:S02]  /*b2d0*/  VIADD R12, R4, 0x6 ;  /* 0x00000006040c7836 */ /* 0x000fe40000000000 */
[----:B------:R-:W-:Y:S01]  /*b2e0*/  IMAD.MOV.U32 R13, RZ, RZ, 0x40000040 ;  /* 0x40000040ff0d7424 */ /* 0x000fe200078e00ff */
[----:B------:R-:W-:-:S02]  /*b2f0*/  WARPGROUP.DEPBAR.LE gsb0, 0x0 ;  /* 0x00008000000079c5 */ /* 0x000fc40000010000 */
[----:B------:R-:W-:-:S07]  /*b300*/  WARPGROUP.ARRIVE ;  /* 0x00000000000079c5 */ /* 0x000fce0000000000 */
[----:B------:R-:W-:Y:S01]  /*b310*/  HGMMA.64x96x16.F32.BF16 R152, gdesc[UR4], R152, gsb0 ;  /* 0x01600000049879f0 */ /* 0x000fe20008001898 */
[----:B------:R-:W-:Y:S02]  /*b320*/  R2UR UR6, R12 ;  /* 0x000000000c0672ca */ /* 0x000fe400000e0000 */
[----:B------:R-:W-:Y:S02]  /*b330*/  R2UR UR7, R13 ;  /* 0x000000000d0772ca */ /* 0x000fe400000e0000 */
[----:B----4-:R-:W-:Y:S02]  /*b340*/  R2UR UR4, R206 ;  /* 0x00000000ce0472ca */ /* 0x010fe400000e0000 */
[----:B------:R-:W-:Y:S01]  /*b350*/  R2UR UR5, R207 ;  /* 0x00000000cf0572ca */ /* 0x000fe200000e0000 */
[----:B------:R-:W-:Y:S02]  /*b360*/  WARPGROUP.DEPBAR.LE gsb0, 0x0 ;  /* 0x00008000000079c5 */ /* 0x000fe40000010000 */
[----:B------:R-:W-:Y:S01]  /*b370*/  WARPGROUP.ARRIVE ;  /* 0x00000000000079c5 */ /* 0x000fe20000000000 */
[----:B------:R-:W-:Y:S01]  /*b380*/  VIADD R12, R4, 0x300 ;  /* 0x00000300040c7836 */ /* 0x000fe20000000000 */
[----:B------:R-:W4:Y:S08]  /*b390*/  LDL.64 R206, [R1+0x10] ;  /* 0x0000100001ce7983 */ /* 0x000f300000100a00 */
[----:B------:R-:W-:Y:S01]  /*b3a0*/  HGMMA.64x96x16.F32.BF16 R152, gdesc[UR4], R152, gsb0 ;  /* 0x01600000049879f0 */ /* 0x000fe20008001898 */
[----:B------:R-:W-:Y:S01]  /*b3b0*/  IMAD.MOV.U32 R13, RZ, RZ, 0x40000040 ;  /* 0x40000040ff0d7424 */ /* 0x000fe200078e00ff */
[----:B------:R-:W-:-:S02]  /*b3c0*/  R2UR UR6, R12 ;  /* 0x000000000c0672ca */ /* 0x000fc400000e0000 */
[----:B--2---:R-:W-:Y:S02]  /*b3d0*/  R2UR UR4, R204 ;  /* 0x00000000cc0472ca */ /* 0x004fe400000e0000 */
[----:B------:R-:W-:Y:S02]  /*b3e0*/  R2UR UR7, R13 ;  /* 0x000000000d0772ca */ /* 0x000fe400000e0000 */
[----:B------:R-:W-:Y:S01]  /*b3f0*/  R2UR UR5, R205 ;  /* 0x00000000cd0572ca */ /* 0x000fe200000e0000 */
[----:B------:R-:W-:Y:S01]  /*b400*/  VIADD R12, R4, 0x302 ;  /* 0x00000302040c7836 */ /* 0x000fe20000000000 */
[----:B------:R-:W2:Y:S01]  /*b410*/  LDL.64 R204, [R1+0x8] ;  /* 0x0000080001cc7983 */ /* 0x000ea20000100a00 */
[----:B------:R-:W-:Y:S01]  /*b420*/  IMAD.MOV.U32 R13, RZ, RZ, 0x40000040 ;  /* 0x40000040ff0d7424 */ /* 0x000fe200078e00ff */
[----:B------:R-:W-:Y:S02]  /*b430*/  WARPGROUP.DEPBAR.LE gsb0, 0x0 ;  /* 0x00008000000079c5 */ /* 0x000fe40000010000 */
[----:B------:R-:W-:-:S07]  /*b440*/  WARPGROUP.ARRIVE ;  /* 0x00000000000079c5 */ /* 0x000fce0000000000 */
[----:B------:R-:W-:Y:S01]  /*b450*/  HGMMA.64x96x16.F32.BF16 R152, gdesc[UR4], R152, gsb0 ;  /* 0x01600000049879f0 */ /* 0x000fe20008001898 */
[----:B------:R-:W-:Y:S02]  /*b460*/  R2UR UR6, R12 ;  /* 0x000000000c0672ca */ /* 0x000fe400000e0000 */
[----:B------:R-:W-:Y:S02]  /*b470*/  R2UR UR7, R13 ;  /* 0x000000000d0772ca */ /* 0x000fe400000e0000 */
[----:B---3--:R-:W-:Y:S02]  /*b480*/  R2UR UR4, R202 ;  /* 0x00000000ca0472ca */ /* 0x008fe400000e0000 */
[----:B------:R-:W-:Y:S01]  /*b490*/  R2UR UR5, R203 ;  /* 0x00000000cb0572ca */ /* 0x000fe200000e0000 */
[----:B------:R-:W-:Y:S01]  /*b4a0*/  VIADD R12, R4, 0x304 ;  /* 0x00000304040c7836 */ /* 0x000fe20000000000 */
[----:B------:R-:W3:Y:S01]  /*b4b0*/  LDL.64 R202, [R1] ;  /* 0x0000000001ca7983 */ /* 0x000ee20000100a00 */
[----:B------:R-:W-:Y:S01]  /*b4c0*/  IMAD.MOV.U32 R13, RZ, RZ, 0x40000040 ;  /* 0x40000040ff0d7424 */ /* 0x000fe200078e00ff */
[----:B------:R-:W-:-:S02]  /*b4d0*/  WARPGROUP.DEPBAR.LE gsb0, 0x0 ;  /* 0x00008000000079c5 */ /* 0x000fc40000010000 */
[----:B------:R-:W-:-:S07]  /*b4e0*/  WARPGROUP.ARRIVE ;  /* 0x00000000000079c5 */ /* 0x000fce0000000000 */
[----:B------:R-:W-:Y:S01]  /*b4f0*/  HGMMA.64x96x16.F32.BF16 R152, gdesc[UR4], R152, gsb0 ;  /* 0x01600000049879f0 */ /* 0x000fe20008001898 */
[----:B------:R-:W-:Y:S02]  /*b500*/  R2UR UR6, R12 ;  /* 0x000000000c0672ca */ /* 0x000fe400000e0000 */
[----:B------:R-:W-:Y:S02]  /*b510*/  R2UR UR7, R13 ;  /* 0x000000000d0772ca */ /* 0x000fe400000e0000 */
        /* <DEDUP_REMOVED lines=27> */
[----:B--2---:R-:W-:Y:S02]  /*b6d0*/  R2UR UR4, R204 ;  /* 0x00000000cc0472ca */ /* 0x004fe400000e0000 */
        /* <DEDUP_REMOVED lines=8> */
[----:B---3--:R-:W-:Y:S02]  /*b760*/  R2UR UR4, R202 ;  /* 0x00000000ca0472ca */ /* 0x008fe400000e0000 */
[----:B------:R-:W-:Y:S01]  /*b770*/  R2UR UR5, R203 ;  /* 0x00000000cb0572ca */ /* 0x000fe200000e0000 */
[----:B------:R-:W-:Y:S02]  /*b780*/  VIADD R12, R4, 0x606 ;  /* 0x00000606040c7836 */ /* 0x000fe40000000000 */
[----:B------:R-:W-:Y:S01]  /*b790*/  IMAD.MOV.U32 R13, RZ, RZ, 0x40000040 ;  /* 0x40000040ff0d7424 */ /* 0x000fe200078e00ff */
[----:B------:R-:W-:-:S02]  /*b7a0*/  WARPGROUP.DEPBAR.LE gsb0, 0x0 ;  /* 0x00008000000079c5 */ /* 0x000fc40000010000 */
[----:B------:R-:W-:-:S07]  /*b7b0*/  WARPGROUP.ARRIVE ;  /* 0x00000000000079c5 */ /* 0x000fce0000000000 */
[----:B------:R-:W-:Y:S01]  /*b7c0*/  HGMMA.64x96x16.F32.BF16 R152, gdesc[UR4], R152, gsb0 ;  /* 0x01600000049879f0 */ /* 0x000fe20008001898 */
[----:B------:R-:W-:Y:S02]  /*b7d0*/  R2UR UR6, R12 ;  /* 0x000000000c0672ca */ /* 0x000fe400000e0000 */
[----:B------:R-:W-:Y:S01]  /*b7e0*/  R2UR UR7, R13 ;  /* 0x000000000d0772ca */ /* 0x000fe200000e0000 */
[----:B------:R-:W-:Y:S01]  /*b7f0*/  UMOV UR4, UR52 ;  /* 0x0000003400047c82 */ /* 0x000fe20008000000 */
[----:B------:R-:W-:Y:S01]  /*b800*/  UMOV UR5, UR53 ;  /* 0x0000003500057c82 */ /* 0x000fe20008000000 */
[----:B------:R-:W-:Y:S02]  /*b810*/  VIADD R12, R4, 0x900 ;  /* 0x00000900040c7836 */ /* 0x000fe40000000000 */
[----:B------:R-:W-:Y:S01]  /*b820*/  IMAD.MOV.U32 R13, RZ, RZ, 0x40000040 ;  /* 0x40000040ff0d7424 */ /* 0x000fe200078e00ff */
[----:B------:R-:W-:Y:S02]  /*b830*/  WARPGROUP.DEPBAR.LE gsb0, 0x0 ;  /* 0x00008000000079c5 */ /* 0x000fe40000010000 */
[----:B------:R-:W-:-:S06]  /*b840*/  WARPGROUP.ARRIVE ;  /* 0x00000000000079c5 */ /* 0x000fcc0000000000 */
        /* <DEDUP_REMOVED lines=32> */
[----:B------:R-:W-:Y:S02]  /*ba50*/  WARPGROUP.DEPBAR.LE gsb0, 0x0 ;  /* 0x00008000000079c5 */ /* 0x000fe40000010000 */
[----:B------:R-:W-:-:S08]  /*ba60*/  WARPGROUP.ARRIVE ;  /* 0x00000000000079c5 */ /* 0x000fd00000000000 */
[----:B------:R-:W-:Y:S03]  /*ba70*/  HGMMA.64x96x16.F32.BF16 R152, gdesc[UR4], R152, gsb0 ;  /* 0x01600000049879f0 */ /* 0x000fe60008001898 */
[----:B------:R-:W-:Y:S02]  /*ba80*/  WARPGROUP.DEPBAR.LE gsb0, 0x0 ;  /* 0x00008000000079c5 */ /* 0x000fe40000010000 */
[----:B------:R-:W-:-:S04]  /*ba90*/  FMNMX.FTZ R5, R154, R11, !PT ;  /* 0x0000000b9a057209 */ /* 0x000fc80007810000 */
[----:B------:R-:W-:-:S04]  /*baa0*/  FMNMX.FTZ R5, R155, R5, !PT ;  /* 0x000000059b057209 */ /* 0x000fc80007810000 */
[----:B------:R-:W-:Y:S02]  /*bab0*/  FMNMX.FTZ R5, R158, R5, !PT ;  /* 0x000000059e057209 */ /* 0x000fe40007810000 */
[----:B01----:R-:W-:Y:S02]  /*bac0*/  FMNMX.FTZ R0, R152, R9, !PT ;  /* 0x0000000998007209 */ /* 0x003fe40007810000 */
        /* <DEDUP_REMOVED lines=44> */
[----:B------:R-:W-:-:S05]  /*bd90*/  FMNMX.FTZ R0, R197, R0, !PT ;  /* 0x00000000c5007209 */ /* 0x000fca0007810000 */
[----:B------:R-:W1:Y:S01]  /*bda0*/  SHFL.BFLY PT, R4, R0, 0x2, 0x1f ;  /* 0x0c401f0000047f89 */ /* 0x000e6200000e0000 */
[----:B------:R-:W2:Y:S01]  /*bdb0*/  S2R R15, SR_TID.X ;  /* 0x00000000000f7919 */ /* 0x000ea20000002100 */
[----:B0-----:R-:W-:Y:S01]  /*bdc0*/  FMNMX.FTZ R7, R7, R5, !PT ;  /* 0x0000000507077209 */ /* 0x001fe20007810000 */
[----:B------:R-:W-:-:S05]  /*bdd0*/  IMAD.MOV.U32 R5, RZ, RZ, 0x40000040 ;  /* 0x40000040ff057424 */ /* 0x000fca00078e00ff */
[----:B------:R-:W-:Y:S02]  /*bde0*/  R2UR UR7, R5 ;  /* 0x00000000050772ca */ /* 0x000fe400000e0000 */
[----:B------:R-:W0:Y:S01]  /*bdf0*/  SHFL.BFLY PT, R5, R7, 0x1, 0x1f ;  /* 0x0c201f0007057f89 */ /* 0x000e2200000e0000 */
[----:B-1----:R-:W-:-:S05]  /*be00*/  FMNMX.FTZ R0, R0, R4, !PT ;  /* 0x0000000400007209 */ /* 0x002fca0007810000 */
[----:B------:R-:W1:Y:S01]  /*be10*/  SHFL.BFLY PT, R10, R0, 0x1, 0x1f ;  /* 0x0c201f00000a7f89 */ /* 0x000e6200000e0000 */
[----:B------:R-:W-:Y:S01]  /*be20*/  UMOV UR38, UR42 ;  /* 0x0000002a00267c82 */ /* 0x000fe20008000000 */
[----:B------:R-:W-:Y:S01]  /*be30*/  @!P1 VIADD R13, R6, 0x32440 ;  /* 0x00032440060d9836 */ /* 0x000fe20000000000 */
[----:B--2---:R-:W-:Y:S02]  /*be40*/  SHF.R.U32.HI R15, RZ, 0x7, R15 ;  /* 0x00000007ff0f7819 */ /* 0x004fe4000001160f */
[----:B0-----:R-:W-:-:S05]  /*be50*/  FMNMX.FTZ R5, R7, R5, !PT ;  /* 0x0000000507057209 */ /* 0x001fca0007810000 */
[----:B------:R-:W-:-:S04]  /*be60*/  FADD.FTZ R7, -R5, R11 ;  /* 0x0000000b05077221 */ /* 0x000fc80000010100 */
[----:B------:R-:W-:Y:S01]  /*be70*/  FMUL.FTZ R7, R7, UR38 ;  /* 0x0000002607077c20 */ /* 0x000fe20008410000 */
[----:B-1----:R-:W-:-:S03]  /*be80*/  FMNMX.FTZ R0, R0, R10, !PT ;  /* 0x0000000a00007209 */ /* 0x002fc60007810000 */
[----:B------:R0:W-:Y:S01]  /*be90*/  MUFU.EX2 R12, R7 ;  /* 0x00000007000c7308 */ /* 0x0001e20000000800 */
[----:B------:R-:W-:Y:S01]  /*bea0*/  @!P1 PRMT R13, RZ, 0x654, R13 ;  /* 0x00000654ff0d9816 */ /* 0x000fe2000000000d */
[C---:B------:R-:W-:Y:S01]  /*beb0*/  FADD.FTZ R9, -R0.reuse, R9 ;  /* 0x0000000900097221 */ /* 0x040fe20000010100 */
[----:B------:R-:W-:Y:S01]  /*bec0*/  FMUL.FTZ R10, R0, UR38 ;  /* 0x00000026000a7c20 */ /* 0x000fe20008410000 */
[----:B------:R-:W-:Y:S01]  /*bed0*/  FMUL.FTZ R11, R5, UR38 ;  /* 0x00000026050b7c20 */ /* 0x000fe20008410000 */
[----:B0-----:R-:W-:Y:S01]  /*bee0*/  IADD3 R7, -R15, 0xb, RZ ;  /* 0x0000000b0f077810 */ /* 0x001fe20007ffe1ff */
[----:B------:R-:W-:-:S04]  /*bef0*/  FMUL.FTZ R9, R9, UR38 ;  /* 0x0000002609097c20 */ /* 0x000fc80008410000 */
[----:B------:R1:W-:Y:S06]  /*bf00*/  BAR.ARV R7, 0x100 ;  /* 0x000400070000751d */ /* 0x0003ec0000002000 */
[----:B------:R0:W-:Y:S01]  /*bf10*/  @!P1 SYNCS.ARRIVE.TRANS64.RED.A1T0 RZ, [R13+URZ], RZ ;  /* 0x000000ff0dff99a7 */ /* 0x0001e2000810043f */
[--C-:B------:R-:W-:Y:S01]  /*bf20*/  FFMA.FTZ R207, R152, UR38, -R10.reuse ;  /* 0x0000002698cf7c23 */ /* 0x100fe2000801080a */
[--C-:B------:R-:W-:Y:S01]  /*bf30*/  FFMA.FTZ R208, R153, UR38, -R10.reuse ;  /* 0x0000002699d07c23 */ /* 0x100fe2000801080a */
[--C-:B------:R-:W-:Y:S01]  /*bf40*/  FFMA.FTZ R211, R156, UR38, -R10.reuse ;  /* 0x000000269cd37c23 */ /* 0x100fe2000801080a */
[----:B------:R-:W-:Y:S01]  /*bf50*/  FFMA.FTZ R212, R157, UR38, -R10 ;  /* 0x000000269dd47c23 */ /* 0x000fe2000801080a */
[--C-:B------:R-:W-:Y:S01]  /*bf60*/  FFMA.FTZ R202, R154, UR38, -R11.reuse ;  /* 0x000000269aca7c23 */ /* 0x100fe2000801080b */
[----:B------:R-:W-:Y:S01]  /*bf70*/  FFMA.FTZ R206, R155, UR38, -R11 ;  /* 0x000000269bce7c23 */ /* 0x000fe2000801080b */
[----:B0-----:R-:W-:-:S02]  /*bf80*/  VIADD R13, R15, 0x8 ;  /* 0x000000080f0d7836 */ /* 0x001fc40000000000 */
[--C-:B------:R-:W-:Y:S01]  /*bf90*/  FFMA.FTZ R205, R158, UR38, -R11.reuse ;  /* 0x000000269ecd7c23 */ /* 0x100fe2000801080b */
[----:B------:R-:W-:Y:S01]  /*bfa0*/  FFMA.FTZ R210, R159, UR38, -R11 ;  /* 0x000000269fd27c23 */ /* 0x000fe2000801080b */
[----:B------:R-:W0:Y:S01]  /*bfb0*/  MUFU.EX2 R9, R9 ;  /* 0x0000000900097308 */ /* 0x000e220000000800 */
[----:B------:R2:W-:Y:S01]  /*bfc0*/  BAR.SYNC.DEFER_BLOCKING R13, 0x100 ;  /* 0x0004000d0000751d */ /* 0x0005e20000010000 */
[----:B------:R-:W-:-:S06]  /*bfd0*/  IMAD.MOV.U32 R4, RZ, RZ, 0xc00 ;  /* 0x00000c00ff047424 */ /* 0x000fcc00078e00ff */
[----:B------:R-:W-:Y:S08]  /*bfe0*/  MUFU.EX2 R207, R207 ;  /* 0x000000cf00cf7308 */ /* 0x000ff00000000800 */
[----:B------:R-:W3:Y:S08]  /*bff0*/  MUFU.EX2 R208, R208 ;  /* 0x000000d000d07308 */ /* 0x000ef00000000800 */
[----:B------:R-:W-:Y:S08]  /*c000*/  MUFU.EX2 R211, R211 ;  /* 0x000000d300d37308 */ /* 0x000ff00000000800 */
[----:B------:R-:W4:Y:S08]  /*c010*/  MUFU.EX2 R212, R212 ;  /* 0x000000d400d47308 */ /* 0x000f300000000800 */
[----:B------:R-:W-:Y:S08]  /*c020*/  MUFU.EX2 R202, R202 ;  /* 0x000000ca00ca7308 */ /* 0x000ff00000000800 */
[----:B------:R-:W5:Y:S08]  /*c030*/  MUFU.EX2 R206, R206 ;  /* 0x000000ce00ce7308 */ /* 0x000f700000000800 */
[----:B------:R-:W-:Y:S08]  /*c040*/  MUFU.EX2 R205, R205 ;  /* 0x000000cd00cd7308 */ /* 0x000ff00000000800 */
[----:B------:R-:W1:Y:S01]  /*c050*/  MUFU.EX2 R210, R210 ;  /* 0x000000d200d27308 */ /* 0x000e620000000800 */
[----:B------:R-:W-:-:S02]  /*c060*/  IMAD R4, R22, R4, UR39 ;  /* 0x0000002716047e24 */ /* 0x000fc4000f8e0204 */
[-C--:B0-----:R-:W-:Y:S01]  /*c070*/  FMUL.FTZ R24, R24, R9.reuse ;  /* 0x0000000918187220 */ /* 0x081fe20000410000 */
[-C--:B------:R-:W-:Y:S01]  /*c080*/  FMUL.FTZ R25, R25, R9.reuse ;  /* 0x0000000919197220 */ /* 0x080fe20000410000 */
[-C--:B------:R-:W-:Y:S01]  /*c090*/  FMUL.FTZ R28, R28, R9.reuse ;  /* 0x000000091c1c7220 */ /* 0x080fe20000410000 */
[-C--:B------:R-:W-:Y:S01]  /*c0a0*/  FMUL.FTZ R29, R29, R9.reuse ;  /* 0x000000091d1d7220 */ /* 0x080fe20000410000 */
[----:B------:R-:W-:Y:S01]  /*c0b0*/  R2UR UR6, R4 ;  /* 0x00000000040672ca */ /* 0x000fe200000e0000 */
        /* <DEDUP_REMOVED lines=124> */
[----:B---3--:R-:W-:-:S02]  /*c880*/  F2FP.BF16.F32.PACK_AB R152, R208, R207 ;  /* 0x000000cfd098723e */ /* 0x008fc400000010ff */
[----:B----4-:R-:W-:Y:S02]  /*c890*/  F2FP.BF16.F32.PACK_AB R154, R212, R211 ;  /* 0x000000d3d49a723e */ /* 0x010fe400000010ff */
[----:B-----5:R-:W-:Y:S02]  /*c8a0*/  F2FP.BF16.F32.PACK_AB R153, R206, R202 ;  /* 0x000000cace99723e */ /* 0x020fe400000010ff */
[----:B-1----:R-:W-:-:S04]  /*c8b0*/  F2FP.BF16.F32.PACK_AB R155, R210, R205 ;  /* 0x000000cdd29b723e */ /* 0x002fc800000010ff */
[----:B------:R-:W-:-:S06]  /*c8c0*/  WARPGROUP.ARRIVE ;  /* 0x00000000000079c5 */ /* 0x000fcc0000000000 */
[----:B------:R-:W-:Y:S01]  /*c8d0*/  HGMMA.64x256x16.F32.BF16 R24, R152, gdesc[UR4].tnspB, R24, gsb0 ;  /* 0x43e0000498187df0 */ /* 0x000fe20008001818 */
[--C-:B------:R-:W-:Y:S01]  /*c8e0*/  FFMA.FTZ R209, R164, UR38, -R10.reuse ;  /* 0x00000026a4d17c23 */ /* 0x100fe2000801080a */
[--C-:B------:R-:W-:Y:S01]  /*c8f0*/  FFMA.FTZ R204, R160, UR38, -R10.reuse ;  /* 0x00000026a0cc7c23 */ /* 0x100fe2000801080a */
[--C-:B------:R-:W-:Y:S01]  /*c900*/  FFMA.FTZ R203, R161, UR38, -R10.reuse ;  /* 0x00000026a1cb7c23 */ /* 0x100fe2000801080a */
[----:B------:R-:W-:Y:S01]  /*c910*/  FFMA.FTZ R164, R165, UR38, -R10 ;  /* 0x00000026a5a47c23 */ /* 0x000fe2000801080a */
[--C-:B------:R-:W-:Y:S01]  /*c920*/  FFMA.FTZ R156, R162, UR38, -R11.reuse ;  /* 0x00000026a29c7c23 */ /* 0x100fe2000801080b */
[--C-:B------:R-:W-:Y:S01]  /*c930*/  FFMA.FTZ R163, R163, UR38, -R11.reuse ;  /* 0x00000026a3a37c23 */ /* 0x100fe2000801080b */
[--C-:B--2---:R-:W-:Y:S01]  /*c940*/  FFMA.FTZ R13, R166, UR38, -R11.reuse ;  /* 0x00000026a60d7c23 */ /* 0x104fe2000801080b */
[----:B------:R-:W-:Y:S01]  /*c950*/  FFMA.FTZ R15, R167, UR38, -R11 ;  /* 0x00000026a70f7c23 */ /* 0x000fe2000801080b */
[----:B------:R-:W-:Y:S08]  /*c960*/  MUFU.EX2 R204, R204 ;  /* 0x000000cc00cc7308 */ /* 0x000ff00000000800 */
[----:B------:R-:W0:Y:S08]  /*c970*/  MUFU.EX2 R203, R203 ;  /* 0x000000cb00cb7308 */ /* 0x000e300000000800 */
[----:B------:R-:W-:Y:S08]  /*c980*/  MUFU.EX2 R209, R209 ;  /* 0x000000d100d17308 */ /* 0x000ff00000000800 */
[----:B------:R-:W-:Y:S08]  /*c990*/  MUFU.EX2 R164, R164 ;  /* 0x000000a400a47308 */ /* 0x000ff00000000800 */
[----:B------:R-:W-:Y:S08]  /*c9a0*/  MUFU.EX2 R156, R156 ;  /* 0x0000009c009c7308 */ /* 0x000ff00000000800 */
[----:B------:R-:W1:Y:S08]  /*c9b0*/  MUFU.EX2 R163, R163 ;  /* 0x000000a300a37308 */ /* 0x000e700000000800 */
[----:B------:R-:W-:Y:S08]  /*c9c0*/  MUFU.EX2 R13, R13 ;  /* 0x0000000d000d7308 */ /* 0x000ff00000000800 */
[----:B------:R-:W2:Y:S01]  /*c9d0*/  MUFU.EX2 R15, R15 ;  /* 0x0000000f000f7308 */ /* 0x000ea20000000800 */
[----:B------:R-:W-:-:S02]  /*c9e0*/  VIADD R20, R4, 0x80 ;  /* 0x0000008004147836 */ /* 0x000fc40000000000 */
[----:B------:R-:W-:-:S03]  /*c9f0*/  IMAD.MOV.U32 R21, RZ, RZ, 0x40000040 ;  /* 0x40000040ff157424 */ /* 0x000fc600078e00ff */
[----:B------:R-:W-:Y:S02]  /*ca00*/  R2UR UR6, R20 ;  /* 0x00000000140672ca */ /* 0x000fe400000e0000 */
[----:B------:R-:W-:Y:S01]  /*ca10*/  R2UR UR7, R21 ;  /* 0x00000000150772ca */ /* 0x000fe200000e0000 */
[--C-:B------:R-:W-:Y:S01]  /*ca20*/  FFMA.FTZ R20, R168, UR38, -R10.reuse ;  /* 0x00000026a8147c23 */ /* 0x100fe2000801080a */
[--C-:B------:R-:W-:Y:S01]  /*ca30*/  FFMA.FTZ R21, R169, UR38, -R10.reuse ;  /* 0x00000026a9157c23 */ /* 0x100fe2000801080a */
[--C-:B------:R-:W-:Y:S01]  /*ca40*/  FFMA.FTZ R157, R172, UR38, -R10.reuse ;  /* 0x00000026ac9d7c23 */ /* 0x100fe2000801080a */
[----:B------:R-:W-:Y:S01]  /*ca50*/  FFMA.FTZ R158, R173, UR38, -R10 ;  /* 0x00000026ad9e7c23 */ /* 0x000fe2000801080a */
[--C-:B------:R-:W-:Y:S01]  /*ca60*/  FFMA.FTZ R159, R170, UR38, -R11.reuse ;  /* 0x00000026aa9f7c23 */ /* 0x100fe2000801080b */
[--C-:B------:R-:W-:Y:S01]  /*ca70*/  FFMA.FTZ R160, R171, UR38, -R11.reuse ;  /* 0x00000026aba07c23 */ /* 0x100fe2000801080b */
[--C-:B------:R-:W-:Y:S01]  /*ca80*/  FFMA.FTZ R161, R174, UR38, -R11.reuse ;  /* 0x00000026aea17c23 */ /* 0x100fe2000801080b */
[----:B------:R-:W-:Y:S01]  /*ca90*/  FFMA.FTZ R162, R175, UR38, -R11 ;  /* 0x00000026afa27c23 */ /* 0x000fe2000801080b */
[----:B------:R-:W-:Y:S08]  /*caa0*/  MUFU.EX2 R20, R20 ;  /* 0x0000001400147308 */ /* 0x000ff00000000800 */
[----:B------:R-:W3:Y:S08]  /*cab0*/  MUFU.EX2 R21, R21 ;  /* 0x0000001500157308 */ /* 0x000ef00000000800 */
[----:B------:R-:W-:Y:S01]  /*cac0*/  MUFU.EX2 R157, R157 ;  /* 0x0000009d009d7308 */ /* 0x000fe20000000800 */
[----:B------:R-:W-:-:S02]  /*cad0*/  WARPGROUP.DEPBAR.LE gsb0, 0x0 ;  /* 0x00008000000079c5 */ /* 0x000fc40000010000 */
[----:B0-----:R-:W-:Y:S02]  /*cae0*/  F2FP.BF16.F32.PACK_AB R152, R203, R204 ;  /* 0x000000cccb98723e */ /* 0x001fe400000010ff */
[----:B-1----:R-:W-:Y:S02]  /*caf0*/  F2FP.BF16.F32.PACK_AB R153, R163, R156 ;  /* 0x0000009ca399723e */ /* 0x002fe400000010ff */
[----:B------:R-:W-:Y:S02]  /*cb00*/  F2FP.BF16.F32.PACK_AB R154, R164, R209 ;  /* 0x000000d1a49a723e */ /* 0x000fe400000010ff */
[----:B--2---:R-:W-:-:S04]  /*cb10*/  F2FP.BF16.F32.PACK_AB R155, R15, R13 ;  /* 0x0000000d0f9b723e */ /* 0x004fc800000010ff */
[----:B------:R-:W-:-:S06]  /*cb20*/  WARPGROUP.ARRIVE ;  /* 0x00000000000079c5 */ /* 0x000fcc0000000000 */
[----:B------:R-:W-:Y:S01]  /*cb30*/  HGMMA.64x256x16.F32.BF16 R24, R152, gdesc[UR4].tnspB, R24, gsb0 ;  /* 0x43e0000498187df0 */ /* 0x000fe20008001818 */
[----:B------:R-:W-:Y:S08]  /*cb40*/  MUFU.EX2 R158, R158 ;  /* 0x0000009e009e7308 */ /* 0x000ff00000000800 */
[----:B------:R-:W-:Y:S08]  /*cb50*/  MUFU.EX2 R159, R159 ;  /* 0x0000009f009f7308 */ /* 0x000ff00000000800 */
[----:B------:R-:W0:Y:S08]  /*cb60*/  MUFU.EX2 R160, R160 ;  /* 0x000000a000a07308 */ /* 0x000e300000000800 */
[----:B------:R-:W-:Y:S08]  /*cb70*/  MUFU.EX2 R161, R161 ;  /* 0x000000a100a17308 */ /* 0x000ff00000000800 */
[----:B------:R-:W1:Y:S01]  /*cb80*/  MUFU.EX2 R162, R162 ;  /* 0x000000a200a27308 */ /* 0x000e620000000800 */
[----:B------:R-:W-:Y:S01]  /*cb90*/  FFMA.FTZ R207, R9, R14, R207 ;  /* 0x0000000e09cf7223 */ /* 0x000fe200000100cf */
[----:B------:R-:W-:Y:S01]  /*cba0*/  FFMA.FTZ R202, R12, R8, R202 ;  /* 0x000000080cca7223 */ /* 0x000fe200000100ca */
[----:B------:R-:W-:-:S02]  /*cbb0*/  VIADD R8, R4, 0x180 ;  /* 0x0000018004087836 */ /* 0x000fc40000000000 */
[----:B------:R-:W-:Y:S02]  /*cbc0*/  IMAD.MOV.U32 R9, RZ, RZ, 0x40000040 ;  /* 0x40000040ff097424 */ /* 0x000fe400078e00ff */
[--C-:B------:R-:W-:Y:S01]  /*cbd0*/  FFMA.FTZ R12, R180, UR38, -R10.reuse ;  /* 0x00000026b40c7c23 */ /* 0x100fe2000801080a */
[----:B------:R-:W-:Y:S01]  /*cbe0*/  FFMA.FTZ R14, R181, UR38, -R10 ;  /* 0x00000026b50e7c23 */ /* 0x000fe2000801080a */
[--C-:B------:R-:W-:Y:S01]  /*cbf0*/  FFMA.FTZ R165, R178, UR38, -R11.reuse ;  /* 0x00000026b2a57c23 */ /* 0x100fe2000801080b */
[--C-:B------:R-:W-:Y:S01]  /*cc00*/  FFMA.FTZ R166, R179, UR38, -R11.reuse ;  /* 0x00000026b3a67c23 */ /* 0x100fe2000801080b */
[--C-:B------:R-:W-:Y:S01]  /*cc10*/  FFMA.FTZ R167, R182, UR38, -R11.reuse ;  /* 0x00000026b6a77c23 */ /* 0x100fe2000801080b */
[----:B------:R-:W-:Y:S01]  /*cc20*/  FFMA.FTZ R168, R183, UR38, -R11 ;  /* 0x00000026b7a87c23 */ /* 0x000fe2000801080b */
[----:B------:R-:W-:Y:S08]  /*cc30*/  MUFU.EX2 R12, R12 ;  /* 0x0000000c000c7308 */ /* 0x000ff00000000800 */
[----:B------:R-:W-:Y:S08]  /*cc40*/  MUFU.EX2 R14, R14 ;  /* 0x0000000e000e7308 */ /* 0x000ff00000000800 */
[----:B------:R-:W-:Y:S08]  /*cc50*/  MUFU.EX2 R165, R165 ;  /* 0x000000a500a57308 */ /* 0x000ff00000000800 */
[----:B------:R-:W-:Y:S08]  /*cc60*/  MUFU.EX2 R166, R166 ;  /* 0x000000a600a67308 */ /* 0x000ff00000000800 */
[----:B------:R-:W-:Y:S08]  /*cc70*/  MUFU.EX2 R167, R167 ;  /* 0x000000a700a77308 */ /* 0x000ff00000000800 */
[----:B------:R-:W-:Y:S01]  /*cc80*/  MUFU.EX2 R168, R168 ;  /* 0x000000a800a87308 */ /* 0x000fe20000000800 */
[----:B------:R-:W-:-:S02]  /*cc90*/  WARPGROUP.DEPBAR.LE gsb0, 0x0 ;  /* 0x00008000000079c5 */ /* 0x000fc40000010000 */
[----:B------:R-:W-:Y:S02]  /*cca0*/  VIADD R152, R4, 0x100 ;  /* 0x0000010004987836 */ /* 0x000fe40000000000 */
[----:B------:R-:W-:-:S03]  /*ccb0*/  IMAD.MOV.U32 R153, RZ, RZ, 0x40000040 ;  /* 0x40000040ff997424 */ /* 0x000fc600078e00ff */
[----:B------:R-:W-:Y:S02]  /*ccc0*/  R2UR UR6, R152 ;  /* 0x00000000980672ca */ /* 0x000fe400000e0000 */
[----:B------:R-:W-:Y:S02]  /*ccd0*/  R2UR UR7, R153 ;  /* 0x00000000990772ca */ /* 0x000fe400000e0000 */
[----:B---3--:R-:W-:Y:S02]  /*cce0*/  F2FP.BF16.F32.PACK_AB R152, R21, R20 ;  /* 0x000000141598723e */ /* 0x008fe400000010ff */
[----:B0-----:R-:W-:Y:S02]  /*ccf0*/  F2FP.BF16.F32.PACK_AB R153, R160, R159 ;  /* 0x0000009fa099723e */ /* 0x001fe400000010ff */
[----:B------:R-:W-:Y:S02]  /*cd00*/  F2FP.BF16.F32.PACK_AB R154, R158, R157 ;  /* 0x0000009d9e9a723e */ /* 0x000fe400000010ff */
[----:B-1----:R-:W-:-:S04]  /*cd10*/  F2FP.BF16.F32.PACK_AB R155, R162, R161 ;  /* 0x000000a1a29b723e */ /* 0x002fc800000010ff */
[----:B------:R-:W-:-:S06]  /*cd20*/  WARPGROUP.ARRIVE ;  /* 0x00000000000079c5 */ /* 0x000fcc0000000000 */
[----:B------:R-:W-:Y:S01]  /*cd30*/  HGMMA.64x256x16.F32.BF16 R24, R152, gdesc[UR4].tnspB, R24, gsb0 ;  /* 0x43e0000498187df0 */ /* 0x000fe20008001818 */
[----:B------:R-:W-:Y:S01]  /*cd40*/  R2UR UR6, R8 ;  /* 0x00000000080672ca */ /* 0x000fe200000e0000 */
[--C-:B------:R-:W-:Y:S01]  /*cd50*/  FFMA.FTZ R8, R176, UR38, -R10.reuse ;  /* 0x00000026b0087c23 */ /* 0x100fe2000801080a */
[----:B------:R-:W-:Y:S01]  /*cd60*/  R2UR UR7, R9 ;  /* 0x00000000090772ca */ /* 0x000fe200000e0000 */
[----:B------:R-:W-:-:S04]  /*cd70*/  FFMA.FTZ R9, R177, UR38, -R10 ;  /* 0x00000026b1097c23 */ /* 0x000fc8000801080a */
[----:B------:R-:W-:Y:S08]  /*cd80*/  MUFU.EX2 R8, R8 ;  /* 0x0000000800087308 */ /* 0x000ff00000000800 */
[----:B------:R-:W0:Y:S01]  /*cd90*/  MUFU.EX2 R9, R9 ;  /* 0x0000000900097308 */ /* 0x000e220000000800 */
        /* <DEDUP_REMOVED lines=9> */
[----:B------:R-:W1:Y:S08]  /*ce30*/  MUFU.EX2 R185, R185 ;  /* 0x000000b900b97308 */ /* 0x000e700000000800 */
[----:B------:R-:W-:Y:S08]  /*ce40*/  MUFU.EX2 R188, R188 ;  /* 0x000000bc00bc7308 */ /* 0x000ff00000000800 */
[----:B------:R-:W-:Y:S08]  /*ce50*/  MUFU.EX2 R189, R189 ;  /* 0x000000bd00bd7308 */ /* 0x000ff00000000800 */
[----:B------:R-:W-:Y:S08]  /*ce60*/  MUFU.EX2 R169, R169 ;  /* 0x000000a900a97308 */ /* 0x000ff00000000800 */
[----:B------:R-:W2:Y:S08]  /*ce70*/  MUFU.EX2 R170, R170 ;  /* 0x000000aa00aa7308 */ /* 0x000eb00000000800 */
[----:B------:R-:W-:Y:S08]  /*ce80*/  MUFU.EX2 R171, R171 ;  /* 0x000000ab00ab7308 */ /* 0x000ff00000000800 */
[----:B------:R-:W3:Y:S01]  /*ce90*/  MUFU.EX2 R172, R172 ;  /* 0x000000ac00ac7308 */ /* 0x000ee20000000800 */
[----:B------:R-:W-:-:S02]  /*cea0*/  WARPGROUP.DEPBAR.LE gsb0, 0x0 ;  /* 0x00008000000079c5 */ /* 0x000fc40000010000 */
[----:B0-----:R-:W-:Y:S02]  /*ceb0*/  F2FP.BF16.F32.PACK_AB R152, R9, R8 ;  /* 0x000000080998723e */ /* 0x001fe400000010ff */
[----:B------:R-:W-:Y:S02]  /*cec0*/  F2FP.BF16.F32.PACK_AB R153, R166, R165 ;  /* 0x000000a5a699723e */ /* 0x000fe400000010ff */
[----:B------:R-:W-:Y:S02]  /*ced0*/  F2FP.BF16.F32.PACK_AB R154, R14, R12 ;  /* 0x0000000c0e9a723e */ /* 0x000fe400000010ff */
[----:B------:R-:W-:-:S04]  /*cee0*/  F2FP.BF16.F32.PACK_AB R155, R168, R167 ;  /* 0x000000a7a89b723e */ /* 0x000fc800000010ff */
        /* <DEDUP_REMOVED lines=10> */
[----:B------:R0:W-:Y:S08]  /*cf90*/  MUFU.EX2 R173, R10 ;  /* 0x0000000a00ad7308 */ /* 0x0001f00000000800 */
[----:B------:R-:W-:Y:S01]  /*cfa0*/  MUFU.EX2 R192, R192 ;  /* 0x000000c000c07308 */ /* 0x000fe20000000800 */
[----:B0-----:R-:W-:-:S07]  /*cfb0*/  VIADD R10, R4, 0x280 ;  /* 0x00000280040a7836 */ /* 0x001fce0000000000 */
[----:B------:R-:W0:Y:S08]  /*cfc0*/  MUFU.EX2 R193, R193 ;  /* 0x000000c100c17308 */ /* 0x000e300000000800 */
[----:B------:R-:W-:Y:S08]  /*cfd0*/  MUFU.EX2 R196, R196 ;  /* 0x000000c400c47308 */ /* 0x000ff00000000800 */
[----:B------:R-:W-:Y:S08]  /*cfe0*/  MUFU.EX2 R194, R194 ;  /* 0x000000c200c27308 */ /* 0x000ff00000000800 */
[----:B------:R-:W4:Y:S08]  /*cff0*/  MUFU.EX2 R195, R195 ;  /* 0x000000c300c37308 */ /* 0x000f300000000800 */
[----:B------:R-:W-:Y:S01]  /*d000*/  MUFU.EX2 R198, R198 ;  /* 0x000000c600c67308 */ /* 0x000fe20000000800 */
[----:B------:R-:W-:-:S02]  /*d010*/  WARPGROUP.DEPBAR.LE gsb0, 0x0 ;  /* 0x00008000000079c5 */ /* 0x000fc40000010000 */
[----:B------:R-:W-:Y:S02]  /*d020*/  VIADD R152, R4, 0x200 ;  /* 0x0000020004987836 */ /* 0x000fe40000000000 */
[----:B------:R-:W-:-:S03]  /*d030*/  IMAD.MOV.U32 R153, RZ, RZ, 0x40000040 ;  /* 0x40000040ff997424 */ /* 0x000fc600078e00ff */
[----:B------:R-:W-:Y:S02]  /*d040*/  R2UR UR6, R152 ;  /* 0x00000000980672ca */ /* 0x000fe400000e0000 */
[----:B------:R-:W-:Y:S02]  /*d050*/  R2UR UR7, R153 ;  /* 0x00000000990772ca */ /* 0x000fe400000e0000 */
[----:B-1----:R-:W-:Y:S02]  /*d060*/  F2FP.BF16.F32.PACK_AB R152, R185, R184 ;  /* 0x000000b8b998723e */ /* 0x002fe400000010ff */
[----:B--2---:R-:W-:Y:S02]  /*d070*/  F2FP.BF16.F32.PACK_AB R153, R170, R169 ;  /* 0x000000a9aa99723e */ /* 0x004fe400000010ff */
[----:B------:R-:W-:Y:S02]  /*d080*/  F2FP.BF16.F32.PACK_AB R154, R189, R188 ;  /* 0x000000bcbd9a723e */ /* 0x000fe400000010ff */
[----:B---3--:R-:W-:-:S04]  /*d090*/  F2FP.BF16.F32.PACK_AB R155, R172, R171 ;  /* 0x000000abac9b723e */ /* 0x008fc800000010ff */
[----:B------:R-:W-:-:S06]  /*d0a0*/  WARPGROUP.ARRIVE ;  /* 0x00000000000079c5 */ /* 0x000fcc0000000000 */
[----:B------:R-:W-:Y:S01]  /*d0b0*/  HGMMA.64x256x16.F32.BF16 R24, R152, gdesc[UR4].tnspB, R24, gsb0 ;  /* 0x43e0000498187df0 */ /* 0x000fe20008001818 */
[----:B------:R1:W2:Y:S01]  /*d0c0*/  MUFU.EX2 R4, R11 ;  /* 0x0000000b00047308 */ /* 0x0002a20000000800 */
[----:B------:R-:W-:Y:S01]  /*d0d0*/  R2UR UR6, R10 ;  /* 0x000000000a0672ca */ /* 0x000fe200000e0000 */
[----:B-1----:R-:W-:-:S05]  /*d0e0*/  IMAD.MOV.U32 R11, RZ, RZ, 0x40000040 ;  /* 0x40000040ff0b7424 */ /* 0x002fca00078e00ff */
[----:B------:R-:W-:Y:S01]  /*d0f0*/  R2UR UR7, R11 ;  /* 0x000000000b0772ca */ /* 0x000fe200000e0000 */
[----:B------:R-:W-:Y:S01]  /*d100*/  FADD.FTZ R207, R208, R207 ;  /* 0x000000cfd0cf7221 */ /* 0x000fe20000010000 */
[----:B------:R-:W-:-:S03]  /*d110*/  FADD.FTZ R202, R206, R202 ;  /* 0x000000caceca7221 */ /* 0x000fc60000010000 */
        /* <DEDUP_REMOVED lines=35> */
[----:B------:R-:W-:Y:S01]  /*d350*/  FADD.FTZ R171, R172, R171 ;  /* 0x000000abacab7221 */ /* 0x000fe20000010000 */
[----:B------:R-:W-:-:S05]  /*d360*/  @!P1 VIADD R6, R6, 0x32460 ;  /* 0x0003246006069836 */ /* 0x000fca0000000000 */
[----:B------:R-:W-:Y:S01]  /*d370*/  @!P1 PRMT R6, RZ, 0x654, R6 ;  /* 0x00000654ff069816 */ /* 0x000fe20000000006 */
[----:B------:R-:W-:Y:S02]  /*d380*/  WARPGROUP.DEPBAR.LE gsb0, 0x0 ;  /* 0x00008000000079c5 */ /* 0x000fe40000010000 */
[----:B0-----:R-:W-:Y:S02]  /*d390*/  F2FP.BF16.F32.PACK_AB R152, R193, R192 ;  /* 0x000000c0c198723e */ /* 0x001fe400000010ff */
[----:B----4-:R-:W-:Y:S02]  /*d3a0*/  F2FP.BF16.F32.PACK_AB R153, R195, R194 ;  /* 0x000000c2c399723e */ /* 0x010fe400000010ff */
[----:B------:R-:W-:Y:S02]  /*d3b0*/  F2FP.BF16.F32.PACK_AB R154, R173, R196 ;  /* 0x000000c4ad9a723e */ /* 0x000fe400000010ff */
[----:B--2---:R-:W-:-:S04]  /*d3c0*/  F2FP.BF16.F32.PACK_AB R155, R4, R198 ;  /* 0x000000c6049b723e */ /* 0x004fc800000010ff */
[----:B------:R-:W-:-:S06]  /*d3d0*/  WARPGROUP.ARRIVE ;  /* 0x00000000000079c5 */ /* 0x000fcc0000000000 */
[----:B------:R-:W-:Y:S01]  /*d3e0*/  HGMMA.64x256x16.F32.BF16 R24, R152, gdesc[UR4].tnspB, R24, gsb0 ;  /* 0x43e0000498187df0 */ /* 0x000fe20008001818 */
[----:B------:R-:W-:Y:S01]  /*d3f0*/  FADD.FTZ R192, R192, R189 ;  /* 0x000000bdc0c07221 */ /* 0x000fe20000010000 */
[----:B------:R-:W-:-:S03]  /*d400*/  FADD.FTZ R194, R194, R171 ;  /* 0x000000abc2c27221 */ /* 0x000fc60000010000 */
[----:B------:R-:W-:Y:S01]  /*d410*/  FADD.FTZ R193, R193, R192 ;  /* 0x000000c0c1c17221 */ /* 0x000fe20000010000 */
[----:B------:R-:W-:-:S03]  /*d420*/  FADD.FTZ R195, R195, R194 ;  /* 0x000000c2c3c37221 */ /* 0x000fc60000010000 */
[----:B------:R-:W-:Y:S01]  /*d430*/  FADD.FTZ R14, R196, R193 ;  /* 0x000000c1c40e7221 */ /* 0x000fe20000010000 */
[----:B------:R-:W-:Y:S01]  /*d440*/  FADD.FTZ R195, R198, R195 ;  /* 0x000000c3c6c37221 */ /* 0x000fe20000010000 */
[----:B------:R-:W-:Y:S02]  /*d450*/  IMAD.MOV.U32 R11, RZ, RZ, R5 ;  /* 0x000000ffff0b7224 */ /* 0x000fe400078e0005 */
[----:B------:R-:W-:Y:S01]  /*d460*/  FADD.FTZ R14, R173, R14 ;  /* 0x0000000ead0e7221 */ /* 0x000fe20000010000 */
[----:B------:R-:W-:Y:S01]  /*d470*/  FADD.FTZ R8, R4, R195 ;  /* 0x000000c304087221 */ /* 0x000fe20000010000 */
[----:B------:R-:W-:Y:S01]  /*d480*/  IMAD.MOV.U32 R9, RZ, RZ, R0 ;  /* 0x000000ffff097224 */ /* 0x000fe200078e0000 */
[----:B------:R-:W-:Y:S02]  /*d490*/  WARPGROUP.DEPBAR.LE gsb0, 0x0 ;  /* 0x00008000000079c5 */ /* 0x000fe40000010000 */
[----:B------:R1:W-:Y:S01]  /*d4a0*/  @!P1 SYNCS.ARRIVE.TRANS64.RED.A1T0 RZ, [R6+URZ], RZ ;  /* 0x000000ff06ff99a7 */ /* 0x0003e2000810043f */
[----:B------:R-:W-:Y:S05]  /*d4b0*/  @P2 BRA `(.L_x_1073) ;  /* 0xffffffd400e42947 */ /* 0x000fea000383ffff */
.L_x_1063:
[----:B------:R-:W-:Y:S05]  /*d4c0*/  WARPSYNC.ALL ;  /* 0x0000000000007948 */ /* 0x000fea0003800000 */
[----:B0-----:R-:W0:Y:S01]  /*d4d0*/  SHFL.BFLY PT, R3, R14, 0x2, 0x1f ;  /* 0x0c401f000e037f89 */ /* 0x001e2200000e0000 */
[----:B-1----:R-:W-:Y:S01]  /*d4e0*/  IMAD.MOV.U32 R6, RZ, RZ, RZ ;  /* 0x000000ffff067224 */ /* 0x002fe200078e00ff */
[----:B------:R1:W-:Y:S06]  /*d4f0*/  BAR.ARV R7, 0x100 ;  /* 0x000400070000751d */ /* 0x0003ec0000002000 */
[----:B------:R-:W-:-:S02]  /*d500*/  VIADD R22, R22, 0x1 ;  /* 0x0000000116167836 */ /* 0x000fc40000000000 */
[----:B------:R-:W-:Y:S06]  /*d510*/  BAR.ARV 0x8, 0x120 ;  /* 0x0204800000007b1d */ /* 0x000fec0000002000 */
[----:B------:R-:W-:Y:S01]  /*d520*/  ISETP.NE.AND P0, PT, R22, 0x2, PT ;  /* 0x000000021600780c */ /* 0x000fe20003f05270 */
[----:B-1----:R-:W-:Y:S01]  /*d530*/  IMAD.MOV.U32 R7, RZ, RZ, -0x800000 ;  /* 0xff800000ff077424 */ /* 0x002fe200078e00ff */
[----:B------:R-:W1:Y:S01]  /*d540*/  SHFL.BFLY PT, R9, R8, 0x2, 0x1f ;  /* 0x0c401f0008097f89 */ /* 0x000e6200000e0000 */
[----:B------:R-:W-:Y:S01]  /*d550*/  PLOP3.LUT P1, PT, PT, PT, PT, 0x8, 0x0 ;  /* 0x000000000000781c */ /* 0x000fe20003f2e170 */
[----:B------:R-:W-:Y:S01]  /*d560*/  VIADD R224, R224, 0x1 ;  /* 0x00000001e0e07836 */ /* 0x000fe20000000000 */
[----:B------:R-:W-:Y:S01]  /*d570*/  SEL R22, R22, RZ, P0 ;  /* 0x000000ff16167207 */ /* 0x000fe20000000000 */
[----:B0-----:R-:W-:-:S05]  /*d580*/  FADD.FTZ R3, R3, R14 ;  /* 0x0000000e03037221 */ /* 0x001fca0000010000 */
[----:B------:R-:W0:Y:S01]  /*d590*/  SHFL.BFLY PT, R4, R3, 0x1, 0x1f ;  /* 0x0c201f0003047f89 */ /* 0x000e2200000e0000 */
[----:B-1----:R-:W-:-:S05]  /*d5a0*/  FADD.FTZ R10, R9, R8 ;  /* 0x00000008090a7221 */ /* 0x002fca0000010000 */
[----:B------:R-:W1:Y:S01]  /*d5b0*/  SHFL.BFLY PT, R11, R10, 0x1, 0x1f ;  /* 0x0c201f000a0b7f89 */ /* 0x000e6200000e0000 */
[----:B0-----:R-:W-:Y:S01]  /*d5c0*/  FADD.FTZ R9, R3, R4 ;  /* 0x0000000403097221 */ /* 0x001fe20000010000 */
[----:B------:R-:W-:Y:S01]  /*d5d0*/  IMAD.MOV.U32 R4, RZ, RZ, RZ ;  /* 0x000000ffff047224 */ /* 0x000fe200078e00ff */
[----:B------:R-:W-:-:S03]  /*d5e0*/  SEL R3, RZ, 0x1, P0 ;  /* 0x00000001ff037807 */ /* 0x000fc60000000000 */
[----:B------:R-:W-:Y:S02]  /*d5f0*/  FSETP.NE.FTZ.AND P2, PT, R9, RZ, PT ;  /* 0x000000ff0900720b */ /* 0x000fe40003f55000 */
[----:B------:R-:W-:-:S11]  /*d600*/  LOP3.LUT R200, R200, R3, RZ, 0x3c, !PT ;  /* 0x00000003c8c87212 */ /* 0x000fd600078e3cff */
[----:B------:R-:W0:Y:S01]  /*d610*/  @P2 MUFU.RCP R6, R9 ;  /* 0x0000000900062308 */ /* 0x000e220000001000 */
[----:B-1----:R-:W-:-:S05]  /*d620*/  FADD.FTZ R11, R10, R11 ;  /* 0x0000000b0a0b7221 */ /* 0x002fca0000010000 */
[----:B------:R-:W-:Y:S01]  /*d630*/  FSETP.NE.FTZ.AND P3, PT, R11, RZ, PT ;  /* 0x000000ff0b00720b */ /* 0x000fe20003f75000 */
[-C--:B0-----:R-:W-:Y:S01]  /*d640*/  FMUL.FTZ R10, R28, R6.reuse ;  /* 0x000000061c0a7220 */ /* 0x081fe20000410000 */
[-C--:B------:R-:W-:Y:S01]  /*d650*/  FMUL.FTZ R8, R24, R6.reuse ;  /* 0x0000000618087220 */ /* 0x080fe20000410000 */
[----:B------:R-:W0:Y:S01]  /*d660*/  @P2 MUFU.LG2 R28, R9 ;  /* 0x00000009001c2308 */ /* 0x000e220000000c00 */
[-C--:B------:R-:W-:Y:S01]  /*d670*/  FMUL.FTZ R24, R32, R6.reuse ;  /* 0x0000000620187220 */ /* 0x080fe20000410000 */
[-C--:B------:R-:W-:Y:S01]  /*d680*/  FMUL.FTZ R3, R33, R6.reuse ;  /* 0x0000000621037220 */ /* 0x080fe20000410000 */
[----:B------:R-:W-:Y:S02]  /*d690*/  IMAD.U32 R33, RZ, RZ, UR38 ;  /* 0x00000026ff217e24 */ /* 0x000fe4000f8e00ff */
[-C--:B------:R-:W-:Y:S01]  /*d6a0*/  FMUL.FTZ R161, R48, R6.reuse ;  /* 0x0000000630a17220 */ /* 0x080fe20000410000 */
[----:B------:R-:W-:Y:S02]  /*d6b0*/  IMAD.U32 R32, RZ, RZ, UR38 ;  /* 0x00000026ff207e24 */ /* 0x000fe4000f8e00ff */
[-C--:B------:R-:W-:Y:S01]  /*d6c0*/  FMUL.FTZ R165, R64, R6.reuse ;  /* 0x0000000640a57220 */ /* 0x080fe20000410000 */
[----:B------:R-:W-:Y:S01]  /*d6d0*/  @P2 FMUL.FTZ R33, R33, 0.69314718246459960938 ;  /* 0x3f31721821212820 */ /* 0x000fe20000410000 */
[----:B------:R-:W1:Y:S01]  /*d6e0*/  @P3 MUFU.RCP R4, R11 ;  /* 0x0000000b00043308 */ /* 0x000e620000001000 */
[----:B------:R-:W-:Y:S01]  /*d6f0*/  @P3 FMUL.FTZ R32, R32, 0.69314718246459960938 ;  /* 0x3f31721820203820 */ /* 0x000fe20000410000 */
[-C--:B------:R-:W-:Y:S01]  /*d700*/  FMUL.FTZ R170, R84, R6.reuse ;  /* 0x0000000654aa7220 */ /* 0x080fe20000410000 */
[-C--:B------:R-:W-:Y:S01]  /*d710*/  FMUL.FTZ R25, R25, R6.reuse ;  /* 0x0000000619197220 */ /* 0x080fe20000410000 */
[-C--:B------:R-:W-:Y:S01]  /*d720*/  FMUL.FTZ R29, R29, R6.reuse ;  /* 0x000000061d1d7220 */ /* 0x080fe20000410000 */
[-C--:B------:R-:W-:Y:S01]  /*d730*/  FMUL.FTZ R36, R36, R6.reuse ;  /* 0x0000000624247220 */ /* 0x080fe20000410000 */
[-C--:B------:R-:W-:Y:S01]  /*d740*/  FMUL.FTZ R37, R37, R6.reuse ;  /* 0x0000000625257220 */ /* 0x080fe20000410000 */
[-C--:B------:R-:W-:Y:S01]  /*d750*/  FMUL.FTZ R159, R40, R6.reuse ;  /* 0x00000006289f7220 */ /* 0x080fe20000410000 */
[----:B------:R-:W2:Y:S01]  /*d760*/  @P3 MUFU.LG2 R18, R11 ;  /* 0x0000000b00123308 */ /* 0x000ea20000000c00 */
[----:B0-----:R-:W-:Y:S01]  /*d770*/  @P2 FMUL.FTZ R28, R28, 0.69314718246459960938 ;  /* 0x3f3172181c1c2820 */ /* 0x001fe20000410000 */
[-C--:B------:R-:W-:Y:S01]  /*d780*/  FMUL.FTZ R41, R41, R6.reuse ;  /* 0x0000000629297220 */ /* 0x080fe20000410000 */
[-C--:B------:R-:W-:Y:S01]  /*d790*/  FMUL.FTZ R160, R44, R6.reuse ;  /* 0x000000062ca07220 */ /* 0x080fe20000410000 */
[-C--:B------:R-:W-:Y:S01]  /*d7a0*/  FMUL.FTZ R45, R45, R6.reuse ;  /* 0x000000062d2d7220 */ /* 0x080fe20000410000 */
[-C--:B------:R-:W-:Y:S01]  /*d7b0*/  FMUL.FTZ R49, R49, R6.reuse ;  /* 0x0000000631317220 */ /* 0x080fe20000410000 */
[-C--:B------:R-:W-:Y:S01]  /*d7c0*/  FMUL.FTZ R162, R52, R6.reuse ;  /* 0x0000000634a27220 */ /* 0x080fe20000410000 */
[-C--:B------:R-:W-:Y:S01]  /*d7d0*/  FMUL.FTZ R53, R53, R6.reuse ;  /* 0x0000000635357220 */ /* 0x080fe20000410000 */
[----:B------:R-:W-:Y:S01]  /*d7e0*/  FMUL.FTZ R163, R56, R6 ;  /* 0x0000000638a37220 */ /* 0x000fe20000410000 */
[----:B-1----:R-:W-:Y:S01]  /*d7f0*/  FMUL.FTZ R14, R35, R4 ;  /* 0x00000004230e7220 */ /* 0x002fe20000410000 */
[-C--:B------:R-:W-:Y:S01]  /*d800*/  FMUL.FTZ R57, R57, R6.reuse ;  /* 0x0000000639397220 */ /* 0x080fe20000410000 */
[-C--:B------:R-:W-:Y:S01]  /*d810*/  FMUL.FTZ R164, R60, R6.reuse ;  /* 0x000000063ca47220 */ /* 0x080fe20000410000 */
[-C--:B------:R-:W-:Y:S01]  /*d820*/  FMUL.FTZ R61, R61, R6.reuse ;  /* 0x000000063d3d7220 */ /* 0x080fe20000410000 */
[-C--:B------:R-:W-:Y:S01]  /*d830*/  FMUL.FTZ R65, R65, R6.reuse ;  /* 0x0000000641417220 */ /* 0x080fe20000410000 */
[-C--:B------:R-:W-:Y:S01]  /*d840*/  FMUL.FTZ R166, R68, R6.reuse ;  /* 0x0000000644a67220 */ /* 0x080fe20000410000 */
[-C--:B------:R-:W-:Y:S01]  /*d850*/  FMUL.FTZ R69, R69, R6.reuse ;  /* 0x0000000645457220 */ /* 0x080fe20000410000 */
[-C--:B------:R-:W-:Y:S01]  /*d860*/  FMUL.FTZ R167, R72, R6.reuse ;  /* 0x0000000648a77220 */ /* 0x080fe20000410000 */
[----:B--2---:R-:W-:Y:S01]  /*d870*/  @P3 FMUL.FTZ R35, R18, 0.69314718246459960938 ;  /* 0x3f31721812233820 */ /* 0x004fe20000410000 */
        /* <DEDUP_REMOVED lines=104> */
.L_x_1016:
        /* <DEDUP_REMOVED lines=35> */
[C---:B-----5:R-:W-:Y:S02]  /*e130*/  IADD3 R28, P3, R126.reuse, 0x60, RZ ;  /* 0x000000607e1c7810 */ /* 0x060fe40007f7e0ff */
[----:B------:R-:W-:Y:S01]  /*e140*/  IADD3 R0, P1, R126, 0x20, RZ ;  /* 0x000000207e007810 */ /* 0x000fe20007f3e0ff */
[--C-:B------:R-:W-:Y:S01]  /*e150*/  IMAD.X R101, RZ, RZ, R127.reuse, P2 ;  /* 0x000000ffff657224 */ /* 0x100fe200010e067f */
[----:B------:R-:W-:Y:S01]  /*e160*/  LOP3.LUT R100, R26, 0x380, RZ, 0xc0, !PT ;  /* 0x000003801a647812 */ /* 0x000fe200078ec0ff */
[--C-:B------:R-:W-:Y:S01]  /*e170*/  IMAD.X R105, RZ, RZ, R127.reuse, P3 ;  /* 0x000000ffff697224 */ /* 0x100fe200018e067f */
[----:B------:R-:W-:Y:S01]  /*e180*/  LOP3.LUT R104, R28, 0x380, RZ, 0xc0, !PT ;  /* 0x000003801c687812 */ /* 0x000fe200078ec0ff */
[----:B------:R-:W-:Y:S01]  /*e190*/  IMAD.X R97, RZ, RZ, R127, P1 ;  /* 0x000000ffff617224 */ /* 0x000fe200008e067f */
[----:B------:R-:W-:-:S02]  /*e1a0*/  SHF.R.U64 R100, R100, 0x3, RZ ;  /* 0x0000000364647819 */ /* 0x000fc400000012ff */
[----:B------:R-:W-:Y:S02]  /*e1b0*/  IADD3 R92, P1, R126, 0x4060, RZ ;  /* 0x000040607e5c7810 */ /* 0x000fe40007f3e0ff */
[----:B------:R-:W-:Y:S02]  /*e1c0*/  SHF.R.U64 R104, R104, 0x3, RZ ;  /* 0x0000000368687819 */ /* 0x000fe400000012ff */
[C---:B------:R-:W-:Y:S01]  /*e1d0*/  IADD3 R30, P4, R126.reuse, 0x4000, RZ ;  /* 0x000040007e1e7810 */ /* 0x040fe20007f9e0ff */
[--C-:B------:R-:W-:Y:S01]  /*e1e0*/  IMAD.X R113, RZ, RZ, R127.reuse, P1 ;  /* 0x000000ffff717224 */ /* 0x100fe200008e067f */
[----:B-1----:R-:W-:Y:S02]  /*e1f0*/  IADD3 R32, P5, R126, 0x4020, RZ ;  /* 0x000040207e207810 */ /* 0x002fe40007fbe0ff */
[----:B------:R-:W-:Y:S01]  /*e200*/  LOP3.LUT R100, R100, R26, RZ, 0x3c, !PT ;  /* 0x0000001a64647212 */ /* 0x000fe200078e3cff */
[--C-:B------:R-:W-:Y:S01]  /*e210*/  IMAD.X R107, RZ, RZ, R127.reuse, P4 ;  /* 0x000000ffff6b7224 */ /* 0x100fe200020e067f */
[----:B------:R-:W-:Y:S01]  /*e220*/  LOP3.LUT R104, R104, R28, RZ, 0x3c, !PT ;  /* 0x0000001c68687212 */ /* 0x000fe200078e3cff */
[----:B------:R-:W-:Y:S01]  /*e230*/  IMAD.X R109, RZ, RZ, R127, P5 ;  /* 0x000000ffff6d7224 */ /* 0x000fe200028e067f */
[----:B------:R-:W-:-:S02]  /*e240*/  LOP3.LUT R26, R92, 0x380, RZ, 0xc0, !PT ;  /* 0x000003805c1a7812 */ /* 0x000fc400078ec0ff */
[----:B------:R-:W-:Y:S02]  /*e250*/  LOP3.LUT R28, R30, 0x380, RZ, 0xc0, !PT ;  /* 0x000003801e1c7812 */ /* 0x000fe400078ec0ff */
[----:B------:R-:W-:Y:S02]  /*e260*/  LOP3.LUT R96, R0, 0x380, RZ, 0xc0, !PT ;  /* 0x0000038000607812 */ /* 0x000fe400078ec0ff */
[----:B------:R-:W-:Y:S02]  /*e270*/  SHF.R.U64 R26, R26, 0x3, RZ ;  /* 0x000000031a1a7819 */ /* 0x000fe400000012ff */
[C---:B------:R-:W-:Y:S02]  /*e280*/  LOP3.LUT R93, R126.reuse, 0x380, RZ, 0xc0, !PT ;  /* 0x000003807e5d7812 */ /* 0x040fe400078ec0ff */
[----:B------:R-:W-:Y:S02]  /*e290*/  IADD3 R120, P5, R126, 0x8060, RZ ;  /* 0x000080607e787810 */ /* 0x000fe40007fbe0ff */
[----:B------:R-:W-:-:S02]  /*e2a0*/  SHF.R.U64 R28, R28, 0x3, RZ ;  /* 0x000000031c1c7819 */ /* 0x000fc400000012ff */
[C---:B------:R-:W-:Y:S01]  /*e2b0*/  IADD3 R88, P0, R126.reuse, 0x4040, RZ ;  /* 0x000040407e587810 */ /* 0x040fe20007f1e0ff */
[--C-:B------:R-:W-:Y:S01]  /*e2c0*/  IMAD.X R121, RZ, RZ, R127.reuse, P5 ;  /* 0x000000ffff797224 */ /* 0x100fe200028e067f */
[C---:B------:R-:W-:Y:S02]  /*e2d0*/  IADD3 R99, P2, R126.reuse, 0x8000, RZ ;  /* 0x000080007e637810 */ /* 0x040fe40007f5e0ff */
[----:B------:R-:W-:Y:S01]  /*e2e0*/  IADD3 R116, P3, R126, 0x8020, RZ ;  /* 0x000080207e747810 */ /* 0x000fe20007f7e0ff */
[--C-:B------:R-:W-:Y:S01]  /*e2f0*/  IMAD.X R111, RZ, RZ, R127.reuse, P0 ;  /* 0x000000ffff6f7224 */ /* 0x100fe200000e067f */
[----:B------:R-:W-:Y:S01]  /*e300*/  SHF.R.U64 R96, R96, 0x3, RZ ;  /* 0x0000000360607819 */ /* 0x000fe200000012ff */
[--C-:B------:R-:W-:Y:S01]  /*e310*/  IMAD.X R115, RZ, RZ, R127.reuse, P2 ;  /* 0x000000ffff737224 */ /* 0x100fe200010e067f */
[----:B------:R-:W-:Y:S01]  /*e320*/  LOP3.LUT R112, R26, R92, RZ, 0x3c, !PT ;  /* 0x0000005c1a707212 */ /* 0x000fe200078e3cff */
[----:B------:R-:W-:Y:S01]  /*e330*/  IMAD.X R117, RZ, RZ, R127, P3 ;  /* 0x000000ffff757224 */ /* 0x000fe200018e067f */
[----:B------:R-:W-:-:S02]  /*e340*/  SHF.R.U64 R93, R93, 0x3, RZ ;  /* 0x000000035d5d7819 */ /* 0x000fc400000012ff */
[----:B------:R-:W-:Y:S02]  /*e350*/  LOP3.LUT R106, R28, R30, RZ, 0x3c, !PT ;  /* 0x0000001e1c6a7212 */ /* 0x000fe400078e3cff */
[----:B------:R-:W-:Y:S02]  /*e360*/  LOP3.LUT R26, R120, 0x380, RZ, 0xc0, !PT ;  /* 0x00000380781a7812 */ /* 0x000fe400078ec0ff */
[----:B------:R-:W-:Y:S02]  /*e370*/  LOP3.LUT R28, R99, 0x380, RZ, 0xc0, !PT ;  /* 0x00000380631c7812 */ /* 0x000fe400078ec0ff */
[----:B------:R-:W-:Y:S02]  /*e380*/  LOP3.LUT R30, R116, 0x380, RZ, 0xc0, !PT ;  /* 0x00000380741e7812 */ /* 0x000fe400078ec0ff */
[C---:B------:R-:W-:Y:S02]  /*e390*/  IADD3 R118, P4, R126.reuse, 0x8040, RZ ;  /* 0x000080407e767810 */ /* 0x040fe40007f9e0ff */
[----:B------:R-:W-:-:S02]  /*e3a0*/  IADD3 R122, P0, R126, 0xc000, RZ ;  /* 0x0000c0007e7a7810 */ /* 0x000fc40007f1e0ff */
        /* <DEDUP_REMOVED lines=8> */
[----:B------:R-:W-:Y:S01]  /*e430*/  LOP3.LUT R126, R93, R126, RZ, 0x3c, !PT ;  /* 0x0000007e5d7e7212 */ /* 0x000fe200078e3cff */
[----:B------:R-:W-:Y:S01]  /*e440*/  IMAD.X R93, RZ, RZ, R127, P3 ;  /* 0x000000ffff5d7224 */ /* 0x000fe200018e067f */
[----:B------:R-:W-:-:S02]  /*e450*/  LOP3.LUT R0, R88, 0x380, RZ, 0xc0, !PT ;  /* 0x0000038058007812 */ /* 0x000fc400078ec0ff */
[----:B------:R-:W-:Y:S02]  /*e460*/  SHF.R.U64 R26, R26, 0x3, RZ ;  /* 0x000000031a1a7819 */ /* 0x000fe400000012ff */
[----:B------:R-:W-:Y:S02]  /*e470*/  SHF.R.U64 R28, R28, 0x3, RZ ;  /* 0x000000031c1c7819 */ /* 0x000fe400000012ff */
[----:B------:R-:W-:Y:S02]  /*e480*/  SHF.R.U64 R30, R30, 0x3, RZ ;  /* 0x000000031e1e7819 */ /* 0x000fe400000012ff */
[----:B------:R-:W-:Y:S02]  /*e490*/  LOP3.LUT R108, R32, 0x380, RZ, 0xc0, !PT ;  /* 0x00000380206c7812 */ /* 0x000fe400078ec0ff */
[----:B------:R-:W-:Y:S02]  /*e4a0*/  SHF.R.U64 R0, R0, 0x3, RZ ;  /* 0x0000000300007819 */ /* 0x000fe400000012ff */
[----:B------:R-:W-:-:S02]  /*e4b0*/  LOP3.LUT R120, R26, R120, RZ, 0x3c, !PT ;  /* 0x000000781a787212 */ /* 0x000fc400078e3cff */
[----:B------:R-:W-:Y:S02]  /*e4c0*/  MOV R126, R126 ;  /* 0x0000007e007e7202 */ /* 0x000fe40000000f00 */
[----:B------:R-:W-:Y:S02]  /*e4d0*/  LOP3.LUT R114, R28, R99, RZ, 0x3c, !PT ;  /* 0x000000631c727212 */ /* 0x000fe400078e3cff */
[----:B------:R-:W-:Y:S01]  /*e4e0*/  LOP3.LUT R116, R30, R116, RZ, 0x3c, !PT ;  /* 0x000000741e747212 */ /* 0x000fe200078e3cff */
[----:B------:R1:W-:Y:S01]  /*e4f0*/  STSM.16.M88.4 [R126], R8 ;  /* 0x000000087e007844 */ /* 0x0003e20000000200 */
[----:B------:R-:W-:Y:S02]  /*e500*/  LOP3.LUT R26, R182, 0x380, RZ, 0xc0, !PT ;  /* 0x00000380b61a7812 */ /* 0x000fe400078ec0ff */
[----:B------:R-:W-:Y:S02]  /*e510*/  LOP3.LUT R28, R122, 0x380, RZ, 0xc0, !PT ;  /* 0x000003807a1c7812 */ /* 0x000fe400078ec0ff */
[----:B------:R-:W-:-:S02]  /*e520*/  LOP3.LUT R30, R124, 0x380, RZ, 0xc0, !PT ;  /* 0x000003807c1e7812 */ /* 0x000fc400078ec0ff */
[----:B------:R-:W-:Y:S02]  /*e530*/  SHF.R.U64 R108, R108, 0x3, RZ ;  /* 0x000000036c6c7819 */ /* 0x000fe400000012ff */
[----:B------:R-:W-:Y:S02]  /*e540*/  LOP3.LUT R110, R0, R88, RZ, 0x3c, !PT ;  /* 0x00000058006e7212 */ /* 0x000fe400078e3cff */
[----:B------:R-:W-:Y:S02]  /*e550*/  LOP3.LUT R0, R118, 0x380, RZ, 0xc0, !PT ;  /* 0x0000038076007812 */ /* 0x000fe400078ec0ff */
[----:B------:R-:W-:Y:S02]  /*e560*/  SHF.R.U64 R26, R26, 0x3, RZ ;  /* 0x000000031a1a7819 */ /* 0x000fe400000012ff */
[----:B------:R-:W-:Y:S02]  /*e570*/  SHF.R.U64 R28, R28, 0x3, RZ ;  /* 0x000000031c1c7819 */ /* 0x000fe400000012ff */
[----:B------:R-:W-:-:S02]  /*e580*/  SHF.R.U64 R30, R30, 0x3, RZ ;  /* 0x000000031e1e7819 */ /* 0x000fc400000012ff */
[----:B------:R-:W-:Y:S02]  /*e590*/  MOV R96, R96 ;  /* 0x0000006000607202 */ /* 0x000fe40000000f00 */
[----:B-1----:R-:W-:Y:S02]  /*e5a0*/  F2FP.BF16.F32.PACK_AB R8, R3, R24 ;  /* 0x000000180308723e */ /* 0x002fe400000010ff */
[----:B------:R-:W-:Y:S02]  /*e5b0*/  F2FP.BF16.F32.PACK_AB R9, R14, R12 ;  /* 0x0000000c0e09723e */ /* 0x000fe400000010ff */
[----:B------:R-:W-:Y:S02]  /*e5c0*/  F2FP.BF16.F32.PACK_AB R10, R37, R36 ;  /* 0x00000024250a723e */ /* 0x000fe400000010ff */
[----:B------:R-:W-:Y:S02]  /*e5d0*/  F2FP.BF16.F32.PACK_AB R11, R39, R38 ;  /* 0x00000026270b723e */ /* 0x000fe400000010ff */
[----:B------:R-:W-:-:S02]  /*e5e0*/  LOP3.LUT R108, R108, R32, RZ, 0x3c, !PT ;  /* 0x000000206c6c7212 */ /* 0x000fc400078e3cff */
[----:B------:R-:W-:Y:S01]  /*e5f0*/  MOV R100, R100 ;  /* 0x0000006400647202 */ /* 0x000fe20000000f00 */
[----:B------:R1:W-:Y:S01]  /*e600*/  STSM.16.M88.4 [R96], R8 ;  /* 0x0000000860007844 */ /* 0x0003e20000000200 */
[----:B------:R-:W-:Y:S02]  /*e610*/  F2FP.BF16.F32.PACK_AB R12, R41, R159 ;  /* 0x0000009f290c723e */ /* 0x000fe400000010ff */
[----:B------:R-:W-:Y:S02]  /*e620*/  F2FP.BF16.F32.PACK_AB R14, R45, R160 ;  /* 0x000000a02d0e723e */ /* 0x000fe400000010ff */
[----:B------:R-:W-:Y:S02]  /*e630*/  SHF.R.U64 R0, R0, 0x3, RZ ;  /* 0x0000000300007819 */ /* 0x000fe400000012ff */
[----:B------:R-:W-:Y:S01]  /*e640*/  LOP3.LUT R92, R26, R182, RZ, 0x3c, !PT ;  /* 0x000000b61a5c7212 */ /* 0x000fe200078e3cff */
[----:B------:R2:W-:Y:S01]  /*e650*/  STSM.16.M88.4 [R100], R12 ;  /* 0x0000000c64007844 */ /* 0x0005e20000000200 */
[----:B------:R-:W-:-:S02]  /*e660*/  LOP3.LUT R122, R28, R122, RZ, 0x3c, !PT ;  /* 0x0000007a1c7a7212 */ /* 0x000fc400078e3cff */
[----:B------:R-:W-:Y:S02]  /*e670*/  LOP3.LUT R124, R30, R124, RZ, 0x3c, !PT ;  /* 0x0000007c1e7c7212 */ /* 0x000fe400078e3cff */
[----:B------:R-:W-:Y:S02]  /*e680*/  MOV R104, R104 ;  /* 0x0000006800687202 */ /* 0x000fe40000000f00 */
[----:B------:R-:W-:Y:S02]  /*e690*/  F2FP.BF16.F32.PACK_AB R24, R49, R161 ;  /* 0x000000a13118723e */ /* 0x000fe400000010ff */
[----:B------:R-:W-:Y:S02]  /*e6a0*/  F2FP.BF16.F32.PACK_AB R26, R53, R162 ;  /* 0x000000a2351a723e */ /* 0x000fe400000010ff */
[----:B------:R-:W-:Y:S02]  /*e6b0*/  MOV R106, R106 ;  /* 0x0000006a006a7202 */ /* 0x000fe40000000f00 */
[----:B------:R-:W-:Y:S01]  /*e6c0*/  F2FP.BF16.F32.PACK_AB R28, R57, R163 ;  /* 0x000000a3391c723e */ /* 0x000fe200000010ff */
[----:B------:R-:W-:Y:S01]  /*e6d0*/  STSM.16.M88.4 [R104], R24 ;  /* 0x0000001868007844 */ /* 0x000fe20000000200 */
[----:B------:R-:W-:-:S02]  /*e6e0*/  F2FP.BF16.F32.PACK_AB R30, R61, R164 ;  /* 0x000000a43d1e723e */ /* 0x000fc400000010ff */
[----:B------:R-:W-:Y:S02]  /*e6f0*/  MOV R108, R108 ;  /* 0x0000006c006c7202 */ /* 0x000fe40000000f00 */
[----:B-1----:R-:W-:Y:S01]  /*e700*/  F2FP.BF16.F32.PACK_AB R8, R65, R165 ;  /* 0x000000a54108723e */ /* 0x002fe200000010ff */
[----:B------:R-:W-:Y:S01]  /*e710*/  STSM.16.M88.4 [R106], R28 ;  /* 0x0000001c6a007844 */ /* 0x000fe20000000200 */
[----:B------:R-:W-:Y:S02]  /*e720*/  F2FP.BF16.F32.PACK_AB R9, R67, R66 ;  /* 0x000000424309723e */ /* 0x000fe400000010ff */
[----:B------:R-:W-:Y:S02]  /*e730*/  F2FP.BF16.F32.PACK_AB R10, R69, R166 ;  /* 0x000000a6450a723e */ /* 0x000fe400000010ff */
[----:B------:R-:W-:Y:S02]  /*e740*/  F2FP.BF16.F32.PACK_AB R11, R71, R70 ;  /* 0x00000046470b723e */ /* 0x000fe400000010ff */
[----:B------:R-:W-:-:S02]  /*e750*/  LOP3.LUT R118, R0, R118, RZ, 0x3c, !PT ;  /* 0x0000007600767212 */ /* 0x000fc400078e3cff */
[----:B------:R-:W-:Y:S01]  /*e760*/  LOP3.LUT R0, R181, 0x380, RZ, 0xc0, !PT ;  /* 0x00000380b5007812 */ /* 0x000fe200078ec0ff */
[----:B------:R1:W-:Y:S01]  /*e770*/  STSM.16.M88.4 [R108], R8 ;  /* 0x000000086c007844 */ /* 0x0003e20000000200 */
[----:B------:R-:W-:Y:S02]  /*e780*/  MOV R110, R110 ;  /* 0x0000006e006e7202 */ /* 0x000fe40000000f00 */
[----:B--2---:R-:W-:Y:S02]  /*e790*/  F2FP.BF16.F32.PACK_AB R12, R73, R167 ;  /* 0x000000a7490c723e */ /* 0x004fe400000010ff */
[----:B------:R-:W-:Y:S02]  /*e7a0*/  F2FP.BF16.F32.PACK_AB R13, R75, R74 ;  /* 0x0000004a4b0d723e */ /* 0x000fe400000010ff */
[----:B------:R-:W-:Y:S02]  /*e7b0*/  F2FP.BF16.F32.PACK_AB R14, R77, R168 ;  /* 0x000000a84d0e723e */ /* 0x000fe400000010ff */
[----:B------:R-:W-:-:S02]  /*e7c0*/  F2FP.BF16.F32.PACK_AB R15, R79, R78 ;  /* 0x0000004e4f0f723e */ /* 0x000fc400000010ff */
[----:B------:R-:W-:Y:S02]  /*e7d0*/  MOV R112, R112 ;  /* 0x0000007000707202 */ /* 0x000fe40000000f00 */
[----:B------:R-:W-:Y:S01]  /*e7e0*/  F2FP.BF16.F32.PACK_AB R36, R81, R169 ;  /* 0x000000a95124723e */ /* 0x000fe200000010ff */
[----:B------:R2:W-:Y:S01]  /*e7f0*/  STSM.16.M88.4 [R110], R12 ;  /* 0x0000000c6e007844 */ /* 0x0005e20000000200 */
[----:B------:R-:W-:Y:S02]  /*e800*/  F2FP.BF16.F32.PACK_AB R37, R83, R82 ;  /* 0x000000525325723e */ /* 0x000fe400000010ff */
[----:B------:R-:W-:Y:S02]  /*e810*/  F2FP.BF16.F32.PACK_AB R38, R85, R170 ;  /* 0x000000aa5526723e */ /* 0x000fe400000010ff */
[----:B------:R-:W-:Y:S02]  /*e820*/  F2FP.BF16.F32.PACK_AB R39, R87, R86 ;  /* 0x000000565727723e */ /* 0x000fe400000010ff */
[----:B------:R-:W-:-:S02]  /*e830*/  MOV R114, R114 ;  /* 0x0000007200727202 */ /* 0x000fc40000000f00 */
[----:B------:R-:W-:Y:S01]  /*e840*/  F2FP.BF16.F32.PACK_AB R49, R91, R90 ;  /* 0x0000005a5b31723e */ /* 0x000fe200000010ff */
[----:B------:R-:W-:Y:S01]  /*e850*/  STSM.16.M88.4 [R112], R36 ;  /* 0x0000002470007844 */ /* 0x000fe20000000200 */
[----:B------:R-:W-:Y:S02]  /*e860*/  MOV R116, R116 ;  /* 0x0000007400747202 */ /* 0x000fe40000000f00 */
[----:B------:R-:W-:Y:S01]  /*e870*/  F2FP.BF16.F32.PACK_AB R65, R20, R98 ;  /* 0x000000621441723e */ /* 0x000fe200000010ff */
[----:B------:R-:W-:Y:S01]  /*e880*/  STSM.16.M88.4 [R114], R48 ;  /* 0x0000003072007844 */ /* 0x000fe20000000200 */
[----:B------:R-:W-:Y:S01]  /*e890*/  F2FP.BF16.F32.PACK_AB R66, R152, R174 ;  /* 0x000000ae9842723e */ /* 0x000fe200000010ff */
[----:B------:R-:W-:Y:S01]  /*e8a0*/  IMAD.MOV.U32 R20, RZ, RZ, RZ ;  /* 0x000000ffff147224 */ /* 0x000fe200078e00ff */
[----:B------:R-:W-:Y:S02]  /*e8b0*/  F2FP.BF16.F32.PACK_AB R67, R103, R102 ;  /* 0x000000666743723e */ /* 0x000fe400000010ff */
[----:B------:R-:W-:-:S02]  /*e8c0*/  SHF.R.U64 R0, R0, 0x3, RZ ;  /* 0x0000000300007819 */ /* 0x000fc400000012ff */
[----:B------:R-:W-:Y:S01]  /*e8d0*/  MOV R118, R118 ;  /* 0x0000007600767202 */ /* 0x000fe20000000f00 */
[----:B------:R-:W-:Y:S01]  /*e8e0*/  STSM.16.M88.4 [R116], R64 ;  /* 0x0000004074007844 */ /* 0x000fe20000000200 */
[----:B-1----:R-:W-:Y:S02]  /*e8f0*/  F2FP.BF16.F32.PACK_AB R8, R153, R175 ;  /* 0x000000af9908723e */ /* 0x002fe400000010ff */
[----:B------:R-:W-:Y:S02]  /*e900*/  F2FP.BF16.F32.PACK_AB R9, R40, R21 ;  /* 0x000000152809723e */ /* 0x000fe400000010ff */
[----:B------:R-:W-:Y:S02]  /*e910*/  F2FP.BF16.F32.PACK_AB R10, R154, R176 ;  /* 0x000000b09a0a723e */ /* 0x000fe400000010ff */
[----:B------:R-:W-:Y:S02]  /*e920*/  F2FP.BF16.F32.PACK_AB R11, R44, R43 ;  /* 0x0000002b2c0b723e */ /* 0x000fe400000010ff */
[----:B------:R-:W-:-:S02]  /*e930*/  LOP3.LUT R88, R0, R181, RZ, 0x3c, !PT ;  /* 0x000000b500587212 */ /* 0x000fc400078e3cff */
[----:B------:R-:W-:Y:S01]  /*e940*/  MOV R120, R120 ;  /* 0x0000007800787202 */ /* 0x000fe20000000f00 */
[----:B------:R1:W-:Y:S01]  /*e950*/  STSM.16.M88.4 [R118], R8 ;  /* 0x0000000876007844 */ /* 0x0003e20000000200 */
[----:B--2---:R-:W-:Y:S02]  /*e960*/  F2FP.BF16.F32.PACK_AB R12, R155, R177 ;  /* 0x000000b19b0c723e */ /* 0x004fe400000010ff */
[----:B------:R-:W-:Y:S02]  /*e970*/  F2FP.BF16.F32.PACK_AB R13, R52, R47 ;  /* 0x0000002f340d723e */ /* 0x000fe400000010ff */
[----:B------:R-:W-:Y:S02]  /*e980*/  F2FP.BF16.F32.PACK_AB R14, R156, R178 ;  /* 0x000000b29c0e723e */ /* 0x000fe400000010ff */
[----:B------:R-:W-:Y:S02]  /*e990*/  F2FP.BF16.F32.PACK_AB R15, R60, R56 ;  /* 0x000000383c0f723e */ /* 0x000fe400000010ff */
[----:B------:R-:W-:-:S02]  /*e9a0*/  MOV R122, R122 ;  /* 0x0000007a007a7202 */ /* 0x000fc40000000f00 */
[----:B------:R-:W-:Y:S01]  /*e9b0*/  F2FP.BF16.F32.PACK_AB R24, R157, R179 ;  /* 0x000000b39d18723e */ /* 0x000fe200000010ff */
[----:B------:R2:W-:Y:S01]  /*e9c0*/  STSM.16.M88.4 [R120], R12 ;  /* 0x0000000c78007844 */ /* 0x0005e20000000200 */
[----:B------:R-:W-:Y:S02]  /*e9d0*/  F2FP.BF16.F32.PACK_AB R25, R72, R68 ;  /* 0x000000444819723e */ /* 0x000fe400000010ff */
[----:B------:R-:W-:Y:S02]  /*e9e0*/  F2FP.BF16.F32.PACK_AB R26, R158, R180 ;  /* 0x000000b49e1a723e */ /* 0x000fe400000010ff */
[----:B------:R-:W-:Y:S02]  /*e9f0*/  F2FP.BF16.F32.PACK_AB R27, R80, R76 ;  /* 0x0000004c501b723e */ /* 0x000fe400000010ff */
[----:B------:R-:W-:Y:S02]  /*ea00*/  ISETP.NE.U32.AND P0, PT, RZ, UR4, PT ;  /* 0x00000004ff007c0c */ /* 0x000fe4000bf05070 */
[----:B-1----:R-:W-:Y:S01]  /*ea10*/  IADD3 R8, P1, R220, UR4, RZ ;  /* 0x00000004dc087c10 */ /* 0x002fe2000ff3e0ff */
[----:B------:R1:W-:Y:S01]  /*ea20*/  STSM.16.M88.4 [R122], R24 ;  /* 0x000000187a007844 */ /* 0x0003e20000000200 */
[----:B------:R-:W-:-:S02]  /*ea30*/  MOV R124, R124 ;  /* 0x0000007c007c7202 */ /* 0x000fc40000000f00 */
[----:B------:R-:W-:Y:S02]  /*ea40*/  F2FP.BF16.F32.PACK_AB R28, R129, R128 ;  /* 0x00000080811c723e */ /* 0x000fe400000010ff */
[----:B------:R-:W-:Y:S02]  /*ea50*/  F2FP.BF16.F32.PACK_AB R29, R131, R130 ;  /* 0x00000082831d723e */ /* 0x000fe400000010ff */
[----:B------:R-:W-:Y:S02]  /*ea60*/  F2FP.BF16.F32.PACK_AB R30, R133, R132 ;  /* 0x00000084851e723e */ /* 0x000fe400000010ff */
[----:B------:R-:W-:Y:S02]  /*ea70*/  F2FP.BF16.F32.PACK_AB R31, R135, R134 ;  /* 0x00000086871f723e */ /* 0x000fe400000010ff */
[----:B------:R-:W-:Y:S02]  /*ea80*/  MOV R88, R88 ;  /* 0x0000005800587202 */ /* 0x000fe40000000f00 */
[----:B------:R-:W-:Y:S01]  /*ea90*/  F2FP.BF16.F32.PACK_AB R138, R141, R140 ;  /* 0x0000008c8d8a723e */ /* 0x000fe200000010ff */
[----:B------:R1:W-:Y:S01]  /*eaa0*/  STSM.16.M88.4 [R124], R28 ;  /* 0x0000001c7c007844 */ /* 0x0003e20000000200 */
[----:B------:R-:W-:-:S02]  /*eab0*/  F2FP.BF16.F32.PACK_AB R139, R143, R142 ;  /* 0x0000008e8f8b723e */ /* 0x000fc400000010ff */
[----:B------:R-:W-:Y:S02]  /*eac0*/  F2FP.BF16.F32.PACK_AB R145, R147, R146 ;  /* 0x000000929391723e */ /* 0x000fe400000010ff */
[----:B------:R-:W-:Y:S01]  /*ead0*/  MOV R92, R92 ;  /* 0x0000005c005c7202 */ /* 0x000fe20000000f00 */
[----:B------:R1:W-:Y:S01]  /*eae0*/  STSM.16.M88.4 [R88], R136 ;  /* 0x0000008858007844 */ /* 0x0003e20000000200 */
[----:B------:R-:W-:Y:S02]  /*eaf0*/  F2FP.BF16.F32.PACK_AB R146, R149, R148 ;  /* 0x000000949592723e */ /* 0x000fe400000010ff */
        /* <DEDUP_REMOVED lines=16> */
[----:B--2---:R-:W-:Y:S01]  /*ec00*/  IADD3 R15, P4, R4, 0x1000, RZ ;  /* 0x00001000040f7810 */ /* 0x004fe20007f9e0ff */
[----:B------:R-:W-:-:S12]  /*ec10*/  @P1 BRA `(.L_x_1076) ;  /* 0x0000000000101947 */ /* 0x000fd80003800000 */
[----:B------:R-:W-:Y:S05]  /*ec20*/  @!P0 BRA `(.L_x_1076) ;  /* 0x00000000000c8947 */ /* 0x000fea0003800000 */
[----:B------:R-:W2:Y:S04]  /*ec30*/  LDG.E R3, desc[UR60][R8.64] ;  /* 0x0000003c08037981 */ /* 0x000ea8000c1e1900 */
[----:B-----5:R-:W2:Y:S02]  /*ec40*/  LDG.E R0, desc[UR60][R8.64+0x4] ;  /* 0x0000043c08007981 */ /* 0x020ea4000c1e1900 */
[----:B--2---:R-:W-:-:S07]  /*ec50*/  IMAD.IADD R0, R0, 0x1, -R3 ;  /* 0x0000000100007824 */ /* 0x004fce00078e0a03 */
.L_x_1076:
[----:B------:R-:W-:Y:S01]  /*ec60*/  SHF.R.S32.HI R3, RZ, 0x1f, R219 ;  /* 0x0000001fff037819 */ /* 0x000fe200000114db */
[----:B------:R-:W-:Y:S01]  /*ec70*/  ULDC.64 UR4, c[0x0][0xc70] ;  /* 0x00031c0000047ab9 */ /* 0x000fe20000000a00 */
[----:B-----5:R-:W-:Y:S02]  /*ec80*/  SHF.R.S32.HI R21, RZ, 0x1f, R20 ;  /* 0x0000001fff157819 */ /* 0x020fe40000011414 */
[----:B------:R-:W-:Y:S01]  /*ec90*/  IADD3 R13, P5, R4, 0x2000, RZ ;  /* 0x00002000040d7810 */ /* 0x000fe20007fbe0ff */
[----:B------:R-:W-:Y:S01]  /*eca0*/  IMAD R10, R3, UR4, RZ ;  /* 0x00000004030a7c24 */ /* 0x000fe2000f8e02ff */
[----:B-1----:R-:W-:Y:S02]  /*ecb0*/  LOP3.LUT R8, R15, 0x380, RZ, 0xc0, !PT ;  /* 0x000003800f087812 */ /* 0x002fe400078ec0ff */
[----:B------:R-:W-:Y:S01]  /*ecc0*/  LOP3.LUT R12, R13, 0x380, RZ, 0xc0, !PT ;  /* 0x000003800d0c7812 */ /* 0x000fe200078ec0ff */
[C---:B------:R-:W-:Y:S01]  /*ecd0*/  IMAD R9, R219.reuse, UR5, R10 ;  /* 0x00000005db097c24 */ /* 0x040fe2000f8e020a */
[----:B------:R-:W-:Y:S01]  /*ece0*/  SHF.R.U64 R8, R8, 0x3, RZ ;  /* 0x0000000308087819 */ /* 0x000fe200000012ff */
[----:B------:R-:W-:Y:S01]  /*ecf0*/  IMAD.WIDE.U32 R10, R219, UR4, R20 ;  /* 0x00000004db0a7c25 */ /* 0x000fe2000f8e0014 */
[----:B------:R-:W-:Y:S01]  /*ed00*/  SEL R229, R229, RZ, !P0 ;  /* 0x000000ffe5e57207 */ /* 0x000fe20004000000 */
[----:B------:R-:W-:Y:S01]  /*ed10*/  ULDC.64 UR4, c[0x0][0xc78] ;  /* 0x00031e0000047ab9 */ /* 0x000fe20000000a00 */
[----:B------:R-:W-:Y:S01]  /*ed20*/  SEL R222, R222, RZ, !P0 ;  /* 0x000000ffdede7207 */ /* 0x000fe20004000000 */
[----:B------:R-:W-:Y:S01]  /*ed30*/  IMAD.IADD R11, R11, 0x1, R9 ;  /* 0x000000010b0b7824 */ /* 0x000fe200078e0209 */
[----:B------:R-:W-:Y:S01]  /*ed40*/  IADD3 R25, P0, R4, 0x3000, RZ ;  /* 0x0000300004197810 */ /* 0x000fe20007f1e0ff */
[----:B------:R-:W-:Y:S01]  /*ed50*/  IMAD R9, R229, UR4, RZ ;  /* 0x00000004e5097c24 */ /* 0x000fe2000f8e02ff */
[----:B------:R-:W-:Y:S01]  /*ed60*/  LOP3.LUT R8, R8, R15, RZ, 0x3c, !PT ;  /* 0x0000000f08087212 */ /* 0x000fe200078e3cff */
[----:B------:R-:W-:Y:S01]  /*ed70*/  IMAD R15, R225, 0x80, R234 ;  /* 0x00000080e10f7824 */ /* 0x000fe200078e02ea */
[----:B------:R-:W-:Y:S01]  /*ed80*/  SHF.R.U64 R12, R12, 0x3, RZ ;  /* 0x000000030c0c7819 */ /* 0x000fe200000012ff */
[----:B------:R-:W-:Y:S01]  /*ed90*/  IMAD.WIDE.U32 R10, R222, UR4, R10 ;  /* 0x00000004de0a7c25 */ /* 0x000fe2000f8e000a */
[----:B------:R-:W-:-:S02]  /*eda0*/  IADD3 R29, P1, R4, 0x4000, RZ ;  /* 0x00004000041d7810 */ /* 0x000fc40007f3e0ff */
[----:B------:R-:W-:Y:S02]  /*edb0*/  LOP3.LUT R24, R25, 0x380, RZ, 0xc0, !PT ;  /* 0x0000038019187812 */ /* 0x000fe400078ec0ff */
[----:B------:R-:W-:Y:S01]  /*edc0*/  LOP3.LUT R12, R12, R13, RZ, 0x3c, !PT ;  /* 0x0000000d0c0c7212 */ /* 0x000fe200078e3cff */
[----:B------:R-:W-:Y:S01]  /*edd0*/  IMAD R13, R222, UR5, R9 ;  /* 0x00000005de0d7c24 */ /* 0x000fe2000f8e0209 */
[----:B------:R-:W-:Y:S01]  /*ede0*/  IADD3 R37, P2, R4, 0x5000, RZ ;  /* 0x0000500004257810 */ /* 0x000fe20007f5e0ff */
[----:B------:R-:W-:Y:S01]  /*edf0*/  ULDC.64 UR4, c[0x0][0xc40] ;  /* 0x0003100000047ab9 */ /* 0x000fe20000000a00 */
[----:B------:R-:W-:Y:S02]  /*ee00*/  SHF.R.S32.HI R9, RZ, 0x1f, R15 ;  /* 0x0000001fff097819 */ /* 0x000fe4000001140f */
[----:B------:R-:W-:Y:S02]  /*ee10*/  IADD3 R10, P3, R15, R10, RZ ;  /* 0x0000000a0f0a7210 */ /* 0x000fe40007f7e0ff */
[----:B------:R-:W-:-:S02]  /*ee20*/  LOP3.LUT R28, R29, 0x380, RZ, 0xc0, !PT ;  /* 0x000003801d1c7812 */ /* 0x000fc400078ec0ff */
[----:B------:R-:W-:Y:S02]  /*ee30*/  SHF.R.U64 R24, R24, 0x3, RZ ;  /* 0x0000000318187819 */ /* 0x000fe400000012ff */
[----:B------:R-:W-:Y:S02]  /*ee40*/  LOP3.LUT R36, R37, 0x380, RZ, 0xc0, !PT ;  /* 0x0000038025247812 */ /* 0x000fe400078ec0ff */
[----:B------:R-:W-:Y:S01]  /*ee50*/  IADD3.X R9, R9, R11, R13, P3, !PT ;  /* 0x0000000b09097210 */ /* 0x000fe20001ffe40d */
[--C-:B------:R-:W-:Y:S01]  /*ee60*/  IMAD.X R13, RZ, RZ, R5.reuse, P5 ;  /* 0x000000ffff0d7224 */ /* 0x100fe200028e0605 */
[----:B------:R-:W-:Y:S01]  /*ee70*/  SHF.R.U64 R28, R28, 0x3, RZ ;  /* 0x000000031c1c7819 */ /* 0x000fe200000012ff */
[----:B------:R-:W-:Y:S01]  /*ee80*/  VIADD R11, R15, 0x8 ;  /* 0x000000080f0b7836 */ /* 0x000fe20000000000 */
[----:B------:R-:W-:Y:S02]  /*ee90*/  LEA R58, P3, R10, UR4, 0x2 ;  /* 0x000000040a3a7c11 */ /* 0x000fe4000f8610ff */
[----:B------:R-:W-:Y:S01]  /*eea0*/  LOP3.LUT R24, R24, R25, RZ, 0x3c, !PT ;  /* 0x0000001918187212 */ /* 0x000fe200078e3cff */
[----:B------:R-:W-:Y:S01]  /*eeb0*/  IMAD.X R25, RZ, RZ, R5, P0 ;  /* 0x000000ffff197224 */ /* 0x000fe200000e0605 */
[----:B------:R-:W-:-:S02]  /*eec0*/  SHF.R.U64 R36, R36, 0x3, RZ ;  /* 0x0000000324247819 */ /* 0x000fc400000012ff */
[----:B------:R-:W-:Y:S02]  /*eed0*/  IADD3 R53, P0, R4, 0x9000, RZ ;  /* 0x0000900004357810 */ /* 0x000fe40007f1e0ff */
[----:B------:R-:W-:Y:S01]  /*eee0*/  LOP3.LUT R28, R28, R29, RZ, 0x3c, !PT ;  /* 0x0000001d1c1c7212 */ /* 0x000fe200078e3cff */
[----:B------:R-:W-:Y:S01]  /*eef0*/  IMAD.X R29, RZ, RZ, R5, P1 ;  /* 0x000000ffff1d7224 */ /* 0x000fe200008e0605 */
[----:B------:R-:W-:Y:S01]  /*ef00*/  LEA.HI.X R59, R10, UR5, R9, 0x2, P3 ;  /* 0x000000050a3b7c11 */ /* 0x000fe200098f1409 */
[--C-:B------:R-:W-:Y:S01]  /*ef10*/  IMAD.X R9, RZ, RZ, R5.reuse, P4 ;  /* 0x000000ffff097224 */ /* 0x100fe200020e0605 */
[----:B------:R-:W-:Y:S01]  /*ef20*/  LOP3.LUT R36, R36, R37, RZ, 0x3c, !PT ;  /* 0x0000002524247212 */ /* 0x000fe200078e3cff */
[----:B------:R-:W-:Y:S01]  /*ef30*/  IMAD.X R37, RZ, RZ, R5, P2 ;  /* 0x000000ffff257224 */ /* 0x000fe200010e0605 */
[C---:B------:R-:W-:Y:S01]  /*ef40*/  IADD3 R41, P3, R4.reuse, 0x6000, RZ ;  /* 0x0000600004297810 */ /* 0x040fe20007f7e0ff */
[----:B------:R-:W-:Y:S01]  /*ef50*/  ULDC.64 UR4, c[0x0][0xba0] ;  /* 0x0002e80000047ab9 */ /* 0x000fe20000000a00 */
[----:B------:R-:W-:-:S02]  /*ef60*/  IADD3 R45, P4, R4, 0x7000, RZ ;  /* 0x00007000042d7810 */ /* 0x000fc40007f9e0ff */
[C---:B------:R-:W-:Y:S02]  /*ef70*/  IADD3 R49, P5, R4.reuse, 0x8000, RZ ;  /* 0x0000800004317810 */ /* 0x040fe40007fbe0ff */
[----:B------:R-:W-:Y:S02]  /*ef80*/  LOP3.LUT R52, R53, 0x380, RZ, 0xc0, !PT ;  /* 0x0000038035347812 */ /* 0x000fe400078ec0ff */
[C---:B------:R-:W-:Y:S02]  /*ef90*/  IADD3 R57, P1, R4.reuse, 0xa000, RZ ;  /* 0x0000a00004397810 */ /* 0x040fe40007f3e0ff */
[----:B------:R-:W-:Y:S02]  /*efa0*/  IADD3 R61, P2, R4, 0xb000, RZ ;  /* 0x0000b000043d7810 */ /* 0x000fe40007f5e0ff */
[----:B------:R-:W-:Y:S02]  /*efb0*/  LOP3.LUT R40, R41, 0x380, RZ, 0xc0, !PT ;  /* 0x0000038029287812 */ /* 0x000fe400078ec0ff */
[----:B------:R-:W-:-:S02]  /*efc0*/  LOP3.LUT R44, R45, 0x380, RZ, 0xc0, !PT ;  /* 0x000003802d2c7812 */ /* 0x000fc400078ec0ff */
[----:B------:R-:W-:Y:S02]  /*efd0*/  LOP3.LUT R48, R49, 0x380, RZ, 0xc0, !PT ;  /* 0x0000038031307812 */ /* 0x000fe400078ec0ff */
[----:B------:R-:W-:Y:S02]  /*efe0*/  SHF.R.U64 R52, R52, 0x3, RZ ;  /* 0x0000000334347819 */ /* 0x000fe400000012ff */
[----:B------:R-:W-:Y:S02]  /*eff0*/  LOP3.LUT R56, R57, 0x380, RZ, 0xc0, !PT ;  /* 0x0000038039387812 */ /* 0x000fe400078ec0ff */
[----:B------:R-:W-:Y:S02]  /*f000*/  LOP3.LUT R60, R61, 0x380, RZ, 0xc0, !PT ;  /* 0x000003803d3c7812 */ /* 0x000fe400078ec0ff */
[----:B------:R-:W-:Y:S02]  /*f010*/  SHF.R.U64 R40, R40, 0x3, RZ ;  /* 0x0000000328287819 */ /* 0x000fe400000012ff */
[----:B------:R-:W-:-:S02]  /*f020*/  SHF.R.U64 R44, R44, 0x3, RZ ;  /* 0x000000032c2c7819 */ /* 0x000fc400000012ff */
[----:B------:R-:W-:Y:S02]  /*f030*/  SHF.R.U64 R48, R48, 0x3, RZ ;  /* 0x0000000330307819 */ /* 0x000fe400000012ff */
[----:B------:R-:W-:Y:S01]  /*f040*/  LOP3.LUT R52, R52, R53, RZ, 0x3c, !PT ;  /* 0x0000003534347212 */ /* 0x000fe200078e3cff */
[--C-:B------:R-:W-:Y:S01]  /*f050*/  IMAD.X R53, RZ, RZ, R5.reuse, P0 ;  /* 0x000000ffff357224 */ /* 0x100fe200000e0605 */
        /* <DEDUP_REMOVED lines=13> */
[----:B------:R-:W-:-:S02]  /*f130*/  IADD3 R65, P3, R4, 0xc000, RZ ;  /* 0x0000c00004417810 */ /* 0x000fc40007f7e0ff */
[C---:B------:R-:W-:Y:S02]  /*f140*/  IADD3 R69, P4, R4.reuse, 0xd000, RZ ;  /* 0x0000d00004457810 */ /* 0x040fe40007f9e0ff */
[C---:B------:R-:W-:Y:S02]  /*f150*/  IADD3 R73, P5, R4.reuse, 0xe000, RZ ;  /* 0x0000e00004497810 */ /* 0x040fe40007fbe0ff */
[-C--:B------:R-:W-:Y:S02]  /*f160*/  ISETP.GE.OR P1, PT, R15, R0.reuse, P0 ;  /* 0x000000000f00720c */ /* 0x080fe40000726670 */
[C---:B------:R-:W-:Y:S02]  /*f170*/  LOP3.LUT R10, R4.reuse, 0x380, RZ, 0xc0, !PT ;  /* 0x00000380040a7812 */ /* 0x040fe400078ec0ff */
[----:B------:R-:W-:Y:S02]  /*f180*/  IADD3 R15, P2, R4, 0xf000, RZ ;  /* 0x0000f000040f7810 */ /* 0x000fe40007f5e0ff */
[----:B------:R-:W-:-:S02]  /*f190*/  ISETP.GE.OR P0, PT, R11, R0, P0 ;  /* 0x000000000b00720c */ /* 0x000fc40000706670 */
[----:B------:R-:W-:Y:S01]  /*f1a0*/  LOP3.LUT R64, R65, 0x380, RZ, 0xc0, !PT ;  /* 0x0000038041407812 */ /* 0x000fe200078ec0ff */
[----:B------:R-:W-:Y:S01]  /*f1b0*/  IMAD.X R77, RZ, RZ, R5, P2 ;  /* 0x000000ffff4d7224 */ /* 0x000fe200010e0605 */
[----:B------:R-:W-:Y:S02]  /*f1c0*/  LOP3.LUT R68, R69, 0x380, RZ, 0xc0, !PT ;  /* 0x0000038045447812 */ /* 0x000fe400078ec0ff */
[----:B------:R-:W-:Y:S01]  /*f1d0*/  LOP3.LUT R72, R73, 0x380, RZ, 0xc0, !PT ;  /* 0x0000038049487812 */ /* 0x000fe200078ec0ff */
[----:B------:R-:W-:Y:S01]  /*f1e0*/  @!P1 STG.E desc[UR60][R58.64], R7 ;  /* 0x000000073a009986 */ /* 0x000fe2000c10193c */
[----:B------:R-:W-:Y:S02]  /*f1f0*/  SHF.R.U64 R11, R10, 0x3, RZ ;  /* 0x000000030a0b7819 */ /* 0x000fe400000012ff */
[----:B------:R-:W-:Y:S02]  /*f200*/  LOP3.LUT R10, R15, 0x380, RZ, 0xc0, !PT ;  /* 0x000003800f0a7812 */ /* 0x000fe400078ec0ff */
[----:B------:R-:W-:Y:S01]  /*f210*/  SHF.R.U64 R64, R64, 0x3, RZ ;  /* 0x0000000340407819 */ /* 0x000fe200000012ff */
[----:B------:R1:W-:Y:S01]  /*f220*/  @!P0 STG.E desc[UR60][R58.64+0x20], R6 ;  /* 0x000020063a008986 */ /* 0x0003e2000c10193c */
[----:B------:R-:W-:-:S02]  /*f230*/  SHF.R.U64 R68, R68, 0x3, RZ ;  /* 0x0000000344447819 */ /* 0x000fc400000012ff */
[----:B------:R-:W-:Y:S01]  /*f240*/  SHF.R.U64 R72, R72, 0x3, RZ ;  /* 0x0000000348487819 */ /* 0x000fe200000012ff */
[----:B------:R-:W5:Y:S01]  /*f250*/  LD.E.128 R24, desc[UR60][R24.64] ;  /* 0x0000003c18187980 */ /* 0x000f62000c101d00 */
[----:B------:R-:W-:Y:S02]  /*f260*/  SHF.R.U64 R10, R10, 0x3, RZ ;  /* 0x000000030a0a7819 */ /* 0x000fe400000012ff */
        /* <DEDUP_REMOVED lines=11> */
[----:B-1----:R-:W5:Y:S04]  /*f320*/  LD.E.128 R4, desc[UR60][R4.64] ;  /* 0x0000003c04047980 */ /* 0x002f68000c101d00 */
[----:B------:R-:W5:Y:S04]  /*f330*/  LD.E.128 R12, desc[UR60][R12.64] ;  /* 0x0000003c0c0c7980 */ /* 0x000f68000c101d00 */
        /* <DEDUP_REMOVED lines=17> */
[----:B-1----:R-:W1:Y:S01]  /*f450*/  FENCE.VIEW.ASYNC.S ;  /* 0x00000000000073c6 */ /* 0x002e620000000000 */
[----:B------:R-:W-:-:S02]  /*f460*/  IMAD.MOV.U32 R80, RZ, RZ, R201 ;  /* 0x000000ffff507224 */ /* 0x000fc400078e00c9 */
[C---:B------:R-:W-:Y:S02]  /*f470*/  IMAD R21, R20.reuse, UR5, R21 ;  /* 0x0000000514157c24 */ /* 0x040fe4000f8e0215 */
[----:B------:R-:W-:Y:S01]  /*f480*/  IMAD.WIDE.U32 R80, R20, UR4, R80 ;  /* 0x0000000414507c25 */ /* 0x000fe2000f8e0050 */
[----:B------:R-:W-:-:S03]  /*f490*/  ULDC.64 UR4, c[0x0][0xbe0] ;  /* 0x0002f80000047ab9 */ /* 0x000fc60000000a00 */
[----:B------:R-:W-:Y:S02]  /*f4a0*/  IMAD R85, R225, -0x80, R0 ;  /* 0xffffff80e1557824 */ /* 0x000fe400078e0200 */
[C---:B------:R-:W-:Y:S02]  /*f4b0*/  VIADD R0, R214.reuse, 0x40 ;  /* 0x00000040d6007836 */ /* 0x040fe40000000000 */
[----:B------:R-:W-:Y:S01]  /*f4c0*/  IMAD R20, R3, UR4, RZ ;  /* 0x0000000403147c24 */ /* 0x000fe2000f8e02ff */
[-C--:B------:R-:W-:Y:S01]  /*f4d0*/  ISETP.GE.AND P3, PT, R214, R85.reuse, PT ;  /* 0x00000055d600720c */ /* 0x080fe20003f66270 */
[----:B------:R-:W-:Y:S01]  /*f4e0*/  IMAD.IADD R81, R81, 0x1, R21 ;  /* 0x0000000151517824 */ /* 0x000fe200078e0215 */
[----:B------:R-:W-:Y:S01]  /*f4f0*/  ISETP.GE.AND P0, PT, R0, R85, PT ;  /* 0x000000550000720c */ /* 0x000fe20003f06270 */
[C---:B------:R-:W-:Y:S02]  /*f500*/  IMAD R83, R219.reuse, UR5, R20 ;  /* 0x00000005db537c24 */ /* 0x040fe4000f8e0214 */
[----:B------:R-:W-:Y:S01]  /*f510*/  IMAD.WIDE.U32 R20, R219, UR4, R80 ;  /* 0x00000004db147c25 */ /* 0x000fe2000f8e0050 */
[----:B------:R-:W-:-:S03]  /*f520*/  ULDC.64 UR4, c[0x0][0xbe8] ;  /* 0x0002fa0000047ab9 */ /* 0x000fc60000000a00 */
[----:B------:R-:W-:Y:S02]  /*f530*/  VIADD R0, R18, 0x32420 ;  /* 0x0003242012007836 */ /* 0x000fe40000000000 */
[----:B------:R-:W-:Y:S02]  /*f540*/  IMAD.IADD R21, R21, 0x1, R83 ;  /* 0x0000000115157824 */ /* 0x000fe400078e0253 */
[----:B------:R-:W-:Y:S01]  /*f550*/  IMAD R229, R229, UR4, RZ ;  /* 0x00000004e5e57c24 */ /* 0x000fe2000f8e02ff */
[----:B------:R-:W-:Y:S01]  /*f560*/  PRMT R0, RZ, 0x654, R0 ;  /* 0x00000654ff007816 */ /* 0x000fe20000000000 */
[C---:B------:R-:W-:Y:S01]  /*f570*/  VIADD R32, R214.reuse, 0x20 ;  /* 0x00000020d6207836 */ /* 0x040fe20000000000 */
[----:B------:R-:W-:Y:S01]  /*f580*/  SHF.R.S32.HI R215, RZ, 0x1f, R214 ;  /* 0x0000001fffd77819 */ /* 0x000fe200000114d6 */
[----:B------:R-:W-:Y:S01]  /*f590*/  VIADD R3, R214, 0x60 ;  /* 0x00000060d6037836 */ /* 0x000fe20000000000 */
[----:B-1----:R1:W-:Y:S01]  /*f5a0*/  SYNCS.ARRIVE.TRANS64.RED.A1T0 RZ, [R0+URZ], RZ ;  /* 0x000000ff00ff79a7 */ /* 0x0023e2000810043f */
[C---:B------:R-:W-:Y:S01]  /*f5b0*/  IMAD R229, R222.reuse, UR5, R229 ;  /* 0x00000005dee57c24 */ /* 0x040fe2000f8e02e5 */
[----:B------:R-:W-:Y:S01]  /*f5c0*/  BSSY B1, `(.L_x_1077) ;  /* 0x000001d000017945 */ /* 0x000fe20003800000 */
[----:B------:R-:W-:Y:S01]  /*f5d0*/  IMAD.WIDE.U32 R20, R222, UR4, R20 ;  /* 0x00000004de147c25 */ /* 0x000fe2000f8e0014 */
[----:B------:R-:W-:-:S02]  /*f5e0*/  ISETP.GE.AND P2, PT, R32, R85, PT ;  /* 0x000000552000720c */ /* 0x000fc40003f46270 */
[----:B------:R-:W-:Y:S01]  /*f5f0*/  ISETP.GE.AND P1, PT, R3, R85, PT ;  /* 0x000000550300720c */ /* 0x000fe20003f26270 */
[----:B------:R-:W-:-:S04]  /*f600*/  IMAD.WIDE R82, R225, 0x80, R214 ;  /* 0x00000080e1527825 */ /* 0x000fc800078e02d6 */
[----:B------:R-:W-:Y:S01]  /*f610*/  IMAD.IADD R229, R21, 0x1, R229 ;  /* 0x0000000115e57824 */ /* 0x000fe200078e02e5 */
[----:B-1----:R-:W-:Y:S07]  /*f620*/  @P3 BRA `(.L_x_1078) ;  /* 0x0000000000583947 */ /* 0x002fee0003800000 */
[----:B------:R-:W-:Y:S01]  /*f630*/  ULDC.64 UR4, c[0x0][0xbd8] ;  /* 0x0002f60000047ab9 */ /* 0x000fe20000000a00 */
[----:B------:R-:W-:Y:S01]  /*f640*/  IMAD.MOV.U32 R80, RZ, RZ, R20 ;  /* 0x000000ffff507224 */ /* 0x000fe200078e0014 */
[----:B------:R-:W-:Y:S01]  /*f650*/  ULDC UR6, c[0x0][0xb8c] ;  /* 0x0002e30000067ab9 */ /* 0x000fe20000000800 */
[----:B------:R-:W-:Y:S01]  /*f660*/  IMAD R3, R83, UR4, RZ ;  /* 0x0000000453037c24 */ /* 0x000fe2000f8e02ff */
[----:B------:R-:W-:Y:S01]  /*f670*/  ISETP.GE.AND P5, PT, R201, UR6, PT ;  /* 0x00000006c9007c0c */ /* 0x000fe2000bfa6270 */
[----:B------:R-:W-:Y:S02]  /*f680*/  IMAD.MOV.U32 R81, RZ, RZ, R229 ;  /* 0x000000ffff517224 */ /* 0x000fe400078e00e5 */
[C---:B------:R-:W-:Y:S02]  /*f690*/  IMAD R3, R82.reuse, UR5, R3 ;  /* 0x0000000552037c24 */ /* 0x040fe4000f8e0203 */
[----:B------:R-:W-:Y:S01]  /*f6a0*/  IMAD.WIDE.U32 R80, R82, UR4, R80 ;  /* 0x0000000452507c25 */ /* 0x000fe2000f8e0050 */
[----:B------:R-:W-:-:S03]  /*f6b0*/  ULDC.64 UR4, c[0x0][0xb80] ;  /* 0x0002e00000047ab9 */ /* 0x000fc60000000a00 */
[----:B------:R-:W-:Y:S01]  /*f6c0*/  IMAD.IADD R3, R81, 0x1, R3 ;  /* 0x0000000151037824 */ /* 0x000fe200078e0203 */
[----:B------:R-:W-:Y:S01]  /*f6d0*/  LEA R84, P3, R80, UR4, 0x1 ;  /* 0x0000000450547c11 */ /* 0x000fe2000f8608ff */
[----:B------:R-:W-:-:S03]  /*f6e0*/  VIADD R0, R201, 0x40 ;  /* 0x00000040c9007836 */ /* 0x000fc60000000000 */
[----:B------:R-:W-:Y:S01]  /*f6f0*/  LEA.HI.X R85, R80, UR5, R3, 0x1, P3 ;  /* 0x0000000550557c11 */ /* 0x000fe200098f0c03 */
[C---:B------:R-:W-:Y:S01]  /*f700*/  VIADD R3, R201.reuse, 0x80 ;  /* 0x00000080c9037836 */ /* 0x040fe20000000000 */
[----:B------:R-:W-:Y:S01]  /*f710*/  ISETP.GE.AND P4, PT, R0, UR6, PT ;  /* 0x0000000600007c0c */ /* 0x000fe2000bf86270 */
[----:B------:R-:W-:Y:S02]  /*f720*/  VIADD R0, R201, 0xc0 ;  /* 0x000000c0c9007836 */ /* 0x000fe40000000000 */
[----:B-----5:R1:W-:Y:S01]  /*f730*/  @!P5 STG.E.128 desc[UR60][R84.64], R4 ;  /* 0x000000045400d986 */ /* 0x0203e2000c101d3c */
[----:B------:R-:W-:Y:S02]  /*f740*/  ISETP.GE.AND P3, PT, R3, UR6, PT ;  /* 0x0000000603007c0c */ /* 0x000fe4000bf66270 */
[----:B------:R-:W-:-:S07]  /*f750*/  ISETP.GE.AND P5, PT, R0, UR6, PT ;  /* 0x0000000600007c0c */ /* 0x000fce000bfa6270 */
[----:B------:R1:W-:Y:S04]  /*f760*/  @!P4 STG.E.128 desc[UR60][R84.64+0x80], R28 ;  /* 0x0000801c5400c986 */ /* 0x0003e8000c101d3c */
[----:B------:R1:W-:Y:S04]  /*f770*/  @!P3 STG.E.128 desc[UR60][R84.64+0x100], R48 ;  /* 0x000100305400b986 */ /* 0x0003e8000c101d3c */
[----:B------:R1:W-:Y:S02]  /*f780*/  @!P5 STG.E.128 desc[UR60][R84.64+0x180], R64 ;  /* 0x000180405400d986 */ /* 0x0003e4000c101d3c */
.L_x_1078:
[----:B------:R-:W-:Y:S05]  /*f790*/  BSYNC B1 ;  /* 0x0000000000017941 */ /* 0x000fea0003800000 */
.L_x_1077:
        /* <DEDUP_REMOVED lines=26> */
.L_x_1080:
[----:B------:R-:W-:Y:S05]  /*f940*/  BSYNC B1 ;  /* 0x0000000000017941 */ /* 0x000fea0003800000 */
.L_x_1079:
        /* <DEDUP_REMOVED lines=26> */
.L_x_1082:
[----:B------:R-:W-:Y:S05]  /*faf0*/  BSYNC B1 ;  /* 0x0000000000017941 */ /* 0x000fea0003800000 */
.L_x_1081:
[----:B------:R-:W-:Y:S05]  /*fb00*/  @P1 BRA `(.L_x_1083) ;  /* 0x0000000c00441947 */ /* 0x000fea0003800000 */
[----:B------:R-:W-:Y:S01]  /*fb10*/  IADD3 R3, P0, R82, 0x60, RZ ;  /* 0x0000006052037810 */ /* 0x000fe20007f1e0ff */
[C---:B------:R-:W-:Y:S01]  /*fb20*/  VIADD R0, R201.reuse, 0x40 ;  /* 0x00000040c9007836 */ /* 0x040fe20000000000 */
[----:B------:R-:W-:Y:S01]  /*fb30*/  ULDC UR6, c[0x0][0xb8c] ;  /* 0x0002e30000067ab9 */ /* 0x000fe20000000800 */
[----:B------:R-:W-:Y:S01]  /*fb40*/  ULDC.64 UR4, c[0x0][0xbd8] ;  /* 0x0002f60000047ab9 */ /* 0x000fe20000000a00 */
[----:B-1---5:R-:W-:Y:S01]  /*fb50*/  IMAD.MOV.U32 R4, RZ, RZ, R20 ;  /* 0x000000ffff047224 */ /* 0x022fe200078e0014 */
        /* <DEDUP_REMOVED lines=11> */
[----:B--23--:R-:W-:Y:S01]  /*fc10*/  LEA R6, P0, R4, UR4, 0x1 ;  /* 0x0000000404067c11 */ /* 0x00cfe2000f8008ff */
        /* <DEDUP_REMOVED lines=9> */
.L_x_1075:
        /* <DEDUP_REMOVED lines=21> */
.L_x_1084:
        /* <DEDUP_REMOVED lines=29> */
.L_x_1086:
[----:B------:R-:W-:Y:S05]  /*ffd0*/  BSYNC B1 ;  /* 0x0000000000017941 */ /* 0x000fea0003800000 */
.L_x_1085:
        /* <DEDUP_REMOVED lines=49> */
.L_x_1088:
[----:B------:R-:W-:Y:S05]  /*102f0*/  BSYNC B1 ;  /* 0x0000000000017941 */ /* 0x000fea0003800000 */
.L_x_1087:
        /* <DEDUP_REMOVED lines=28> */
.L_x_1090:
[----:B------:R-:W-:Y:S05]  /*104c0*/  BSYNC B1 ;  /* 0x0000000000017941 */ /* 0x000fea0003800000 */
.L_x_1089:
        /* <DEDUP_REMOVED lines=27> */
.L_x_1092:
[----:B------:R-:W-:Y:S05]  /*10680*/  BSYNC B1 ;  /* 0x0000000000017941 */ /* 0x000fea0003800000 */
.L_x_1091:
        /* <DEDUP_REMOVED lines=25> */
.L_x_1083:
[----:B------:R-:W-:Y:S05]  /*10820*/  BSYNC B0 ;  /* 0x0000000000007941 */ /* 0x000fea0003800000 */
.L_x_1074:
[----:B------:R-:W-:Y:S02]  /*10830*/  ULDC UR4, c[0x0][0xd14] ;  /* 0x0003450000047ab9 */ /* 0x000fe40000000800 */
[----:B-1----:R-:W-:-:S13]  /*10840*/  ISETP.GE.AND P0, PT, R35, UR4, PT ;  /* 0x0000000423007c0c */ /* 0x002fda000bf06270 */
[----:B------:R-:W-:Y:S05]  /*10850*/  @!P0 BRA `(.L_x_1093) ;  /* 0xffffff0400f08947 */ /* 0x000fea000383ffff */
[----:B------:R-:W-:Y:S05]  /*10860*/  BRA `(.L_x_958) ;  /* 0x0000005400f07947 */ /* 0x000fea0003800000 */
.L_x_956:
[----:B------:R-:W-:-:S08]  /*10870*/  NOP ;  /* 0x0000000000007918 */ /* 0x000fd00000000000 */
[----:B0-----:R-:W0:-:S00]  /*10880*/  USETMAXREG.DEALLOC.CTAPOOL 0x18 ;  /* 0x00000018000079c8 */ /* 0x001e0000080e0500 */
        /* <DEDUP_REMOVED lines=59> */
.L_x_1098:
        /* <DEDUP_REMOVED lines=16> */
.L_x_1097:
[----:B------:R-:W-:Y:S05]  /*10d40*/  BSYNC B0 ;  /* 0x0000000000007941 */ /* 0x000fea0003800000 */
.L_x_1096:
        /* <DEDUP_REMOVED lines=26> */
.L_x_1094:
        /* <DEDUP_REMOVED lines=16> */
.L_x_1099:
        /* <DEDUP_REMOVED lines=25> */
.L_x_1095:
[----:B------:R-:W-:Y:S02]  /*11180*/  IMAD.MOV.U32 R17, RZ, RZ, RZ ;  /* 0x000000ffff117224 */ /* 0x000fe400078e00ff */
[----:B------:R-:W-:Y:S02]  /*11190*/  IMAD.U32 R16, RZ, RZ, UR6 ;  /* 0x00000006ff107e24 */ /* 0x000fe4000f8e00ff */
[----:B------:R-:W-:-:S07]  /*111a0*/  IMAD.MOV.U32 R18, RZ, RZ, RZ ;  /* 0x000000ffff127224 */ /* 0x000fce00078e00ff */
.L_x_1100:
        /* <DEDUP_REMOVED lines=15> */
[----:B------:R0:W-:Y:S01]  /*112a0*/  STL [R1+0x4], RZ ;  /* 0x000004ff01007387 */ /* 0x0001e20000100800 */
[----:B------:R-:W-:Y:S01]  /*112b0*/  ULDC.64 UR48, c[0x0][0x198] ;  /* 0x0000660000307ab9 */ /* 0x000fe20000000a00 */
[----:B------:R-:W-:Y:S01]  /*112c0*/  ULDC UR51, c[0x0][0xc] ;  /* 0x0000030000337ab9 */ /* 0x000fe20000000800 */
[----:B------:R-:W-:Y:S01]  /*112d0*/  UMOV UR50, URZ ;  /* 0x0000003f00327c82 */ /* 0x000fe20008000000 */
[----:B------:R0:W-:Y:S04]  /*112e0*/  STL [R1+0xc], R0 ;  /* 0x00000c0001007387 */ /* 0x0001e80000100800 */
[----:B------:R0:W-:Y:S04]  /*112f0*/  STL [R1], RZ ;  /* 0x000000ff01007387 */ /* 0x0001e80000100800 */
[----:B------:R0:W-:Y:S02]  /*11300*/  STL [R1+0x8], R0 ;  /* 0x0000080001007387 */ /* 0x0001e40000100800 */
.L_x_1183:
        /* <DEDUP_REMOVED lines=47> */
[----:B-1----:R-:W-:-:S06]  /*11600*/  IMAD.U32 R0, RZ, RZ, UR4 ;  /* 0x00000004ff007e24 */ /* 0x002fcc000f8e00ff */
[----:B------:R0:W5:Y:S01]  /*11610*/  @P1 LDG.E R0, desc[UR60][R8.64] ;  /* 0x0000003c08001981 */ /* 0x000162000c1e1900 */
[----:B------:R-:W-:Y:S01]  /*11620*/  ISETP.NE.U32.AND P0, PT, RZ, UR6, PT ;  /* 0x00000006ff007c0c */ /* 0x000fe2000bf05070 */
[----:B------:R-:W-:Y:S02]  /*11630*/  ULDC UR4, c[0x0][0x338] ;  /* 0x0000ce0000047ab9 */ /* 0x000fe40000000800 */
[----:B------:R-:W-:Y:S01]  /*11640*/  IMAD.U32 R6, RZ, RZ, UR4 ;  /* 0x00000004ff067e24 */ /* 0x000fe2000f8e00ff */
[----:B------:R-:W-:Y:S01]  /*11650*/  ISETP.NE.AND.EX P0, PT, RZ, UR7, PT, P0 ;  /* 0x00000007ff007c0c */ /* 0x000fe2000bf05300 */
[----:B------:R-:W-:-:S12]  /*11660*/  @P1 BRA `(.L_x_1102) ;  /* 0x0000000000101947 */ /* 0x000fd80003800000 */
[----:B------:R-:W-:Y:S05]  /*11670*/  @!P2 BRA `(.L_x_1102) ;  /* 0x00000000000ca947 */ /* 0x000fea0003800000 */
[----:B-----5:R-:W2:Y:S04]  /*11680*/  LDG.E R0, desc[UR60][R2.64] ;  /* 0x0000003c02007981 */ /* 0x020ea8000c1e1900 */
[----:B0-----:R-:W2:Y:S02]  /*11690*/  LDG.E R2, desc[UR60][R2.64+0x4] ;  /* 0x0000043c02027981 */ /* 0x001ea4000c1e1900 */
[----:B--2---:R-:W-:-:S07]  /*116a0*/  IMAD.IADD R0, R2, 0x1, -R0 ;  /* 0x0000000102007824 */ /* 0x004fce00078e0a00 */
.L_x_1102:
        /* <DEDUP_REMOVED lines=17> */
[----:B------:R-:W-:-:S05]  /*117c0*/  SHF.R.U32.HI R2, RZ, 0x6, R9 ;  /* 0x00000006ff027819 */ /* 0x000fca0000011609 */
[----:B------:R-:W-:Y:S02]  /*117d0*/  IMAD.MOV.U32 R0, RZ, RZ, R2 ;  /* 0x000000ffff007224 */ /* 0x000fe400078e0002 */
[----:B------:R-:W-:-:S04]  /*117e0*/  @P1 VIADD R3, R6, 0x5f ;  /* 0x0000005f06031836 */ /* 0x000fc80000000000 */
        /* <DEDUP_REMOVED lines=21> */
.L_x_1229:
[----:B------:R-:W-:-:S03]  /*11940*/  UMOV UR4, 0xffffffff ;  /* 0xffffffff00047882 */ /* 0x000fc60000000000 */
[----:B------:R-:W-:Y:S05]  /*11950*/  BRA.DIV UR4, `(.L_x_1106) ;  /* 0x0000005204347947 */ /* 0x000fea000b800000 */
[----:B------:R-:W-:-:S13]  /*11960*/  ELECT P6, URZ, PT ;  /* 0x00000000003f782f */ /* 0x000fda00038c0000 */
.L_x_1232:
[----:B------:R-:W0:Y:S01]  /*11970*/  S2R R5, SR_CgaCtaId ;  /* 0x0000000000057919 */ /* 0x000e220000008800 */
[----:B------:R-:W-:Y:S01]  /*11980*/  UIADD3 UR4, UR50, 0x1, URZ ;  /* 0x0000000132047890 */ /* 0x000fe2000fffe03f */
[----:B------:R-:W-:-:S03]  /*11990*/  MOV R7, 0x400 ;  /* 0x0000040000077802 */ /* 0x000fc60000000f00 */
[----:B------:R-:W-:-:S04]  /*119a0*/  ULEA.HI UR5, UR4, UR4, URZ, 0x1 ;  /* 0x0000000404057291 */ /* 0x000fc8000f8f083f */
[----:B------:R-:W-:-:S04]  /*119b0*/  ULOP3.LUT UR5, UR5, 0xfffffffe, URZ, 0xc0, !UPT ;  /* 0xfffffffe05057892 */ /* 0x000fc8000f8ec03f */
[----:B------:R-:W-:Y:S01]  /*119c0*/  UIADD3 UR5, UR4, -UR5, URZ ;  /* 0x8000000504057290 */ /* 0x000fe2000fffe03f */
[----:B0-----:R-:W-:-:S05]  /*119d0*/  LEA R5, R5, R7, 0x18 ;  /* 0x0000000705057211 */ /* 0x001fca00078ec0ff */
[----:B------:R-:W-:-:S05]  /*119e0*/  IMAD.U32 R7, RZ, RZ, UR5 ;  /* 0x00000005ff077e24 */ /* 0x000fca000f8e00ff */
[----:B------:R-:W-:-:S04]  /*119f0*/  SHF.L.U32 R7, R7, 0x1f, RZ ;  /* 0x0000001f07077819 */ /* 0x000fc800000006ff */
[----:B------:R-:W0:Y:S02]  /*11a00*/  SYNCS.PHASECHK.TRANS64.TRYWAIT P0, [R5+URZ+0x32420], R7 ;  /* 0x03242007050075a7 */ /* 0x000e24000800017f */
[----:B0-----:R-:W-:Y:S05]  /*11a10*/  @!P0 BRA `(.L_x_1107) ;  /* 0x0000005000248947 */ /* 0x001fea0003800000 */
.L_x_1233:
        /* <DEDUP_REMOVED lines=8> */
.L_x_1234:
        /* <DEDUP_REMOVED lines=11> */
.L_x_1111:
        /* <DEDUP_REMOVED lines=19> */
.L_x_1235:
        /* <DEDUP_REMOVED lines=8> */
.L_x_1113:
        /* <DEDUP_REMOVED lines=31> */
.L_x_1109:
[----:B------:R-:W-:Y:S05]  /*11ef0*/  BSYNC B1 ;  /* 0x0000000000017941 */ /* 0x000fea0003800000 */
.L_x_1108:
[----:B0-----:R-:W2:Y:S04]  /*11f00*/  LDL.LU R7, [R1+0x4] ;  /* 0x0000040001077983 */ /* 0x001ea80000300800 */
[----:B------:R-:W3:Y:S01]  /*11f10*/  LDL.LU R9, [R1+0xc] ;  /* 0x00000c0001097983 */ /* 0x000ee20000300800 */
[----:B------:R-:W-:Y:S01]  /*11f20*/  PLOP3.LUT P2, PT, PT, PT, PT, 0x8, 0x0 ;  /* 0x000000000000781c */ /* 0x000fe20003f4e170 */
[----:B--2---:R-:W-:-:S05]  /*11f30*/  VIADD R7, R7, 0x1 ;  /* 0x0000000107077836 */ /* 0x004fca0000000000 */
[----:B------:R-:W-:-:S04]  /*11f40*/  ISETP.NE.AND P0, PT, R7, 0x2, PT ;  /* 0x000000020700780c */ /* 0x000fc80003f05270 */
[----:B------:R-:W-:-:S04]  /*11f50*/  SEL R8, RZ, 0x1, P0 ;  /* 0x00000001ff087807 */ /* 0x000fc80000000000 */
[----:B---3--:R-:W-:Y:S02]  /*11f60*/  LOP3.LUT R9, R9, R8, RZ, 0x3c, !PT ;  /* 0x0000000809097212 */ /* 0x008fe400078e3cff */
[----:B------:R-:W-:Y:S01]  /*11f70*/  SEL R8, R7, RZ, P0 ;  /* 0x000000ff07087207 */ /* 0x000fe20000000000 */
[----:B------:R-:W-:Y:S02]  /*11f80*/  VIADD R7, R0, 0xfffffffe ;  /* 0xfffffffe00077836 */ /* 0x000fe40000000000 */
[----:B------:R1:W-:Y:S03]  /*11f90*/  STL [R1+0xc], R9 ;  /* 0x00000c0901007387 */ /* 0x0003e60000100800 */
[----:B------:R-:W-:Y:S01]  /*11fa0*/  ISETP.GE.AND P0, PT, R7, R2, PT ;  /* 0x000000020700720c */ /* 0x000fe20003f06270 */
[----:B------:R1:W-:-:S12]  /*11fb0*/  STL [R1+0x4], R8 ;  /* 0x0000040801007387 */ /* 0x0003d80000100800 */
[----:B-1----:R-:W-:Y:S05]  /*11fc0*/  @!P0 BRA `(.L_x_1104) ;  /* 0x0000000400748947 */ /* 0x002fea0003800000 */
[C---:B-----5:R-:W-:Y:S02]  /*11fd0*/  IMAD R6, R0.reuse, 0x60, R6 ;  /* 0x0000006000067824 */ /* 0x060fe400078e0206 */
[----:B------:R-:W-:Y:S02]  /*11fe0*/  VIADD R0, R0, 0xffffffff ;  /* 0xffffffff00007836 */ /* 0x000fe40000000000 */
[----:B------:R-:W-:-:S07]  /*11ff0*/  VIADD R6, R6, 0xffffff40 ;  /* 0xffffff4006067836 */ /* 0x000fce0000000000 */
.L_x_1120:
        /* <DEDUP_REMOVED lines=9> */
.L_x_1236:
        /* <DEDUP_REMOVED lines=11> */
.L_x_1117:
        /* <DEDUP_REMOVED lines=17> */
.L_x_1237:
        /* <DEDUP_REMOVED lines=8> */
.L_x_1119:
        /* <DEDUP_REMOVED lines=31> */
.L_x_1115:
[----:B------:R-:W-:Y:S05]  /*124c0*/  BSYNC B1 ;  /* 0x0000000000017941 */ /* 0x000fea0003800000 */
.L_x_1114:
[----:B------:R-:W2:Y:S04]  /*124d0*/  LDL.LU R7, [R1+0x4] ;  /* 0x0000040001077983 */ /* 0x000ea80000300800 */
[----:B------:R-:W3:Y:S01]  /*124e0*/  LDL.LU R9, [R1+0xc] ;  /* 0x00000c0001097983 */ /* 0x000ee20000300800 */
[----:B------:R-:W-:Y:S02]  /*124f0*/  VIADD R0, R0, 0xffffffff ;  /* 0xffffffff00007836 */ /* 0x000fe40000000000 */
[----:B------:R-:W-:Y:S02]  /*12500*/  VIADD R6, R6, 0xffffffa0 ;  /* 0xffffffa006067836 */ /* 0x000fe40000000000 */
[----:B--2---:R-:W-:-:S05]  /*12510*/  VIADD R7, R7, 0x1 ;  /* 0x0000000107077836 */ /* 0x004fca0000000000 */
[----:B------:R-:W-:-:S04]  /*12520*/  ISETP.NE.AND P0, PT, R7, 0x2, PT ;  /* 0x000000020700780c */ /* 0x000fc80003f05270 */
[----:B------:R-:W-:Y:S02]  /*12530*/  SEL R8, RZ, 0x1, P0 ;  /* 0x00000001ff087807 */ /* 0x000fe40000000000 */
[----:B------:R-:W-:Y:S02]  /*12540*/  SEL R7, R7, RZ, P0 ;  /* 0x000000ff07077207 */ /* 0x000fe40000000000 */
[----:B---3--:R-:W-:Y:S02]  /*12550*/  LOP3.LUT R9, R9, R8, RZ, 0x3c, !PT ;  /* 0x0000000809097212 */ /* 0x008fe400078e3cff */
[----:B------:R-:W-:-:S03]  /*12560*/  ISETP.GT.AND P0, PT, R0, R2, PT ;  /* 0x000000020000720c */ /* 0x000fc60003f04270 */
[----:B------:R1:W-:Y:S04]  /*12570*/  STL [R1+0xc], R9 ;  /* 0x00000c0901007387 */ /* 0x0003e80000100800 */
[----:B------:R1:W-:Y:S06]  /*12580*/  STL [R1+0x4], R7 ;  /* 0x0000040701007387 */ /* 0x0003ec0000100800 */
[----:B------:R-:W-:Y:S05]  /*12590*/  @P0 BRA `(.L_x_1120) ;  /* 0xfffffff800980947 */ /* 0x000fea000383ffff */
.L_x_1104:
[----:B------:R-:W-:Y:S05]  /*125a0*/  BSYNC B0 ;  /* 0x0000000000007941 */ /* 0x000fea0003800000 */
.L_x_1103:
[----:B-1----:R-:W2:Y:S01]  /*125b0*/  LDL R7, [R1+0x2c] ;  /* 0x00002c0001077983 */ /* 0x002ea20000100800 */
[----:B------:R-:W-:Y:S05]  /*125c0*/  @!P2 WARPSYNC.ALL ;  /* 0x000000000000a948 */ /* 0x000fea0003800000 */
[----:B------:R-:W-:Y:S01]  /*125d0*/  BSSY B6, `(.L_x_1121) ;  /* 0x00002ce000067945 */ /* 0x000fe20003800000 */
[----:B------:R-:W-:Y:S01]  /*125e0*/  @!P2 BAR.SYNC.DEFER_BLOCKING 0xc, 0x120 ;  /* 0x030480000000ab1d */ /* 0x000fe20000010000 */
[----:B--2---:R-:W-:-:S13]  /*125f0*/  ISETP.GT.AND P0, PT, R7, RZ, PT ;  /* 0x000000ff0700720c */ /* 0x004fda0003f04270 */
[----:B------:R-:W-:Y:S05]  /*12600*/  @P0 BRA `(.L_x_1122) ;  /* 0x0000000000440947 */ /* 0x000fea0003800000 */
[----:B------:R-:W1:Y:S02]  /*12610*/  S2R R7, SR_TID.X ;  /* 0x0000000000077919 */ /* 0x000e640000002100 */
[----:B-1----:R-:W-:-:S04]  /*12620*/  LOP3.LUT R7, R7, 0x1f, RZ, 0xc0, !PT ;  /* 0x0000001f07077812 */ /* 0x002fc800078ec0ff */
[----:B------:R-:W-:-:S13]  /*12630*/  ISETP.NE.AND P1, PT, R7, RZ, PT ;  /* 0x000000ff0700720c */ /* 0x000fda0003f25270 */
[----:B------:R-:W-:Y:S05]  /*12640*/  @P1 BRA `(.L_x_1123) ;  /* 0x0000002c00181947 */ /* 0x000fea0003800000 */
[----:B------:R-:W1:Y:S01]  /*12650*/  S2R R7, SR_LANEID ;  /* 0x0000000000077919 */ /* 0x000e620000000000 */
[----:B------:R-:W-:Y:S01]  /*12660*/  VOTEU.ANY UR4, UPT, PT ;  /* 0x0000000000047886 */ /* 0x000fe200038e0100 */
[----:B0-----:R-:W0:Y:S01]  /*12670*/  LDC.64 R2, c[0x0][0xd38] ;  /* 0x00034e00ff027b82 */ /* 0x001e220000000a00 */
[----:B------:R-:W1:Y:S08]  /*12680*/  FLO.U32 R0, UR4 ;  /* 0x0000000400007d00 */ /* 0x000e7000080e0000 */
[----:B------:R-:W0:Y:S01]  /*12690*/  POPC R5, UR4 ;  /* 0x0000000400057d09 */ /* 0x000e220008000000 */
[----:B-1----:R-:W-:-:S13]  /*126a0*/  ISETP.EQ.U32.AND P0, PT, R0, R7, PT ;  /* 0x000000070000720c */ /* 0x002fda0003f02070 */
[----:B0-----:R-:W2:Y:S01]  /*126b0*/  @P0 ATOMG.E.ADD.STRONG.GPU PT, R3, desc[UR60][R2.64], R5 ;  /* 0x00000005020309a8 */ /* 0x001ea200081ee1fc */
[----:B------:R-:W0:Y:S02]  /*126c0*/  S2R R4, SR_LTMASK ;  /* 0x0000000000047919 */ /* 0x000e240000003900 */
[----:B0-----:R-:W-:-:S04]  /*126d0*/  LOP3.LUT R4, R4, UR4, RZ, 0xc0, !PT ;  /* 0x0000000404047c12 */ /* 0x001fc8000f8ec0ff */
[----:B------:R-:W0:Y:S01]  /*126e0*/  POPC R7, R4 ;  /* 0x0000000400077309 */ /* 0x000e220000000000 */
[----:B--2---:R-:W0:Y:S02]  /*126f0*/  SHFL.IDX PT, R0, R3, R0, 0x1f ;  /* 0x00001f0003007589 */ /* 0x004e2400000e0000 */
[----:B0-----:R-:W-:Y:S01]  /*12700*/  IADD3 R16, R0, UR51, R7 ;  /* 0x0000003300107c10 */ /* 0x001fe2000fffe007 */
[----:B------:R-:W-:Y:S06]  /*12710*/  BRA `(.L_x_1123) ;  /* 0x0000002800e47947 */ /* 0x000fec0003800000 */
.L_x_1122:
        /* <DEDUP_REMOVED lines=14> */
[----:B-----5:R-:W-:Y:S02]  /*12800*/  IMAD.U32 R6, RZ, RZ, UR8 ;  /* 0x00000008ff067e24 */ /* 0x020fe4000f8e00ff */
        /* <DEDUP_REMOVED lines=8> */
.L_x_1124:
        /* <DEDUP_REMOVED lines=11> */
[----:B-----5:R-:W-:Y:S02]  /*12940*/  IMAD.U32 R6, RZ, RZ, UR8 ;  /* 0x00000008ff067e24 */ /* 0x020fe4000f8e00ff */
        /* <DEDUP_REMOVED lines=8> */
.L_x_1126:
        /* <DEDUP_REMOVED lines=16> */
.L_x_1125:
[----:B------:R-:W2:Y:S01]  /*12ad0*/  LDL.LU R2, [R1+0x24] ;  /* 0x0000240001027983 */ /* 0x000ea20000300800 */
[----:B------:R-:W-:-:S03]  /*12ae0*/  ULDC.64 UR4, c[0x0][0xaf0] ;  /* 0x0002bc0000047ab9 */ /* 0x000fc60000000a00 */
[----:B------:R-:W3:Y:S04]  /*12af0*/  LDL.LU R0, [R1+0x28] ;  /* 0x0000280001007983 */ /* 0x000ee80000300800 */
[----:B------:R-:W4:Y:S04]  /*12b00*/  LDL.LU R4, [R1+0x34] ;  /* 0x0000340001047983 */ /* 0x000f280000300800 */
[----:B-----5:R-:W4:Y:S01]  /*12b10*/  LDL.LU R6, [R1+0x1c] ;  /* 0x00001c0001067983 */ /* 0x020f220000300800 */
        /* <DEDUP_REMOVED lines=20> */
[----:B-1----:R-:W1:Y:S01]  /*12c60*/  @P0 LDC R2, c[0x0][0x430] ;  /* 0x00010c00ff020b82 */ /* 0x002e620000000800 */
[----:B0-----:R-:W-:-:S05]  /*12c70*/  @P0 IMAD.HI.U32 R3, R18, R5, RZ ;  /* 0x0000000512030227 */ /* 0x001fca00078e00ff */
[----:B-1----:R-:W-:Y:S02]  /*12c80*/  @P0 SHF.R.U32.HI R4, RZ, R2, R3 ;  /* 0x00000002ff040219 */ /* 0x002fe40000011603 */
[----:B------:R-:W-:-:S04]  /*12c90*/  ISETP.NE.U32.AND P0, PT, RZ, UR4, PT ;  /* 0x00000004ff007c0c */ /* 0x000fc8000bf05070 */
[----:B------:R-:W-:-:S04]  /*12ca0*/  ISETP.NE.AND.EX P0, PT, RZ, UR5, PT, P0 ;  /* 0x00000005ff007c0c */ /* 0x000fc8000bf05300 */
[----:B------:R-:W-:-:S09]  /*12cb0*/  SEL R2, R6, RZ, !P0 ;  /* 0x000000ff06027207 */ /* 0x000fd20004000000 */
.L_x_1127:
        /* <DEDUP_REMOVED lines=17> */
.L_x_1240:
[----:B------:R-:W2:Y:S01]  /*12dd0*/  LDL R3, [R1+0x20] ;  /* 0x0000200001037983 */ /* 0x000ea20000100800 */
[----:B------:R-:W-:Y:S01]  /*12de0*/  UMOV UR4, 0xffffffff ;  /* 0xffffffff00047882 */ /* 0x000fe20000000000 */
[----:B------:R-:W-:Y:S01]  /*12df0*/  SHF.R.S32.HI R8, RZ, 0x1f, R0 ;  /* 0x0000001fff087819 */ /* 0x000fe20000011400 */
[----:B--2---:R-:W-:Y:S01]  /*12e00*/  VIADD R3, R3, 0xffffffff ;  /* 0xffffffff03037836 */ /* 0x004fe20000000000 */
[----:B------:R-:W-:Y:S06]  /*12e10*/  BRA.DIV UR4, `(.L_x_1129) ;  /* 0x0000003e04bc7947 */ /* 0x000fec000b800000 */
[----:B------:R-:W-:-:S13]  /*12e20*/  ELECT P6, URZ, PT ;  /* 0x00000000003f782f */ /* 0x000fda00038c0000 */
.L_x_1243:
        /* <DEDUP_REMOVED lines=24> */
.L_x_1131:
        /* <DEDUP_REMOVED lines=9> */
.L_x_1244:
        /* <DEDUP_REMOVED lines=11> */
.L_x_1133:
        /* <DEDUP_REMOVED lines=23> */
.L_x_1130:
        /* <DEDUP_REMOVED lines=55> */
.L_x_1135:
[----:B------:R-:W-:Y:S05]  /*135d0*/  BSYNC B0 ;  /* 0x0000000000007941 */ /* 0x000fea0003800000 */
.L_x_1134:
        /* <DEDUP_REMOVED lines=8> */
.L_x_1245:
[----:B------:R-:W-:Y:S01]  /*13660*/  ULDC.64 UR38, c[0x0][0x3f8] ;  /* 0x0000fe0000267ab9 */ /* 0x000fe20000000a00 */
[----:B------:R-:W-:Y:S01]  /*13670*/  ULDC.64 UR46, c[0x0][0x408] ;  /* 0x00010200002e7ab9 */ /* 0x000fe20000000a00 */
        /* <DEDUP_REMOVED lines=11> */
.L_x_1246:
        /* <DEDUP_REMOVED lines=11> */
.L_x_1140:
        /* <DEDUP_REMOVED lines=38> */
.L_x_1138:
[----:B------:R-:W-:Y:S05]  /*13a40*/  BSYNC B0 ;  /* 0x0000000000007941 */ /* 0x000fea0003800000 */
.L_x_1137:
        /* <DEDUP_REMOVED lines=46> */
.L_x_1147:
[----:B------:R-:W2:Y:S01]  /*13d30*/  S2R R7, SR_CgaCtaId ;  /* 0x0000000000077919 */ /* 0x000ea20000008800 */
[----:B------:R-:W-:-:S04]  /*13d40*/  MOV R2, 0x400 ;  /* 0x0000040000027802 */ /* 0x000fc80000000f00 */
[----:B--2---:R-:W-:Y:S02]  /*13d50*/  LEA R2, R7, R2, 0x18 ;  /* 0x0000000207027211 */ /* 0x004fe400078ec0ff */
[----:B------:R-:W-:-:S03]  /*13d60*/  SHF.L.U32 R7, R12, 0x1f, RZ ;  /* 0x0000001f0c077819 */ /* 0x000fc600000006ff */
[----:B------:R-:W-:-:S04]  /*13d70*/  IMAD R2, R13, 0x8, R2 ;  /* 0x000000080d027824 */ /* 0x000fc800078e0202 */
[----:B------:R-:W2:Y:S02]  /*13d80*/  SYNCS.PHASECHK.TRANS64.TRYWAIT P0, [R2+URZ+0x32440], R7 ;  /* 0x03244007020075a7 */ /* 0x000ea4000800017f */
[----:B--2---:R-:W-:Y:S05]  /*13d90*/  @!P0 BRA `(.L_x_1148) ;  /* 0x0000003000448947 */ /* 0x004fea0003800000 */
.L_x_1247:
        /* <DEDUP_REMOVED lines=11> */
.L_x_1149:
        /* <DEDUP_REMOVED lines=22> */
.L_x_1248:
        /* <DEDUP_REMOVED lines=8> */
.L_x_1151:
        /* <DEDUP_REMOVED lines=34> */
.L_x_1146:
[----:B------:R-:W-:Y:S05]  /*14250*/  BSYNC B2 ;  /* 0x0000000000027941 */ /* 0x000fea0003800000 */
.L_x_1145:
[----:B------:R-:W2:Y:S02]  /*14260*/  LDL.LU R2, [R1+0x20] ;  /* 0x0000200001027983 */ /* 0x000ea40000300800 */
[----:B--2---:R-:W-:-:S07]  /*14270*/  VIADD R5, R2, 0xfffffffd ;  /* 0xfffffffd02057836 */ /* 0x004fce0000000000 */
.L_x_1144:
[----:B------:R-:W-:Y:S05]  /*14280*/  BSYNC B1 ;  /* 0x0000000000017941 */ /* 0x000fea0003800000 */
.L_x_1143:
[----:B------:R-:W-:-:S05]  /*14290*/  IMAD.MOV R2, RZ, RZ, -R9 ;  /* 0x000000ffff027224 */ /* 0x000fca00078e0a09 */
[----:B------:R-:W-:-:S13]  /*142a0*/  ISETP.NE.AND P0, PT, R3, R2, PT ;  /* 0x000000020300720c */ /* 0x000fda0003f05270 */
[----:B------:R-:W-:Y:S05]  /*142b0*/  @!P0 BRA `(.L_x_1142) ;  /* 0x0000000c008c8947 */ /* 0x000fea0003800000 */
.L_x_1166:
        /* <DEDUP_REMOVED lines=10> */
[----:B------:R-:W-:Y:S01]  /*14360*/  ISETP.NE.U32.AND P0, PT, RZ, UR38, PT ;  /* 0x00000026ff007c0c */ /* 0x000fe2000bf05070 */
[----:B------:R-:W-:-:S03]  /*14370*/  IMAD.MOV.U32 R11, RZ, RZ, R5 ;  /* 0x000000ffff0b7224 */ /* 0x000fc600078e0005 */
[----:B------:R-:W-:-:S13]  /*14380*/  ISETP.NE.AND.EX P0, PT, RZ, UR39, PT, P0 ;  /* 0x00000027ff007c0c */ /* 0x000fda000bf05300 */
[----:B------:R-:W-:Y:S05]  /*14390*/  @!P0 BRA `(.L_x_1154) ;  /* 0x0000000000408947 */ /* 0x000fea0003800000 */
[----:B------:R-:W2:Y:S02]  /*143a0*/  LDC R6, c[0x0][0x41c] ;  /* 0x00010700ff067b82 */ /* 0x000ea40000000800 */
        /* <DEDUP_REMOVED lines=15> */
.L_x_1154:
[----:B------:R-:W3:Y:S01]  /*144a0*/  S2R R3, SR_CgaCtaId ;  /* 0x0000000000037919 */ /* 0x000ee20000008800 */
[----:B------:R-:W-:Y:S02]  /*144b0*/  MOV R2, 0x400 ;  /* 0x0000040000027802 */ /* 0x000fe40000000f00 */
[----:B--2---:R-:W-:Y:S02]  /*144c0*/  SHF.L.U32 R7, R10, 0x1f, RZ ;  /* 0x0000001f0a077819 */ /* 0x004fe400000006ff */
[----:B---3--:R-:W-:-:S05]  /*144d0*/  LEA R2, R3, R2, 0x18 ;  /* 0x0000000203027211 */ /* 0x008fca00078ec0ff */
[----:B------:R-:W-:-:S04]  /*144e0*/  IMAD R3, R9, 0x8, R2 ;  /* 0x0000000809037824 */ /* 0x000fc800078e0202 */
[----:B------:R-:W2:Y:S02]  /*144f0*/  SYNCS.PHASECHK.TRANS64.TRYWAIT P0, [R3+URZ+0x32440], R7 ;  /* 0x03244007030075a7 */ /* 0x000ea4000800017f */
[----:B--2---:R-:W-:Y:S05]  /*14500*/  @!P0 BRA `(.L_x_1155) ;  /* 0x0000002800908947 */ /* 0x004fea0003800000 */
.L_x_1249:
        /* <DEDUP_REMOVED lines=11> */
.L_x_1156:
        /* <DEDUP_REMOVED lines=21> */
.L_x_1250:
        /* <DEDUP_REMOVED lines=8> */
.L_x_1158:
        /* <DEDUP_REMOVED lines=33> */
.L_x_1153:
[----:B------:R-:W-:Y:S05]  /*149a0*/  BSYNC B1 ;  /* 0x0000000000017941 */ /* 0x000fea0003800000 */
.L_x_1152:
        /* <DEDUP_REMOVED lines=13> */
[----:B------:R-:W3:Y:S02]  /*14a80*/  LDC R6, c[0x0][0x41c] ;  /* 0x00010700ff067b82 */ /* 0x000ee40000000800 */
        /* <DEDUP_REMOVED lines=15> */
.L_x_1161:
[----:B------:R-:W4:Y:S01]  /*14b80*/  S2R R3, SR_CgaCtaId ;  /* 0x0000000000037919 */ /* 0x000f220000008800 */
[----:B------:R-:W-:Y:S02]  /*14b90*/  MOV R2, 0x400 ;  /* 0x0000040000027802 */ /* 0x000fe40000000f00 */
[----:B---3--:R-:W-:Y:S02]  /*14ba0*/  SHF.L.U32 R7, R10, 0x1f, RZ ;  /* 0x0000001f0a077819 */ /* 0x008fe400000006ff */
[----:B----4-:R-:W-:-:S05]  /*14bb0*/  LEA R2, R3, R2, 0x18 ;  /* 0x0000000203027211 */ /* 0x010fca00078ec0ff */
[----:B------:R-:W-:-:S04]  /*14bc0*/  IMAD R3, R11, 0x8, R2 ;  /* 0x000000080b037824 */ /* 0x000fc800078e0202 */
[----:B------:R-:W3:Y:S02]  /*14bd0*/  SYNCS.PHASECHK.TRANS64.TRYWAIT P0, [R3+URZ+0x32440], R7 ;  /* 0x03244007030075a7 */ /* 0x000ee4000800017f */
[----:B---3--:R-:W-:Y:S05]  /*14be0*/  @!P0 BRA `(.L_x_1162) ;  /* 0x0000002400008947 */ /* 0x008fea0003800000 */
.L_x_1251:
        /* <DEDUP_REMOVED lines=11> */
.L_x_1163:
        /* <DEDUP_REMOVED lines=22> */
.L_x_1252:
        /* <DEDUP_REMOVED lines=8> */
.L_x_1165:
        /* <DEDUP_REMOVED lines=34> */
.L_x_1160:
[----:B------:R-:W-:Y:S05]  /*150a0*/  BSYNC B1 ;  /* 0x0000000000017941 */ /* 0x000fea0003800000 */
.L_x_1159:
[C---:B------:R-:W-:Y:S01]  /*150b0*/  ISETP.GT.AND P0, PT, R5.reuse, 0x1, PT ;  /* 0x000000010500780c */ /* 0x040fe20003f04270 */
[----:B------:R-:W-:-:S04]  /*150c0*/  VIADD R2, R5, 0xfffffffe ;  /* 0xfffffffe05027836 */ /* 0x000fc80000000000 */
[----:B------:R-:W-:-:S08]  /*150d0*/  IMAD.MOV.U32 R5, RZ, RZ, R2 ;  /* 0x000000ffff057224 */ /* 0x000fd000078e0002 */
[----:B------:R-:W-:Y:S05]  /*150e0*/  @P0 BRA `(.L_x_1166) ;  /* 0xfffffff000740947 */ /* 0x000fea000383ffff */
.L_x_1142:
[----:B------:R-:W-:Y:S05]  /*150f0*/  BSYNC B0 ;  /* 0x0000000000007941 */ /* 0x000fea0003800000 */
.L_x_1141:
        /* <DEDUP_REMOVED lines=23> */
.L_x_1168:
[----:B------:R-:W-:Y:S05]  /*15270*/  BSYNC B0 ;  /* 0x0000000000007941 */ /* 0x000fea0003800000 */
.L_x_1167:
[----:B---3--:R-:W3:Y:S02]  /*15280*/  LDL.LU R2, [R1+0x8] ;  /* 0x0000080001027983 */ /* 0x008ee40000300800 */
[----:B---3--:R-:W-:-:S05]  /*15290*/  LOP3.LUT R2, R2, R0, RZ, 0x3c, !PT ;  /* 0x0000000002027212 */ /* 0x008fca00078e3cff */
[----:B------:R3:W-:Y:S02]  /*152a0*/  STL [R1+0x8], R2 ;  /* 0x0000080201007387 */ /* 0x0007e40000100800 */
.L_x_1123:
[----:B------:R-:W-:Y:S05]  /*152b0*/  BSYNC B6 ;  /* 0x0000000000067941 */ /* 0x000fea0003800000 */
.L_x_1121:
[----:B------:R-:W-:-:S03]  /*152c0*/  UMOV UR4, 0xffffffff ;  /* 0xffffffff00047882 */ /* 0x000fc60000000000 */
[----:B------:R-:W-:Y:S05]  /*152d0*/  BRA.DIV UR4, `(.L_x_1169) ;  /* 0x0000001e046c7947 */ /* 0x000fea000b800000 */
[----:B0-----:R0:W4:Y:S04]  /*152e0*/  SHFL.IDX PT, R4, R16, RZ, 0x1f ;  /* 0x00001fff10047589 */ /* 0x00112800000e0000 */
[----:B------:R0:W0:Y:S02]  /*152f0*/  SHFL.IDX PT, R5, R16, 0x1, 0x1f ;  /* 0x00201f0010057f89 */ /* 0x00002400000e0000 */
.L_x_1256:
        /* <DEDUP_REMOVED lines=13> */
.L_x_1171:
[----:B------:R-:W-:Y:S05]  /*153d0*/  BSYNC B0 ;  /* 0x0000000000007941 */ /* 0x000fea0003800000 */
.L_x_1170:
        /* <DEDUP_REMOVED lines=8> */
[----:B------:R-:W1:Y:S02]  /*15460*/  SHFL.UP PT, R14, R13, 0x2, RZ ;  /* 0x044000000d0e7989 */ /* 0x000e6400000e00ff */
[----:B-1-3--:R-:W-:Y:S02]  /*15470*/  SEL R2, R14, RZ, P1 ;  /* 0x000000ff0e027207 */ /* 0x00afe40000800000 */
        /* <DEDUP_REMOVED lines=13> */
.L_x_1264:
[----:B------:R-:W-:Y:S02]  /*15550*/  ULDC UR4, c[0x0][0xd10] ;  /* 0x0003440000047ab9 */ /* 0x000fe40000000800 */
[----:B------:R-:W-:-:S04]  /*15560*/  IMAD.U32 R16, RZ, RZ, UR4 ;  /* 0x00000004ff107e24 */ /* 0x000fc8000f8e00ff */
[----:B-1----:R-:W-:-:S04]  /*15570*/  IMAD R2, R14, R16, RZ ;  /* 0x000000100e027224 */ /* 0x002fc800078e02ff */
[----:B------:R-:W-:-:S05]  /*15580*/  IMAD.IADD R5, R5, 0x1, R2 ;  /* 0x0000000105057824 */ /* 0x000fca00078e0202 */
[----:B----4-:R-:W-:-:S13]  /*15590*/  ISETP.GT.AND P0, PT, R5, R4, PT ;  /* 0x000000040500720c */ /* 0x010fda0003f04270 */
[----:B------:R-:W-:Y:S05]  /*155a0*/  @P0 BRA `(.L_x_1173) ;  /* 0x0000000000b40947 */ /* 0x000fea0003800000 */
[----:B------:R-:W1:Y:S02]  /*155b0*/  LDC R0, c[0x0][0xd14] ;  /* 0x00034500ff007b82 */ /* 0x000e640000000800 */
.L_x_1178:
[----:B------:R-:W-:-:S05]  /*155c0*/  VIADD R19, R19, 0x1f ;  /* 0x0000001f13137836 */ /* 0x000fca0000000000 */
[----:B-1----:R-:W-:-:S13]  /*155d0*/  ISETP.GE.AND P0, PT, R19, R0, PT ;  /* 0x000000001300720c */ /* 0x002fda0003f06270 */
[----:B------:R-:W-:Y:S05]  /*155e0*/  @P0 BRA `(.L_x_1174) ;  /* 0x00000004005c0947 */ /* 0x000fea0003800000 */
[----:B------:R-:W1:Y:S01]  /*155f0*/  S2R R2, SR_TID.X ;  /* 0x0000000000027919 */ /* 0x000e620000002100 */
[----:B------:R-:W-:Y:S01]  /*15600*/  BSSY B0, `(.L_x_1175) ;  /* 0x000000a000007945 */ /* 0x000fe20003800000 */
[----:B------:R-:W-:Y:S01]  /*15610*/  IMAD.MOV.U32 R17, RZ, RZ, RZ ;  /* 0x000000ffff117224 */ /* 0x000fe200078e00ff */
[----:B-1----:R-:W-:-:S04]  /*15620*/  LOP3.LUT R8, R2, 0x1f, RZ, 0xc0, !PT ;  /* 0x0000001f02087812 */ /* 0x002fc800078ec0ff */
[C---:B------:R-:W-:Y:S01]  /*15630*/  ISETP.NE.AND P1, PT, R8.reuse, 0x1f, PT ;  /* 0x0000001f0800780c */ /* 0x040fe20003f25270 */
[----:B------:R-:W-:-:S05]  /*15640*/  IMAD.IADD R7, R8, 0x1, R19 ;  /* 0x0000000108077824 */ /* 0x000fca00078e0213 */
[----:B------:R-:W-:-:S13]  /*15650*/  ISETP.GE.OR P0, PT, R7, R0, !P1 ;  /* 0x000000000700720c */ /* 0x000fda0004f06670 */
[----:B------:R-:W-:Y:S05]  /*15660*/  @P0 BRA `(.L_x_1176) ;  /* 0x00000000000c0947 */ /* 0x000fea0003800000 */
[----:B0-----:R-:W0:Y:S02]  /*15670*/  LDC.64 R2, c[0x0][0xd58] ;  /* 0x00035600ff027b82 */ /* 0x001e240000000a00 */
[----:B0-----:R-:W-:-:S05]  /*15680*/  IMAD.WIDE R2, R7, 0x4, R2 ;  /* 0x0000000407027825 */ /* 0x001fca00078e0202 */
[----:B------:R1:W5:Y:S02]  /*15690*/  LDG.E R17, desc[UR60][R2.64] ;  /* 0x0000003c02117981 */ /* 0x000364000c1e1900 */
.L_x_1176:
[----:B------:R-:W-:Y:S05]  /*156a0*/  BSYNC B0 ;  /* 0x0000000000007941 */ /* 0x000fea0003800000 */
.L_x_1175:
[----:B------:R-:W-:-:S03]  /*156b0*/  UMOV UR4, 0xffffffff ;  /* 0xffffffff00047882 */ /* 0x000fc60000000000 */
[----:B------:R-:W-:Y:S05]  /*156c0*/  BRA.DIV UR4, `(.L_x_1177) ;  /* 0x0000001e048c7947 */ /* 0x000fea000b800000 */
[----:B-----5:R-:W3:Y:S01]  /*156d0*/  SHFL.UP PT, R14, R17, 0x1, RZ ;  /* 0x04200000110e7989 */ /* 0x020ee200000e00ff */
[C---:B------:R-:W-:Y:S02]  /*156e0*/  ISETP.NE.AND P0, PT, R8.reuse, RZ, PT ;  /* 0x000000ff0800720c */ /* 0x040fe40003f05270 */
[----:B------:R-:W-:Y:S02]  /*156f0*/  ISETP.GE.U32.AND P1, PT, R8, 0x2, PT ;  /* 0x000000020800780c */ /* 0x000fe40003f26070 */
[----:B---3--:R-:W-:Y:S02]  /*15700*/  SEL R14, R14, RZ, P0 ;  /* 0x000000ff0e0e7207 */ /* 0x008fe40000000000 */
[----:B------:R-:W-:-:S03]  /*15710*/  ISETP.GE.U32.AND P0, PT, R8, 0x4, PT ;  /* 0x000000040800780c */ /* 0x000fc60003f06070 */
[----:B------:R-:W-:-:S05]  /*15720*/  IMAD.IADD R13, R17, 0x1, R14 ;  /* 0x00000001110d7824 */ /* 0x000fca00078e020e */
[----:B------:R-:W1:Y:S02]  /*15730*/  SHFL.UP PT, R14, R13, 0x2, RZ ;  /* 0x044000000d0e7989 */ /* 0x000e6400000e00ff */
[----:B-1----:R-:W-:Y:S02]  /*15740*/  SEL R2, R14, RZ, P1 ;  /* 0x000000ff0e027207 */ /* 0x002fe40000800000 */
        /* <DEDUP_REMOVED lines=13> */
.L_x_1272:
[----:B------:R-:W-:Y:S02]  /*15820*/  ULDC UR4, c[0x0][0xd10] ;  /* 0x0003440000047ab9 */ /* 0x000fe40000000800 */
[----:B------:R-:W-:-:S04]  /*15830*/  IMAD.U32 R16, RZ, RZ, UR4 ;  /* 0x00000004ff107e24 */ /* 0x000fc8000f8e00ff */
[----:B-1----:R-:W-:-:S04]  /*15840*/  IMAD R2, R14, R16, RZ ;  /* 0x000000100e027224 */ /* 0x002fc800078e02ff */
[----:B------:R-:W-:-:S05]  /*15850*/  IMAD.IADD R5, R2, 0x1, R5 ;  /* 0x0000000102057824 */ /* 0x000fca00078e0205 */
[----:B------:R-:W-:-:S13]  /*15860*/  ISETP.GT.AND P0, PT, R5, R4, PT ;  /* 0x000000040500720c */ /* 0x000fda0003f04270 */
[----:B------:R-:W-:Y:S05]  /*15870*/  @!P0 BRA `(.L_x_1178) ;  /* 0xfffffffc00508947 */ /* 0x000fea000383ffff */
.L_x_1173:
        /* <DEDUP_REMOVED lines=8> */
.L_x_1276:
[----:B------:R-:W-:Y:S01]  /*15900*/  ISETP.NE.AND P0, PT, R6, RZ, PT ;  /* 0x000000ff0600720c */ /* 0x000fe20003f05270 */
[----:B------:R-:W-:-:S12]  /*15910*/  IMAD.MOV.U32 R14, RZ, RZ, RZ ;  /* 0x000000ffff0e7224 */ /* 0x000fd800078e00ff */
[----:B------:R-:W-:Y:S05]  /*15920*/  @!P0 BRA `(.L_x_1180) ;  /* 0x0000000000108947 */ /* 0x000fea0003800000 */
[----:B------:R-:W-:Y:S01]  /*15930*/  UMOV UR4, 0xffffffff ;  /* 0xffffffff00047882 */ /* 0x000fe20000000000 */
[----:B------:R-:W-:Y:S02]  /*15940*/  VIADD R12, R5, 0xffffffff ;  /* 0xffffffff050c7836 */ /* 0x000fe40000000000 */
[----:B------:R-:W-:Y:S05]  /*15950*/  BRA.DIV UR4, `(.L_x_1181) ;  /* 0x0000002204007947 */ /* 0x000fea000b800000 */
[----:B------:R4:W0:Y:S02]  /*15960*/  SHFL.IDX PT, R14, R3, R12, 0x1f ;  /* 0x00001f0c030e7589 */ /* 0x00082400000e0000 */
.L_x_1180:
[----:B---3--:R-:W-:Y:S01]  /*15970*/  IABS R6, R17 ;  /* 0x0000001100067213 */ /* 0x008fe20000000000 */
[----:B0-----:R-:W-:Y:S02]  /*15980*/  IMAD R16, R14, R16, R2 ;  /* 0x000000100e107224 */ /* 0x001fe400078e0202 */
[----:B------:R-:W-:Y:S01]  /*15990*/  IMAD.MOV.U32 R2, RZ, RZ, RZ ;  /* 0x000000ffff027224 */ /* 0x000fe200078e00ff */
[----:B------:R-:W0:Y:S01]  /*159a0*/  I2F.RP R7, R6 ;  /* 0x0000000600077306 */ /* 0x000e220000209400 */
[----:B------:R-:W-:-:S07]  /*159b0*/  IMAD.IADD R19, R5, 0x1, R19 ;  /* 0x0000000105137824 */ /* 0x000fce00078e0213 */
[----:B0-----:R-:W0:Y:S02]  /*159c0*/  MUFU.RCP R7, R7 ;  /* 0x0000000700077308 */ /* 0x001e240000001000 */
[----:B0-----:R-:W-:-:S06]  /*159d0*/  VIADD R8, R7, 0xffffffe ;  /* 0x0ffffffe07087836 */ /* 0x001fcc0000000000 */
[----:B----4-:R-:W0:Y:S02]  /*159e0*/  F2I.FTZ.U32.TRUNC.NTZ R3, R8 ;  /* 0x0000000800037305 */ /* 0x010e24000021f000 */
        /* <DEDUP_REMOVED lines=23> */
.L_x_1174:
[----:B------:R-:W-:Y:S01]  /*15b60*/  UMOV UR4, URZ ;  /* 0x0000003f00047c82 */ /* 0x000fe20008000000 */
[----:B------:R-:W-:Y:S01]  /*15b70*/  UMOV UR5, URZ ;  /* 0x0000003f00057c82 */ /* 0x000fe20008000000 */
[----:B------:R-:W-:Y:S01]  /*15b80*/  ULDC UR6, c[0x0][0xd14] ;  /* 0x0003450000067ab9 */ /* 0x000fe20000000800 */
[----:B------:R-:W-:Y:S02]  /*15b90*/  IMAD.MOV.U32 R16, RZ, RZ, R4 ;  /* 0x000000ffff107224 */ /* 0x000fe400078e0004 */
[----:B------:R-:W-:Y:S02]  /*15ba0*/  IMAD.U32 R17, RZ, RZ, UR4 ;  /* 0x00000004ff117e24 */ /* 0x000fe4000f8e00ff */
[----:B------:R-:W-:Y:S02]  /*15bb0*/  IMAD.U32 R18, RZ, RZ, UR5 ;  /* 0x00000005ff127e24 */ /* 0x000fe4000f8e00ff */
[----:B------:R-:W-:-:S07]  /*15bc0*/  IMAD.U32 R19, RZ, RZ, UR6 ;  /* 0x00000006ff137e24 */ /* 0x000fce000f8e00ff */
.L_x_1182:
[----:B------:R-:W3:Y:S01]  /*15bd0*/  S2R R2, SR_TID.X ;  /* 0x0000000000027919 */ /* 0x000ee20000002100 */
[----:B------:R-:W-:Y:S05]  /*15be0*/  WARPSYNC.ALL ;  /* 0x0000000000007948 */ /* 0x000fea0003800000 */
[----:B------:R-:W-:Y:S01]  /*15bf0*/  BAR.SYNC.DEFER_BLOCKING 0x4, 0x120 ;  /* 0x0104800000007b1d */ /* 0x000fe20000010000 */
[----:B---3--:R-:W-:-:S04]  /*15c00*/  LOP3.LUT R2, R2, 0x1f, RZ, 0xc0, !PT ;  /* 0x0000001f02027812 */ /* 0x008fc800078ec0ff */
[----:B------:R-:W-:-:S13]  /*15c10*/  ISETP.NE.AND P0, PT, R2, RZ, PT ;  /* 0x000000ff0200720c */ /* 0x000fda0003f05270 */
[----:B0-----:R-:W0:Y:S01]  /*15c20*/  @!P0 S2R R3, SR_CgaCtaId ;  /* 0x0000000000038919 */ /* 0x001e220000008800 */
[----:B------:R-:W-:-:S04]  /*15c30*/  @!P0 MOV R2, 0x400 ;  /* 0x0000040000028802 */ /* 0x000fc80000000f00 */
[----:B0-----:R-:W-:-:S05]  /*15c40*/  @!P0 LEA R2, R3, R2, 0x18 ;  /* 0x0000000203028211 */ /* 0x001fca00078ec0ff */
[----:B------:R3:W-:Y:S01]  /*15c50*/  @!P0 STS.128 [R2+0x324d0], R16 ;  /* 0x0324d01002008388 */ /* 0x0007e20000000c00 */
[----:B------:R-:W-:Y:S06]  /*15c60*/  BAR.ARV 0x5, 0x120 ;  /* 0x0144800000007b1d */ /* 0x000fec0000002000 */
[----:B------:R-:W-:-:S13]  /*15c70*/  ISETP.GE.AND P0, PT, R19, R0, PT ;  /* 0x000000001300720c */ /* 0x000fda0003f06270 */
[----:B------:R-:W-:Y:S05]  /*15c80*/  @!P0 BRA `(.L_x_1183) ;  /* 0xffffffb400a08947 */ /* 0x000fea000383ffff */
.L_x_1101:
[----:B------:R-:W4:Y:S01]  /*15c90*/  S2R R3, SR_CgaCtaId ;  /* 0x0000000000037919 */ /* 0x000f220000008800 */
[----:B------:R-:W-:Y:S01]  /*15ca0*/  UIADD3 UR4, UR50, 0x1, URZ ;  /* 0x0000000132047890 */ /* 0x000fe2000fffe03f */
[----:B0-----:R-:W-:-:S03]  /*15cb0*/  MOV R0, 0x400 ;  /* 0x0000040000007802 */ /* 0x001fc60000000f00 */
[----:B------:R-:W-:-:S04]  /*15cc0*/  ULEA.HI UR5, UR4, UR4, URZ, 0x1 ;  /* 0x0000000404057291 */ /* 0x000fc8000f8f083f */
[----:B------:R-:W-:-:S04]  /*15cd0*/  ULOP3.LUT UR5, UR5, 0xfffffffe, URZ, 0xc0, !UPT ;  /* 0xfffffffe05057892 */ /* 0x000fc8000f8ec03f */
[----:B------:R-:W-:Y:S01]  /*15ce0*/  UIADD3 UR5, UR4, -UR5, URZ ;  /* 0x8000000504057290 */ /* 0x000fe2000fffe03f */
[----:B----4-:R-:W-:-:S05]  /*15cf0*/  LEA R0, R3, R0, 0x18 ;  /* 0x0000000003007211 */ /* 0x010fca00078ec0ff */
[----:B------:R-:W-:-:S05]  /*15d00*/  IMAD.U32 R3, RZ, RZ, UR5 ;  /* 0x00000005ff037e24 */ /* 0x000fca000f8e00ff */
[----:B------:R-:W-:-:S04]  /*15d10*/  SHF.L.U32 R3, R3, 0x1f, RZ ;  /* 0x0000001f03037819 */ /* 0x000fc800000006ff */
[----:B------:R-:W0:Y:S02]  /*15d20*/  SYNCS.PHASECHK.TRANS64.TRYWAIT P0, [R0+URZ+0x32420], R3 ;  /* 0x03242003000075a7 */ /* 0x000e24000800017f */
[----:B0-----:R-:W-:Y:S05]  /*15d30*/  @!P0 BRA `(.L_x_1184) ;  /* 0x0000001c002c8947 */ /* 0x001fea0003800000 */
.L_x_1279:
[----:B------:R-:W-:-:S03]  /*15d40*/  UMOV UR4, 0xffffffff ;  /* 0xffffffff00047882 */ /* 0x000fc60000000000 */
[----:B------:R-:W-:Y:S05]  /*15d50*/  BRA.DIV UR4, `(.L_x_1185) ;  /* 0x0000001e04387947 */ /* 0x000fea000b800000 */
[----:B---3--:R-:W3:Y:S02]  /*15d60*/  S2R R2, SR_TID.X ;  /* 0x0000000000027919 */ /* 0x008ee40000002100 */
[----:B---3--:R-:W-:-:S04]  /*15d70*/  SHF.R.U32.HI R2, RZ, 0x5, R2 ;  /* 0x00000005ff027819 */ /* 0x008fc80000011602 */
[----:B------:R-:W-:-:S05]  /*15d80*/  LOP3.LUT R2, R2, 0x3, RZ, 0xc0, !PT ;  /* 0x0000000302027812 */ /* 0x000fca00078ec0ff */
[----:B------:R3:W4:Y:S02]  /*15d90*/  SHFL.IDX PT, R14, R2, RZ, 0x1f ;  /* 0x00001fff020e7589 */ /* 0x00072400000e0000 */
.L_x_1282:
[----:B----4-:R-:W-:-:S13]  /*15da0*/  ISETP.NE.AND P0, PT, R14, RZ, PT ;  /* 0x000000ff0e00720c */ /* 0x010fda0003f05270 */
[----:B------:R-:W-:Y:S05]  /*15db0*/  @P0 BRA `(.L_x_958) ;  /* 0x00000000009c0947 */ /* 0x000fea0003800000 */
[----:B------:R-:W-:-:S03]  /*15dc0*/  UMOV UR4, 0xffffffff ;  /* 0xffffffff00047882 */ /* 0x000fc60000000000 */
[----:B------:R-:W-:Y:S05]  /*15dd0*/  BRA.DIV UR4, `(.L_x_1186) ;  /* 0x0000001e044c7947 */ /* 0x000fea000b800000 */
[----:B------:R-:W-:-:S13]  /*15de0*/  ELECT P6, URZ, PT ;  /* 0x00000000003f782f */ /* 0x000fda00038c0000 */
.L_x_1285:
[----:B------:R-:W-:Y:S05]  /*15df0*/  @!P6 BRA `(.L_x_958) ;  /* 0x00000000008ce947 */ /* 0x000fea0003800000 */
[----:B---3--:R-:W3:Y:S02]  /*15e00*/  LDL R2, [R1+0x80] ;  /* 0x0000800001027983 */ /* 0x008ee40000100800 */
[----:B---3--:R-:W-:-:S13]  /*15e10*/  R2UR UR4, R2 ;  /* 0x00000000020472ca */ /* 0x008fda00000e0000 */
[----:B------:R-:W-:-:S06]  /*15e20*/  ULOP3.LUT UR4, UR4, 0x2, URZ, 0xfc, !UPT ;  /* 0x0000000204047892 */ /* 0x000fcc000f8efc3f */
[----:B------:R-:W-:-:S05]  /*15e30*/  IMAD.U32 R2, RZ, RZ, UR4 ;  /* 0x00000004ff027e24 */ /* 0x000fca000f8e00ff */
[----:B------:R-:W-:-:S13]  /*15e40*/  ISETP.NE.AND P2, PT, R2, 0x3, PT ;  /* 0x000000030200780c */ /* 0x000fda0003f45270 */
[----:B------:R-:W-:Y:S05]  /*15e50*/  @!P2 BRA `(.L_x_1187) ;  /* 0x000000000004a947 */ /* 0x000fea0003800000 */
[----:B------:R-:W-:Y:S01]  /*15e60*/  BPT.TRAP 0x1 ;  /* 0x000000040000795c */ /* 0x000fe20000300000 */
.L_x_1187:
[----:B0-----:R-:W3:Y:S04]  /*15e70*/  LDL R3, [R1] ;  /* 0x0000000001037983 */ /* 0x001ee80000100800 */
[----:B------:R-:W1:Y:S01]  /*15e80*/  LDL.LU R7, [R1+0x8] ;  /* 0x0000080001077983 */ /* 0x000e620000300800 */
[----:B------:R-:W-:-:S04]  /*15e90*/  VIADD R2, R0, 0x32440 ;  /* 0x0003244000027836 */ /* 0x000fc80000000000 */
[C---:B---3--:R-:W-:Y:S02]  /*15ea0*/  IMAD R6, R3.reuse, 0x8, R2 ;  /* 0x0000000803067824 */ /* 0x048fe400078e0202 */
[----:B------:R-:W-:Y:S01]  /*15eb0*/  VIADD R3, R3, 0x1 ;  /* 0x0000000103037836 */ /* 0x000fe20000000000 */
[----:B-1----:R-:W-:-:S04]  /*15ec0*/  SHF.L.U32 R5, R7, 0x1f, RZ ;  /* 0x0000001f07057819 */ /* 0x002fc800000006ff */
        /* <DEDUP_REMOVED lines=8> */
.L_x_1286:
[----:B------:R-:W1:Y:S02]  /*15f50*/  SYNCS.PHASECHK.TRANS64.TRYWAIT P0, [R7+URZ], R2 ;  /* 0x00000002070075a7 */ /* 0x000e64000800017f */
[----:B-1----:R-:W-:Y:S05]  /*15f60*/  @!P0 BRA `(.L_x_1189) ;  /* 0x0000001c001c8947 */ /* 0x002fea0003800000 */
.L_x_1287:
[----:B------:R-:W-:Y:S05]  /*15f70*/  @!P2 BRA `(.L_x_1190) ;  /* 0x000000000004a947 */ /* 0x000fea0003800000 */
[----:B------:R-:W-:Y:S01]  /*15f80*/  BPT.TRAP 0x1 ;  /* 0x000000040000795c */ /* 0x000fe20000300000 */
.L_x_1190:
[----:B------:R-:W3:Y:S01]  /*15f90*/  LDL.LU R4, [R1] ;  /* 0x0000000001047983 */ /* 0x000ee20000300800 */
[----:B------:R-:W-:-:S04]  /*15fa0*/  VIADD R0, R0, 0x32460 ;  /* 0x0003246000007836 */ /* 0x000fc80000000000 */
[----:B---3--:R-:W-:-:S04]  /*15fb0*/  IMAD R4, R4, 0x8, R0 ;  /* 0x0000000804047824 */ /* 0x008fc800078e0200 */
[----:B------:R-:W3:Y:S02]  /*15fc0*/  SYNCS.PHASECHK.TRANS64.TRYWAIT P0, [R4+URZ], R5 ;  /* 0x00000005040075a7 */ /* 0x000ee4000800017f */
[----:B---3--:R-:W-:Y:S05]  /*15fd0*/  @!P0 BRA `(.L_x_1191) ;  /* 0x0000001c00148947 */ /* 0x008fea0003800000 */
.L_x_1288:
[----:B------:R-:W-:-:S07]  /*15fe0*/  IMAD R3, R3, 0x8, R0 ;  /* 0x0000000803037824 */ /* 0x000fce00078e0200 */
.L_x_1192:
[----:B----4-:R4:W0:Y:S02]  /*15ff0*/  SYNCS.PHASECHK.TRANS64.TRYWAIT P0, [R3+URZ], R2 ;  /* 0x00000002030075a7 */ /* 0x010824000800017f */
[----:B0-----:R-:W-:Y:S05]  /*16000*/  @!P0 NANOSLEEP.SYNCS 0x989680 ;  /* 0x009896800000895d */ /* 0x001fea0003900000 */
[----:B------:R-:W0:Y:S02]  /*16010*/  @!P0 SYNCS.PHASECHK.TRANS64 P0, [R3+URZ], R2 ;  /* 0x00000002030085a7 */ /* 0x000e24000800007f */
[----:B0-----:R-:W-:Y:S05]  /*16020*/  @!P0 BRA `(.L_x_1192) ;  /* 0xfffffffc00f08947 */ /* 0x001fea000383ffff */
.L_x_958:
[----:B------:R-:W-:Y:S05]  /*16030*/  BSYNC B7 ;  /* 0x0000000000077941 */ /* 0x000fea0003800000 */
.L_x_955:
[----:B------:R-:W-:Y:S05]  /*16040*/  EXIT ;  /* 0x000000000000794d */ /* 0x000fea0003800000 */
.L_x_976:
[----:B0-----:R0:W1:Y:S02]  /*16050*/  SYNCS.PHASECHK.TRANS64.TRYWAIT P6, [R95+URZ+0x32490], R110 ;  /* 0x0324906e5f0075a7 */ /* 0x00106400080c017f */
[----:B-1----:R-:W-:Y:S05]  /*16060*/  @!P6 NANOSLEEP.SYNCS 0x989680 ;  /* 0x009896800000e95d */ /* 0x002fea0003900000 */
[----:B------:R-:W1:Y:S02]  /*16070*/  @!P6 SYNCS.PHASECHK.TRANS64 P6, [R95+URZ+0x32490], R110 ;  /* 0x0324906e5f00e5a7 */ /* 0x000e6400080c007f */
[----:B-1----:R-:W-:Y:S05]  /*16080*/  @!P6 BRA `(.L_x_976) ;  /* 0xfffffffc00f0e947 */ /* 0x002fea000383ffff */
[----:B------:R-:W-:Y:S05]  /*16090*/  BRA `(.L_x_1193) ;  /* 0xfffffec800ec7947 */ /* 0x000fea000383ffff */
.L_x_994:
[----:B0-----:R0:W1:Y:S02]  /*160a0*/  SYNCS.PHASECHK.TRANS64.TRYWAIT P5, [R95+URZ+0x32490], R110 ;  /* 0x0324906e5f0075a7 */ /* 0x00106400080a017f */
[----:B-1----:R-:W-:Y:S05]  /*160b0*/  @!P5 NANOSLEEP.SYNCS 0x989680 ;  /* 0x009896800000d95d */ /* 0x002fea0003900000 */
[----:B------:R-:W1:Y:S02]  /*160c0*/  @!P5 SYNCS.PHASECHK.TRANS64 P5, [R95+URZ+0x32490], R110 ;  /* 0x0324906e5f00d5a7 */ /* 0x000e6400080a007f */
[----:B-1----:R-:W-:Y:S05]  /*160d0*/  @!P5 BRA `(.L_x_994) ;  /* 0xfffffffc00f0d947 */ /* 0x002fea000383ffff */
[----:B------:R-:W-:Y:S05]  /*160e0*/  BRA `(.L_x_1194) ;  /* 0xfffffedc00a87947 */ /* 0x000fea000383ffff */
.L_x_1003:
[----:B0-----:R0:W1:Y:S02]  /*160f0*/  SYNCS.PHASECHK.TRANS64.TRYWAIT P4, [R95+URZ+0x32490], R110 ;  /* 0x0324906e5f0075a7 */ /* 0x001064000808017f */
[----:B-1----:R-:W-:Y:S05]  /*16100*/  @!P4 NANOSLEEP.SYNCS 0x989680 ;  /* 0x009896800000c95d */ /* 0x002fea0003900000 */
[----:B------:R-:W1:Y:S02]  /*16110*/  @!P4 SYNCS.PHASECHK.TRANS64 P4, [R95+URZ+0x32490], R110 ;  /* 0x0324906e5f00c5a7 */ /* 0x000e64000808007f */
[----:B-1----:R-:W-:Y:S05]  /*16120*/  @!P4 BRA `(.L_x_1003) ;  /* 0xfffffffc00f0c947 */ /* 0x002fea000383ffff */
[----:B------:R-:W-:Y:S05]  /*16130*/  BRA `(.L_x_1195) ;  /* 0xfffffeec00d07947 */ /* 0x000fea000383ffff */
.L_x_1009:
[----:B-1----:R1:W2:Y:S02]  /*16140*/  SYNCS.PHASECHK.TRANS64.TRYWAIT P3, [R95+URZ+0x324b0], R110 ;  /* 0x0324b06e5f0075a7 */ /* 0x0022a4000806017f */
[----:B--2---:R-:W-:Y:S05]  /*16150*/  @!P3 NANOSLEEP.SYNCS 0x989680 ;  /* 0x009896800000b95d */ /* 0x004fea0003900000 */
[----:B------:R-:W2:Y:S02]  /*16160*/  @!P3 SYNCS.PHASECHK.TRANS64 P3, [R95+URZ+0x324b0], R110 ;  /* 0x0324b06e5f00b5a7 */ /* 0x000ea4000806007f */
[----:B--2---:R-:W-:Y:S05]  /*16170*/  @!P3 BRA `(.L_x_1009) ;  /* 0xfffffffc00f0b947 */ /* 0x004fea000383ffff */
[----:B------:R-:W-:Y:S05]  /*16180*/  BRA `(.L_x_1196) ;  /* 0xfffffef0005c7947 */ /* 0x000fea000383ffff */
.L_x_1017:
        /* <DEDUP_REMOVED lines=8> */
.L_x_1198:
[----:B------:R-:W-:Y:S05]  /*16210*/  BSYNC B0 ;  /* 0x0000000000007941 */ /* 0x000fea0003800000 */
.L_x_1197:
[----:B------:R-:W-:Y:S05]  /*16220*/  BRA `(.L_x_1199) ;  /* 0xfffffefc00107947 */ /* 0x000fea000383ffff */
.L_x_1031:
        /* <DEDUP_REMOVED lines=8> */
.L_x_1201:
[----:B------:R-:W-:Y:S05]  /*162b0*/  BSYNC B1 ;  /* 0x0000000000017941 */ /* 0x000fea0003800000 */
.L_x_1200:
[----:B------:R-:W-:Y:S05]  /*162c0*/  BRA `(.L_x_1202) ;  /* 0xffffff0400047947 */ /* 0x000fea000383ffff */
.L_x_1032:
        /* <DEDUP_REMOVED lines=8> */
.L_x_1204:
[----:B------:R-:W-:Y:S05]  /*16350*/  BSYNC B1 ;  /* 0x0000000000017941 */ /* 0x000fea0003800000 */
.L_x_1203:
[----:B------:R-:W-:Y:S05]  /*16360*/  BRA `(.L_x_1205) ;  /* 0xffffff0000e87947 */ /* 0x000fea000383ffff */
.L_x_1033:
        /* <DEDUP_REMOVED lines=8> */
.L_x_1207:
[----:B------:R-:W-:Y:S05]  /*163f0*/  BSYNC B1 ;  /* 0x0000000000017941 */ /* 0x000fea0003800000 */
.L_x_1206:
[----:B------:R-:W-:Y:S05]  /*16400*/  BRA `(.L_x_1208) ;  /* 0xffffff0000cc7947 */ /* 0x000fea000383ffff */
.L_x_1034:
        /* <DEDUP_REMOVED lines=8> */
.L_x_1210:
[----:B------:R-:W-:Y:S05]  /*16490*/  BSYNC B1 ;  /* 0x0000000000017941 */ /* 0x000fea0003800000 */
.L_x_1209:
[----:B------:R-:W-:Y:S05]  /*164a0*/  BRA `(.L_x_1211) ;  /* 0xffffff0000b07947 */ /* 0x000fea000383ffff */
.L_x_1036:
[----:B-1----:R1:W2:Y:S02]  /*164b0*/  SYNCS.PHASECHK.TRANS64.TRYWAIT P1, [R18+URZ+0x32400], R25 ;  /* 0x03240019120075a7 */ /* 0x0022a4000802017f */
[----:B--2---:R-:W-:Y:S05]  /*164c0*/  @!P1 NANOSLEEP.SYNCS 0x989680 ;  /* 0x009896800000995d */ /* 0x004fea0003900000 */
[----:B------:R-:W2:Y:S02]  /*164d0*/  @!P1 SYNCS.PHASECHK.TRANS64 P1, [R18+URZ+0x32400], R25 ;  /* 0x03240019120095a7 */ /* 0x000ea4000802007f */
[----:B--2---:R-:W-:Y:S05]  /*164e0*/  @!P1 BRA `(.L_x_1036) ;  /* 0xfffffffc00f09947 */ /* 0x004fea000383ffff */
[----:B------:R-:W-:Y:S05]  /*164f0*/  BRA `(.L_x_1212) ;  /* 0xffffff0400107947 */ /* 0x000fea000383ffff */
.L_x_1044:
        /* <DEDUP_REMOVED lines=8> */
.L_x_1214:
[----:B------:R-:W-:Y:S05]  /*16580*/  BSYNC B1 ;  /* 0x0000000000017941 */ /* 0x000fea0003800000 */
.L_x_1213:
[----:B------:R-:W-:Y:S05]  /*16590*/  BRA `(.L_x_1215) ;  /* 0xffffff0c00dc7947 */ /* 0x000fea000383ffff */
.L_x_1045:
        /* <DEDUP_REMOVED lines=8> */
.L_x_1217:
[----:B------:R-:W-:Y:S05]  /*16620*/  BSYNC B1 ;  /* 0x0000000000017941 */ /* 0x000fea0003800000 */
.L_x_1216:
[----:B------:R-:W-:Y:S05]  /*16630*/  BRA `(.L_x_1218) ;  /* 0xffffff0c00c07947 */ /* 0x000fea000383ffff */
.L_x_1046:
        /* <DEDUP_REMOVED lines=8> */
.L_x_1220:
[----:B------:R-:W-:Y:S05]  /*166c0*/  BSYNC B1 ;  /* 0x0000000000017941 */ /* 0x000fea0003800000 */
.L_x_1219:
[----:B------:R-:W-:Y:S05]  /*166d0*/  BRA `(.L_x_1221) ;  /* 0xffffff0c00a47947 */ /* 0x000fea000383ffff */
.L_x_1047:
        /* <DEDUP_REMOVED lines=8> */
.L_x_1223:
[----:B------:R-:W-:Y:S05]  /*16760*/  BSYNC B1 ;  /* 0x0000000000017941 */ /* 0x000fea0003800000 */
.L_x_1222:
[----:B------:R-:W-:Y:S05]  /*16770*/  BRA `(.L_x_1224) ;  /* 0xffffff0c00887947 */ /* 0x000fea000383ffff */
.L_x_1049:
[----:B--2---:R2:W3:Y:S02]  /*16780*/  SYNCS.PHASECHK.TRANS64.TRYWAIT P1, [R18+URZ+0x32400], R3 ;  /* 0x03240003120075a7 */ /* 0x0044e4000802017f */
[----:B---3--:R-:W-:Y:S05]  /*16790*/  @!P1 NANOSLEEP.SYNCS 0x989680 ;  /* 0x009896800000995d */ /* 0x008fea0003900000 */
[----:B------:R-:W3:Y:S02]  /*167a0*/  @!P1 SYNCS.PHASECHK.TRANS64 P1, [R18+URZ+0x32400], R3 ;  /* 0x03240003120095a7 */ /* 0x000ee4000802007f */
[----:B---3--:R-:W-:Y:S05]  /*167b0*/  @!P1 BRA `(.L_x_1049) ;  /* 0xfffffffc00f09947 */ /* 0x008fea000383ffff */
[----:B------:R-:W-:Y:S05]  /*167c0*/  BRA `(.L_x_1225) ;  /* 0xffffff0c00e87947 */ /* 0x000fea000383ffff */
.L_x_1055:
[----:B--2---:R2:W3:Y:S02]  /*167d0*/  SYNCS.PHASECHK.TRANS64.TRYWAIT P1, [R3+URZ+0x32430], R6 ;  /* 0x03243006030075a7 */ /* 0x0044e4000802017f */
[----:B---3--:R-:W-:Y:S05]  /*167e0*/  @!P1 NANOSLEEP.SYNCS 0x989680 ;  /* 0x009896800000995d */ /* 0x008fea0003900000 */
[----:B------:R-:W3:Y:S02]  /*167f0*/  @!P1 SYNCS.PHASECHK.TRANS64 P1, [R3+URZ+0x32430], R6 ;  /* 0x03243006030095a7 */ /* 0x000ee4000802007f */
[----:B---3--:R-:W-:Y:S05]  /*16800*/  @!P1 BRA `(.L_x_1055) ;  /* 0xfffffffc00f09947 */ /* 0x008fea000383ffff */
[----:B------:R-:W-:Y:S05]  /*16810*/  BRA `(.L_x_1054) ;  /* 0xffffff1c000c7947 */ /* 0x000fea000383ffff */
.L_x_1057:
[----:B---3--:R3:W4:Y:S02]  /*16820*/  SYNCS.PHASECHK.TRANS64.TRYWAIT P1, [R18+URZ+0x32410], R5 ;  /* 0x03241005120075a7 */ /* 0x008724000802017f */
[----:B----4-:R-:W-:Y:S05]  /*16830*/  @!P1 NANOSLEEP.SYNCS 0x989680 ;  /* 0x009896800000995d */ /* 0x010fea0003900000 */
[----:B------:R-:W4:Y:S02]  /*16840*/  @!P1 SYNCS.PHASECHK.TRANS64 P1, [R18+URZ+0x32410], R5 ;  /* 0x03241005120095a7 */ /* 0x000f24000802007f */
[----:B----4-:R-:W-:Y:S05]  /*16850*/  @!P1 BRA `(.L_x_1057) ;  /* 0xfffffffc00f09947 */ /* 0x010fea000383ffff */
[----:B------:R-:W-:Y:S05]  /*16860*/  BRA `(.L_x_1226) ;  /* 0xffffff1c00f47947 */ /* 0x000fea000383ffff */
.L_x_1062:
[----:B------:R0:W0:Y:S02]  /*16870*/  SYNCS.PHASECHK.TRANS64.TRYWAIT P2, [R3+URZ+0x32450], R6 ;  /* 0x03245006030075a7 */ /* 0x000024000804017f */
[----:B0-----:R-:W-:Y:S05]  /*16880*/  @!P2 NANOSLEEP.SYNCS 0x989680 ;  /* 0x009896800000a95d */ /* 0x001fea0003900000 */
[----:B------:R-:W0:Y:S02]  /*16890*/  @!P2 SYNCS.PHASECHK.TRANS64 P2, [R3+URZ+0x32450], R6 ;  /* 0x032450060300a5a7 */ /* 0x000e24000804007f */
[----:B0-----:R-:W-:Y:S05]  /*168a0*/  @!P2 BRA `(.L_x_1062) ;  /* 0xfffffffc00f0a947 */ /* 0x001fea000383ffff */
[----:B------:R-:W-:Y:S05]  /*168b0*/  BRA `(.L_x_1061) ;  /* 0xffffff2000147947 */ /* 0x000fea000383ffff */
.L_x_1067:
[----:B-1----:R1:W2:Y:S02]  /*168c0*/  SYNCS.PHASECHK.TRANS64.TRYWAIT P3, [R6+URZ+0x32430], R0 ;  /* 0x03243000060075a7 */ /* 0x0022a4000806017f */
[----:B--2---:R-:W-:Y:S05]  /*168d0*/  @!P3 NANOSLEEP.SYNCS 0x989680 ;  /* 0x009896800000b95d */ /* 0x004fea0003900000 */
[----:B------:R-:W2:Y:S02]  /*168e0*/  @!P3 SYNCS.PHASECHK.TRANS64 P3, [R6+URZ+0x32430], R0 ;  /* 0x032430000600b5a7 */ /* 0x000ea4000806007f */
[----:B--2---:R-:W-:Y:S05]  /*168f0*/  @!P3 BRA `(.L_x_1067) ;  /* 0xfffffffc00f0b947 */ /* 0x004fea000383ffff */
[----:B------:R-:W-:Y:S05]  /*16900*/  BRA `(.L_x_1066) ;  /* 0xffffff4400207947 */ /* 0x000fea000383ffff */
.L_x_1072:
[----:B---3--:R3:W4:Y:S02]  /*16910*/  SYNCS.PHASECHK.TRANS64.TRYWAIT P3, [R6+URZ+0x32450], R0 ;  /* 0x03245000060075a7 */ /* 0x008724000806017f */
[----:B----4-:R-:W-:Y:S05]  /*16920*/  @!P3 NANOSLEEP.SYNCS 0x989680 ;  /* 0x009896800000b95d */ /* 0x010fea0003900000 */
[----:B------:R-:W4:Y:S02]  /*16930*/  @!P3 SYNCS.PHASECHK.TRANS64 P3, [R6+URZ+0x32450], R0 ;  /* 0x032450000600b5a7 */ /* 0x000f24000806007f */
[----:B----4-:R-:W-:Y:S05]  /*16940*/  @!P3 BRA `(.L_x_1072) ;  /* 0xfffffffc00f0b947 */ /* 0x010fea000383ffff */
[----:B------:R-:W-:Y:S05]  /*16950*/  BRA `(.L_x_1071) ;  /* 0xffffff4400cc7947 */ /* 0x000fea000383ffff */
.L_x_1105:
        /* <DEDUP_REMOVED lines=11> */
.L_x_1228:
[----:B------:R-:W-:Y:S05]  /*16a10*/  BSYNC B1 ;  /* 0x0000000000017941 */ /* 0x000fea0003800000 */
.L_x_1227:
[----:B------:R-:W-:Y:S05]  /*16a20*/  BRA `(.L_x_1229) ;  /* 0xffffffac00c47947 */ /* 0x000fea000383ffff */
.L_x_1106:
[----:B------:R-:W-:Y:S01]  /*16a30*/  BSSY B1, `(.L_x_1230) ;  /* 0x0000006000017945 */ /* 0x000fe20003800000 */
[----:B------:R-:W-:-:S07]  /*16a40*/  IMAD.MOV.U32 R15, RZ, RZ, -0x1 ;  /* 0xffffffffff0f7424 */ /* 0x000fce00078e00ff */
[----:B-----5:R-:W-:Y:S05]  /*16a50*/  WARPSYNC.COLLECTIVE R15, `(.L_x_1231) ;  /* 0x000000000f0c7348 */ /* 0x020fea0003c00000 */
[----:B------:R-:W-:Y:S02]  /*16a60*/  ELECT P6, UR62, PT ;  /* 0x00000000003e782f */ /* 0x000fe400038c0000 */
[----:B------:R-:W-:Y:S01]  /*16a70*/  MOV R14, UR62 ;  /* 0x0000003e000e7c02 */ /* 0x000fe20008000f00 */
[----:B-----5:R-:W-:Y:S10]  /*16a80*/  ENDCOLLECTIVE ;  /* 0x000000000000791b */ /* 0x020ff40003800000 */
.L_x_1231:
[----:B------:R-:W-:Y:S05]  /*16a90*/  BSYNC B1 ;  /* 0x0000000000017941 */ /* 0x000fea0003800000 */
.L_x_1230:
[----:B------:R-:W-:Y:S05]  /*16aa0*/  BRA `(.L_x_1232) ;  /* 0xffffffac00b07947 */ /* 0x000fea000383ffff */
.L_x_1107:
[----:B0-----:R0:W1:Y:S02]  /*16ab0*/  SYNCS.PHASECHK.TRANS64.TRYWAIT P0, [R5+URZ+0x32420], R7 ;  /* 0x03242007050075a7 */ /* 0x001064000800017f */
[----:B-1----:R-:W-:Y:S05]  /*16ac0*/  @!P0 NANOSLEEP.SYNCS 0x989680 ;  /* 0x009896800000895d */ /* 0x002fea0003900000 */
[----:B------:R-:W1:Y:S02]  /*16ad0*/  @!P0 SYNCS.PHASECHK.TRANS64 P0, [R5+URZ+0x32420], R7 ;  /* 0x03242007050085a7 */ /* 0x000e64000800007f */
[----:B-1----:R-:W-:Y:S05]  /*16ae0*/  @!P0 BRA `(.L_x_1107) ;  /* 0xfffffffc00f08947 */ /* 0x002fea000383ffff */
[----:B------:R-:W-:Y:S05]  /*16af0*/  BRA `(.L_x_1233) ;  /* 0xffffffac00c87947 */ /* 0x000fea000383ffff */
.L_x_1110:
[----:B0-----:R0:W1:Y:S02]  /*16b00*/  SYNCS.PHASECHK.TRANS64.TRYWAIT P0, [R7+URZ+0x324a0], R9 ;  /* 0x0324a009070075a7 */ /* 0x001064000800017f */
[----:B-1----:R-:W-:Y:S05]  /*16b10*/  @!P0 NANOSLEEP.SYNCS 0x989680 ;  /* 0x009896800000895d */ /* 0x002fea0003900000 */
[----:B------:R-:W1:Y:S02]  /*16b20*/  @!P0 SYNCS.PHASECHK.TRANS64 P0, [R7+URZ+0x324a0], R9 ;  /* 0x0324a009070085a7 */ /* 0x000e64000800007f */
[----:B-1----:R-:W-:Y:S05]  /*16b30*/  @!P0 BRA `(.L_x_1110) ;  /* 0xfffffffc00f08947 */ /* 0x002fea000383ffff */
[----:B------:R-:W-:Y:S05]  /*16b40*/  BRA `(.L_x_1234) ;  /* 0xffffffac00d47947 */ /* 0x000fea000383ffff */
.L_x_1112:
[----:B-1----:R1:W2:Y:S02]  /*16b50*/  SYNCS.PHASECHK.TRANS64.TRYWAIT P0, [R7+URZ+0x324c0], R9 ;  /* 0x0324c009070075a7 */ /* 0x0022a4000800017f */
[----:B--2---:R-:W-:Y:S05]  /*16b60*/  @!P0 NANOSLEEP.SYNCS 0x989680 ;  /* 0x009896800000895d */ /* 0x004fea0003900000 */
[----:B------:R-:W2:Y:S02]  /*16b70*/  @!P0 SYNCS.PHASECHK.TRANS64 P0, [R7+URZ+0x324c0], R9 ;  /* 0x0324c009070085a7 */ /* 0x000ea4000800007f */
[----:B--2---:R-:W-:Y:S05]  /*16b80*/  @!P0 BRA `(.L_x_1112) ;  /* 0xfffffffc00f08947 */ /* 0x004fea000383ffff */
[----:B------:R-:W-:Y:S05]  /*16b90*/  BRA `(.L_x_1235) ;  /* 0xffffffb000387947 */ /* 0x000fea000383ffff */
.L_x_1116:
[----:B0-----:R0:W1:Y:S02]  /*16ba0*/  SYNCS.PHASECHK.TRANS64.TRYWAIT P0, [R7+URZ+0x324a0], R8 ;  /* 0x0324a008070075a7 */ /* 0x001064000800017f */
[----:B-1----:R-:W-:Y:S05]  /*16bb0*/  @!P0 NANOSLEEP.SYNCS 0x989680 ;  /* 0x009896800000895d */ /* 0x002fea0003900000 */
[----:B------:R-:W1:Y:S02]  /*16bc0*/  @!P0 SYNCS.PHASECHK.TRANS64 P0, [R7+URZ+0x324a0], R8 ;  /* 0x0324a008070085a7 */ /* 0x000e64000800007f */
[----:B-1----:R-:W-:Y:S05]  /*16bd0*/  @!P0 BRA `(.L_x_1116) ;  /* 0xfffffffc00f08947 */ /* 0x002fea000383ffff */
[----:B------:R-:W-:Y:S05]  /*16be0*/  BRA `(.L_x_1236) ;  /* 0xffffffb400287947 */ /* 0x000fea000383ffff */
.L_x_1118:
[----:B-1----:R1:W2:Y:S02]  /*16bf0*/  SYNCS.PHASECHK.TRANS64.TRYWAIT P1, [R7+URZ+0x324c0], R8 ;  /* 0x0324c008070075a7 */ /* 0x0022a4000802017f */
[----:B--2---:R-:W-:Y:S05]  /*16c00*/  @!P1 NANOSLEEP.SYNCS 0x989680 ;  /* 0x009896800000995d */ /* 0x004fea0003900000 */
[----:B------:R-:W2:Y:S02]  /*16c10*/  @!P1 SYNCS.PHASECHK.TRANS64 P1, [R7+URZ+0x324c0], R8 ;  /* 0x0324c008070095a7 */ /* 0x000ea4000802007f */
[----:B--2---:R-:W-:Y:S05]  /*16c20*/  @!P1 BRA `(.L_x_1118) ;  /* 0xfffffffc00f09947 */ /* 0x004fea000383ffff */
[----:B------:R-:W-:Y:S05]  /*16c30*/  BRA `(.L_x_1237) ;  /* 0xffffffb400847947 */ /* 0x000fea000383ffff */
.L_x_1128:
        /* <DEDUP_REMOVED lines=11> */
.L_x_1239:
[----:B------:R-:W-:Y:S05]  /*16cf0*/  BSYNC B0 ;  /* 0x0000000000007941 */ /* 0x000fea0003800000 */
.L_x_1238:
[----:B------:R-:W-:Y:S05]  /*16d00*/  BRA `(.L_x_1240) ;  /* 0xffffffc000307947 */ /* 0x000fea000383ffff */
.L_x_1129:
[----:B------:R-:W-:Y:S01]  /*16d10*/  BSSY B0, `(.L_x_1241) ;  /* 0x0000006000007945 */ /* 0x000fe20003800000 */
[----:B------:R-:W-:-:S07]  /*16d20*/  IMAD.MOV.U32 R15, RZ, RZ, -0x1 ;  /* 0xffffffffff0f7424 */ /* 0x000fce00078e00ff */
[----:B------:R-:W-:Y:S05]  /*16d30*/  WARPSYNC.COLLECTIVE R15, `(.L_x_1242) ;  /* 0x000000000f0c7348 */ /* 0x000fea0003c00000 */
[----:B------:R-:W-:Y:S02]  /*16d40*/  ELECT P6, UR62, PT ;  /* 0x00000000003e782f */ /* 0x000fe400038c0000 */
[----:B------:R-:W-:Y:S01]  /*16d50*/  MOV R14, UR62 ;  /* 0x0000003e000e7c02 */ /* 0x000fe20008000f00 */
[----:B------:R-:W-:Y:S10]  /*16d60*/  ENDCOLLECTIVE ;  /* 0x000000000000791b */ /* 0x000ff40003800000 */
.L_x_1242:
[----:B------:R-:W-:Y:S05]  /*16d70*/  BSYNC B0 ;  /* 0x0000000000007941 */ /* 0x000fea0003800000 */
.L_x_1241:
[----:B------:R-:W-:Y:S05]  /*16d80*/  BRA `(.L_x_1243) ;  /* 0xffffffc000287947 */ /* 0x000fea000383ffff */
.L_x_1132:
[----:B0-----:R0:W1:Y:S02]  /*16d90*/  SYNCS.PHASECHK.TRANS64.TRYWAIT P0, [R5+URZ+0x32440], R7 ;  /* 0x03244007050075a7 */ /* 0x001064000800017f */
[----:B-1----:R-:W-:Y:S05]  /*16da0*/  @!P0 NANOSLEEP.SYNCS 0x989680 ;  /* 0x009896800000895d */ /* 0x002fea0003900000 */
[----:B------:R-:W1:Y:S02]  /*16db0*/  @!P0 SYNCS.PHASECHK.TRANS64 P0, [R5+URZ+0x32440], R7 ;  /* 0x03244007050085a7 */ /* 0x000e64000800007f */
[----:B-1----:R-:W-:Y:S05]  /*16dc0*/  @!P0 BRA `(.L_x_1132) ;  /* 0xfffffffc00f08947 */ /* 0x002fea000383ffff */
[----:B------:R-:W-:Y:S05]  /*16dd0*/  BRA `(.L_x_1244) ;  /* 0xffffffc000987947 */ /* 0x000fea000383ffff */
.L_x_1136:
        /* <DEDUP_REMOVED lines=8> */
.L_x_1139:
[----:B0-----:R0:W1:Y:S02]  /*16e60*/  SYNCS.PHASECHK.TRANS64.TRYWAIT P0, [R2+URZ+0x32460], R5 ;  /* 0x03246005020075a7 */ /* 0x001064000800017f */
[----:B-1----:R-:W-:Y:S05]  /*16e70*/  @!P0 NANOSLEEP.SYNCS 0x989680 ;  /* 0x009896800000895d */ /* 0x002fea0003900000 */
[----:B------:R-:W1:Y:S02]  /*16e80*/  @!P0 SYNCS.PHASECHK.TRANS64 P0, [R2+URZ+0x32460], R5 ;  /* 0x03246005020085a7 */ /* 0x000e64000800007f */
[----:B-1----:R-:W-:Y:S05]  /*16e90*/  @!P0 BRA `(.L_x_1139) ;  /* 0xfffffffc00f08947 */ /* 0x002fea000383ffff */
[----:B------:R-:W-:Y:S05]  /*16ea0*/  BRA `(.L_x_1246) ;  /* 0xffffffc800207947 */ /* 0x000fea000383ffff */
.L_x_1148:
[----:B--2---:R2:W3:Y:S02]  /*16eb0*/  SYNCS.PHASECHK.TRANS64.TRYWAIT P0, [R2+URZ+0x32440], R7 ;  /* 0x03244007020075a7 */ /* 0x0044e4000800017f */
[----:B---3--:R-:W-:Y:S05]  /*16ec0*/  @!P0 NANOSLEEP.SYNCS 0x989680 ;  /* 0x009896800000895d */ /* 0x008fea0003900000 */
[----:B------:R-:W3:Y:S02]  /*16ed0*/  @!P0 SYNCS.PHASECHK.TRANS64 P0, [R2+URZ+0x32440], R7 ;  /* 0x03244007020085a7 */ /* 0x000ee4000800007f */
[----:B---3--:R-:W-:Y:S05]  /*16ee0*/  @!P0 BRA `(.L_x_1148) ;  /* 0xfffffffc00f08947 */ /* 0x008fea000383ffff */
[----:B------:R-:W-:Y:S05]  /*16ef0*/  BRA `(.L_x_1247) ;  /* 0xffffffcc00a87947 */ /* 0x000fea000383ffff */
.L_x_1150:
[----:B0-----:R0:W3:Y:S02]  /*16f00*/  SYNCS.PHASECHK.TRANS64.TRYWAIT P0, [R2+URZ+0x32460], R7 ;  /* 0x03246007020075a7 */ /* 0x0010e4000800017f */
[----:B---3--:R-:W-:Y:S05]  /*16f10*/  @!P0 NANOSLEEP.SYNCS 0x989680 ;  /* 0x009896800000895d */ /* 0x008fea0003900000 */
[----:B------:R-:W3:Y:S02]  /*16f20*/  @!P0 SYNCS.PHASECHK.TRANS64 P0, [R2+URZ+0x32460], R7 ;  /* 0x03246007020085a7 */ /* 0x000ee4000800007f */
[----:B---3--:R-:W-:Y:S05]  /*16f30*/  @!P0 BRA `(.L_x_1150) ;  /* 0xfffffffc00f08947 */ /* 0x008fea000383ffff */
[----:B------:R-:W-:Y:S05]  /*16f40*/  BRA `(.L_x_1248) ;  /* 0xffffffd000187947 */ /* 0x000fea000383ffff */
.L_x_1155:
[----:B--2---:R2:W3:Y:S02]  /*16f50*/  SYNCS.PHASECHK.TRANS64.TRYWAIT P0, [R3+URZ+0x32440], R7 ;  /* 0x03244007030075a7 */ /* 0x0044e4000800017f */
[----:B---3--:R-:W-:Y:S05]  /*16f60*/  @!P0 NANOSLEEP.SYNCS 0x989680 ;  /* 0x009896800000895d */ /* 0x008fea0003900000 */
[----:B------:R-:W3:Y:S02]  /*16f70*/  @!P0 SYNCS.PHASECHK.TRANS64 P0, [R3+URZ+0x32440], R7 ;  /* 0x03244007030085a7 */ /* 0x000ee4000800007f */
[----:B---3--:R-:W-:Y:S05]  /*16f80*/  @!P0 BRA `(.L_x_1155) ;  /* 0xfffffffc00f08947 */ /* 0x008fea000383ffff */
[----:B------:R-:W-:Y:S05]  /*16f90*/  BRA `(.L_x_1249) ;  /* 0xffffffd4005c7947 */ /* 0x000fea000383ffff */
.L_x_1157:
[----:B0-----:R0:W3:Y:S02]  /*16fa0*/  SYNCS.PHASECHK.TRANS64.TRYWAIT P1, [R3+URZ+0x32460], R7 ;  /* 0x03246007030075a7 */ /* 0x0010e4000802017f */
[----:B---3--:R-:W-:Y:S05]  /*16fb0*/  @!P1 NANOSLEEP.SYNCS 0x989680 ;  /* 0x009896800000995d */ /* 0x008fea0003900000 */
[----:B------:R-:W3:Y:S02]  /*16fc0*/  @!P1 SYNCS.PHASECHK.TRANS64 P1, [R3+URZ+0x32460], R7 ;  /* 0x03246007030095a7 */ /* 0x000ee4000802007f */
[----:B---3--:R-:W-:Y:S05]  /*16fd0*/  @!P1 BRA `(.L_x_1157) ;  /* 0xfffffffc00f09947 */ /* 0x008fea000383ffff */
[----:B------:R-:W-:Y:S05]  /*16fe0*/  BRA `(.L_x_1250) ;  /* 0xffffffd400c87947 */ /* 0x000fea000383ffff */
.L_x_1162:
[----:B---3--:R3:W4:Y:S02]  /*16ff0*/  SYNCS.PHASECHK.TRANS64.TRYWAIT P0, [R3+URZ+0x32440], R7 ;  /* 0x03244007030075a7 */ /* 0x008724000800017f */
[----:B----4-:R-:W-:Y:S05]  /*17000*/  @!P0 NANOSLEEP.SYNCS 0x989680 ;  /* 0x009896800000895d */ /* 0x010fea0003900000 */
[----:B------:R-:W4:Y:S02]  /*17010*/  @!P0 SYNCS.PHASECHK.TRANS64 P0, [R3+URZ+0x32440], R7 ;  /* 0x03244007030085a7 */ /* 0x000f24000800007f */
[----:B----4-:R-:W-:Y:S05]  /*17020*/  @!P0 BRA `(.L_x_1162) ;  /* 0xfffffffc00f08947 */ /* 0x010fea000383ffff */
[----:B------:R-:W-:Y:S05]  /*17030*/  BRA `(.L_x_1251) ;  /* 0xffffffd800ec7947 */ /* 0x000fea000383ffff */
.L_x_1164:
[----:B0-----:R0:W2:Y:S02]  /*17040*/  SYNCS.PHASECHK.TRANS64.TRYWAIT P1, [R3+URZ+0x32460], R7 ;  /* 0x03246007030075a7 */ /* 0x0010a4000802017f */
[----:B--2---:R-:W-:Y:S05]  /*17050*/  @!P1 NANOSLEEP.SYNCS 0x989680 ;  /* 0x009896800000995d */ /* 0x004fea0003900000 */
[----:B------:R-:W2:Y:S02]  /*17060*/  @!P1 SYNCS.PHASECHK.TRANS64 P1, [R3+URZ+0x32460], R7 ;  /* 0x03246007030095a7 */ /* 0x000ea4000802007f */
[----:B--2---:R-:W-:Y:S05]  /*17070*/  @!P1 BRA `(.L_x_1164) ;  /* 0xfffffffc00f09947 */ /* 0x004fea000383ffff */
[----:B------:R-:W-:Y:S05]  /*17080*/  BRA `(.L_x_1252) ;  /* 0xffffffdc005c7947 */ /* 0x000fea000383ffff */
.L_x_1169:
[----:B------:R-:W-:Y:S01]  /*17090*/  BSSY B0, `(.L_x_1253) ;  /* 0x0000008000007945 */ /* 0x000fe20003800000 */
[----:B0-----:R-:W-:Y:S02]  /*170a0*/  IMAD.MOV.U32 R13, RZ, RZ, R16 ;  /* 0x000000ffff0d7224 */ /* 0x001fe400078e0010 */
[----:B------:R-:W-:Y:S02]  /*170b0*/  IMAD.MOV.U32 R12, RZ, RZ, RZ ;  /* 0x000000ffff0c7224 */ /* 0x000fe400078e00ff */
[----:B--2---:R-:W-:Y:S02]  /*170c0*/  IMAD.MOV.U32 R11, RZ, RZ, 0x1f ;  /* 0x0000001fff0b7424 */ /* 0x004fe400078e00ff */
[----:B------:R-:W-:-:S07]  /*170d0*/  IMAD.MOV.U32 R15, RZ, RZ, -0x1 ;  /* 0xffffffffff0f7424 */ /* 0x000fce00078e00ff */
[----:B-1-3-5:R-:W-:Y:S05]  /*170e0*/  WARPSYNC.COLLECTIVE R15, `(.L_x_1254) ;  /* 0x000000000f087348 */ /* 0x02afea0003c00000 */
[----:B------:R0:W2:Y:S02]  /*170f0*/  SHFL.IDX P6, R14, R13, R12, R11 ;  /* 0x0000000c0d0e7389 */ /* 0x0000a400000c000b */
[----:B0123-5:R-:W-:Y:S01]  /*17100*/  ENDCOLLECTIVE ;  /* 0x000000000000791b */ /* 0x02ffe20003800000 */
.L_x_1254:
[----:B------:R-:W-:Y:S05]  /*17110*/  BSYNC B0 ;  /* 0x0000000000007941 */ /* 0x000fea0003800000 */
.L_x_1253:
        /* <DEDUP_REMOVED lines=8> */
.L_x_1255:
[----:B------:R-:W-:Y:S01]  /*171a0*/  IMAD.MOV.U32 R5, RZ, RZ, R14 ;  /* 0x000000ffff057224 */ /* 0x000fe200078e000e */
[----:B------:R-:W-:Y:S06]  /*171b0*/  BRA `(.L_x_1256) ;  /* 0xffffffe000507947 */ /* 0x000fec000383ffff */
.L_x_1172:
        /* <DEDUP_REMOVED lines=8> */
.L_x_1258:
[----:B------:R-:W-:Y:S05]  /*17240*/  BSYNC B0 ;  /* 0x0000000000007941 */ /* 0x000fea0003800000 */
.L_x_1257:
        /* <DEDUP_REMOVED lines=10> */
.L_x_1259:
        /* <DEDUP_REMOVED lines=8> */
.L_x_1260:
        /* <DEDUP_REMOVED lines=8> */
.L_x_1261:
        /* <DEDUP_REMOVED lines=8> */
.L_x_1262:
        /* <DEDUP_REMOVED lines=8> */
.L_x_1263:
[----:B------:R-:W-:Y:S05]  /*174f0*/  BRA `(.L_x_1264) ;  /* 0xffffffe000147947 */ /* 0x000fea000383ffff */
.L_x_1177:
[----:B------:R-:W-:Y:S01]  /*17500*/  BSSY B0, `(.L_x_1265) ;  /* 0x0000008000007945 */ /* 0x000fe20003800000 */
[----:B-----5:R-:W-:Y:S02]  /*17510*/  IMAD.MOV.U32 R13, RZ, RZ, R17 ;  /* 0x000000ffff0d7224 */ /* 0x020fe400078e0011 */
[----:B------:R-:W-:Y:S02]  /*17520*/  IMAD.MOV.U32 R12, RZ, RZ, 0x1 ;  /* 0x00000001ff0c7424 */ /* 0x000fe400078e00ff */
[----:B--2---:R-:W-:Y:S02]  /*17530*/  IMAD.MOV.U32 R11, RZ, RZ, RZ ;  /* 0x000000ffff0b7224 */ /* 0x004fe400078e00ff */
[----:B------:R-:W-:-:S07]  /*17540*/  IMAD.MOV.U32 R15, RZ, RZ, -0x1 ;  /* 0xffffffffff0f7424 */ /* 0x000fce00078e00ff */
[----:B01----:R-:W-:Y:S05]  /*17550*/  WARPSYNC.COLLECTIVE R15, `(.L_x_1266) ;  /* 0x000000000f087348 */ /* 0x003fea0003c00000 */
[----:B------:R2:W3:Y:S02]  /*17560*/  SHFL.UP P6, R14, R13, R12, R11 ;  /* 0x0400000c0d0e7389 */ /* 0x0004e400000c000b */
[----:B0123--:R-:W-:Y:S01]  /*17570*/  ENDCOLLECTIVE ;  /* 0x000000000000791b */ /* 0x00ffe20003800000 */
.L_x_1266:
[----:B------:R-:W-:Y:S05]  /*17580*/  BSYNC B0 ;  /* 0x0000000000007941 */ /* 0x000fea0003800000 */
.L_x_1265:
        /* <DEDUP_REMOVED lines=10> */
.L_x_1267:
        /* <DEDUP_REMOVED lines=8> */
.L_x_1268:
        /* <DEDUP_REMOVED lines=8> */
.L_x_1269:
        /* <DEDUP_REMOVED lines=8> */
.L_x_1270:
        /* <DEDUP_REMOVED lines=8> */
.L_x_1271:
[----:B------:R-:W-:Y:S05]  /*17830*/  BRA `(.L_x_1272) ;  /* 0xffffffdc00f87947 */ /* 0x000fea000383ffff */
.L_x_1179:
[----:B------:R-:W-:Y:S01]  /*17840*/  BSSY B0, `(.L_x_1273) ;  /* 0x0000006000007945 */ /* 0x000fe20003800000 */
[----:B------:R-:W-:Y:S01]  /*17850*/  PLOP3.LUT P6, PT, P6, PT, PT, 0x8, 0x0 ;  /* 0x000000000000781c */ /* 0x000fe200037ce170 */
[----:B------:R-:W-:-:S12]  /*17860*/  IMAD.MOV.U32 R15, RZ, RZ, -0x1 ;  /* 0xffffffffff0f7424 */ /* 0x000fd800078e00ff */
[----:B0-2---:R-:W-:Y:S05]  /*17870*/  WARPSYNC.COLLECTIVE R15, `(.L_x_1274) ;  /* 0x000000000f087348 */ /* 0x005fea0003c00000 */
[----:B------:R-:W-:Y:S01]  /*17880*/  VOTE.ANY R14, PT, P6 ;  /* 0x00000000000e7806 */ /* 0x000fe200030e0100 */
[----:B0-2---:R-:W-:Y:S06]  /*17890*/  ENDCOLLECTIVE ;  /* 0x000000000000791b */ /* 0x005fec0003800000 */
.L_x_1274:
[----:B------:R-:W-:Y:S05]  /*178a0*/  BSYNC B0 ;  /* 0x0000000000007941 */ /* 0x000fea0003800000 */
.L_x_1273:
        /* <DEDUP_REMOVED lines=9> */
.L_x_1275:
[----:B------:R-:W-:Y:S01]  /*17940*/  IMAD.MOV.U32 R17, RZ, RZ, R14 ;  /* 0x000000ffff117224 */ /* 0x000fe200078e000e */
[----:B------:R-:W-:Y:S06]  /*17950*/  BRA `(.L_x_1276) ;  /* 0xffffffdc00e87947 */ /* 0x000fec000383ffff */
.L_x_1181:
[----:B------:R-:W-:Y:S01]  /*17960*/  BSSY B0, `(.L_x_1277) ;  /* 0x0000007000007945 */ /* 0x000fe20003800000 */
[----:B------:R-:W-:Y:S02]  /*17970*/  IMAD.MOV.U32 R13, RZ, RZ, R3 ;  /* 0x000000ffff0d7224 */ /* 0x000fe400078e0003 */
[----:B--2---:R-:W-:Y:S02]  /*17980*/  IMAD.MOV.U32 R11, RZ, RZ, 0x1f ;  /* 0x0000001fff0b7424 */ /* 0x004fe400078e00ff */
[----:B------:R-:W-:-:S07]  /*17990*/  IMAD.MOV.U32 R15, RZ, RZ, -0x1 ;  /* 0xffffffffff0f7424 */ /* 0x000fce00078e00ff */
[----:B01-3--:R-:W-:Y:S05]  /*179a0*/  WARPSYNC.COLLECTIVE R15, `(.L_x_1278) ;  /* 0x000000000f087348 */ /* 0x00bfea0003c00000 */
[----:B------:R2:W4:Y:S02]  /*179b0*/  SHFL.IDX P6, R14, R13, R12, R11 ;  /* 0x0000000c0d0e7389 */ /* 0x00052400000c000b */
[----:B01234-:R-:W-:Y:S01]  /*179c0*/  ENDCOLLECTIVE ;  /* 0x000000000000791b */ /* 0x01ffe20003800000 */
.L_x_1278:
[----:B------:R-:W-:Y:S05]  /*179d0*/  BSYNC B0 ;  /* 0x0000000000007941 */ /* 0x000fea0003800000 */
.L_x_1277:
[----:B------:R-:W-:Y:S05]  /*179e0*/  BRA `(.L_x_1180) ;  /* 0xffffffdc00e07947 */ /* 0x000fea000383ffff */
.L_x_1184:
[----:B0-----:R0:W4:Y:S02]  /*179f0*/  SYNCS.PHASECHK.TRANS64.TRYWAIT P0, [R0+URZ+0x32420], R3 ;  /* 0x03242003000075a7 */ /* 0x001124000800017f */
[----:B----4-:R-:W-:Y:S05]  /*17a00*/  @!P0 NANOSLEEP.SYNCS 0x989680 ;  /* 0x009896800000895d */ /* 0x010fea0003900000 */
[----:B------:R-:W4:Y:S02]  /*17a10*/  @!P0 SYNCS.PHASECHK.TRANS64 P0, [R0+URZ+0x32420], R3 ;  /* 0x03242003000085a7 */ /* 0x000f24000800007f */
[----:B----4-:R-:W-:Y:S05]  /*17a20*/  @!P0 BRA `(.L_x_1184) ;  /* 0xfffffffc00f08947 */ /* 0x010fea000383ffff */
[----:B------:R-:W-:Y:S05]  /*17a30*/  BRA `(.L_x_1279) ;  /* 0xffffffe000c07947 */ /* 0x000fea000383ffff */
.L_x_1185:
[----:B---3--:R-:W3:Y:S01]  /*17a40*/  S2R R2, SR_TID.X ;  /* 0x0000000000027919 */ /* 0x008ee20000002100 */
[----:B------:R-:W-:Y:S01]  /*17a50*/  BSSY B0, `(.L_x_1280) ;  /* 0x000000a000007945 */ /* 0x000fe20003800000 */
[----:B------:R-:W-:Y:S02]  /*17a60*/  IMAD.MOV.U32 R12, RZ, RZ, RZ ;  /* 0x000000ffff0c7224 */ /* 0x000fe400078e00ff */
[----:B--2---:R-:W-:Y:S02]  /*17a70*/  IMAD.MOV.U32 R11, RZ, RZ, 0x1f ;  /* 0x0000001fff0b7424 */ /* 0x004fe400078e00ff */
[----:B------:R-:W-:Y:S01]  /*17a80*/  IMAD.MOV.U32 R15, RZ, RZ, -0x1 ;  /* 0xffffffffff0f7424 */ /* 0x000fe200078e00ff */
[----:B---3--:R-:W-:-:S04]  /*17a90*/  SHF.R.U32.HI R2, RZ, 0x5, R2 ;  /* 0x00000005ff027819 */ /* 0x008fc80000011602 */
[----:B------:R-:W-:-:S05]  /*17aa0*/  LOP3.LUT R2, R2, 0x3, RZ, 0xc0, !PT ;  /* 0x0000000302027812 */ /* 0x000fca00078ec0ff */
[----:B------:R-:W-:-:S07]  /*17ab0*/  IMAD.MOV.U32 R13, RZ, RZ, R2 ;  /* 0x000000ffff0d7224 */ /* 0x000fce00078e0002 */
[----:B01----:R-:W-:Y:S05]  /*17ac0*/  WARPSYNC.COLLECTIVE R15, `(.L_x_1281) ;  /* 0x000000000f087348 */ /* 0x003fea0003c00000 */
[----:B------:R2:W3:Y:S02]  /*17ad0*/  SHFL.IDX P6, R14, R13, R12, R11 ;  /* 0x0000000c0d0e7389 */ /* 0x0004e400000c000b */
[----:B0123--:R-:W-:Y:S01]  /*17ae0*/  ENDCOLLECTIVE ;  /* 0x000000000000791b */ /* 0x00ffe20003800000 */
.L_x_1281:
[----:B------:R-:W-:Y:S05]  /*17af0*/  BSYNC B0 ;  /* 0x0000000000007941 */ /* 0x000fea0003800000 */
.L_x_1280:
[----:B------:R-:W-:Y:S05]  /*17b00*/  BRA `(.L_x_1282) ;  /* 0xffffffe000a47947 */ /* 0x000fea000383ffff */
.L_x_1186:
[----:B------:R-:W-:Y:S01]  /*17b10*/  BSSY B0, `(.L_x_1283) ;  /* 0x0000006000007945 */ /* 0x000fe20003800000 */
[----:B------:R-:W-:-:S07]  /*17b20*/  IMAD.MOV.U32 R15, RZ, RZ, -0x1 ;  /* 0xffffffffff0f7424 */ /* 0x000fce00078e00ff */
[----:B0123--:R-:W-:Y:S05]  /*17b30*/  WARPSYNC.COLLECTIVE R15, `(.L_x_1284) ;  /* 0x000000000f0c7348 */ /* 0x00ffea0003c00000 */
[----:B------:R-:W-:Y:S02]  /*17b40*/  ELECT P6, UR62, PT ;  /* 0x00000000003e782f */ /* 0x000fe400038c0000 */
[----:B------:R-:W-:Y:S01]  /*17b50*/  MOV R14, UR62 ;  /* 0x0000003e000e7c02 */ /* 0x000fe20008000f00 */
[----:B0123--:R-:W-:Y:S10]  /*17b60*/  ENDCOLLECTIVE ;  /* 0x000000000000791b */ /* 0x00fff40003800000 */
.L_x_1284:
[----:B------:R-:W-:Y:S05]  /*17b70*/  BSYNC B0 ;  /* 0x0000000000007941 */ /* 0x000fea0003800000 */
.L_x_1283:
[----:B------:R-:W-:Y:S05]  /*17b80*/  BRA `(.L_x_1285) ;  /* 0xffffffe000987947 */ /* 0x000fea000383ffff */
.L_x_1188:
[----:B0-----:R0:W1:Y:S02]  /*17b90*/  SYNCS.PHASECHK.TRANS64.TRYWAIT P0, [R6+URZ], R5 ;  /* 0x00000005060075a7 */ /* 0x001064000800017f */
[----:B-1----:R-:W-:Y:S05]  /*17ba0*/  @!P0 NANOSLEEP.SYNCS 0x989680 ;  /* 0x009896800000895d */ /* 0x002fea0003900000 */
[----:B------:R-:W1:Y:S02]  /*17bb0*/  @!P0 SYNCS.PHASECHK.TRANS64 P0, [R6+URZ], R5 ;  /* 0x00000005060085a7 */ /* 0x000e64000800007f */
[----:B-1----:R-:W-:Y:S05]  /*17bc0*/  @!P0 BRA `(.L_x_1188) ;  /* 0xfffffffc00f08947 */ /* 0x002fea000383ffff */
[----:B------:R-:W-:Y:S05]  /*17bd0*/  BRA `(.L_x_1286) ;  /* 0xffffffe000dc7947 */ /* 0x000fea000383ffff */
.L_x_1189:
[----:B-1----:R1:W3:Y:S02]  /*17be0*/  SYNCS.PHASECHK.TRANS64.TRYWAIT P0, [R7+URZ], R2 ;  /* 0x00000002070075a7 */ /* 0x0022e4000800017f */
[----:B---3--:R-:W-:Y:S05]  /*17bf0*/  @!P0 NANOSLEEP.SYNCS 0x989680 ;  /* 0x009896800000895d */ /* 0x008fea0003900000 */
[----:B------:R-:W3:Y:S02]  /*17c00*/  @!P0 SYNCS.PHASECHK.TRANS64 P0, [R7+URZ], R2 ;  /* 0x00000002070085a7 */ /* 0x000ee4000800007f */
[----:B---3--:R-:W-:Y:S05]  /*17c10*/  @!P0 BRA `(.L_x_1189) ;  /* 0xfffffffc00f08947 */ /* 0x008fea000383ffff */
[----:B------:R-:W-:Y:S05]  /*17c20*/  BRA `(.L_x_1287) ;  /* 0xffffffe000d07947 */ /* 0x000fea000383ffff */
.L_x_1191:
[----:B---3--:R3:W4:Y:S02]  /*17c30*/  SYNCS.PHASECHK.TRANS64.TRYWAIT P0, [R4+URZ], R5 ;  /* 0x00000005040075a7 */ /* 0x008724000800017f */
[----:B----4-:R-:W-:Y:S05]  /*17c40*/  @!P0 NANOSLEEP.SYNCS 0x989680 ;  /* 0x009896800000895d */ /* 0x010fea0003900000 */
[----:B------:R-:W4:Y:S02]  /*17c50*/  @!P0 SYNCS.PHASECHK.TRANS64 P0, [R4+URZ], R5 ;  /* 0x00000005040085a7 */ /* 0x000f24000800007f */
[----:B----4-:R-:W-:Y:S05]  /*17c60*/  @!P0 BRA `(.L_x_1191) ;  /* 0xfffffffc00f08947 */ /* 0x010fea000383ffff */
[----:B------:R-:W-:Y:S05]  /*17c70*/  BRA `(.L_x_1288) ;  /* 0xffffffe000d87947 */ /* 0x000fea000383ffff */
.L_x_1289:
        /* <DEDUP_REMOVED lines=16> */
.L_x_4719:


//--------------------- .text._ZN7cutlass13device_kernelIN5flash11enable_sm90INS1_16FlashAttnFwdSm90INS1_25CollectiveMainloopFwdSm90ILi2EN4cute5tupleIJNS5_1CILi1EEES8_S8_EEENS6_IJNS7_ILi128EEENS7_ILi96EEENS7_ILi64EEEEEELi256ENS_10bfloat16_tEfNS_4arch4Sm90ELb0ELb1ELb0ELb0ELb0ELb0ELb0ELb1ELb0ELb0ELb0ELb0EEENS1_21CollectiveEpilogueFwdINS6_IJSA_NS7_ILi256EEESB_EEES9_SE_SG_Li256ELb0ELb0ELb0ELb0EEENS1_30DynamicPersistentTileSchedulerILi256ELi32ELb0ELb0ELb1EEEEEEEEEvNT_6ParamsE --------------------------
	.section	.text._ZN7cutlass13device_kernelIN5flash11enable_sm90INS1_16FlashAttnFwdSm90INS1_25CollectiveMainloopFwdSm90ILi2EN4cute5tupleIJNS5_1CILi1EEES8_S8_EEENS6_IJNS7_ILi128EEENS7_ILi96EEENS7_ILi64EEEEEELi256ENS_10bfloat16_tEfNS_4arch4Sm90ELb0ELb1ELb0ELb0ELb0ELb0ELb0ELb1ELb0ELb0ELb0ELb0EEENS1_21CollectiveEpilogueFwdINS6_IJSA_NS7_ILi256EEESB_EEES9_SE_SG_Li256ELb0ELb0ELb0ELb0EEENS1_30DynamicPersistentTileSchedulerILi256ELi32ELb0ELb0ELb1EEEEEEEEEvNT_6ParamsE,"ax",@progbits
	.align	128
.text._ZN7cutlass13device_kernelIN5flash11enable_sm90INS1_16FlashAttnFwdSm90INS1_25CollectiveMainloopFwdSm90ILi2EN4cute5tupleIJNS5_1CILi1EEES8_S8_EEENS6_IJNS7_ILi128EEENS7_ILi96EEENS7_ILi64EEEEEELi256ENS_10bfloat16_tEfNS_4arch4Sm90ELb0ELb1ELb0ELb0ELb0ELb0ELb0ELb1ELb0ELb0ELb0ELb0EEENS1_21CollectiveEpilogueFwdINS6_IJSA_NS7_ILi256EEESB_EEES9_SE_SG_Li256ELb0ELb0ELb0ELb0EEENS1_30DynamicPersistentTileSchedulerILi256ELi32ELb0ELb0ELb1EEEEEEEEEvNT_6ParamsE:
        .type           _ZN7cutlass13device_kernelIN5flash11enable_sm90INS1_16FlashAttnFwdSm90INS1_25CollectiveMainloopFwdSm90ILi2EN4cute5tupleIJNS5_1CILi1EEES8_S8_EEENS6_IJNS7_ILi128EEENS7_ILi96EEENS7_ILi64EEEEEELi256ENS_10bfloat16_tEfNS_4arch4Sm90ELb0ELb1ELb0ELb0ELb0ELb0ELb0ELb1ELb0ELb0ELb0ELb0EEENS1_21CollectiveEpilogueFwdINS6_IJSA_NS7_ILi256EEESB_EEES9_SE_SG_Li256ELb0ELb0ELb0ELb0EEENS1_30DynamicPersistentTileSchedulerILi256ELi32ELb0ELb0ELb1EEEEEEEEEvNT_6ParamsE,@function
        .size           _ZN7cutlass13device_kernelIN5flash11enable_sm90INS1_16FlashAttnFwdSm90INS1_25CollectiveMainloopFwdSm90ILi2EN4cute5tupleIJNS5_1CILi1EEES8_S8_EEENS6_IJNS7_ILi128EEENS7_ILi96EEENS7_ILi64EEEEEELi256ENS_10bfloat16_tEfNS_4arch4Sm90ELb0ELb1ELb0ELb0ELb0ELb0ELb0ELb1ELb0ELb0ELb0ELb0EEENS1_21CollectiveEpilogueFwdINS6_IJSA_NS7_ILi256EEESB_EEES9_SE_SG_Li256ELb0ELb0ELb0ELb0EEENS1_30DynamicPersistentTileSchedulerILi256ELi32ELb0ELb0ELb1EEEEEEEEEvNT_6ParamsE,(.L_x_4720 - _ZN7cutlass13device_kernelIN5flash11enable_sm90INS1_16FlashAttnFwdSm90INS1_25CollectiveMainloopFwdSm90ILi2EN4cute5tupleIJNS5_1CILi1EEES8_S8_EEENS6_IJNS7_ILi128EEENS7_ILi96EEENS7_ILi64EEEEEELi256ENS_10bfloat16_tEfNS_4arch4Sm90ELb0ELb1ELb0ELb0ELb0ELb0ELb0ELb1ELb0ELb0ELb0ELb0EEENS1_21CollectiveEpilogueFwdINS6_IJSA_NS7_ILi256EEESB_EEES9_SE_SG_Li256ELb0ELb0ELb0ELb0EEENS1_30DynamicPersistentTileSchedulerILi256ELi32ELb0ELb0ELb1EEEEEEEEEvNT_6ParamsE)
        .other          _ZN7cutlass13device_kernelIN5flash11enable_sm90INS1_16FlashAttnFwdSm90INS1_25CollectiveMainloopFwdSm90ILi2EN4cute5tupleIJNS5_1CILi1EEES8_S8_EEENS6_IJNS7_ILi128EEENS7_ILi96EEENS7_ILi64EEEEEELi256ENS_10bfloat16_tEfNS_4arch4Sm90ELb0ELb1ELb0ELb0ELb0ELb0ELb0ELb1ELb0ELb0ELb0ELb0EEENS1_21CollectiveEpilogueFwdINS6_IJSA_NS7_ILi256EEESB_EEES9_SE_SG_Li256ELb0ELb0ELb0ELb0EEENS1_30DynamicPersistentTileSchedulerILi256ELi32ELb0ELb0ELb1EEEEEEEEEvNT_6ParamsE,@"STO_CUDA_ENTRY STV_DEFAULT"
_ZN7cutlass13device_kernelIN5flash11enable_sm90INS1_16FlashAttnFwdSm90INS1_25CollectiveMainloopFwdSm90ILi2EN4cute5tupleIJNS5_1CILi1EEES8_S8_EEENS6_IJNS7_ILi128EEENS7_ILi96EEENS7_ILi64EEEEEELi256ENS_10bfloat16_tEfNS_4arch4Sm90ELb0ELb1ELb0ELb0ELb0ELb0ELb0ELb1ELb0ELb0ELb0ELb0EEENS1_21CollectiveEpilogueFwdINS6_IJSA_NS7_ILi256EEESB_EEES9_SE_SG_Li256ELb0ELb0ELb0ELb0EEENS1_30DynamicPersistentTileSchedulerILi256ELi32ELb0ELb0ELb1EEEEEEEEEvNT_6ParamsE:
[----:B------:R-:W1:Y:S01]  /*0000*/  LDC R1, c[0x0][0x28] ;  /* 0x00000a00ff017b82 */ /* 0x000e620000000800 */
[----:B------:R-:W2:Y:S01]  /*0010*/  S2R R3, SR_TID.X ;  /* 0x0000000000037919 */ /* 0x000ea20000002100 */
[----:B------:R-:W-:Y:S01]  /*0020*/  ELECT P0, URZ, PT ;  /* 0x00000000003f782f */ /* 0x000fe20003800000 */
[----:B------:R-:W-:Y:S01]  /*0030*/  BSSY B0, `(.L_x_1290) ;  /* 0x0000014000007945 */ /* 0x000fe20003800000 */
[--C-:B--2---:R-:W-:Y:S02]  /*0040*/  SHF.R.U32.HI R0, RZ, 0x5, R3.reuse ;  /* 0x00000005ff007819 */ /* 0x104fe40000011603 */
[----:B------:R-:W-:-:S03]  /*0050*/  SHF.R.U32.HI R23, RZ, 0x7, R3 ;  /* 0x00000007ff177819 */ /* 0x000fc60000011603 */
[----:B------:R-:W2:Y:S02]  /*0060*/  SHFL.IDX PT, R2, R0, RZ, 0x1f ;  /* 0x00001fff00027589 */ /* 0x000ea400000e0000 */
[----:B--2---:R-:W-:-:S13]  /*0070*/  ISETP.EQ.AND P0, PT, R2, RZ, P0 ;  /* 0x000000ff0200720c */ /* 0x004fda0000702270 */
[----:B-1----:R-:W-:Y:S05]  /*0080*/  @!P0 BRA `(.L_x_1291) ;  /* 0x0000000000388947 */ /* 0x002fea0003800000 */
        /* <DEDUP_REMOVED lines=14> */
.L_x_1291:
[----:B------:R-:W-:Y:S05]  /*0170*/  BSYNC B0 ;  /* 0x0000000000007941 */ /* 0x000fea0003800000 */
.L_x_1290:
        /* <DEDUP_REMOVED lines=37> */
.L_x_1292:
        /* <DEDUP_REMOVED lines=22> */
.L_x_1293:
        /* <DEDUP_REMOVED lines=18> */
.L_x_1294:
        /* <DEDUP_REMOVED lines=22> */
.L_x_1295:
        /* <DEDUP_REMOVED lines=22> */
.L_x_1296:
[----:B------:R-:W-:Y:S01]  /*0910*/  PLOP3.LUT P0, PT, PT, PT, UP0, 0x80, 0x0 ;  /* 0x000000000000781c */ /* 0x000fe20003f0f008 */
[----:B------:R-:W-:Y:S01]  /*0920*/  UMOV UR36, 0x1 ;  /* 0x0000000100247882 */ /* 0x000fe20000000000 */
[----:B------:R-:W-:Y:S01]  /*0930*/  NOP ;  /* 0x0000000000007918 */ /* 0x000fe20000000000 */
[----:B------:R-:W-:Y:S01]  /*0940*/  USEL UR36, UR36, 0x2, !UP0 ;  /* 0x0000000224247887 */ /* 0x000fe2000c000000 */
[----:B------:R-:W-:Y:S01]  /*0950*/  ULDC.64 UR48, c[0x0][0x208] ;  /* 0x0000820000307ab9 */ /* 0x000fe20000000a00 */
[----:B-123--:R-:W-:Y:S08]  /*0960*/  BAR.SYNC.DEFER_BLOCKING 0x0 ;  /* 0x0000000000007b1d */ /* 0x00eff00000010000 */
[----:B------:R-:W-:Y:S05]  /*0970*/  @!P0 BRA `(.L_x_1297) ;  /* 0x000000dc003c8947 */ /* 0x000fea0003800000 */
.L_x_1298:
[----:B------:R-:W-:-:S08]  /*0980*/  NOP ;  /* 0x0000000000007918 */ /* 0x000fd00000000000 */
[----:B------:R-:W1:Y:S02]  /*0990*/  USETMAXREG.TRY_ALLOC.CTAPOOL UP0, 0xf0 ;  /* 0x000000f0000079c8 */ /* 0x000e640008000600 */
[----:B-1----:R-:W-:-:S13]  /*09a0*/  PLOP3.LUT P0, PT, PT, PT, UP0, 0x80, 0x0 ;  /* 0x000000000000781c */ /* 0x002fda0003f0f008 */
[----:B------:R-:W-:Y:S05]  /*09b0*/  @!P0 BRA `(.L_x_1298) ;  /* 0xfffffffc00f08947 */ /* 0x000fea000383ffff */
[----:B------:R-:W1:Y:S08]  /*09c0*/  S2UR UR7, SR_CTAID.X ;  /* 0x00000000000779c3 */ /* 0x000e700000002500 */
[----:B------:R-:W-:Y:S08]  /*09d0*/  BAR.ARV 0x4, 0x120 ;  /* 0x0104800000007b1d */ /* 0x000ff00000002000 */
[----:B------:R-:W-:Y:S08]  /*09e0*/  BAR.ARV 0x8, 0x120 ;  /* 0x0204800000007b1d */ /* 0x000ff00000002000 */
[----:B------:R-:W1:Y:S01]  /*09f0*/  LDC R0, c[0x0][0xda8] ;  /* 0x00036a00ff007b82 */ /* 0x000e620000000800 */
[----:B------:R-:W-:-:S13]  /*0a00*/  ISETP.NE.AND P0, PT, R23, 0x1, PT ;  /* 0x000000011700780c */ /* 0x000fda0003f05270 */
[----:B------:R-:W-:Y:S06]  /*0a10*/  @!P0 BAR.ARV 0x9, 0x100 ;  /* 0x0244000000008b1d */ /* 0x000fec0000002000 */
[----:B-1----:R-:W-:-:S13]  /*0a20*/  ISETP.LE.AND P0, PT, R0, UR7, PT ;  /* 0x0000000700007c0c */ /* 0x002fda000bf03270 */
[----:B------:R-:W-:Y:S05]  /*0a30*/  @P0 EXIT ;  /* 0x000000000000094d */ /* 0x000fea0003800000 */
[----:B------:R-:W1:Y:S01]  /*0a40*/  S2R R2, SR_TID.X ;  /* 0x0000000000027919 */ /* 0x000e620000002100 */
[----:B------:R-:W2:Y:S01]  /*0a50*/  S2UR UR4, SR_CgaCtaId ;  /* 0x00000000000479c3 */ /* 0x000ea20000008800 */
[----:B------:R-:W-:Y:S01]  /*0a60*/  UMOV UR46, 0x400 ;  /* 0x00000400002e7882 */ /* 0x000fe20000000000 */
[----:B------:R-:W-:Y:S01]  /*0a70*/  ULOP3.LUT UR47, UR36, 0x1, URZ, 0xfc, !UPT ;  /* 0x00000001242f7892 */ /* 0x000fe2000f8efc3f */
[----:B------:R-:W-:Y:S01]  /*0a80*/  ULDC.64 UR50, c[0x0][0x198] ;  /* 0x0000660000327ab9 */ /* 0x000fe20000000a00 */
[----:B------:R-:W-:Y:S01]  /*0a90*/  UMOV UR37, URZ ;  /* 0x0000003f00257c82 */ /* 0x000fe20008000000 */
[----:B------:R-:W-:Y:S01]  /*0aa0*/  UMOV UR38, URZ ;  /* 0x0000003f00267c82 */ /* 0x000fe20008000000 */
[----:B------:R-:W-:Y:S02]  /*0ab0*/  UMOV UR39, URZ ;  /* 0x0000003f00277c82 */ /* 0x000fe40008000000 */
[----:B------:R-:W3:Y:S01]  /*0ac0*/  S2UR UR6, SR_SWINHI ;  /* 0x00000000000679c3 */ /* 0x000ee20000002f00 */
[----:B--2---:R-:W-:Y:S01]  /*0ad0*/  ULEA UR46, UR4, UR46, 0x18 ;  /* 0x0000002e042e7291 */ /* 0x004fe2000f8ec03f */
[----:B-1----:R-:W-:-:S06]  /*0ae0*/  VIADD R202, R2, 0xffffff80 ;  /* 0xffffff8002ca7836 */ /* 0x002fcc0000000000 */
[----:B------:R-:W-:Y:S01]  /*0af0*/  UMOV UR4, UR46 ;  /* 0x0000002e00047c82 */ /* 0x000fe20008000000 */
[----:B---3--:R-:W-:Y:S01]  /*0b00*/  UMOV UR5, UR6 ;  /* 0x0000000600057c82 */ /* 0x008fe20008000000 */
[----:B------:R-:W-:Y:S01]  /*0b10*/  IMAD.U32 R18, RZ, RZ, UR4 ;  /* 0x00000004ff127e24 */ /* 0x000fe2000f8e00ff */
[----:B------:R-:W-:Y:S01]  /*0b20*/  UMOV UR4, UR7 ;  /* 0x0000000700047c82 */ /* 0x000fe20008000000 */
[----:B------:R-:W-:Y:S01]  /*0b30*/  SHF.R.S32.HI R3, RZ, 0x1f, R202 ;  /* 0x0000001fff037819 */ /* 0x000fe200000114ca */
[----:B------:R-:W-:-:S03]  /*0b40*/  IMAD.U32 R19, RZ, RZ, UR5 ;  /* 0x00000005ff137e24 */ /* 0x000fc6000f8e00ff */
[CC--:B------:R-:W-:Y:S02]  /*0b50*/  LEA.HI R0, R3.reuse, R202.reuse, RZ, 0x7 ;  /* 0x000000ca03007211 */ /* 0x0c0fe400078f38ff */
[CC--:B------:R-:W-:Y:S02]  /*0b60*/  LEA.HI R2, R3.reuse, R202.reuse, RZ, 0x4 ;  /* 0x000000ca03027211 */ /* 0x0c0fe400078f20ff */
[----:B------:R-:W-:Y:S02]  /*0b70*/  LOP3.LUT R5, R0, 0xffffff80, RZ, 0xc0, !PT ;  /* 0xffffff8000057812 */ /* 0x000fe400078ec0ff */
[----:B------:R-:W-:Y:S02]  /*0b80*/  LEA.HI R4, R3, R202, RZ, 0x5 ;  /* 0x000000ca03047211 */ /* 0x000fe400078f28ff */
[----:B------:R-:W-:Y:S01]  /*0b90*/  LOP3.LUT R3, R2, 0x3fffff0, RZ, 0xc0, !PT ;  /* 0x03fffff002037812 */ /* 0x000fe200078ec0ff */
[----:B------:R-:W-:Y:S01]  /*0ba0*/  IMAD.IADD R6, R202, 0x1, -R5 ;  /* 0x00000001ca067824 */ /* 0x000fe200078e0a05 */
[----:B------:R-:W-:-:S02]  /*0bb0*/  SHF.R.S32.HI R5, RZ, 0x4, R2 ;  /* 0x00000004ff057819 */ /* 0x000fc40000011402 */
[----:B------:R-:W-:Y:S01]  /*0bc0*/  SHF.R.S32.HI R4, RZ, 0x5, R4 ;  /* 0x00000005ff047819 */ /* 0x000fe20000011404 */
[----:B------:R-:W-:Y:S01]  /*0bd0*/  IMAD.IADD R3, R202, 0x1, -R3 ;  /* 0x00000001ca037824 */ /* 0x000fe200078e0a03 */
[----:B------:R-:W-:Y:S02]  /*0be0*/  SHF.R.S32.HI R7, RZ, 0x1f, R6 ;  /* 0x0000001fff077819 */ /* 0x000fe40000011406 */
[----:B------:R-:W-:Y:S01]  /*0bf0*/  LEA.HI R2, R2, R5, RZ, 0x1 ;  /* 0x0000000502027211 */ /* 0x000fe200078f08ff */
[----:B------:R-:W-:Y:S01]  /*0c00*/  IMAD R11, R4, 0x10, R3 ;  /* 0x00000010040b7824 */ /* 0x000fe200078e0203 */
[----:B------:R-:W-:Y:S02]  /*0c10*/  LEA.HI R8, R7, R6, RZ, 0x2 ;  /* 0x0000000607087211 */ /* 0x000fe400078f10ff */
[----:B------:R-:W-:Y:S02]  /*0c20*/  LOP3.LUT R2, R2, 0x1ffffffe, RZ, 0xc0, !PT ;  /* 0x1ffffffe02027812 */ /* 0x000fe400078ec0ff */
[----:B------:R-:W-:-:S02]  /*0c30*/  SHF.R.S32.HI R9, RZ, 0x2, R8 ;  /* 0x00000002ff097819 */ /* 0x000fc40000011408 */
[----:B------:R-:W-:Y:S01]  /*0c40*/  SHF.R.S32.HI R10, RZ, 0x1f, R8 ;  /* 0x0000001fff0a7819 */ /* 0x000fe20000011408 */
[----:B------:R-:W-:Y:S01]  /*0c50*/  IMAD.IADD R2, R5, 0x1, -R2 ;  /* 0x0000000105027824 */ /* 0x000fe200078e0a02 */
[----:B------:R-:W-:Y:S02]  /*0c60*/  SHF.R.S32.HI R3, RZ, 0x7, R0 ;  /* 0x00000007ff037819 */ /* 0x000fe40000011400 */
[----:B------:R-:W-:Y:S01]  /*0c70*/  LEA.HI R10, R10, R9, RZ, 0x3 ;  /* 0x000000090a0a7211 */ /* 0x000fe200078f18ff */
[----:B------:R-:W-:Y:S01]  /*0c80*/  IMAD R2, R11, 0x8, R2 ;  /* 0x000000080b027824 */ /* 0x000fe200078e0202 */
[----:B------:R-:W-:Y:S02]  /*0c90*/  LEA.HI R0, R0, R3, RZ, 0x1 ;  /* 0x0000000300007211 */ /* 0x000fe400078f08ff */
[----:B------:R-:W-:Y:S01]  /*0ca0*/  LOP3.LUT R10, R10, 0xfffffff8, RZ, 0xc0, !PT ;  /* 0xfffffff80a0a7812 */ /* 0x000fe200078ec0ff */
[----:B------:R-:W-:Y:S01]  /*0cb0*/  IMAD.SHL.U32 R5, R2, 0x8, RZ ;  /* 0x0000000802057824 */ /* 0x000fe200078e00ff */
[----:B------:R-:W-:-:S02]  /*0cc0*/  LEA.HI R7, R7, R6, RZ, 0x5 ;  /* 0x0000000607077211 */ /* 0x000fc400078f28ff */
[----:B------:R-:W-:Y:S01]  /*0cd0*/  LOP3.LUT R0, R0, 0x3fffffe, RZ, 0xc0, !PT ;  /* 0x03fffffe00007812 */ /* 0x000fe200078ec0ff */
[----:B------:R-:W-:Y:S01]  /*0ce0*/  IMAD.IADD R10, R9, 0x1, -R10 ;  /* 0x00000001090a7824 */ /* 0x000fe200078e0a0a */
[----:B------:R-:W-:Y:S01]  /*0cf0*/  SHF.R.S32.HI R7, RZ, 0x5, R7 ;  /* 0x00000005ff077819 */ /* 0x000fe20000011407 */
[----:B------:R-:W-:Y:S01]  /*0d00*/  IMAD.WIDE R18, R5, 0x2, R18 ;  /* 0x0000000205127825 */ /* 0x000fe200078e0212 */
[----:B------:R-:W-:-:S03]  /*0d10*/  LOP3.LUT R9, R8, 0x7ffffffc, RZ, 0xc0, !PT ;  /* 0x7ffffffc08097812 */ /* 0x000fc600078ec0ff */
[----:B------:R-:W-:Y:S02]  /*0d20*/  IMAD.IADD R0, R3, 0x1, -R0 ;  /* 0x0000000103007824 */ /* 0x000fe400078e0a00 */
[----:B------:R-:W-:Y:S02]  /*0d30*/  IMAD R7, R7, 0x10, R10 ;  /* 0x0000001007077824 */ /* 0x000fe400078e020a */
[----:B------:R-:W-:Y:S02]  /*0d40*/  IMAD.IADD R9, R6, 0x1, -R9 ;  /* 0x0000000106097824 */ /* 0x000fe400078e0a09 */
[----:B------:R-:W-:Y:S02]  /*0d50*/  IMAD R201, R0, 0x40, R7 ;  /* 0x0000004000c97824 */ /* 0x000fe400078e0207 */
[----:B------:R-:W-:-:S07]  /*0d60*/  IMAD.SHL.U32 R16, R9, 0x2, RZ ;  /* 0x0000000209107824 */ /* 0x000fce00078e00ff */
.L_x_1391:
[----:B------:R-:W-:Y:S01]  /*0d70*/  ULDC UR5, c[0x0][0xdd0] ;  /* 0x0003740000057ab9 */ /* 0x000fe20000000800 */
[----:B-1----:R-:W1:Y:S01]  /*0d80*/  LDC R0, c[0x0][0xde8] ;  /* 0x00037a00ff007b82 */ /* 0x002e620000000800 */
[----:B------:R-:W-:Y:S01]  /*0d90*/  UISETP.NE.AND UP0, UPT, UR5, 0x1, UPT ;  /* 0x000000010500788c */ /* 0x000fe2000bf05270 */
[----:B------:R-:W-:-:S10]  /*0da0*/  UMOV UR8, UR4 ;  /* 0x0000000400087c82 */ /* 0x000fd40008000000 */
[----:B------:R-:W-:Y:S01]  /*0db0*/  @UP0 ULDC UR6, c[0x0][0xdd4] ;  /* 0x0003750000060ab9 */ /* 0x000fe20000000800 */
[----:B------:R-:W-:Y:S01]  /*0dc0*/  @UP0 ULDC UR9, c[0x0][0xdd8] ;  /* 0x0003760000090ab9 */ /* 0x000fe20000000800 */
[----:B------:R-:W-:-:S04]  /*0dd0*/  UIMAD.WIDE.U32 UR6, UR4, UR6, URZ ;  /* 0x00000006040672a5 */ /* 0x000fc8000f8e003f */
[----:B------:R-:W-:-:S04]  /*0de0*/  @UP0 USHF.R.U32.HI UR8, URZ, UR9, UR7 ;  /* 0x000000093f080299 */ /* 0x000fc80008011607 */
[----:B------:R-:W-:Y:S02]  /*0df0*/  UIADD3 UR6, -UR8, URZ, URZ ;  /* 0x0000003f08067290 */ /* 0x000fe4000fffe13f */
[----:B-1----:R-:W-:Y:S02]  /*0e00*/  ISETP.LE.AND P0, PT, R0, UR8, PT ;  /* 0x0000000800007c0c */ /* 0x002fe4000bf03270 */
[----:B------:R-:W-:-:S11]  /*0e10*/  UIMAD UR7, UR5, UR6, UR4 ;  /* 0x00000006050772a4 */ /* 0x000fd6000f8e0204 */
[----:B--234-:R-:W-:Y:S05]  /*0e20*/  @!P0 BRA `(.L_x_1299) ;  /* 0x0000000000208947 */ /* 0x01cfea0003800000 */
[----:B------:R-:W-:Y:S01]  /*0e30*/  ULDC UR6, c[0x0][0xddc] ;  /* 0x0003770000067ab9 */ /* 0x000fe20000000800 */
[----:B------:R-:W-:Y:S01]  /*0e40*/  UMOV UR41, UR7 ;  /* 0x0000000700297c82 */ /* 0x000fe20008000000 */
[----:B------:R-:W-:-:S11]  /*0e50*/  UISETP.NE.AND UP0, UPT, UR6, 0x1, UPT ;  /* 0x000000010600788c */ /* 0x000fd6000bf05270 */
[----:B------:R-:W-:Y:S02]  /*0e60*/  @UP0 ULDC.64 UR10, c[0x0][0xde0] ;  /* 0x00037800000a0ab9 */ /* 0x000fe40000000a00 */
[----:B------:R-:W-:-:S04]  /*0e70*/  UIMAD.WIDE.U32 UR4, UR7, UR10, URZ ;  /* 0x0000000a070472a5 */ /* 0x000fc8000f8e003f */
[----:B------:R-:W-:-:S04]  /*0e80*/  @UP0 USHF.R.U32.HI UR41, URZ, UR11, UR5 ;  /* 0x0000000b3f290299 */ /* 0x000fc80008011605 */
[----:B------:R-:W-:Y:S01]  /*0e90*/  UIMAD UR4, UR41, UR6, URZ ;  /* 0x00000006290472a4 */ /* 0x000fe2000f8e023f */
[----:B------:R-:W-:Y:S11]  /*0ea0*/  BRA `(.L_x_1300) ;  /* 0x00000000001c7947 */ /* 0x000ff60003800000 */
.L_x_1299:
[----:B------:R-:W-:Y:S01]  /*0eb0*/  ULDC UR6, c[0x0][0xdc4] ;  /* 0x0003710000067ab9 */ /* 0x000fe20000000800 */
[----:B------:R-:W-:Y:S01]  /*0ec0*/  UMOV UR41, UR7 ;  /* 0x0000000700297c82 */ /* 0x000fe20008000000 */
[----:B------:R-:W-:-:S11]  /*0ed0*/  UISETP.NE.AND UP0, UPT, UR6, 0x1, UPT ;  /* 0x000000010600788c */ /* 0x000fd6000bf05270 */
[----:B------:R-:W-:Y:S02]  /*0ee0*/  @UP0 ULDC.64 UR10, c[0x0][0xdc8] ;  /* 0x00037200000a0ab9 */ /* 0x000fe40000000a00 */
[----:B------:R-:W-:-:S04]  /*0ef0*/  UIMAD.WIDE.U32 UR4, UR7, UR10, URZ ;  /* 0x0000000a070472a5 */ /* 0x000fc8000f8e003f */
[----:B------:R-:W-:-:S04]  /*0f00*/  @UP0 USHF.R.U32.HI UR41, URZ, UR11, UR5 ;  /* 0x0000000b3f290299 */ /* 0x000fc80008011605 */
[----:B------:R-:W-:-:S12]  /*0f10*/  UIMAD UR4, UR41, UR6, URZ ;  /* 0x00000006290472a4 */ /* 0x000fd8000f8e023f */
.L_x_1300:
[----:B------:R-:W1:Y:S01]  /*0f20*/  LDC.64 R8, c[0x0][0x9e0] ;  /* 0x00027800ff087b82 */ /* 0x000e620000000a00 */
[----:B------:R-:W-:Y:S01]  /*0f30*/  ULDC UR43, c[0x0][0xdb8] ;  /* 0x00036e00002b7ab9 */ /* 0x000fe20000000800 */
[----:B------:R-:W-:Y:S02]  /*0f40*/  ULOP3.LUT UR5, URZ, UR41, URZ, 0x33, !UPT ;  /* 0x000000293f057292 */ /* 0x000fe4000f8e333f */
[----:B------:R-:W-:Y:S01]  /*0f50*/  UISETP.NE.AND UP1, UPT, UR43, 0x1, UPT ;  /* 0x000000012b00788c */ /* 0x000fe2000bf25270 */
[----:B------:R-:W-:Y:S01]  /*0f60*/  ULDC UR42, c[0x0][0xdac] ;  /* 0x00036b00002a7ab9 */ /* 0x000fe20000000800 */
[----:B------:R-:W-:Y:S02]  /*0f70*/  ULDC.64 UR10, c[0x0][0x3f8] ;  /* 0x0000fe00000a7ab9 */ /* 0x000fe40000000a00 */
[----:B------:R-:W2:Y:S01]  /*0f80*/  LDC R7, c[0x0][0x288] ;  /* 0x0000a200ff077b82 */ /* 0x000ea20000000800 */
[----:B------:R-:W-:Y:S02]  /*0f90*/  UIADD3 UR4, UR7, -UR4, URZ ;  /* 0x8000000407047290 */ /* 0x000fe4000fffe03f */
[----:B------:R-:W-:-:S02]  /*0fa0*/  UIADD3 UR42, UR5, UR42, URZ ;  /* 0x0000002a052a7290 */ /* 0x000fc4000fffe03f */
[----:B------:R-:W-:Y:S01]  /*0fb0*/  UISETP.NE.U32.AND UP0, UPT, UR10, URZ, UPT ;  /* 0x0000003f0a00728c */ /* 0x000fe2000bf05070 */
[----:B------:R-:W-:Y:S02]  /*0fc0*/  ULDC UR7, c[0x0][0xdc4] ;  /* 0x0003710000077ab9 */ /* 0x000fe40000000800 */
[----:B------:R-:W3:Y:S01]  /*0fd0*/  LDC R5, c[0x0][0x2e0] ;  /* 0x0000b800ff057b82 */ /* 0x000ee20000000800 */
[----:B------:R-:W-:Y:S02]  /*0fe0*/  USHF.L.U32 UR42, UR42, 0x7, URZ ;  /* 0x000000072a2a7899 */ /* 0x000fe4000800063f */
[----:B------:R-:W-:Y:S02]  /*0ff0*/  UIMAD UR8, UR8, UR7, UR4 ;  /* 0x00000007080872a4 */ /* 0x000fe4000f8e0204 */
[----:B------:R-:W-:Y:S01]  /*1000*/  UISETP.NE.AND.EX UP0, UPT, UR11, URZ, UPT, UP0 ;  /* 0x0000003f0b00728c */ /* 0x000fe2000bf05300 */
[----:B------:R-:W-:Y:S01]  /*1010*/  @UP1 ULDC UR4, c[0x0][0xdbc] ;  /* 0x00036f0000041ab9 */ /* 0x000fe20000000800 */
[----:B------:R-:W-:Y:S01]  /*1020*/  ULDC UR6, c[0x0][0x404] ;  /* 0x0001010000067ab9 */ /* 0x000fe20000000800 */
[----:B------:R-:W-:Y:S01]  /*1030*/  UIMAD.WIDE.U32 UR4, UR8, UR4, URZ ;  /* 0x00000004080472a5 */ /* 0x000fe2000f8e003f */
[----:B-1----:R-:W-:Y:S01]  /*1040*/  ISETP.GE.AND P1, PT, R9, 0x1, PT ;  /* 0x000000010900780c */ /* 0x002fe20003f26270 */
[----:B------:R-:W-:Y:S01]  /*1050*/  USEL UR6, UR6, 0x1, UP0 ;  /* 0x0000000106067887 */ /* 0x000fe20008000000 */
[----:B------:R-:W-:Y:S01]  /*1060*/  IMAD.U32 R200, RZ, RZ, UR42 ;  /* 0x0000002affc87e24 */ /* 0x000fe2000f8e00ff */
[----:B------:R-:W-:Y:S01]  /*1070*/  @UP1 ULDC UR7, c[0x0][0xdc0] ;  /* 0x0003700000071ab9 */ /* 0x000fe20000000800 */
[----:B------:R-:W-:Y:S01]  /*1080*/  UMOV UR44, UR8 ;  /* 0x00000008002c7c82 */ /* 0x000fe20008000000 */
[----:B------:R-:W-:-:S02]  /*1090*/  @UP1 USHF.R.U32.HI UR44, URZ, UR7, UR5 ;  /* 0x000000073f2c1299 */ /* 0x000fc40008011605 */
[----:B--2---:R-:W-:Y:S02]  /*10a0*/  IADD3 R22, R200, 0x80, -R7 ;  /* 0x00000080c8167810 */ /* 0x004fe40007ffe807 */
[----:B------:R-:W-:-:S04]  /*10b0*/  UIADD3 UR4, -UR44, URZ, URZ ;  /* 0x0000003f2c047290 */ /* 0x000fc8000fffe13f */
[----:B------:R-:W-:Y:S01]  /*10c0*/  UIMAD UR43, UR43, UR4, UR8 ;  /* 0x000000042b2b72a4 */ /* 0x000fe2000f8e0208 */
[----:B---3--:R-:W-:-:S04]  /*10d0*/  IMAD R17, R5, UR6, RZ ;  /* 0x0000000605117c24 */ /* 0x008fc8000f8e02ff */
[----:B------:R-:W-:-:S04]  /*10e0*/  IMAD.IADD R22, R17, 0x1, R22 ;  /* 0x0000000111167824 */ /* 0x000fc800078e0216 */
[----:B------:R-:W-:Y:S01]  /*10f0*/  IMAD.IADD R0, R22, 0x1, R8 ;  /* 0x0000000116007824 */ /* 0x000fe200078e0208 */
[----:B------:R-:W-:Y:S06]  /*1100*/  @!P1 BRA `(.L_x_1301) ;  /* 0x0000000000409947 */ /* 0x000fec0003800000 */
[C---:B------:R-:W-:Y:S01]  /*1110*/  ISETP.GT.AND P0, PT, R22.reuse, RZ, PT ;  /* 0x000000ff1600720c */ /* 0x040fe20003f04270 */
[----:B------:R-:W-:-:S12]  /*1120*/  VIADD R3, R22, 0xffffffff ;  /* 0xffffffff16037836 */ /* 0x000fd80000000000 */
[----:B------:R-:W-:Y:S05]  /*1130*/  @P0 BRA `(.L_x_1302) ;  /* 0x00000000001c0947 */ /* 0x000fea0003800000 */
[----:B------:R-:W-:Y:S01]  /*1140*/  ISETP.NE.AND P0, PT, R9, 0x1, PT ;  /* 0x000000010900780c */ /* 0x000fe20003f05270 */
[----:B------:R-:W-:-:S12]  /*1150*/  IMAD.MOV R3, RZ, RZ, -R22 ;  /* 0x000000ffff037224 */ /* 0x000fd800078e0a16 */
[----:B------:R-:W1:Y:S02]  /*1160*/  @P0 LDC.64 R10, c[0x0][0x9e8] ;  /* 0x00027a00ff0a0b82 */ /* 0x000e640000000a00 */
[----:B-1----:R-:W-:-:S05]  /*1170*/  @P0 IMAD.HI.U32 R4, R3, R10, RZ ;  /* 0x0000000a03040227 */ /* 0x002fca00078e00ff */
[----:B------:R-:W-:-:S04]  /*1180*/  @P0 SHF.R.U32.HI R3, RZ, R11, R4 ;  /* 0x0000000bff030219 */ /* 0x000fc80000011604 */
[----:B------:R-:W-:Y:S01]  /*1190*/  LOP3.LUT R3, RZ, R3, RZ, 0x33, !PT ;  /* 0x00000003ff037212 */ /* 0x000fe200078e33ff */
[----:B------:R-:W-:Y:S06]  /*11a0*/  BRA `(.L_x_1303) ;  /* 0x0000000000107947 */ /* 0x000fec0003800000 */
.L_x_1302:
[----:B------:R-:W-:-:S13]  /*11b0*/  ISETP.NE.AND P0, PT, R9, 0x1, PT ;  /* 0x000000010900780c */ /* 0x000fda0003f05270 */
[----:B------:R-:W1:Y:S02]  /*11c0*/  @P0 LDC.64 R10, c[0x0][0x9e8] ;  /* 0x00027a00ff0a0b82 */ /* 0x000e640000000a00 */
[----:B-1----:R-:W-:-:S05]  /*11d0*/  @P0 IMAD.HI.U32 R4, R3, R10, RZ ;  /* 0x0000000a03040227 */ /* 0x002fca00078e00ff */
[----:B------:R-:W-:-:S07]  /*11e0*/  @P0 SHF.R.U32.HI R3, RZ, R11, R4 ;  /* 0x0000000bff030219 */ /* 0x000fce0000011604 */
.L_x_1303:
[----:B------:R-:W-:-:S05]  /*11f0*/  IMAD R3, R3, R9, R9 ;  /* 0x0000000903037224 */ /* 0x000fca00078e0209 */
[----:B------:R-:W-:-:S07]  /*1200*/  VIMNMX R0, R0, R3, PT ;  /* 0x0000000300007248 */ /* 0x000fce0003fe0100 */
.L_x_1301:
[----:B------:R-:W-:Y:S01]  /*1210*/  IADD3 R4, -R7, UR42, RZ ;  /* 0x0000002a07047c10 */ /* 0x000fe2000fffe1ff */
[----:B------:R-:W-:Y:S01]  /*1220*/  VIADD R3, R0, 0x5f ;  /* 0x0000005f00037836 */ /* 0x000fe20000000000 */
[----:B------:R-:W-:Y:S01]  /*1230*/  ULDC UR4, c[0x0][0x9dc] ;  /* 0x0002770000047ab9 */ /* 0x000fe20000000800 */
[----:B------:R-:W-:Y:S02]  /*1240*/  VIADD R0, R17, 0x5f ;  /* 0x0000005f11007836 */ /* 0x000fe40000000000 */
[----:B------:R-:W-:Y:S02]  /*1250*/  IMAD R6, R5, UR6, R4 ;  /* 0x0000000605067c24 */ /* 0x000fe4000f8e0204 */
[----:B------:R-:W-:-:S04]  /*1260*/  IMAD.HI R4, R3, 0x2aaaaaab, RZ ;  /* 0x2aaaaaab03047827 */ /* 0x000fc800078e02ff */
[----:B------:R-:W-:Y:S01]  /*1270*/  IMAD.HI R0, R0, 0x2aaaaaab, RZ ;  /* 0x2aaaaaab00007827 */ /* 0x000fe200078e02ff */
[----:B------:R-:W-:-:S03]  /*1280*/  SHF.R.U32.HI R5, RZ, 0x1f, R4 ;  /* 0x0000001fff057819 */ /* 0x000fc60000011604 */
[----:B------:R-:W-:Y:S01]  /*1290*/  VIADD R7, R6, -UR4 ;  /* 0x8000000406077c36 */ /* 0x000fe20008000000 */
[----:B------:R-:W-:Y:S02]  /*12a0*/  SHF.R.U32.HI R3, RZ, 0x1f, R0 ;  /* 0x0000001fff037819 */ /* 0x000fe40000011600 */
[----:B------:R-:W-:Y:S02]  /*12b0*/  LEA.HI.SX32 R176, R4, R5, 0x1c ;  /* 0x0000000504b07211 */ /* 0x000fe400078fe2ff */
[----:B------:R-:W-:Y:S02]  /*12c0*/  LEA.HI.SX32 R3, R0, R3, 0x1c ;  /* 0x0000000300037211 */ /* 0x000fe400078fe2ff */
[----:B------:R-:W-:Y:S02]  /*12d0*/  R2UR UR4, R7 ;  /* 0x00000000070472ca */ /* 0x000fe400000e0000 */
[----:B------:R-:W-:Y:S01]  /*12e0*/  VIMNMX R176, R3, R176, PT ;  /* 0x000000b003b07248 */ /* 0x000fe20003fe0100 */
[----:B------:R-:W-:-:S12]  /*12f0*/  @!P1 BRA `(.L_x_1304) ;  /* 0x0000000000449947 */ /* 0x000fd80003800000 */
[----:B------:R-:W-:-:S13]  /*1300*/  ISETP.GT.AND P0, PT, R6, -0x1, PT ;  /* 0xffffffff0600780c */ /* 0x000fda0003f04270 */
[----:B------:R-:W-:Y:S05]  /*1310*/  @P0 BRA `(.L_x_1305) ;  /* 0x00000000001c0947 */ /* 0x000fea0003800000 */
[----:B------:R-:W-:Y:S02]  /*1320*/  ISETP.NE.AND P0, PT, R9, 0x1, PT ;  /* 0x000000010900780c */ /* 0x000fe40003f05270 */
[----:B------:R-:W-:-:S11]  /*1330*/  LOP3.LUT R3, RZ, R6, RZ, 0x33, !PT ;  /* 0x00000006ff037212 */ /* 0x000fd600078e33ff */
[----:B------:R-:W1:Y:S02]  /*1340*/  @P0 LDC.64 R4, c[0x0][0x9e8] ;  /* 0x00027a00ff040b82 */ /* 0x000e640000000a00 */
[----:B-1----:R-:W-:-:S05]  /*1350*/  @P0 IMAD.HI.U32 R0, R3, R4, RZ ;  /* 0x0000000403000227 */ /* 0x002fca00078e00ff */
[----:B------:R-:W-:-:S04]  /*1360*/  @P0 SHF.R.U32.HI R3, RZ, R5, R0 ;  /* 0x00000005ff030219 */ /* 0x000fc80000011600 */
[----:B------:R-:W-:Y:S01]  /*1370*/  LOP3.LUT R6, RZ, R3, RZ, 0x33, !PT ;  /* 0x00000003ff067212 */ /* 0x000fe200078e33ff */
[----:B------:R-:W-:Y:S06]  /*1380*/  BRA `(.L_x_1306) ;  /* 0x0000000000107947 */ /* 0x000fec0003800000 */
.L_x_1305:
[----:B------:R-:W-:-:S13]  /*1390*/  ISETP.NE.AND P0, PT, R9, 0x1, PT ;  /* 0x000000010900780c */ /* 0x000fda0003f05270 */
[----:B------:R-:W1:Y:S02]  /*13a0*/  @P0 LDC.64 R4, c[0x0][0x9e8] ;  /* 0x00027a00ff040b82 */ /* 0x000e640000000a00 */
[----:B-1----:R-:W-:-:S05]  /*13b0*/  @P0 IMAD.HI.U32 R0, R6, R4, RZ ;  /* 0x0000000406000227 */ /* 0x002fca00078e00ff */
[----:B------:R-:W-:-:S07]  /*13c0*/  @P0 SHF.R.U32.HI R6, RZ, R5, R0 ;  /* 0x00000005ff060219 */ /* 0x000fce0000011600 */
.L_x_1306:
[----:B------:R-:W-:-:S05]  /*13d0*/  IMAD R6, R6, R9, RZ ;  /* 0x0000000906067224 */ /* 0x000fca00078e02ff */
[----:B------:R-:W-:-:S13]  /*13e0*/  R2UR UR5, R6 ;  /* 0x00000000060572ca */ /* 0x000fda00000e0000 */
[----:B------:R-:W-:-:S04]  /*13f0*/  UISETP.LT.AND UP0, UPT, UR4, UR5, UPT ;  /* 0x000000050400728c */ /* 0x000fc8000bf01270 */
[----:B------:R-:W-:-:S12]  /*1400*/  USEL UR4, UR4, UR5, !UP0 ;  /* 0x0000000504047287 */ /* 0x000fd8000c000000 */
.L_x_1304:
[----:B------:R-:W-:Y:S01]  /*1410*/  UIMAD.WIDE UR4, UR4, 0x2aaaaaab, URZ ;  /* 0x2aaaaaab040478a5 */ /* 0x000fe2000f8e023f */
[----:B------:R-:W-:Y:S02]  /*1420*/  PLOP3.LUT P0, PT, PT, PT, PT, 0x80, 0x0 ;  /* 0x000000000000781c */ /* 0x000fe40003f0f070 */
[----:B------:R-:W-:Y:S01]  /*1430*/  CS2R R20, SRZ ;  /* 0x0000000000147805 */ /* 0x000fe2000001ff00 */
[----:B------:R-:W-:Y:S01]  /*1440*/  IMAD.MOV.U32 R0, RZ, RZ, RZ ;  /* 0x000000ffff007224 */ /* 0x000fe200078e00ff */
[----:B------:R-:W-:Y:S01]  /*1450*/  USHF.R.U32.HI UR4, URZ, 0x1f, UR5 ;  /* 0x0000001f3f047899 */ /* 0x000fe20008011605 */
[----:B------:R-:W-:Y:S02]  /*1460*/  CS2R R150, SRZ ;  /* 0x0000000000967805 */ /* 0x000fe4000001ff00 */
[----:B------:R-:W-:Y:S02]  /*1470*/  CS2R R148, SRZ ;  /* 0x0000000000947805 */ /* 0x000fe4000001ff00 */
[----:B------:R-:W-:Y:S01]  /*1480*/  CS2R R146, SRZ ;  /* 0x0000000000927805 */ /* 0x000fe2000001ff00 */
[----:B------:R-:W-:Y:S01]  /*1490*/  ULEA.HI.SX32 UR4, UR5, UR4, 0x1c ;  /* 0x0000000405047291 */ /* 0x000fe2000f8fe23f */
[----:B------:R-:W-:-:S02]  /*14a0*/  CS2R R144, SRZ ;  /* 0x0000000000907805 */ /* 0x000fc4000001ff00 */
[----:B------:R-:W-:Y:S02]  /*14b0*/  CS2R R142, SRZ ;  /* 0x00000000008e7805 */ /* 0x000fe4000001ff00 */
[----:B------:R-:W-:Y:S01]  /*14c0*/  CS2R R140, SRZ ;  /* 0x00000000008c7805 */ /* 0x000fe2000001ff00 */
[----:B------:R-:W-:Y:S01]  /*14d0*/  UISETP.LT.AND UP0, UPT, URZ, UR4, UPT ;  /* 0x000000043f00728c */ /* 0x000fe2000bf01270 */
[----:B------:R-:W-:Y:S02]  /*14e0*/  CS2R R138, SRZ ;  /* 0x00000000008a7805 */ /* 0x000fe4000001ff00 */
[----:B------:R-:W-:Y:S02]  /*14f0*/  CS2R R136, SRZ ;  /* 0x0000000000887805 */ /* 0x000fe4000001ff00 */
[----:B------:R-:W-:Y:S01]  /*1500*/  CS2R R134, SRZ ;  /* 0x0000000000867805 */ /* 0x000fe2000001ff00 */
[----:B------:R-:W-:Y:S01]  /*1510*/  USEL UR40, URZ, UR4, !UP0 ;  /* 0x000000043f287287 */ /* 0x000fe2000c000000 */
[----:B------:R-:W-:-:S02]  /*1520*/  CS2R R132, SRZ ;  /* 0x0000000000847805 */ /* 0x000fc4000001ff00 */
[----:B------:R-:W-:Y:S02]  /*1530*/  CS2R R130, SRZ ;  /* 0x0000000000827805 */ /* 0x000fe4000001ff00 */
[----:B------:R-:W-:Y:S02]  /*1540*/  CS2R R128, SRZ ;  /* 0x0000000000807805 */ /* 0x000fe4000001ff00 */
[----:B------:R-:W-:Y:S02]  /*1550*/  CS2R R126, SRZ ;  /* 0x00000000007e7805 */ /* 0x000fe4000001ff00 */
[----:B------:R-:W-:Y:S02]  /*1560*/  CS2R R124, SRZ ;  /* 0x00000000007c7805 */ /* 0x000fe4000001ff00 */
[----:B------:R-:W-:Y:S02]  /*1570*/  ISETP.GT.AND P1, PT, R176, UR40, PT ;  /* 0x00000028b0007c0c */ /* 0x000fe4000bf24270 */
        /* <DEDUP_REMOVED lines=46> */
[----:B------:R-:W-:Y:S01]  /*1860*/  CS2R R32, SRZ ;  /* 0x0000000000207805 */ /* 0x000fe2000001ff00 */
[----:B------:R-:W-:Y:S01]  /*1870*/  IMAD.MOV.U32 R49, RZ, RZ, RZ ;  /* 0x000000ffff317224 */ /* 0x000fe200078e00ff */
[----:B------:R-:W-:Y:S01]  /*1880*/  CS2R R4, SRZ ;  /* 0x0000000000047805 */ /* 0x000fe2000001ff00 */
[----:B------:R-:W-:Y:S02]  /*1890*/  IMAD.MOV.U32 R29, RZ, RZ, RZ ;  /* 0x000000ffff1d7224 */ /* 0x000fe400078e00ff */
[----:B------:R-:W-:Y:S02]  /*18a0*/  IMAD.MOV.U32 R6, RZ, RZ, RZ ;  /* 0x000000ffff067224 */ /* 0x000fe400078e00ff */
[----:B------:R-:W-:Y:S01]  /*18b0*/  IMAD.MOV.U32 R172, RZ, RZ, RZ ;  /* 0x000000ffffac7224 */ /* 0x000fe200078e00ff */
[----:B------:R-:W-:Y:S06]  /*18c0*/  @!P1 BRA `(.L_x_1307) ;  /* 0x000000b000b89947 */ /* 0x000fec0003800000 */
[----:B------:R-:W-:Y:S01]  /*18d0*/  SHF.R.S32.HI R3, RZ, 0x1f, R202 ;  /* 0x0000001fff037819 */ /* 0x000fe200000114ca */
[----:B------:R-:W-:-:S03]  /*18e0*/  UIADD3 UR6, UR46, 0x18400, URZ ;  /* 0x000184002e067890 */ /* 0x000fc6000fffe03f */
[----:B------:R-:W-:Y:S01]  /*18f0*/  LEA.HI R3, R3, R202, RZ, 0x7 ;  /* 0x000000ca03037211 */ /* 0x000fe200078f38ff */
[----:B------:R-:W-:-:S03]  /*1900*/  ULOP3.LUT UP0, URZ, UR6, 0x1bf, URZ, 0xc0, !UPT ;  /* 0x000001bf063f7892 */ /* 0x000fc6000f80c03f */
[----:B------:R-:W-:-:S03]  /*1910*/  SHF.R.S32.HI R3, RZ, 0x7, R3 ;  /* 0x00000007ff037819 */ /* 0x000fc60000011403 */
[----:B------:R-:W-:-:S03]  /*1920*/  PLOP3.LUT P0, PT, PT, PT, UP0, 0x80, 0x0 ;  /* 0x000000000000781c */ /* 0x000fc60003f0f008 */
[----:B------:R-:W1:Y:S02]  /*1930*/  SHFL.IDX PT, R3, R3, RZ, 0x1f ;  /* 0x00001fff03037589 */ /* 0x000e6400000e0000 */
[----:B-1----:R-:W-:-:S13]  /*1940*/  R2UR UR4, R3 ;  /* 0x00000000030472ca */ /* 0x002fda00000e0000 */
[----:B------:R-:W-:-:S04]  /*1950*/  ULEA.HI UR5, UR4, UR4, URZ, 0x1 ;  /* 0x0000000404057291 */ /* 0x000fc8000f8f083f */
        /* <DEDUP_REMOVED lines=22> */
.L_x_1308:
[----:B------:R-:W-:Y:S01]  /*1ac0*/  ULEA.HI UR4, UR37, UR37, URZ, 0x1 ;  /* 0x0000002525047291 */ /* 0x000fe2000f8f083f */
[----:B------:R-:W-:-:S03]  /*1ad0*/  VIADD R9, R23, 0x8 ;  /* 0x0000000817097836 */ /* 0x000fc60000000000 */
[----:B------:R-:W-:-:S04]  /*1ae0*/  ULOP3.LUT UR4, UR4, 0xfffffffe, URZ, 0xc0, !UPT ;  /* 0xfffffffe04047892 */ /* 0x000fc8000f8ec03f */
[----:B------:R-:W-:-:S06]  /*1af0*/  UIADD3 UR4, UR37, -UR4, URZ ;  /* 0x8000000425047290 */ /* 0x000fcc000fffe03f */
[----:B------:R-:W-:-:S05]  /*1b00*/  IMAD.U32 R0, RZ, RZ, UR4 ;  /* 0x00000004ff007e24 */ /* 0x000fca000f8e00ff */
[----:B------:R-:W-:-:S04]  /*1b10*/  SHF.L.U32 R0, R0, 0x1f, RZ ;  /* 0x0000001f00007819 */ /* 0x000fc800000006ff */
[----:B------:R-:W1:Y:S02]  /*1b20*/  SYNCS.PHASECHK.TRANS64.TRYWAIT P0, [UR46+0x22800], R0 ;  /* 0x02280000ff0075a7 */ /* 0x000e64000800016e */
[----:B-1----:R-:W-:Y:S05]  /*1b30*/  @!P0 BRA `(.L_x_1309) ;  /* 0x000000f800b48947 */ /* 0x002fea0003800000 */
.L_x_1456:
[----:B-1----:R-:W-:Y:S01]  /*1b40*/  IMAD.U32 R0, RZ, RZ, UR47 ;  /* 0x0000002fff007e24 */ /* 0x002fe2000f8e00ff */
[----:B------:R-:W-:Y:S05]  /*1b50*/  WARPSYNC.ALL ;  /* 0x0000000000007948 */ /* 0x000fea0003800000 */
[----:B------:R1:W-:Y:S01]  /*1b60*/  BAR.SYNC.DEFER_BLOCKING R9, 0x100 ;  /* 0x000400090000751d */ /* 0x0003e20000010000 */
[----:B------:R-:W-:-:S13]  /*1b70*/  ISETP.NE.AND P0, PT, R0, 0x3, PT ;  /* 0x000000030000780c */ /* 0x000fda0003f05270 */
[----:B-1----:R-:W-:Y:S05]  /*1b80*/  @!P0 BRA `(.L_x_1310) ;  /* 0x0000000000048947 */ /* 0x002fea0003800000 */
[----:B------:R-:W-:Y:S01]  /*1b90*/  BPT.TRAP 0x1 ;  /* 0x000000040000795c */ /* 0x000fe20000300000 */
.L_x_1310:
[----:B------:R-:W-:Y:S01]  /*1ba0*/  ULEA UR21, UR39, UR46, 0x3 ;  /* 0x0000002e27157291 */ /* 0x000fe2000f8e183f */
[----:B------:R-:W-:-:S05]  /*1bb0*/  IMAD.U32 R11, RZ, RZ, UR38 ;  /* 0x00000026ff0b7e24 */ /* 0x000fca000f8e00ff */
[----:B------:R-:W-:-:S04]  /*1bc0*/  SHF.L.U32 R11, R11, 0x1f, RZ ;  /* 0x0000001f0b0b7819 */ /* 0x000fc800000006ff */
[----:B------:R1:W2:Y:S01]  /*1bd0*/  SYNCS.PHASECHK.TRANS64.TRYWAIT P1, [UR21+0x22830], R11 ;  /* 0x0228300bff0075a7 */ /* 0x0002a20008020155 */
[----:B------:R-:W-:Y:S05]  /*1be0*/  @!P0 BRA `(.L_x_1311) ;  /* 0x0000000000048947 */ /* 0x000fea0003800000 */
[----:B------:R-:W-:Y:S01]  /*1bf0*/  BPT.TRAP 0x1 ;  /* 0x000000040000795c */ /* 0x000fe20000300000 */
.L_x_1311:
[----:B--2---:R-:W-:Y:S05]  /*1c00*/  @P1 BRA `(.L_x_1312) ;  /* 0x0000000000081947 */ /* 0x004fea0003800000 */
[----:B------:R-:W2:Y:S02]  /*1c10*/  SYNCS.PHASECHK.TRANS64.TRYWAIT P1, [UR21+0x22830], R11 ;  /* 0x0228300bff0075a7 */ /* 0x000ea40008020155 */
[----:B--2---:R-:W-:Y:S05]  /*1c20*/  @!P1 BRA `(.L_x_1313) ;  /* 0x000000f800909947 */ /* 0x004fea0003800000 */
.L_x_1312:
[----:B------:R-:W-:Y:S01]  /*1c30*/  UIADD3 UR4, UR46, 0x1c400, URZ ;  /* 0x0001c4002e047890 */ /* 0x000fe2000fffe03f */
[----:B------:R-:W-:Y:S01]  /*1c40*/  WARPGROUP.ARRIVE ;  /* 0x00000000000079c5 */ /* 0x000fe20000000000 */
[----:B------:R-:W-:-:S05]  /*1c50*/  ULOP3.LUT UR16, UR45, 0x10000, URZ, 0xfc, !UPT ;  /* 0x000100002d107892 */ /* 0x000fca000f8efc3f */
[----:B--2---:R-:W2:Y:S01]  /*1c60*/  S2R R0, SR_TID.X ;  /* 0x0000000000007919 */ /* 0x004ea20000002100 */
[----:B------:R-:W-:Y:S01]  /*1c70*/  USHF.R.U32.HI UR4, URZ, 0x4, UR4 ;  /* 0x000000043f047899 */ /* 0x000fe20008011604 */
[----:B------:R-:W3:Y:S01]  /*1c80*/  LDC R12, c[0x0][0x288] ;  /* 0x0000a200ff0c7b82 */ /* 0x000ee20000000800 */
[----:B------:R-:W-:Y:S01]  /*1c90*/  UMOV UR17, 0x40000040 ;  /* 0x4000004000117882 */ /* 0x000fe20000000000 */
[----:B------:R-:W-:Y:S01]  /*1ca0*/  UMOV UR19, 0x40000040 ;  /* 0x4000004000137882 */ /* 0x000fe20000000000 */
[----:B------:R-:W-:Y:S01]  /*1cb0*/  ULOP3.LUT UR4, UR4, 0x3fff, URZ, 0xc0, !UPT ;  /* 0x00003fff04047892 */ /* 0x000fe2000f8ec03f */
[----:B------:R-:W-:Y:S01]  /*1cc0*/  IMAD.U32 R8, RZ, RZ, UR21 ;  /* 0x00000015ff087e24 */ /* 0x000fe2000f8e00ff */
[----:B------:R-:W-:Y:S01]  /*1cd0*/  UMOV UR5, 0x40000040 ;  /* 0x4000004000057882 */ /* 0x000fe20000000000 */
[----:B------:R-:W-:Y:S01]  /*1ce0*/  UMOV UR7, 0x40000040 ;  /* 0x4000004000077882 */ /* 0x000fe20000000000 */
[----:B------:R-:W-:Y:S01]  /*1cf0*/  ULOP3.LUT UR20, UR4, 0x10000, URZ, 0xfc, !UPT ;  /* 0x0001000004147892 */ /* 0x000fe2000f8efc3f */
[----:B------:R-:W-:Y:S01]  /*1d00*/  IMAD.MOV.U32 R3, RZ, RZ, -0x60 ;  /* 0xffffffa0ff037424 */ /* 0x000fe200078e00ff */
[----:B------:R-:W-:Y:S01]  /*1d10*/  UIADD3 UR4, UR16, 0x2, URZ ;  /* 0x0000000210047890 */ /* 0x000fe2000fffe03f */
[----:B------:R-:W-:Y:S01]  /*1d20*/  IADD3 R5, -R23, 0xb, RZ ;  /* 0x0000000b17057810 */ /* 0x000fe20007ffe1ff */
[----:B------:R-:W-:Y:S01]  /*1d30*/  UIMAD UR18, UR39, 0x300, UR20 ;  /* 0x00000300271278a4 */ /* 0x000fe2000f8e0214 */
[----:B------:R-:W-:Y:S01]  /*1d40*/  IMAD R6, R176, R3, 0x60 ;  /* 0x00000060b0067424 */ /* 0x000fe200078e0203 */
[----:B------:R-:W-:Y:S01]  /*1d50*/  UIADD3 UR8, UR16, 0x4, URZ ;  /* 0x0000000410087890 */ /* 0x000fe2000fffe03f */
[----:B------:R-:W-:Y:S01]  /*1d60*/  LOP3.LUT R2, R2, 0xfff7ffff, RZ, 0xc0, !PT ;  /* 0xfff7ffff02027812 */ /* 0x000fe200078ec0ff */
[----:B------:R-:W-:Y:S01]  /*1d70*/  UIADD3 UR6, UR18, 0x2, URZ ;  /* 0x0000000212067890 */ /* 0x000fe2000fffe03f */
[----:B------:R-:W-:Y:S01]  /*1d80*/  IMAD.IADD R3, R17, 0x1, R6 ;  /* 0x0000000111037824 */ /* 0x000fe200078e0206 */
[----:B------:R-:W-:Y:S01]  /*1d90*/  UIADD3 UR10, UR18, 0x4, URZ ;  /* 0x00000004120a7890 */ /* 0x000fe2000fffe03f */
[--C-:B------:R-:W-:Y:S01]  /*1da0*/  IMAD.IADD R15, R6, 0x1, -R16.reuse ;  /* 0x00000001060f7824 */ /* 0x100fe200078e0a10 */
[----:B------:R-:W-:Y:S01]  /*1db0*/  UMOV UR9, 0x40000040 ;  /* 0x4000004000097882 */ /* 0x000fe20000000000 */
[----:B------:R-:W-:Y:S01]  /*1dc0*/  HGMMA.64x96x16.F32.BF16 R24, gdesc[UR16], RZ, !UPT, gsb0 ;  /* 0x01600000101879f0 */ /* 0x000fe2000c0018ff */
[----:B------:R-:W-:Y:S01]  /*1dd0*/  UMOV UR11, 0x40000040 ;  /* 0x40000040000b7882 */ /* 0x000fe20000000000 */
[----:B------:R-:W-:Y:S01]  /*1de0*/  UIADD3 UR12, UR16, 0x6, URZ ;  /* 0x00000006100c7890 */ /* 0x000fe2000fffe03f */
[C---:B------:R-:W-:Y:S01]  /*1df0*/  IMAD.IADD R10, R3.reuse, 0x1, -R16 ;  /* 0x00000001030a7824 */ /* 0x040fe200078e0a10 */
[----:B------:R-:W-:Y:S01]  /*1e00*/  UIADD3 UR14, UR18, 0x6, URZ ;  /* 0x00000006120e7890 */ /* 0x000fe2000fffe03f */
[----:B---3--:R-:W-:Y:S01]  /*1e10*/  IADD3 R7, R3, 0x1, -R12 ;  /* 0x0000000103077810 */ /* 0x008fe20007ffe80c */
[----:B------:R-:W-:Y:S01]  /*1e20*/  UMOV UR13, 0x40000040 ;  /* 0x40000040000d7882 */ /* 0x000fe20000000000 */
[----:B------:R-:W-:Y:S01]  /*1e30*/  UMOV UR15, 0x40000040 ;  /* 0x40000040000f7882 */ /* 0x000fe20000000000 */
[----:B------:R-:W-:Y:S01]  /*1e40*/  ULDC UR22, c[0x0][0x9dc] ;  /* 0x0002770000167ab9 */ /* 0x000fe20000000800 */
[----:B--2---:R-:W-:-:S13]  /*1e50*/  LOP3.LUT P1, RZ, R0, 0x7f, RZ, 0xc0, !PT ;  /* 0x0000007f00ff7812 */ /* 0x004fda000782c0ff */
[----:B------:R-:W-:Y:S01]  /*1e60*/  @!P1 VIADD R0, R8, 0x22840 ;  /* 0x0002284008009836 */ /* 0x000fe20000000000 */
[----:B------:R-:W-:-:S04]  /*1e70*/  @P1 LOP3.LUT R2, R2, 0x80000, RZ, 0xfc, !PT ;  /* 0x0008000002021812 */ /* 0x000fc800078efcff */
[----:B------:R-:W-:Y:S01]  /*1e80*/  @!P1 PRMT R0, RZ, 0x654, R0 ;  /* 0x00000654ff009816 */ /* 0x000fe20000000000 */
[----:B------:R-:W-:Y:S02]  /*1e90*/  WARPGROUP.DEPBAR.LE gsb0, 0x0 ;  /* 0x00008000000079c5 */ /* 0x000fe40000010000 */
[----:B------:R-:W-:-:S06]  /*1ea0*/  WARPGROUP.ARRIVE ;  /* 0x00000000000079c5 */ /* 0x000fcc0000000000 */
[----:B------:R-:W-:Y:S01]  /*1eb0*/  HGMMA.64x96x16.F32.BF16 R24, gdesc[UR4], R24, gsb0 ;  /* 0x01600000041879f0 */ /* 0x000fe20008001818 */
[----:B------:R-:W-:Y:S02]  /*1ec0*/  ULOP3.LUT UR6, URZ, UR22, URZ, 0x33, !UPT ;  /* 0x000000163f067292 */ /* 0x000fe4000f8e333f */
[----:B------:R-:W-:Y:S02]  /*1ed0*/  WARPGROUP.DEPBAR.LE gsb0, 0x0 ;  /* 0x00008000000079c5 */ /* 0x000fe40000010000 */
[----:B------:R-:W-:-:S06]  /*1ee0*/  WARPGROUP.ARRIVE ;  /* 0x00000000000079c5 */ /* 0x000fcc0000000000 */
[----:B------:R-:W-:Y:S03]  /*1ef0*/  HGMMA.64x96x16.F32.BF16 R24, gdesc[UR8], R24, gsb0 ;  /* 0x01600000081879f0 */ /* 0x000fe60008001818 */
[----:B------:R-:W-:Y:S02]  /*1f00*/  WARPGROUP.DEPBAR.LE gsb0, 0x0 ;  /* 0x00008000000079c5 */ /* 0x000fe40000010000 */
[----:B------:R-:W-:-:S06]  /*1f10*/  WARPGROUP.ARRIVE ;  /* 0x00000000000079c5 */ /* 0x000fcc0000000000 */
[----:B------:R-:W-:Y:S01]  /*1f20*/  HGMMA.64x96x16.F32.BF16 R24, gdesc[UR12], R24, gsb0 ;  /* 0x016000000c1879f0 */ /* 0x000fe20008001818 */
[----:B------:R-:W-:Y:S02]  /*1f30*/  ULDC.64 UR14, c[0x0][0x9e0] ;  /* 0x00027800000e7ab9 */ /* 0x000fe40000000a00 */
[----:B------:R-:W-:Y:S01]  /*1f40*/  UISETP.GE.AND UP0, UPT, UR15, 0x1, UPT ;  /* 0x000000010f00788c */ /* 0x000fe2000bf06270 */
[----:B------:R-:W-:Y:S02]  /*1f50*/  WARPGROUP.DEPBAR.LE gsb0, 0x0 ;  /* 0x00008000000079c5 */ /* 0x000fe40000010000 */
[----:B------:R2:W-:Y:S06]  /*1f60*/  BAR.ARV R5, 0x100 ;  /* 0x000400050000751d */ /* 0x0005ec0000002000 */
[----:B------:R3:W-:Y:S01]  /*1f70*/  @!P1 SYNCS.ARRIVE.TRANS64.RED.A1T0 RZ, [R0+URZ], RZ ;  /* 0x000000ff00ff99a7 */ /* 0x0007e2000810043f */
[----:B------:R-:W-:Y:S01]  /*1f80*/  PLOP3.LUT P1, PT, PT, PT, UP0, 0x40, 0x0 ;  /* 0x000000000000781c */ /* 0x000fe20003f2e808 */
[----:B---3--:R-:W-:-:S02]  /*1f90*/  IMAD.IADD R0, R7, 0x1, -R16 ;  /* 0x0000000107007824 */ /* 0x008fc400078e0a10 */
[----:B------:R-:W-:Y:S02]  /*1fa0*/  VIADD R7, R201, UR42 ;  /* 0x0000002ac9077c36 */ /* 0x000fe40008000000 */
[C---:B------:R-:W-:Y:S02]  /*1fb0*/  VIADD R13, R0.reuse, UR14 ;  /* 0x0000000e000d7c36 */ /* 0x040fe40008000000 */
[----:B------:R-:W-:-:S03]  /*1fc0*/  VIADD R14, R0, UR6 ;  /* 0x00000006000e7c36 */ /* 0x000fc60008000000 */
[----:B------:R-:W-:Y:S01]  /*1fd0*/  VIADDMNMX R0, R7, R13, R10, PT ;  /* 0x0000000d07007246 */ /* 0x000fe2000380010a */
[----:B------:R-:W-:Y:S02]  /*1fe0*/  IMAD.IADD R3, R14, 0x1, R7 ;  /* 0x000000010e037824 */ /* 0x000fe400078e0207 */
[----:B--2---:R-:W-:Y:S05]  /*1ff0*/  @P1 BRA `(.L_x_1314) ;  /* 0x0000000000541947 */ /* 0x004fea0003800000 */
[----:B------:R-:W-:Y:S01]  /*2000*/  IADD3 R4, R7, -R12, R17 ;  /* 0x8000000c07047210 */ /* 0x000fe20007ffe011 */
[----:B------:R-:W-:Y:S03]  /*2010*/  BSSY B0, `(.L_x_1315) ;  /* 0x0000010000007945 */ /* 0x000fe60003800000 */
[----:B------:R-:W-:-:S13]  /*2020*/  ISETP.GT.AND P1, PT, R4, -0x1, PT ;  /* 0xffffffff0400780c */ /* 0x000fda0003f24270 */
[----:B------:R-:W-:Y:S05]  /*2030*/  @P1 BRA `(.L_x_1316) ;  /* 0x0000000000201947 */ /* 0x000fea0003800000 */
[----:B------:R-:W-:Y:S01]  /*2040*/  UISETP.NE.AND UP1, UPT, UR15, 0x1, UPT ;  /* 0x000000010f00788c */ /* 0x000fe2000bf25270 */
[----:B------:R-:W-:-:S05]  /*2050*/  LOP3.LUT R4, RZ, R4, RZ, 0x33, !PT ;  /* 0x00000004ff047212 */ /* 0x000fca00078e33ff */
[----:B------:R-:W-:-:S05]  /*2060*/  PLOP3.LUT P1, PT, PT, PT, UP1, 0x80, 0x0 ;  /* 0x000000000000781c */ /* 0x000fca0003f2f018 */
[----:B------:R-:W-:-:S08]  /*2070*/  @UP1 ULDC.64 UR6, c[0x0][0x9e8] ;  /* 0x00027a0000061ab9 */ /* 0x000fd00000000a00 */
[----:B------:R-:W-:-:S05]  /*2080*/  @P1 IMAD.HI.U32 R20, R4, UR6, RZ ;  /* 0x0000000604141c27 */ /* 0x000fca000f8e00ff */
[----:B------:R-:W-:-:S04]  /*2090*/  @P1 SHF.R.U32.HI R4, RZ, UR7, R20 ;  /* 0x00000007ff041c19 */ /* 0x000fc80008011614 */
[----:B------:R-:W-:Y:S01]  /*20a0*/  LOP3.LUT R4, RZ, R4, RZ, 0x33, !PT ;  /* 0x00000004ff047212 */ /* 0x000fe200078e33ff */
[----:B------:R-:W-:Y:S06]  /*20b0*/  BRA `(.L_x_1317) ;  /* 0x0000000000147947 */ /* 0x000fec0003800000 */
.L_x_1316:
[----:B------:R-:W-:-:S06]  /*20c0*/  UISETP.NE.AND UP1, UPT, UR15, 0x1, UPT ;  /* 0x000000010f00788c */ /* 0x000fcc000bf25270 */
[----:B------:R-:W-:-:S05]  /*20d0*/  PLOP3.LUT P1, PT, PT, PT, UP1, 0x80, 0x0 ;  /* 0x000000000000781c */ /* 0x000fca0003f2f018 */
[----:B------:R-:W-:-:S08]  /*20e0*/  @UP1 ULDC.64 UR6, c[0x0][0x9e8] ;  /* 0x00027a0000061ab9 */ /* 0x000fd00000000a00 */
[----:B------:R-:W-:-:S05]  /*20f0*/  @P1 IMAD.HI.U32 R20, R4, UR6, RZ ;  /* 0x0000000604141c27 */ /* 0x000fca000f8e00ff */
[----:B------:R-:W-:-:S07]  /*2100*/  @P1 SHF.R.U32.HI R4, RZ, UR7, R20 ;  /* 0x00000007ff041c19 */ /* 0x000fce0008011614 */
.L_x_1317:
[----:B------:R-:W-:Y:S05]  /*2110*/  BSYNC B0 ;  /* 0x0000000000007941 */ /* 0x000fea0003800000 */
.L_x_1315:
[----:B------:R-:W-:-:S05]  /*2120*/  IMAD R4, R4, UR15, R15 ;  /* 0x0000000f04047c24 */ /* 0x000fca000f8e020f */
[----:B------:R-:W-:Y:S02]  /*2130*/  VIMNMX R3, R3, R4, !PT ;  /* 0x0000000403037248 */ /* 0x000fe40007fe0100 */
[----:B------:R-:W-:-:S07]  /*2140*/  VIADDMNMX R0, R4, UR15, R0, PT ;  /* 0x0000000f04007c46 */ /* 0x000fce000b800100 */
.L_x_1314:
[C---:B------:R-:W-:Y:S02]  /*2150*/  ISETP.GE.AND P1, PT, R6.reuse, 0x2, PT ;  /* 0x000000020600780c */ /* 0x040fe40003f26270 */
[C---:B------:R-:W-:Y:S02]  /*2160*/  ISETP.GE.AND P5, PT, R6.reuse, 0xa, PT ;  /* 0x0000000a0600780c */ /* 0x040fe40003fa6270 */
[----:B------:R-:W-:Y:S02]  /*2170*/  ISETP.GT.AND P3, PT, R3, 0x1, !P1 ;  /* 0x000000010300780c */ /* 0x000fe40004f64270 */
[----:B------:R-:W-:Y:S02]  /*2180*/  ISETP.GE.AND P2, PT, R6, 0x9, PT ;  /* 0x000000090600780c */ /* 0x000fe40003f46270 */
[----:B------:R-:W-:Y:S02]  /*2190*/  ISETP.LT.OR P3, PT, R0, 0x2, P3 ;  /* 0x000000020000780c */ /* 0x000fe40001f61670 */
[----:B------:R-:W-:-:S02]  /*21a0*/  P2R R21, PR, RZ, 0x20 ;  /* 0x00000020ff157803 */ /* 0x000fc40000000000 */
[----:B------:R-:W-:Y:S02]  /*21b0*/  FSEL R72, R25, -INF , !P3 ;  /* 0xff80000019487808 */ /* 0x000fe40005800000 */
[C---:B------:R-:W-:Y:S02]  /*21c0*/  ISETP.GT.AND P3, PT, R3.reuse, 0x9, !P5 ;  /* 0x000000090300780c */ /* 0x040fe40006f64270 */
[----:B------:R-:W-:Y:S02]  /*21d0*/  ISETP.GT.AND P4, PT, R3, 0x8, !P2 ;  /* 0x000000080300780c */ /* 0x000fe40005784270 */
[----:B------:R-:W-:Y:S02]  /*21e0*/  ISETP.LT.OR P3, PT, R0, 0xa, P3 ;  /* 0x0000000a0000780c */ /* 0x000fe40001f61670 */
[----:B------:R-:W-:Y:S02]  /*21f0*/  ISETP.GE.AND P5, PT, R6, 0x11, PT ;  /* 0x000000110600780c */ /* 0x000fe40003fa6270 */
[----:B------:R-:W-:-:S02]  /*2200*/  FSEL R74, R29, -INF , !P3 ;  /* 0xff8000001d4a7808 */ /* 0x000fc40005800000 */
[----:B------:R-:W-:Y:S02]  /*2210*/  ISETP.LT.OR P4, PT, R0, 0x9, P4 ;  /* 0x000000090000780c */ /* 0x000fe40002781670 */
[----:B------:R-:W-:Y:S02]  /*2220*/  ISETP.GT.AND P3, PT, R3, 0x10, !P5 ;  /* 0x000000100300780c */ /* 0x000fe40006f64270 */
[----:B------:R-:W-:Y:S02]  /*2230*/  FSEL R28, R28, -INF , !P4 ;  /* 0xff8000001c1c7808 */ /* 0x000fe40006000000 */
[----:B------:R-:W-:Y:S02]  /*2240*/  ISETP.LT.OR P3, PT, R0, 0x11, P3 ;  /* 0x000000110000780c */ /* 0x000fe40001f61670 */
[----:B------:R-:W-:Y:S02]  /*2250*/  ISETP.GE.AND P4, PT, R6, 0x12, PT ;  /* 0x000000120600780c */ /* 0x000fe40003f86270 */
[----:B------:R-:W-:-:S02]  /*2260*/  FSEL R32, R32, -INF , !P3 ;  /* 0xff80000020207808 */ /* 0x000fc40005800000 */
[----:B------:R-:W-:Y:S02]  /*2270*/  ISETP.GT.AND P3, PT, R3, 0x11, !P4 ;  /* 0x000000110300780c */ /* 0x000fe40006764270 */
[----:B------:R-:W-:Y:S02]  /*2280*/  P2R R29, PR, RZ, 0x10 ;  /* 0x00000010ff1d7803 */ /* 0x000fe40000000000 */
[----:B------:R-:W-:Y:S02]  /*2290*/  ISETP.LT.OR P3, PT, R0, 0x12, P3 ;  /* 0x000000120000780c */ /* 0x000fe40001f61670 */
[----:B------:R-:W-:Y:S02]  /*22a0*/  ISETP.GE.AND P4, PT, R6, 0x19, PT ;  /* 0x000000190600780c */ /* 0x000fe40003f86270 */
[----:B------:R-:W-:Y:S02]  /*22b0*/  FSEL R76, R33, -INF , !P3 ;  /* 0xff800000214c7808 */ /* 0x000fe40005800000 */
[----:B------:R-:W-:-:S02]  /*22c0*/  ISETP.GT.AND P3, PT, R3, 0x18, !P4 ;  /* 0x000000180300780c */ /* 0x000fc40006764270 */
[----:B------:R-:W-:Y:S02]  /*22d0*/  P2R R33, PR, RZ, 0x10 ;  /* 0x00000010ff217803 */ /* 0x000fe40000000000 */
[----:B------:R-:W-:Y:S02]  /*22e0*/  ISETP.LT.OR P3, PT, R0, 0x19, P3 ;  /* 0x000000190000780c */ /* 0x000fe40001f61670 */
[----:B------:R-:W-:Y:S02]  /*22f0*/  ISETP.GE.AND P4, PT, R6, 0x1a, PT ;  /* 0x0000001a0600780c */ /* 0x000fe40003f86270 */
[----:B------:R-:W-:Y:S02]  /*2300*/  FSEL R36, R36, -INF , !P3 ;  /* 0xff80000024247808 */ /* 0x000fe40005800000 */
[----:B------:R-:W-:Y:S02]  /*2310*/  ISETP.GT.AND P3, PT, R3, 0x19, !P4 ;  /* 0x000000190300780c */ /* 0x000fe40006764270 */
[----:B------:R-:W-:-:S02]  /*2320*/  P2R R73, PR, RZ, 0x10 ;  /* 0x00000010ff497803 */ /* 0x000fc40000000000 */
[----:B------:R-:W-:Y:S02]  /*2330*/  ISETP.LT.OR P3, PT, R0, 0x1a, P3 ;  /* 0x0000001a0000780c */ /* 0x000fe40001f61670 */
[----:B------:R-:W-:Y:S02]  /*2340*/  ISETP.GE.AND P4, PT, R6, 0x21, PT ;  /* 0x000000210600780c */ /* 0x000fe40003f86270 */
[----:B------:R-:W-:Y:S02]  /*2350*/  FSEL R78, R37, -INF , !P3 ;  /* 0xff800000254e7808 */ /* 0x000fe40005800000 */
[----:B------:R-:W-:Y:S02]  /*2360*/  ISETP.GT.AND P3, PT, R3, 0x20, !P4 ;  /* 0x000000200300780c */ /* 0x000fe40006764270 */
[----:B------:R-:W-:Y:S02]  /*2370*/  P2R R37, PR, RZ, 0x10 ;  /* 0x00000010ff257803 */ /* 0x000fe40000000000 */
[----:B------:R-:W-:-:S02]  /*2380*/  ISETP.LT.OR P3, PT, R0, 0x21, P3 ;  /* 0x000000210000780c */ /* 0x000fc40001f61670 */
[----:B------:R-:W-:Y:S02]  /*2390*/  ISETP.GE.AND P4, PT, R6, 0x22, PT ;  /* 0x000000220600780c */ /* 0x000fe40003f86270 */
[----:B------:R-:W-:Y:S02]  /*23a0*/  FSEL R40, R40, -INF , !P3 ;  /* 0xff80000028287808 */ /* 0x000fe40005800000 */
[----:B------:R-:W-:Y:S02]  /*23b0*/  ISETP.GT.AND P3, PT, R3, 0x21, !P4 ;  /* 0x000000210300780c */ /* 0x000fe40006764270 */
[----:B------:R-:W-:Y:S02]  /*23c0*/  P2R R75, PR, RZ, 0x10 ;  /* 0x00000010ff4b7803 */ /* 0x000fe40000000000 */
[----:B------:R-:W-:Y:S02]  /*23d0*/  ISETP.LT.OR P3, PT, R0, 0x22, P3 ;  /* 0x000000220000780c */ /* 0x000fe40001f61670 */
[----:B------:R-:W-:-:S02]  /*23e0*/  ISETP.GE.AND P4, PT, R6, 0x29, PT ;  /* 0x000000290600780c */ /* 0x000fc40003f86270 */
[----:B------:R-:W-:Y:S02]  /*23f0*/  FSEL R80, R41, -INF , !P3 ;  /* 0xff80000029507808 */ /* 0x000fe40005800000 */
[----:B------:R-:W-:Y:S02]  /*2400*/  ISETP.GT.AND P3, PT, R3, 0x28, !P4 ;  /* 0x000000280300780c */ /* 0x000fe40006764270 */
[----:B------:R-:W-:Y:S02]  /*2410*/  P2R R41, PR, RZ, 0x10 ;  /* 0x00000010ff297803 */ /* 0x000fe40000000000 */
        /* <DEDUP_REMOVED lines=51> */
[----:B------:R-:W-:Y:S02]  /*2750*/  P2R R25, PR, RZ, 0x20 ;  /* 0x00000020ff197803 */ /* 0x000fe40000000000 */
[----:B------:R-:W-:Y:S02]  /*2760*/  FSEL R64, R64, -INF , !P3 ;  /* 0xff80000040407808 */ /* 0x000fe40005800000 */
[C---:B------:R-:W-:Y:S02]  /*2770*/  ISETP.GE.AND P3, PT, R6.reuse, 0x52, PT ;  /* 0x000000520600780c */ /* 0x040fe40003f66270 */
[----:B------:R-:W-:Y:S02]  /*2780*/  ISETP.GE.AND P6, PT, R6, 0x1, PT ;  /* 0x000000010600780c */ /* 0x000fe40003fc6270 */
[----:B------:R-:W-:-:S04]  /*2790*/  ISETP.GT.AND P4, PT, R3, 0x51, !P3 ;  /* 0x000000510300780c */ /* 0x000fc80005f84270 */
[----:B------:R-:W-:-:S04]  /*27a0*/  ISETP.LT.OR P4, PT, R0, 0x52, P4 ;  /* 0x000000520000780c */ /* 0x000fc80002781670 */
[----:B------:R-:W-:Y:S02]  /*27b0*/  FSEL R92, R65, -INF , !P4 ;  /* 0xff800000415c7808 */ /* 0x000fe40006000000 */
[----:B------:R-:W-:-:S04]  /*27c0*/  ISETP.GE.AND P4, PT, R6, 0x59, PT ;  /* 0x000000590600780c */ /* 0x000fc80003f86270 */
[----:B------:R-:W-:-:S04]  /*27d0*/  ISETP.GT.AND P5, PT, R3, 0x58, !P4 ;  /* 0x000000580300780c */ /* 0x000fc800067a4270 */
[----:B------:R-:W-:-:S04]  /*27e0*/  ISETP.LT.OR P5, PT, R0, 0x59, P5 ;  /* 0x000000590000780c */ /* 0x000fc80002fa1670 */
[----:B------:R-:W-:Y:S02]  /*27f0*/  FSEL R68, R68, -INF , !P5 ;  /* 0xff80000044447808 */ /* 0x000fe40006800000 */
[----:B------:R-:W-:-:S04]  /*2800*/  ISETP.GT.AND P5, PT, R3, RZ, !P6 ;  /* 0x000000ff0300720c */ /* 0x000fc800077a4270 */
[----:B------:R-:W-:-:S04]  /*2810*/  ISETP.LT.OR P5, PT, R0, 0x1, P5 ;  /* 0x000000010000780c */ /* 0x000fc80002fa1670 */
[----:B------:R-:W-:Y:S02]  /*2820*/  FSEL R20, R24, -INF , !P5 ;  /* 0xff80000018147808 */ /* 0x000fe40006800000 */
[----:B------:R-:W-:Y:S01]  /*2830*/  ISETP.GE.AND P5, PT, R6, 0x5a, PT ;  /* 0x0000005a0600780c */ /* 0x000fe20003fa6270 */
[----:B------:R-:W-:-:S03]  /*2840*/  VIADD R6, R7, 0x8 ;  /* 0x0000000807067836 */ /* 0x000fc60000000000 */
[----:B------:R-:W-:Y:S01]  /*2850*/  P2R R24, PR, RZ, 0x20 ;  /* 0x00000020ff187803 */ /* 0x000fe20000000000 */
[----:B------:R-:W-:Y:S01]  /*2860*/  IMAD.IADD R4, R14, 0x1, R6 ;  /* 0x000000010e047824 */ /* 0x000fe200078e0206 */
[----:B------:R-:W-:-:S04]  /*2870*/  ISETP.GT.AND P5, PT, R3, 0x59, !P5 ;  /* 0x000000590300780c */ /* 0x000fc80006fa4270 */
[----:B------:R-:W-:Y:S02]  /*2880*/  ISETP.LT.OR P5, PT, R0, 0x5a, P5 ;  /* 0x0000005a0000780c */ /* 0x000fe40002fa1670 */
[----:B------:R-:W-:Y:S02]  /*2890*/  VIADDMNMX R0, R6, R13, R10, PT ;  /* 0x0000000d06007246 */ /* 0x000fe4000380010a */
[----:B------:R-:W-:Y:S02]  /*28a0*/  FSEL R94, R69, -INF , !P5 ;  /* 0xff800000455e7808 */ /* 0x000fe40006800000 */
[----:B------:R-:W-:-:S13]  /*28b0*/  PLOP3.LUT P5, PT, PT, PT, UP0, 0x40, 0x0 ;  /* 0x000000000000781c */ /* 0x000fda0003fae808 */
[----:B------:R-:W-:Y:S05]  /*28c0*/  @P5 BRA `(.L_x_1318) ;  /* 0x00000000005c5947 */ /* 0x000fea0003800000 */
        /* <DEDUP_REMOVED lines=8> */
[----:B------:R-:W-:Y:S01]  /*2950*/  @P5 IMAD.HI.U32 R10, R3, UR6, RZ ;  /* 0x00000006030a5c27 */ /* 0x000fe2000f8e00ff */
[----:B------:R-:W-:-:S13]  /*2960*/  PLOP3.LUT P5, PT, PT, PT, UP1, 0x80, 0x0 ;  /* 0x000000000000781c */ /* 0x000fda0003faf018 */
[----:B------:R-:W-:-:S04]  /*2970*/  @P5 SHF.R.U32.HI R3, RZ, UR7, R10 ;  /* 0x00000007ff035c19 */ /* 0x000fc8000801160a */
[----:B------:R-:W-:Y:S01]  /*2980*/  LOP3.LUT R3, RZ, R3, RZ, 0x33, !PT ;  /* 0x00000003ff037212 */ /* 0x000fe200078e33ff */
[----:B------:R-:W-:Y:S06]  /*2990*/  BRA `(.L_x_1321) ;  /* 0x0000000000187947 */ /* 0x000fec0003800000 */
.L_x_1320:
[----:B------:R-:W-:-:S06]  /*29a0*/  UISETP.NE.AND UP1, UPT, UR15, 0x1, UPT ;  /* 0x000000010f00788c */ /* 0x000fcc000bf25270 */
[----:B------:R-:W-:-:S05]  /*29b0*/  PLOP3.LUT P5, PT, PT, PT, UP1, 0x80, 0x0 ;  /* 0x000000000000781c */ /* 0x000fca0003faf018 */
[----:B------:R-:W-:-:S08]  /*29c0*/  @UP1 ULDC.64 UR6, c[0x0][0x9e8] ;  /* 0x00027a0000061ab9 */ /* 0x000fd00000000a00 */
[----:B------:R-:W-:Y:S01]  /*29d0*/  @P5 IMAD.HI.U32 R10, R3, UR6, RZ ;  /* 0x00000006030a5c27 */ /* 0x000fe2000f8e00ff */
[----:B------:R-:W-:-:S13]  /*29e0*/  PLOP3.LUT P5, PT, PT, PT, UP1, 0x80, 0x0 ;  /* 0x000000000000781c */ /* 0x000fda0003faf018 */
[----:B------:R-:W-:-:S07]  /*29f0*/  @P5 SHF.R.U32.HI R3, RZ, UR7, R10 ;  /* 0x00000007ff035c19 */ /* 0x000fce000801160a */
.L_x_1321:
[----:B------:R-:W-:Y:S05]  /*2a00*/  BSYNC B0 ;  /* 0x0000000000007941 */ /* 0x000fea0003800000 */
.L_x_1319:
[----:B------:R-:W-:-:S05]  /*2a10*/  IMAD R3, R3, UR15, R15 ;  /* 0x0000000f03037c24 */ /* 0x000fca000f8e020f */
[----:B------:R-:W-:Y:S02]  /*2a20*/  VIMNMX R4, R4, R3, !PT ;  /* 0x0000000304047248 */ /* 0x000fe40007fe0100 */
[----:B------:R-:W-:-:S07]  /*2a30*/  VIADDMNMX R0, R3, UR15, R0, PT ;  /* 0x0000000f03007c46 */ /* 0x000fce000b800100 */
.L_x_1318:
[C---:B------:R-:W-:Y:S01]  /*2a40*/  ISETP.GT.AND P1, PT, R4.reuse, 0x1, !P1 ;  /* 0x000000010400780c */ /* 0x040fe20004f24270 */
[----:B------:R-:W-:Y:S01]  /*2a50*/  ULDC UR10, c[0x0][0x988] ;  /* 0x00026200000a7ab9 */ /* 0x000fe20000000800 */
[----:B------:R-:W-:Y:S02]  /*2a60*/  ISETP.GT.AND P2, PT, R4, 0x8, !P2 ;  /* 0x000000080400780c */ /* 0x000fe40005744270 */
[C---:B------:R-:W-:Y:S02]  /*2a70*/  ISETP.LT.OR P1, PT, R0.reuse, 0x2, P1 ;  /* 0x000000020000780c */ /* 0x040fe40000f21670 */
[----:B------:R-:W-:Y:S02]  /*2a80*/  ISETP.LT.OR P2, PT, R0, 0x9, P2 ;  /* 0x000000090000780c */ /* 0x000fe40001741670 */
[----:B------:R-:W-:Y:S02]  /*2a90*/  FSEL R27, R27, -INF , !P1 ;  /* 0xff8000001b1b7808 */ /* 0x000fe40004800000 */
[----:B------:R-:W-:-:S02]  /*2aa0*/  ISETP.NE.AND P1, PT, R21, RZ, PT ;  /* 0x000000ff1500720c */ /* 0x000fc40003f25270 */
[----:B------:R-:W-:Y:S02]  /*2ab0*/  FSEL R30, R30, -INF , !P2 ;  /* 0xff8000001e1e7808 */ /* 0x000fe40005000000 */
[----:B------:R-:W-:Y:S02]  /*2ac0*/  ISETP.GT.AND P1, PT, R4, 0x9, !P1 ;  /* 0x000000090400780c */ /* 0x000fe40004f24270 */
[----:B------:R-:W-:Y:S02]  /*2ad0*/  ISETP.NE.AND P2, PT, R29, RZ, PT ;  /* 0x000000ff1d00720c */ /* 0x000fe40003f45270 */
[----:B------:R-:W-:Y:S02]  /*2ae0*/  ISETP.LT.OR P1, PT, R0, 0xa, P1 ;  /* 0x0000000a0000780c */ /* 0x000fe40000f21670 */
[----:B------:R-:W-:Y:S02]  /*2af0*/  FMNMX.FTZ R3, R20, R72, !PT ;  /* 0x0000004814037209 */ /* 0x000fe40007810000 */
[----:B------:R-:W-:-:S02]  /*2b00*/  FSEL R31, R31, -INF , !P1 ;  /* 0xff8000001f1f7808 */ /* 0x000fc40004800000 */
[----:B------:R-:W-:Y:S02]  /*2b10*/  ISETP.NE.AND P1, PT, R25, RZ, PT ;  /* 0x000000ff1900720c */ /* 0x000fe40003f25270 */
[----:B------:R-:W-:Y:S02]  /*2b20*/  ISETP.NE.AND P5, PT, R33, RZ, PT ;  /* 0x000000ff2100720c */ /* 0x000fe40003fa5270 */
[----:B------:R-:W-:Y:S02]  /*2b30*/  ISETP.GT.AND P1, PT, R4, 0x10, !P1 ;  /* 0x000000100400780c */ /* 0x000fe40004f24270 */
[----:B------:R-:W-:Y:S02]  /*2b40*/  FMNMX.FTZ R3, R28, R3, !PT ;  /* 0x000000031c037209 */ /* 0x000fe40007810000 */
[----:B------:R-:W-:Y:S02]  /*2b50*/  ISETP.LT.OR P1, PT, R0, 0x11, P1 ;  /* 0x000000110000780c */ /* 0x000fe40000f21670 */
[----:B------:R-:W-:-:S02]  /*2b60*/  FMNMX.FTZ R3, R74, R3, !PT ;  /* 0x000000034a037209 */ /* 0x000fc40007810000 */
[----:B------:R-:W-:Y:S02]  /*2b70*/  FSEL R34, R34, -INF , !P1 ;  /* 0xff80000022227808 */ /* 0x000fe40004800000 */
[----:B------:R-:W-:Y:S02]  /*2b80*/  ISETP.GT.AND P1, PT, R4, 0x11, !P2 ;  /* 0x000000110400780c */ /* 0x000fe40005724270 */
[----:B------:R-:W-:Y:S02]  /*2b90*/  FMNMX.FTZ R3, R32, R3, !PT ;  /* 0x0000000320037209 */ /* 0x000fe40007810000 */
[----:B------:R-:W-:Y:S02]  /*2ba0*/  ISETP.LT.OR P1, PT, R0, 0x12, P1 ;  /* 0x000000120000780c */ /* 0x000fe40000f21670 */
[----:B------:R-:W-:Y:S02]  /*2bb0*/  FMNMX.FTZ R3, R76, R3, !PT ;  /* 0x000000034c037209 */ /* 0x000fe40007810000 */
[----:B------:R-:W-:-:S02]  /*2bc0*/  FSEL R35, R35, -INF , !P1 ;  /* 0xff80000023237808 */ /* 0x000fc40004800000 */
[----:B------:R-:W-:Y:S02]  /*2bd0*/  ISETP.GT.AND P1, PT, R4, 0x18, !P5 ;  /* 0x000000180400780c */ /* 0x000fe40006f24270 */
[----:B------:R-:W-:Y:S02]  /*2be0*/  FMNMX.FTZ R3, R36, R3, !PT ;  /* 0x0000000324037209 */ /* 0x000fe40007810000 */
[----:B------:R-:W-:Y:S02]  /*2bf0*/  ISETP.LT.OR P1, PT, R0, 0x19, P1 ;  /* 0x000000190000780c */ /* 0x000fe40000f21670 */
[----:B------:R-:W-:Y:S02]  /*2c00*/  FMNMX.FTZ R3, R78, R3, !PT ;  /* 0x000000034e037209 */ /* 0x000fe40007810000 */
[----:B------:R-:W-:Y:S02]  /*2c10*/  FSEL R38, R38, -INF , !P1 ;  /* 0xff80000026267808 */ /* 0x000fe40004800000 */
[----:B------:R-:W-:-:S02]  /*2c20*/  ISETP.NE.AND P1, PT, R73, RZ, PT ;  /* 0x000000ff4900720c */ /* 0x000fc40003f25270 */
[----:B------:R-:W-:Y:S02]  /*2c30*/  FMNMX.FTZ R3, R40, R3, !PT ;  /* 0x0000000328037209 */ /* 0x000fe40007810000 */
[----:B------:R-:W-:Y:S02]  /*2c40*/  ISETP.GT.AND P1, PT, R4, 0x19, !P1 ;  /* 0x000000190400780c */ /* 0x000fe40004f24270 */
[----:B------:R-:W-:Y:S02]  /*2c50*/  FMNMX.FTZ R3, R80, R3, !PT ;  /* 0x0000000350037209 */ /* 0x000fe40007810000 */
[----:B------:R-:W-:Y:S02]  /*2c60*/  ISETP.LT.OR P1, PT, R0, 0x1a, P1 ;  /* 0x0000001a0000780c */ /* 0x000fe40000f21670 */
[----:B------:R-:W-:Y:S02]  /*2c70*/  FMNMX.FTZ R3, R44, R3, !PT ;  /* 0x000000032c037209 */ /* 0x000fe40007810000 */
[----:B------:R-:W-:-:S02]  /*2c80*/  FSEL R39, R39, -INF , !P1 ;  /* 0xff80000027277808 */ /* 0x000fc40004800000 */
[----:B------:R-:W-:Y:S02]  /*2c90*/  ISETP.NE.AND P1, PT, R37, RZ, PT ;  /* 0x000000ff2500720c */ /* 0x000fe40003f25270 */
[----:B------:R-:W-:Y:S02]  /*2ca0*/  FMNMX.FTZ R3, R82, R3, !PT ;  /* 0x0000000352037209 */ /* 0x000fe40007810000 */
[----:B------:R-:W-:Y:S02]  /*2cb0*/  ISETP.GT.AND P1, PT, R4, 0x20, !P1 ;  /* 0x000000200400780c */ /* 0x000fe40004f24270 */
[----:B------:R-:W-:Y:S02]  /*2cc0*/  FMNMX.FTZ R3, R48, R3, !PT ;  /* 0x0000000330037209 */ /* 0x000fe40007810000 */
[----:B------:R-:W-:Y:S02]  /*2cd0*/  ISETP.LT.OR P1, PT, R0, 0x21, P1 ;  /* 0x000000210000780c */ /* 0x000fe40000f21670 */
[----:B------:R-:W-:-:S02]  /*2ce0*/  FMNMX.FTZ R3, R84, R3, !PT ;  /* 0x0000000354037209 */ /* 0x000fc40007810000 */
[----:B------:R-:W-:Y:S02]  /*2cf0*/  FSEL R42, R42, -INF , !P1 ;  /* 0xff8000002a2a7808 */ /* 0x000fe40004800000 */
[----:B------:R-:W-:Y:S02]  /*2d00*/  ISETP.NE.AND P1, PT, R75, RZ, PT ;  /* 0x000000ff4b00720c */ /* 0x000fe40003f25270 */
[----:B------:R-:W-:Y:S02]  /*2d10*/  FMNMX.FTZ R3, R52, R3, !PT ;  /* 0x0000000334037209 */ /* 0x000fe40007810000 */
[----:B------:R-:W-:Y:S02]  /*2d20*/  ISETP.GT.AND P1, PT, R4, 0x21, !P1 ;  /* 0x000000210400780c */ /* 0x000fe40004f24270 */
[----:B------:R-:W-:Y:S02]  /*2d30*/  FMNMX.FTZ R3, R86, R3, !PT ;  /* 0x0000000356037209 */ /* 0x000fe40007810000 */
[----:B------:R-:W-:-:S02]  /*2d40*/  ISETP.LT.OR P1, PT, R0, 0x22, P1 ;  /* 0x000000220000780c */ /* 0x000fc40000f21670 */
[----:B------:R-:W-:Y:S02]  /*2d50*/  FMNMX.FTZ R3, R56, R3, !PT ;  /* 0x0000000338037209 */ /* 0x000fe40007810000 */
[----:B------:R-:W-:Y:S02]  /*2d60*/  FSEL R43, R43, -INF , !P1 ;  /* 0xff8000002b2b7808 */ /* 0x000fe40004800000 */
[----:B------:R-:W-:Y:S02]  /*2d70*/  ISETP.NE.AND P1, PT, R41, RZ, PT ;  /* 0x000000ff2900720c */ /* 0x000fe40003f25270 */
[----:B------:R-:W-:Y:S02]  /*2d80*/  FMNMX.FTZ R3, R88, R3, !PT ;  /* 0x0000000358037209 */ /* 0x000fe40007810000 */
[----:B------:R-:W-:Y:S02]  /*2d90*/  ISETP.GT.AND P1, PT, R4, 0x28, !P1 ;  /* 0x000000280400780c */ /* 0x000fe40004f24270 */
[----:B------:R-:W-:-:S02]  /*2da0*/  FMNMX.FTZ R3, R60, R3, !PT ;  /* 0x000000033c037209 */ /* 0x000fc40007810000 */
[----:B------:R-:W-:Y:S02]  /*2db0*/  ISETP.LT.OR P1, PT, R0, 0x29, P1 ;  /* 0x000000290000780c */ /* 0x000fe40000f21670 */
[----:B------:R-:W-:Y:S02]  /*2dc0*/  FMNMX.FTZ R3, R90, R3, !PT ;  /* 0x000000035a037209 */ /* 0x000fe40007810000 */
[----:B------:R-:W-:Y:S02]  /*2dd0*/  FSEL R46, R46, -INF , !P1 ;  /* 0xff8000002e2e7808 */ /* 0x000fe40004800000 */
[----:B------:R-:W-:Y:S02]  /*2de0*/  ISETP.NE.AND P1, PT, R77, RZ, PT ;  /* 0x000000ff4d00720c */ /* 0x000fe40003f25270 */
[----:B------:R-:W-:Y:S02]  /*2df0*/  FMNMX.FTZ R3, R64, R3, !PT ;  /* 0x0000000340037209 */ /* 0x000fe40007810000 */
[----:B------:R-:W-:-:S02]  /*2e00*/  ISETP.GT.AND P1, PT, R4, 0x29, !P1 ;  /* 0x000000290400780c */ /* 0x000fc40004f24270 */
[----:B------:R-:W-:Y:S02]  /*2e10*/  FMNMX.FTZ R3, R92, R3, !PT ;  /* 0x000000035c037209 */ /* 0x000fe40007810000 */
[----:B------:R-:W-:Y:S02]  /*2e20*/  ISETP.LT.OR P1, PT, R0, 0x2a, P1 ;  /* 0x0000002a0000780c */ /* 0x000fe40000f21670 */
[----:B------:R-:W-:Y:S02]  /*2e30*/  FMNMX.FTZ R3, R68, R3, !PT ;  /* 0x0000000344037209 */ /* 0x000fe40007810000 */
[----:B------:R-:W-:Y:S02]  /*2e40*/  FSEL R47, R47, -INF , !P1 ;  /* 0xff8000002f2f7808 */ /* 0x000fe40004800000 */
[----:B------:R-:W-:Y:S02]  /*2e50*/  ISETP.NE.AND P1, PT, R45, RZ, PT ;  /* 0x000000ff2d00720c */ /* 0x000fe40003f25270 */
[----:B------:R-:W-:-:S02]  /*2e60*/  FMNMX.FTZ R10, R94, R3, !PT ;  /* 0x000000035e0a7209 */ /* 0x000fc40007810000 */
[----:B------:R-:W-:Y:S02]  /*2e70*/  ISETP.GT.AND P1, PT, R4, 0x30, !P1 ;  /* 0x000000300400780c */ /* 0x000fe40004f24270 */
[----:B------:R-:W-:Y:S01]  /*2e80*/  ISETP.NE.AND P2, PT, R53, RZ, PT ;  /* 0x000000ff3500720c */ /* 0x000fe20003f45270 */
[----:B------:R-:W2:Y:S01]  /*2e90*/  SHFL.BFLY PT, R3, R10, 0x2, 0x1f ;  /* 0x0c401f000a037f89 */ /* 0x000ea200000e0000 */
[----:B------:R-:W-:Y:S02]  /*2ea0*/  ISETP.LT.OR P1, PT, R0, 0x31, P1 ;  /* 0x000000310000780c */ /* 0x000fe40000f21670 */
[----:B------:R-:W-:Y:S02]  /*2eb0*/  ISETP.NE.AND P5, PT, R83, RZ, PT ;  /* 0x000000ff5300720c */ /* 0x000fe40003fa5270 */
[----:B------:R-:W-:Y:S02]  /*2ec0*/  FSEL R50, R50, -INF , !P1 ;  /* 0xff80000032327808 */ /* 0x000fe40004800000 */
[----:B------:R-:W-:-:S02]  /*2ed0*/  ISETP.NE.AND P1, PT, R79, RZ, PT ;  /* 0x000000ff4f00720c */ /* 0x000fc40003f25270 */
[C---:B------:R-:W-:Y:S02]  /*2ee0*/  ISETP.GT.AND P6, PT, R4.reuse, RZ, !P6 ;  /* 0x000000ff0400720c */ /* 0x040fe400077c4270 */
[----:B------:R-:W-:Y:S02]  /*2ef0*/  ISETP.GT.AND P1, PT, R4, 0x31, !P1 ;  /* 0x000000310400780c */ /* 0x000fe40004f24270 */
[C---:B------:R-:W-:Y:S02]  /*2f00*/  ISETP.LT.OR P6, PT, R0.reuse, 0x1, P6 ;  /* 0x000000010000780c */ /* 0x040fe400037c1670 */
[----:B------:R-:W-:Y:S02]  /*2f10*/  ISETP.LT.OR P1, PT, R0, 0x32, P1 ;  /* 0x000000320000780c */ /* 0x000fe40000f21670 */
[----:B------:R-:W-:Y:S02]  /*2f20*/  FSEL R26, R26, -INF , !P6 ;  /* 0xff8000001a1a7808 */ /* 0x000fe40007000000 */
[----:B------:R-:W-:-:S02]  /*2f30*/  FSEL R51, R51, -INF , !P1 ;  /* 0xff80000033337808 */ /* 0x000fc40004800000 */
[----:B------:R-:W-:Y:S02]  /*2f40*/  ISETP.NE.AND P1, PT, R49, RZ, PT ;  /* 0x000000ff3100720c */ /* 0x000fe40003f25270 */
[----:B------:R-:W-:Y:S02]  /*2f50*/  ISETP.NE.AND P6, PT, R85, RZ, PT ;  /* 0x000000ff5500720c */ /* 0x000fe40003fc5270 */
[----:B------:R-:W-:Y:S02]  /*2f60*/  ISETP.GT.AND P1, PT, R4, 0x38, !P1 ;  /* 0x000000380400780c */ /* 0x000fe40004f24270 */
[----:B--2---:R-:W-:Y:S02]  /*2f70*/  FMNMX.FTZ R14, R10, R3, !PT ;  /* 0x000000030a0e7209 */ /* 0x004fe40007810000 */
[----:B------:R-:W-:Y:S02]  /*2f80*/  ISETP.LT.OR P1, PT, R0, 0x39, P1 ;  /* 0x000000390000780c */ /* 0x000fe40000f21670 */
[----:B------:R-:W-:Y:S01]  /*2f90*/  ISETP.GT.AND P3, PT, R4, 0x51, !P3 ;  /* 0x000000510400780c */ /* 0x000fe20005f64270 */
[----:B------:R-:W2:Y:S01]  /*2fa0*/  SHFL.BFLY PT, R3, R14, 0x1, 0x1f ;  /* 0x0c201f000e037f89 */ /* 0x000ea200000e0000 */
[----:B------:R-:W-:-:S02]  /*2fb0*/  FSEL R54, R54, -INF , !P1 ;  /* 0xff80000036367808 */ /* 0x000fc40004800000 */
[----:B------:R-:W-:Y:S02]  /*2fc0*/  ISETP.NE.AND P1, PT, R81, RZ, PT ;  /* 0x000000ff5100720c */ /* 0x000fe40003f25270 */
[C---:B------:R-:W-:Y:S02]  /*2fd0*/  ISETP.GT.AND P4, PT, R4.reuse, 0x58, !P4 ;  /* 0x000000580400780c */ /* 0x040fe40006784270 */
[----:B------:R-:W-:Y:S02]  /*2fe0*/  ISETP.GT.AND P1, PT, R4, 0x39, !P1 ;  /* 0x000000390400780c */ /* 0x000fe40004f24270 */
[C---:B------:R-:W-:Y:S02]  /*2ff0*/  ISETP.LT.OR P3, PT, R0.reuse, 0x52, P3 ;  /* 0x000000520000780c */ /* 0x040fe40001f61670 */
[C---:B------:R-:W-:Y:S02]  /*3000*/  ISETP.LT.OR P1, PT, R0.reuse, 0x3a, P1 ;  /* 0x0000003a0000780c */ /* 0x040fe40000f21670 */
[----:B------:R-:W-:-:S02]  /*3010*/  ISETP.LT.OR P4, PT, R0, 0x59, P4 ;  /* 0x000000590000780c */ /* 0x000fc40002781670 */
[----:B------:R-:W-:Y:S02]  /*3020*/  FSEL R55, R55, -INF , !P1 ;  /* 0xff80000037377808 */ /* 0x000fe40004800000 */
[----:B------:R-:W-:Y:S02]  /*3030*/  ISETP.GT.AND P1, PT, R4, 0x40, !P2 ;  /* 0x000000400400780c */ /* 0x000fe40005724270 */
[----:B------:R-:W-:Y:S02]  /*3040*/  ISETP.NE.AND P2, PT, R61, RZ, PT ;  /* 0x000000ff3d00720c */ /* 0x000fe40003f45270 */
[----:B------:R-:W-:Y:S02]  /*3050*/  ISETP.LT.OR P1, PT, R0, 0x41, P1 ;  /* 0x000000410000780c */ /* 0x000fe40000f21670 */
[----:B------:R-:W-:Y:S02]  /*3060*/  ISETP.GT.AND P2, PT, R4, 0x50, !P2 ;  /* 0x000000500400780c */ /* 0x000fe40005744270 */
[----:B------:R-:W-:-:S02]  /*3070*/  FSEL R58, R58, -INF , !P1 ;  /* 0xff8000003a3a7808 */ /* 0x000fc40004800000 */
[----:B------:R-:W-:Y:S02]  /*3080*/  ISETP.GT.AND P1, PT, R4, 0x41, !P5 ;  /* 0x000000410400780c */ /* 0x000fe40006f24270 */
[----:B--2---:R-:W-:Y:S02]  /*3090*/  FMNMX.FTZ R3, R14, R3, !PT ;  /* 0x000000030e037209 */ /* 0x004fe40007810000 */
[----:B------:R-:W-:Y:S02]  /*30a0*/  ISETP.LT.OR P1, PT, R0, 0x42, P1 ;  /* 0x000000420000780c */ /* 0x000fe40000f21670 */
[----:B------:R-:W-:Y:S01]  /*30b0*/  ISETP.NE.AND P5, PT, R57, RZ, PT ;  /* 0x000000ff3900720c */ /* 0x000fe20003fa5270 */
[----:B------:R-:W-:Y:S01]  /*30c0*/  FMUL.FTZ R13, R3, UR10 ;  /* 0x0000000a030d7c20 */ /* 0x000fe20008410000 */
[----:B------:R-:W-:Y:S02]  /*30d0*/  FSEL R59, R59, -INF , !P1 ;  /* 0xff8000003b3b7808 */ /* 0x000fe40004800000 */
[----:B------:R-:W-:-:S02]  /*30e0*/  FSETP.NEU.FTZ.AND P1, PT, R3, -INF , PT ;  /* 0xff8000000300780b */ /* 0x000fc40003f3d000 */
[----:B------:R-:W-:Y:S02]  /*30f0*/  ISETP.LT.OR P2, PT, R0, 0x51, P2 ;  /* 0x000000510000780c */ /* 0x000fe40001741670 */
[----:B------:R-:W-:Y:S02]  /*3100*/  FSEL R15, R13, RZ, P1 ;  /* 0x000000ff0d0f7208 */ /* 0x000fe40000800000 */
[----:B------:R-:W-:Y:S02]  /*3110*/  FMNMX.FTZ R13, R26, R27, !PT ;  /* 0x0000001b1a0d7209 */ /* 0x000fe40007810000 */
[----:B------:R-:W-:Y:S01]  /*3120*/  ISETP.GT.AND P1, PT, R4, 0x48, !P5 ;  /* 0x000000480400780c */ /* 0x000fe20006f24270 */
[--C-:B------:R-:W-:Y:S01]  /*3130*/  FFMA.FTZ R14, R72, UR10, -R15.reuse ;  /* 0x0000000a480e7c23 */ /* 0x100fe2000801080f */
[----:B------:R-:W-:Y:S01]  /*3140*/  FMNMX.FTZ R10, R30, R13, !PT ;  /* 0x0000000d1e0a7209 */ /* 0x000fe20007810000 */
[--C-:B------:R-:W-:Y:S01]  /*3150*/  FFMA.FTZ R20, R20, UR10, -R15.reuse ;  /* 0x0000000a14147c23 */ /* 0x100fe2000801080f */
[----:B------:R-:W-:Y:S01]  /*3160*/  ISETP.LT.OR P1, PT, R0, 0x49, P1 ;  /* 0x000000490000780c */ /* 0x000fe20000f21670 */
[----:B------:R2:W-:Y:S01]  /*3170*/  MUFU.EX2 R21, R14 ;  /* 0x0000000e00157308 */ /* 0x0005e20000000800 */
[----:B------:R-:W-:Y:S01]  /*3180*/  FMNMX.FTZ R13, R31, R10, !PT ;  /* 0x0000000a1f0d7209 */ /* 0x000fe20007810000 */
[--C-:B------:R-:W-:Y:S01]  /*3190*/  FFMA.FTZ R25, R74, UR10, -R15.reuse ;  /* 0x0000000a4a197c23 */ /* 0x100fe2000801080f */
[----:B------:R-:W-:Y:S01]  /*31a0*/  FSEL R62, R62, -INF , !P1 ;  /* 0xff8000003e3e7808 */ /* 0x000fe20004800000 */
[----:B------:R-:W-:Y:S01]  /*31b0*/  FFMA.FTZ R33, R78, UR10, -R15 ;  /* 0x0000000a4e217c23 */ /* 0x000fe2000801080f */
[----:B------:R-:W-:-:S02]  /*31c0*/  FMNMX.FTZ R10, R34, R13, !PT ;  /* 0x0000000d220a7209 */ /* 0x000fc40007810000 */
[----:B------:R-:W-:Y:S01]  /*31d0*/  ISETP.GT.AND P1, PT, R4, 0x49, !P6 ;  /* 0x000000490400780c */ /* 0x000fe20007724270 */
[----:B------:R-:W3:Y:S01]  /*31e0*/  MUFU.EX2 R20, R20 ;  /* 0x0000001400147308 */ /* 0x000ee20000000800 */
[----:B------:R-:W-:Y:S01]  /*31f0*/  FMNMX.FTZ R13, R35, R10, !PT ;  /* 0x0000000a230d7209 */ /* 0x000fe20007810000 */
[--C-:B--2---:R-:W-:Y:S01]  /*3200*/  FFMA.FTZ R14, R76, UR10, -R15.reuse ;  /* 0x0000000a4c0e7c23 */ /* 0x104fe2000801080f */
[----:B------:R-:W-:Y:S01]  /*3210*/  ISETP.NE.AND P5, PT, R24, RZ, PT ;  /* 0x000000ff1800720c */ /* 0x000fe20003fa5270 */
[--C-:B------:R-:W-:Y:S01]  /*3220*/  FFMA.FTZ R24, R28, UR10, -R15.reuse ;  /* 0x0000000a1c187c23 */ /* 0x100fe2000801080f */
[----:B------:R-:W-:Y:S01]  /*3230*/  FMNMX.FTZ R10, R38, R13, !PT ;  /* 0x0000000d260a7209 */ /* 0x000fe20007810000 */
[--C-:B------:R-:W-:Y:S01]  /*3240*/  FFMA.FTZ R28, R32, UR10, -R15.reuse ;  /* 0x0000000a201c7c23 */ /* 0x100fe2000801080f */
[----:B------:R-:W-:Y:S01]  /*3250*/  ISETP.LT.OR P1, PT, R0, 0x4a, P1 ;  /* 0x0000004a0000780c */ /* 0x000fe20000f21670 */
[----:B------:R2:W-:Y:S01]  /*3260*/  MUFU.EX2 R29, R14 ;  /* 0x0000000e001d7308 */ /* 0x0005e20000000800 */
[----:B------:R-:W-:Y:S01]  /*3270*/  FMNMX.FTZ R13, R39, R10, !PT ;  /* 0x0000000a270d7209 */ /* 0x000fe20007810000 */
[--C-:B------:R-:W-:Y:S01]  /*3280*/  FFMA.FTZ R32, R36, UR10, -R15.reuse ;  /* 0x0000000a24207c23 */ /* 0x100fe2000801080f */
[----:B------:R-:W-:Y:S01]  /*3290*/  ISETP.GT.AND P5, PT, R4, 0x59, !P5 ;  /* 0x000000590400780c */ /* 0x000fe20006fa4270 */
[--C-:B------:R-:W-:Y:S01]  /*32a0*/  FFMA.FTZ R36, R48, UR10, -R15.reuse ;  /* 0x0000000a30247c23 */ /* 0x100fe2000801080f */
[----:B------:R-:W-:Y:S01]  /*32b0*/  FMNMX.FTZ R10, R42, R13, !PT ;  /* 0x0000000d2a0a7209 */ /* 0x000fe20007810000 */
[--C-:B------:R-:W-:Y:S01]  /*32c0*/  FFMA.FTZ R48, R56, UR10, -R15.reuse ;  /* 0x0000000a38307c23 */ /* 0x100fe2000801080f */
[----:B------:R-:W-:Y:S01]  /*32d0*/  FSEL R63, R63, -INF , !P1 ;  /* 0xff8000003f3f7808 */ /* 0x000fe20004800000 */
[----:B------:R-:W-:Y:S01]  /*32e0*/  MUFU.EX2 R24, R24 ;  /* 0x0000001800187308 */ /* 0x000fe20000000800 */
[----:B------:R-:W-:Y:S01]  /*32f0*/  FMNMX.FTZ R13, R43, R10, !PT ;  /* 0x0000000a2b0d7209 */ /* 0x000fe20007810000 */
[--C-:B--2---:R-:W-:Y:S01]  /*3300*/  FFMA.FTZ R14, R80, UR10, -R15.reuse ;  /* 0x0000000a500e7c23 */ /* 0x104fe2000801080f */
[----:B------:R-:W-:Y:S01]  /*3310*/  FSEL R66, R66, -INF , !P2 ;  /* 0xff80000042427808 */ /* 0x000fe20005000000 */
[----:B------:R-:W-:Y:S01]  /*3320*/  FFMA.FTZ R56, R92, UR10, -R15 ;  /* 0x0000000a5c387c23 */ /* 0x000fe2000801080f */
[----:B------:R-:W-:-:S02]  /*3330*/  FMNMX.FTZ R10, R46, R13, !PT ;  /* 0x0000000d2e0a7209 */ /* 0x000fc40007810000 */
[----:B------:R-:W-:Y:S01]  /*3340*/  FSEL R67, R67, -INF , !P3 ;  /* 0xff80000043437808 */ /* 0x000fe20005800000 */
[----:B------:R2:W-:Y:S01]  /*3350*/  MUFU.EX2 R37, R14 ;  /* 0x0000000e00257308 */ /* 0x0005e20000000800 */
[----:B------:R-:W-:Y:S02]  /*3360*/  FMNMX.FTZ R13, R47, R10, !PT ;  /* 0x0000000a2f0d7209 */ /* 0x000fe40007810000 */
[----:B------:R-:W-:Y:S02]  /*3370*/  ISETP.LT.OR P5, PT, R0, 0x5a, P5 ;  /* 0x0000005a0000780c */ /* 0x000fe40002fa1670 */
[----:B------:R-:W-:Y:S02]  /*3380*/  FMNMX.FTZ R10, R50, R13, !PT ;  /* 0x0000000d320a7209 */ /* 0x000fe40007810000 */
[----:B------:R-:W-:Y:S01]  /*3390*/  FSEL R70, R70, -INF , !P4 ;  /* 0xff80000046467808 */ /* 0x000fe20006000000 */
[----:B------:R-:W4:Y:S01]  /*33a0*/  MUFU.EX2 R25, R25 ;  /* 0x0000001900197308 */ /* 0x000f220000000800 */
[----:B------:R-:W-:Y:S01]  /*33b0*/  FMNMX.FTZ R13, R51, R10, !PT ;  /* 0x0000000a330d7209 */ /* 0x000fe20007810000 */
[----:B--2---:R-:W-:Y:S01]  /*33c0*/  FFMA.FTZ R14, R84, UR10, -R15 ;  /* 0x0000000a540e7c23 */ /* 0x004fe2000801080f */
[----:B------:R-:W-:-:S02]  /*33d0*/  FSEL R71, R71, -INF , !P5 ;  /* 0xff80000047477808 */ /* 0x000fc40006800000 */
[----:B------:R-:W-:Y:S02]  /*33e0*/  FMNMX.FTZ R10, R54, R13, !PT ;  /* 0x0000000d360a7209 */ /* 0x000fe40007810000 */
[----:B---3--:R-:W-:Y:S01]  /*33f0*/  F2FP.BF16.F32.PACK_AB R152, R21, R20 ;  /* 0x000000141598723e */ /* 0x008fe200000010ff */
[----:B------:R2:W-:Y:S01]  /*3400*/  MUFU.EX2 R45, R14 ;  /* 0x0000000e002d7308 */ /* 0x0005e20000000800 */
[----:B------:R-:W-:-:S04]  /*3410*/  FMNMX.FTZ R13, R55, R10, !PT ;  /* 0x0000000a370d7209 */ /* 0x000fc80007810000 */
[----:B------:R-:W-:-:S03]  /*3420*/  FMNMX.FTZ R10, R58, R13, !PT ;  /* 0x0000000d3a0a7209 */ /* 0x000fc60007810000 */
[----:B------:R-:W3:Y:S01]  /*3430*/  MUFU.EX2 R28, R28 ;  /* 0x0000001c001c7308 */ /* 0x000ee20000000800 */
[----:B------:R-:W-:Y:S01]  /*3440*/  FMNMX.FTZ R13, R59, R10, !PT ;  /* 0x0000000a3b0d7209 */ /* 0x000fe20007810000 */
[--C-:B------:R-:W-:Y:S01]  /*3450*/  FFMA.FTZ R10, R40, UR10, -R15.reuse ;  /* 0x0000000a280a7c23 */ /* 0x100fe2000801080f */
[--C-:B------:R-:W-:Y:S01]  /*3460*/  FFMA.FTZ R40, R52, UR10, -R15.reuse ;  /* 0x0000000a34287c23 */ /* 0x100fe2000801080f */
[--C-:B--2---:R-:W-:Y:S01]  /*3470*/  FFMA.FTZ R14, R60, UR10, -R15.reuse ;  /* 0x0000000a3c0e7c23 */ /* 0x104fe2000801080f */
[----:B------:R-:W-:Y:S01]  /*3480*/  FMNMX.FTZ R4, R62, R13, !PT ;  /* 0x0000000d3e047209 */ /* 0x000fe20007810000 */
[----:B------:R-:W-:Y:S01]  /*3490*/  FFMA.FTZ R52, R90, UR10, -R15 ;  /* 0x0000000a5a347c23 */ /* 0x000fe2000801080f */
[----:B----4-:R-:W-:Y:S01]  /*34a0*/  F2FP.BF16.F32.PACK_AB R154, R25, R24 ;  /* 0x00000018199a723e */ /* 0x010fe200000010ff */
[----:B------:R2:W-:Y:S01]  /*34b0*/  MUFU.EX2 R160, R10 ;  /* 0x0000000a00a07308 */ /* 0x0005e20000000800 */
[----:B------:R-:W-:-:S04]  /*34c0*/  FMNMX.FTZ R13, R63, R4, !PT ;  /* 0x000000043f0d7209 */ /* 0x000fc80007810000 */
[----:B------:R-:W-:-:S03]  /*34d0*/  FMNMX.FTZ R4, R66, R13, !PT ;  /* 0x0000000d42047209 */ /* 0x000fc60007810000 */
[----:B------:R-:W-:Y:S01]  /*34e0*/  MUFU.EX2 R57, R52 ;  /* 0x0000003400397308 */ /* 0x000fe20000000800 */
[----:B------:R-:W-:Y:S01]  /*34f0*/  FMNMX.FTZ R13, R67, R4, !PT ;  /* 0x00000004430d7209 */ /* 0x000fe20007810000 */
[--C-:B--2---:R-:W-:Y:S01]  /*3500*/  FFMA.FTZ R10, R82, UR10, -R15.reuse ;  /* 0x0000000a520a7c23 */ /* 0x104fe2000801080f */
[--C-:B------:R-:W-:Y:S01]  /*3510*/  FFMA.FTZ R4, R44, UR10, -R15.reuse ;  /* 0x0000000a2c047c23 */ /* 0x100fe2000801080f */
[----:B------:R-:W-:Y:S01]  /*3520*/  FFMA.FTZ R44, R86, UR10, -R15 ;  /* 0x0000000a562c7c23 */ /* 0x000fe2000801080f */
[----:B------:R-:W-:Y:S02]  /*3530*/  FMNMX.FTZ R0, R70, R13, !PT ;  /* 0x0000000d46007209 */ /* 0x000fe40007810000 */
[----:B---3--:R-:W-:Y:S01]  /*3540*/  F2FP.BF16.F32.PACK_AB R156, R29, R28 ;  /* 0x0000001c1d9c723e */ /* 0x008fe200000010ff */
[----:B------:R-:W-:Y:S01]  /*3550*/  MUFU.EX2 R41, R10 ;  /* 0x0000000a00297308 */ /* 0x000fe20000000800 */
[----:B------:R-:W-:-:S05]  /*3560*/  FMNMX.FTZ R0, R71, R0, !PT ;  /* 0x0000000047007209 */ /* 0x000fca0007810000 */
[----:B------:R-:W2:Y:S02]  /*3570*/  SHFL.BFLY PT, R13, R0, 0x2, 0x1f ;  /* 0x0c401f00000d7f89 */ /* 0x000ea400000e0000 */
[----:B------:R3:W-:Y:S08]  /*3580*/  MUFU.EX2 R49, R44 ;  /* 0x0000002c00317308 */ /* 0x0007f00000000800 */
[----:B------:R-:W-:Y:S01]  /*3590*/  MUFU.EX2 R32, R32 ;  /* 0x0000002000207308 */ /* 0x000fe20000000800 */
[----:B---3--:R-:W-:-:S07]  /*35a0*/  FFMA.FTZ R44, R64, UR10, -R15 ;  /* 0x0000000a402c7c23 */ /* 0x008fce000801080f */
[----:B------:R-:W3:Y:S01]  /*35b0*/  MUFU.EX2 R33, R33 ;  /* 0x0000002100217308 */ /* 0x000ee20000000800 */
[----:B--2---:R-:W-:Y:S01]  /*35c0*/  FMNMX.FTZ R13, R0, R13, !PT ;  /* 0x0000000d000d7209 */ /* 0x004fe20007810000 */
[----:B------:R-:W-:-:S06]  /*35d0*/  FFMA.FTZ R0, R88, UR10, -R15 ;  /* 0x0000000a58007c23 */ /* 0x000fcc000801080f */
[----:B------:R-:W2:Y:S01]  /*35e0*/  MUFU.EX2 R4, R4 ;  /* 0x0000000400047308 */ /* 0x000ea20000000800 */
[----:B------:R-:W4:Y:S07]  /*35f0*/  SHFL.BFLY PT, R10, R13, 0x1, 0x1f ;  /* 0x0c201f000d0a7f89 */ /* 0x000f2e00000e0000 */
[----:B------:R5:W-:Y:S01]  /*3600*/  MUFU.EX2 R53, R0 ;  /* 0x0000000000357308 */ /* 0x000be20000000800 */
[----:B---3--:R-:W-:-:S07]  /*3610*/  F2FP.BF16.F32.PACK_AB R158, R33, R32 ;  /* 0x00000020219e723e */ /* 0x008fce00000010ff */
[----:B------:R-:W-:Y:S01]  /*3620*/  MUFU.EX2 R61, R56 ;  /* 0x00000038003d7308 */ /* 0x000fe20000000800 */
[----:B--2---:R-:W-:-:S07]  /*3630*/  F2FP.BF16.F32.PACK_AB R162, R41, R4 ;  /* 0x0000000429a2723e */ /* 0x004fce00000010ff */
[----:B------:R-:W-:Y:S01]  /*3640*/  MUFU.EX2 R36, R36 ;  /* 0x0000002400247308 */ /* 0x000fe20000000800 */
[----:B----4-:R-:W-:Y:S01]  /*3650*/  FMNMX.FTZ R10, R13, R10, !PT ;  /* 0x0000000a0d0a7209 */ /* 0x010fe20007810000 */
[--C-:B------:R-:W-:Y:S01]  /*3660*/  FFMA.FTZ R13, R68, UR10, -R15.reuse ;  /* 0x0000000a440d7c23 */ /* 0x100fe2000801080f */
[----:B------:R-:W-:Y:S02]  /*3670*/  FFMA.FTZ R15, R94, UR10, -R15 ;  /* 0x0000000a5e0f7c23 */ /* 0x000fe4000801080f */
[C---:B------:R-:W-:Y:S01]  /*3680*/  FSETP.NEU.FTZ.AND P1, PT, R10.reuse, -INF , PT ;  /* 0xff8000000a00780b */ /* 0x040fe20003f3d000 */
[----:B-----5:R-:W-:Y:S02]  /*3690*/  FMUL.FTZ R0, R10, UR10 ;  /* 0x0000000a0a007c20 */ /* 0x020fe40008410000 */
[----:B------:R2:W-:Y:S03]  /*36a0*/  MUFU.EX2 R174, R15 ;  /* 0x0000000f00ae7308 */ /* 0x0005e60000000800 */
[----:B------:R-:W-:-:S05]  /*36b0*/  FSEL R0, R0, RZ, P1 ;  /* 0x000000ff00007208 */ /* 0x000fca0000800000 */
[----:B------:R-:W-:Y:S01]  /*36c0*/  MUFU.EX2 R40, R40 ;  /* 0x0000002800287308 */ /* 0x000fe20000000800 */
[--C-:B------:R-:W-:Y:S01]  /*36d0*/  FFMA.FTZ R26, R26, UR10, -R0.reuse ;  /* 0x0000000a1a1a7c23 */ /* 0x100fe20008010800 */
[--C-:B------:R-:W-:Y:S01]  /*36e0*/  FFMA.FTZ R27, R27, UR10, -R0.reuse ;  /* 0x0000000a1b1b7c23 */ /* 0x100fe20008010800 */
[--C-:B------:R-:W-:Y:S01]  /*36f0*/  FFMA.FTZ R30, R30, UR10, -R0.reuse ;  /* 0x0000000a1e1e7c23 */ /* 0x100fe20008010800 */
[--C-:B------:R-:W-:Y:S01]  /*3700*/  FFMA.FTZ R31, R31, UR10, -R0.reuse ;  /* 0x0000000a1f1f7c23 */ /* 0x100fe20008010800 */
[----:B--2---:R-:W-:Y:S01]  /*3710*/  FADD.FTZ R15, R20, R21 ;  /* 0x00000015140f7221 */ /* 0x004fe20000010000 */
        /* <DEDUP_REMOVED lines=25> */
[--C-:B------:R-:W-:Y:S01]  /*38b0*/  FFMA.FTZ R66, R66, UR10, -R0.reuse ;  /* 0x0000000a42427c23 */ /* 0x100fe20008010800 */
[----:B------:R-:W4:Y:S01]  /*38c0*/  MUFU.EX2 R31, R31 ;  /* 0x0000001f001f7308 */ /* 0x000f220000000800 */
[----:B--2---:R-:W-:Y:S01]  /*38d0*/  FADD.FTZ R15, R26, R27 ;  /* 0x0000001b1a0f7221 */ /* 0x004fe20000010000 */
[----:B------:R-:W-:Y:S01]  /*38e0*/  FADD.FTZ R56, R160, R65 ;  /* 0x00000041a0387221 */ /* 0x000fe20000010000 */
[--C-:B------:R-:W-:Y:S01]  /*38f0*/  FFMA.FTZ R67, R67, UR10, -R0.reuse ;  /* 0x0000000a43437c23 */ /* 0x100fe20008010800 */
[--C-:B------:R-:W-:Y:S01]  /*3900*/  FFMA.FTZ R70, R70, UR10, -R0.reuse ;  /* 0x0000000a46467c23 */ /* 0x100fe20008010800 */
[----:B------:R-:W-:Y:S01]  /*3910*/  FFMA.FTZ R0, R71, UR10, -R0 ;  /* 0x0000000a47007c23 */ /* 0x000fe20008010800 */
[C---:B------:R-:W-:Y:S01]  /*3920*/  FADD.FTZ R65, R37.reuse, R56 ;  /* 0x0000003825417221 */ /* 0x040fe20000010000 */
[----:B------:R-:W-:Y:S01]  /*3930*/  F2FP.BF16.F32.PACK_AB R160, R37, R160 ;  /* 0x000000a025a0723e */ /* 0x000fe200000010ff */
[----:B------:R-:W2:Y:S01]  /*3940*/  MUFU.EX2 R34, R34 ;  /* 0x0000002200227308 */ /* 0x000ea20000000800 */
[----:B---3--:R-:W-:Y:S01]  /*3950*/  FADD.FTZ R52, R30, R15 ;  /* 0x0000000f1e347221 */ /* 0x008fe20000010000 */
[----:B------:R-:W-:Y:S01]  /*3960*/  FADD.FTZ R56, R4, R65 ;  /* 0x0000004104387221 */ /* 0x000fe20000010000 */
[----:B------:R-:W-:-:S02]  /*3970*/  F2FP.BF16.F32.PACK_AB R164, R45, R36 ;  /* 0x000000242da4723e */ /* 0x000fc400000010ff */
[----:B------:R-:W-:Y:S01]  /*3980*/  F2FP.BF16.F32.PACK_AB R166, R49, R40 ;  /* 0x0000002831a6723e */ /* 0x000fe200000010ff */
[----:B------:R-:W-:Y:S01]  /*3990*/  FADD.FTZ R65, R41, R56 ;  /* 0x0000003829417221 */ /* 0x000fe20000010000 */
[----:B------:R-:W-:Y:S01]  /*39a0*/  F2FP.BF16.F32.PACK_AB R153, R27, R26 ;  /* 0x0000001a1b99723e */ /* 0x000fe200000010ff */
[----:B------:R-:W3:Y:S01]  /*39b0*/  MUFU.EX2 R35, R35 ;  /* 0x0000002300237308 */ /* 0x000ee20000000800 */
[C---:B----4-:R-:W-:Y:S01]  /*39c0*/  FADD.FTZ R15, R31.reuse, R52 ;  /* 0x000000341f0f7221 */ /* 0x050fe20000010000 */
[----:B------:R-:W-:Y:S01]  /*39d0*/  FADD.FTZ R56, R36, R65 ;  /* 0x0000004124387221 */ /* 0x000fe20000010000 */
[----:B------:R-:W-:-:S03]  /*39e0*/  F2FP.BF16.F32.PACK_AB R155, R31, R30 ;  /* 0x0000001e1f9b723e */ /* 0x000fc600000010ff */
[----:B------:R-:W-:Y:S02]  /*39f0*/  FADD.FTZ R65, R45, R56 ;  /* 0x000000382d417221 */ /* 0x000fe40000010000 */
[----:B------:R-:W4:Y:S01]  /*3a00*/  MUFU.EX2 R38, R38 ;  /* 0x0000002600267308 */ /* 0x000f220000000800 */
[----:B--2---:R-:W-:Y:S01]  /*3a10*/  FADD.FTZ R52, R34, R15 ;  /* 0x0000000f22347221 */ /* 0x004fe20000010000 */
[----:B------:R-:W-:-:S04]  /*3a20*/  FADD.FTZ R56, R40, R65 ;  /* 0x0000004128387221 */ /* 0x000fc80000010000 */
[----:B------:R-:W-:Y:S02]  /*3a30*/  FADD.FTZ R65, R49, R56 ;  /* 0x0000003831417221 */ /* 0x000fe40000010000 */
[----:B------:R-:W2:Y:S01]  /*3a40*/  MUFU.EX2 R39, R39 ;  /* 0x0000002700277308 */ /* 0x000ea20000000800 */
[C---:B---3--:R-:W-:Y:S01]  /*3a50*/  FADD.FTZ R15, R35.reuse, R52 ;  /* 0x00000034230f7221 */ /* 0x048fe20000010000 */
[----:B------:R-:W-:-:S06]  /*3a60*/  F2FP.BF16.F32.PACK_AB R157, R35, R34 ;  /* 0x00000022239d723e */ /* 0x000fcc00000010ff */
[----:B------:R-:W3:Y:S01]  /*3a70*/  MUFU.EX2 R42, R42 ;  /* 0x0000002a002a7308 */ /* 0x000ee20000000800 */
[----:B----4-:R-:W-:-:S07]  /*3a80*/  FADD.FTZ R52, R38, R15 ;  /* 0x0000000f26347221 */ /* 0x010fce0000010000 */
[----:B------:R-:W4:Y:S01]  /*3a90*/  MUFU.EX2 R43, R43 ;  /* 0x0000002b002b7308 */ /* 0x000f220000000800 */
[C---:B--2---:R-:W-:Y:S01]  /*3aa0*/  FADD.FTZ R15, R39.reuse, R52 ;  /* 0x00000034270f7221 */ /* 0x044fe20000010000 */
[----:B------:R-:W-:-:S06]  /*3ab0*/  F2FP.BF16.F32.PACK_AB R159, R39, R38 ;  /* 0x00000026279f723e */ /* 0x000fcc00000010ff */
[----:B------:R-:W2:Y:S01]  /*3ac0*/  MUFU.EX2 R46, R46 ;  /* 0x0000002e002e7308 */ /* 0x000ea20000000800 */
[----:B---3--:R-:W-:-:S07]  /*3ad0*/  FADD.FTZ R52, R42, R15 ;  /* 0x0000000f2a347221 */ /* 0x008fce0000010000 */
[----:B------:R-:W3:Y:S01]  /*3ae0*/  MUFU.EX2 R47, R47 ;  /* 0x0000002f002f7308 */ /* 0x000ee20000000800 */
[C---:B----4-:R-:W-:Y:S01]  /*3af0*/  FADD.FTZ R15, R43.reuse, R52 ;  /* 0x000000342b0f7221 */ /* 0x050fe20000010000 */
[----:B------:R-:W-:-:S06]  /*3b00*/  F2FP.BF16.F32.PACK_AB R161, R43, R42 ;  /* 0x0000002a2ba1723e */ /* 0x000fcc00000010ff */
[----:B------:R-:W4:Y:S01]  /*3b10*/  MUFU.EX2 R50, R50 ;  /* 0x0000003200327308 */ /* 0x000f220000000800 */
[----:B--2---:R-:W-:-:S07]  /*3b20*/  FADD.FTZ R52, R46, R15 ;  /* 0x0000000f2e347221 */ /* 0x004fce0000010000 */
        /* <DEDUP_REMOVED lines=9> */
[----:B---3--:R-:W-:Y:S01]  /*3bc0*/  FADD.FTZ R52, R48, R65 ;  /* 0x0000004130347221 */ /* 0x008fe20000010000 */
[----:B------:R-:W-:-:S03]  /*3bd0*/  F2FP.BF16.F32.PACK_AB R168, R53, R48 ;  /* 0x0000003035a8723e */ /* 0x000fc600000010ff */
[----:B------:R-:W-:-:S03]  /*3be0*/  FADD.FTZ R21, R53, R52 ;  /* 0x0000003435157221 */ /* 0x000fc60000010000 */
        /* <DEDUP_REMOVED lines=24> */
[----:B---3--:R-:W-:-:S04]  /*3d70*/  FADD.FTZ R21, R13, R20 ;  /* 0x000000140d157221 */ /* 0x008fc80000010000 */
[C---:B------:R-:W-:Y:S01]  /*3d80*/  FADD.FTZ R4, R174.reuse, R21 ;  /* 0x00000015ae047221 */ /* 0x040fe20000010000 */
[----:B------:R-:W-:Y:S02]  /*3d90*/  F2FP.BF16.F32.PACK_AB R174, R174, R13 ;  /* 0x0000000daeae723e */ /* 0x000fe400000010ff */
[----:B------:R-:W3:Y:S01]  /*3da0*/  MUFU.EX2 R70, R70 ;  /* 0x0000004600467308 */ /* 0x000ee20000000800 */
[----:B----4-:R-:W-:-:S07]  /*3db0*/  FADD.FTZ R14, R66, R15 ;  /* 0x0000000f420e7221 */ /* 0x010fce0000010000 */
[----:B------:R3:W4:Y:S01]  /*3dc0*/  MUFU.EX2 R175, R0 ;  /* 0x0000000000af7308 */ /* 0x0007220000000800 */
[C---:B--2---:R-:W-:Y:S01]  /*3dd0*/  FADD.FTZ R13, R67.reuse, R14 ;  /* 0x0000000e430d7221 */ /* 0x044fe20000010000 */
[----:B------:R-:W-:-:S03]  /*3de0*/  F2FP.BF16.F32.PACK_AB R173, R67, R66 ;  /* 0x0000004243ad723e */ /* 0x000fc600000010ff */
[----:B---3--:R-:W-:-:S04]  /*3df0*/  FADD.FTZ R0, R70, R13 ;  /* 0x0000000d46007221 */ /* 0x008fc80000010000 */
[C---:B----4-:R-:W-:Y:S01]  /*3e00*/  FADD.FTZ R0, R175.reuse, R0 ;  /* 0x00000000af007221 */ /* 0x050fe20000010000 */
[----:B------:R-:W-:Y:S01]  /*3e10*/  F2FP.BF16.F32.PACK_AB R175, R175, R70 ;  /* 0x00000046afaf723e */ /* 0x000fe200000010ff */
[----:B------:R-:W-:Y:S06]  /*3e20*/  @!P0 BRA `(.L_x_1322) ;  /* 0x0000000000048947 */ /* 0x000fec0003800000 */
[----:B------:R-:W-:Y:S01]  /*3e30*/  BPT.TRAP 0x1 ;  /* 0x000000040000795c */ /* 0x000fe20000300000 */
.L_x_1322:
[----:B------:R2:W3:Y:S01]  /*3e40*/  SYNCS.PHASECHK.TRANS64.TRYWAIT P1, [UR21+0x22850], R11 ;  /* 0x0228500bff0075a7 */ /* 0x0004e20008020155 */
[----:B------:R-:W-:Y:S05]  /*3e50*/  @!P0 BRA `(.L_x_1323) ;  /* 0x0000000000048947 */ /* 0x000fea0003800000 */
[----:B------:R-:W-:Y:S01]  /*3e60*/  BPT.TRAP 0x1 ;  /* 0x000000040000795c */ /* 0x000fe20000300000 */
.L_x_1323:
[----:B---3--:R-:W-:Y:S05]  /*3e70*/  @P1 BRA `(.L_x_1324) ;  /* 0x0000000000081947 */ /* 0x008fea0003800000 */
[----:B------:R-:W3:Y:S02]  /*3e80*/  SYNCS.PHASECHK.TRANS64.TRYWAIT P1, [UR21+0x22850], R11 ;  /* 0x0228500bff0075a7 */ /* 0x000ee40008020155 */
[----:B---3--:R-:W-:Y:S05]  /*3e90*/  @!P1 BRA `(.L_x_1325) ;  /* 0x000000d8000c9947 */ /* 0x008fea0003800000 */
.L_x_1324:
[----:B------:R4:W-:Y:S01]  /*3ea0*/  BAR.SYNC.DEFER_BLOCKING R9, 0x100 ;  /* 0x000400090000751d */ /* 0x0009e20000010000 */
[----:B------:R-:W-:-:S04]  /*3eb0*/  UIADD3 UR6, UR46, 0x400, URZ ;  /* 0x000004002e067890 */ /* 0x000fc8000fffe03f */
[----:B------:R-:W-:Y:S01]  /*3ec0*/  USHF.R.U32.HI UR6, URZ, 0x4, UR6 ;  /* 0x000000043f067899 */ /* 0x000fe20008011606 */
[----:B------:R-:W-:Y:S01]  /*3ed0*/  UMOV UR7, 0x40000040 ;  /* 0x4000004000077882 */ /* 0x000fe20000000000 */
[----:B------:R-:W5:Y:S02]  /*3ee0*/  S2R R13, SR_TID.X ;  /* 0x00000000000d7919 */ /* 0x000f640000002100 */
[----:B------:R-:W-:Y:S01]  /*3ef0*/  ULOP3.LUT UR6, UR6, 0x3fff, URZ, 0xc0, !UPT ;  /* 0x00003fff06067892 */ /* 0x000fe2000f8ec03f */
[----:B----4-:R-:W-:-:S03]  /*3f00*/  IMAD.IADD R9, R17, 0x1, -R12 ;  /* 0x0000000111097824 */ /* 0x010fc600078e0a0c */
[----:B------:R-:W-:Y:S01]  /*3f10*/  ULOP3.LUT UR21, UR6, 0x3000000, URZ, 0xfc, !UPT ;  /* 0x0300000006157892 */ /* 0x000fe2000f8efc3f */
[----:B------:R-:W-:-:S03]  /*3f20*/  VIADD R12, R9, UR42 ;  /* 0x0000002a090c7c36 */ /* 0x000fc60008000000 */
[----:B------:R-:W-:Y:S01]  /*3f30*/  UIMAD UR11, UR39, 0xc00, UR21 ;  /* 0x00000c00270b78a4 */ /* 0x000fe2000f8e0215 */
[----:B------:R-:W-:-:S06]  /*3f40*/  WARPGROUP.ARRIVE ;  /* 0x00000000000079c5 */ /* 0x000fcc0000000000 */
[----:B------:R-:W-:Y:S02]  /*3f50*/  UMOV UR6, UR11 ;  /* 0x0000000b00067c82 */ /* 0x000fe40008000000 */
[----:B------:R-:W-:Y:S01]  /*3f60*/  HGMMA.64x256x16.F32.BF16 R24, R152, gdesc[UR4].tnspB, RZ, !UPT, gsb0 ;  /* 0x43e0000498187df0 */ /* 0x000fe2000c0018ff */
[----:B------:R-:W-:Y:S01]  /*3f70*/  UIADD3 UR6, UR11, 0x80, URZ ;  /* 0x000000800b067890 */ /* 0x000fe2000fffe03f */
[----:B------:R-:W-:Y:S01]  /*3f80*/  UMOV UR7, 0x40000040 ;  /* 0x4000004000077882 */ /* 0x000fe20000000000 */
[----:B-----5:R-:W-:-:S13]  /*3f90*/  LOP3.LUT P1, RZ, R13, 0x7f, RZ, 0xc0, !PT ;  /* 0x0000007f0dff7812 */ /* 0x020fda000782c0ff */
[----:B---3--:R-:W-:-:S05]  /*3fa0*/  @!P1 VIADD R8, R8, 0x22860 ;  /* 0x0002286008089836 */ /* 0x008fca0000000000 */
[----:B------:R-:W-:Y:S01]  /*3fb0*/  @!P1 PRMT R8, RZ, 0x654, R8 ;  /* 0x00000654ff089816 */ /* 0x000fe20000000008 */
[----:B------:R-:W-:Y:S02]  /*3fc0*/  WARPGROUP.DEPBAR.LE gsb0, 0x0 ;  /* 0x00008000000079c5 */ /* 0x000fe40000010000 */
        /* <DEDUP_REMOVED lines=26> */
[----:B------:R-:W-:-:S13]  /*4170*/  R2UR UR6, R12 ;  /* 0x000000000c0672ca */ /* 0x000fda00000e0000 */
[----:B------:R-:W-:Y:S01]  /*4180*/  UIADD3 UR14, UR6, UR14, URZ ;  /* 0x0000000e060e7290 */ /* 0x000fe2000fffe03f */
[----:B------:R-:W-:Y:S02]  /*4190*/  WARPGROUP.DEPBAR.LE gsb0, 0x0 ;  /* 0x00008000000079c5 */ /* 0x000fe40000010000 */
[----:B------:R3:W-:Y:S01]  /*41a0*/  @!P1 SYNCS.ARRIVE.TRANS64.RED.A1T0 RZ, [R8+URZ], RZ ;  /* 0x000000ff08ff99a7 */ /* 0x0007e2000810043f */
[----:B------:R-:W-:Y:S01]  /*41b0*/  PLOP3.LUT P1, PT, PT, PT, UP0, 0x40, 0x0 ;  /* 0x000000000000781c */ /* 0x000fe20003f2e808 */
[----:B---3--:R-:W-:-:S12]  /*41c0*/  VIADD R8, R176, 0xfffffffe ;  /* 0xfffffffeb0087836 */ /* 0x008fd80000000000 */
[----:B------:R-:W-:Y:S05]  /*41d0*/  @P1 BRA `(.L_x_1326) ;  /* 0x0000000000481947 */ /* 0x000fea0003800000 */
[C---:B------:R-:W-:Y:S01]  /*41e0*/  ISETP.GT.AND P1, PT, R12.reuse, RZ, PT ;  /* 0x000000ff0c00720c */ /* 0x040fe20003f24270 */
[----:B-12---:R-:W-:-:S05]  /*41f0*/  VIADD R11, R12, 0xffffffff ;  /* 0xffffffff0c0b7836 */ /* 0x006fca0000000000 */
[----:B------:R-:W-:-:S07]  /*4200*/  R2UR UR11, R11 ;  /* 0x000000000b0b72ca */ /* 0x000fce00000e0000 */
[----:B------:R-:W-:Y:S08]  /*4210*/  @P1 BRA `(.L_x_1327) ;  /* 0x00000000001c1947 */ /* 0x000ff00003800000 */
[----:B------:R-:W-:Y:S02]  /*4220*/  UISETP.NE.AND UP1, UPT, UR15, 0x1, UPT ;  /* 0x000000010f00788c */ /* 0x000fe4000bf25270 */
[----:B------:R-:W-:-:S09]  /*4230*/  UIADD3 UR11, -UR6, URZ, URZ ;  /* 0x0000003f060b7290 */ /* 0x000fd2000fffe13f */
[----:B------:R-:W-:Y:S02]  /*4240*/  @UP1 ULDC.64 UR18, c[0x0][0x9e8] ;  /* 0x00027a0000121ab9 */ /* 0x000fe40000000a00 */
[----:B------:R-:W-:-:S04]  /*4250*/  UIMAD.WIDE.U32 UR6, UR11, UR18, URZ ;  /* 0x000000120b0672a5 */ /* 0x000fc8000f8e003f */
[----:B------:R-:W-:-:S04]  /*4260*/  @UP1 USHF.R.U32.HI UR11, URZ, UR19, UR7 ;  /* 0x000000133f0b1299 */ /* 0x000fc80008011607 */
[----:B------:R-:W-:Y:S01]  /*4270*/  ULOP3.LUT UR11, URZ, UR11, URZ, 0x33, !UPT ;  /* 0x0000000b3f0b7292 */ /* 0x000fe2000f8e333f */
[----:B------:R-:W-:Y:S11]  /*4280*/  BRA `(.L_x_1328) ;  /* 0x0000000000107947 */ /* 0x000ff60003800000 */
.L_x_1327:
[----:B------:R-:W-:-:S11]  /*4290*/  UISETP.NE.AND UP1, UPT, UR15, 0x1, UPT ;  /* 0x000000010f00788c */ /* 0x000fd6000bf25270 */
[----:B------:R-:W-:Y:S02]  /*42a0*/  @UP1 ULDC.64 UR18, c[0x0][0x9e8] ;  /* 0x00027a0000121ab9 */ /* 0x000fe40000000a00 */
[----:B------:R-:W-:-:S04]  /*42b0*/  UIMAD.WIDE.U32 UR6, UR11, UR18, URZ ;  /* 0x000000120b0672a5 */ /* 0x000fc8000f8e003f */
[----:B------:R-:W-:-:S12]  /*42c0*/  @UP1 USHF.R.U32.HI UR11, URZ, UR19, UR7 ;  /* 0x000000133f0b1299 */ /* 0x000fd80008011607 */
.L_x_1328:
[----:B------:R-:W-:-:S04]  /*42d0*/  UIMAD UR11, UR11, UR15, UR15 ;  /* 0x0000000f0b0b72a4 */ /* 0x000fc8000f8e020f */
[----:B------:R-:W-:-:S04]  /*42e0*/  UISETP.LT.AND UP1, UPT, UR14, UR11, UPT ;  /* 0x0000000b0e00728c */ /* 0x000fc8000bf21270 */
[----:B------:R-:W-:-:S12]  /*42f0*/  USEL UR14, UR14, UR11, UP1 ;  /* 0x0000000b0e0e7287 */ /* 0x000fd80008800000 */
.L_x_1326:
[----:B------:R-:W-:-:S04]  /*4300*/  UIMAD.WIDE UR6, UR14, 0x2aaaaaab, URZ ;  /* 0x2aaaaaab0e0678a5 */ /* 0x000fc8000f8e023f */
[----:B------:R-:W-:-:S04]  /*4310*/  USHF.R.U32.HI UR6, URZ, 0x1f, UR7 ;  /* 0x0000001f3f067899 */ /* 0x000fc80008011607 */
[----:B------:R-:W-:-:S04]  /*4320*/  ULEA.HI.SX32 UR6, UR7, UR6, 0x1c ;  /* 0x0000000607067291 */ /* 0x000fc8000f8fe23f */
[----:B------:R-:W-:-:S04]  /*4330*/  UISETP.LT.AND UP1, UPT, UR40, UR6, UPT ;  /* 0x000000062800728c */ /* 0x000fc8000bf21270 */
[----:B------:R-:W-:-:S06]  /*4340*/  USEL UR23, UR40, UR6, !UP1 ;  /* 0x0000000628177287 */ /* 0x000fcc000c800000 */
[----:B------:R-:W-:-:S13]  /*4350*/  ISETP.GE.AND P1, PT, R8, UR23, PT ;  /* 0x0000001708007c0c */ /* 0x000fda000bf26270 */
[----:B------:R-:W-:Y:S05]  /*4360*/  @!P1 BRA `(.L_x_1329) ;  /* 0x0000002c00dc9947 */ /* 0x000fea0003800000 */
[----:B------:R-:W-:Y:S01]  /*4370*/  IMAD.IADD R13, R7, 0x1, R9 ;  /* 0x00000001070d7824 */ /* 0x000fe200078e0209 */
[----:B------:R-:W-:Y:S01]  /*4380*/  ULDC UR24, c[0x0][0x9e4] ;  /* 0x0002790000187ab9 */ /* 0x000fe20000000800 */
[----:B------:R-:W-:Y:S01]  /*4390*/  ULDC UR22, c[0x0][0x9dc] ;  /* 0x0002770000167ab9 */ /* 0x000fe20000000800 */
[----:B------:R-:W-:Y:S01]  /*43a0*/  ULDC UR26, c[0x0][0x988] ;  /* 0x00026200001a7ab9 */ /* 0x000fe20000000800 */
[----:B------:R-:W-:-:S05]  /*43b0*/  ULDC UR25, c[0x0][0x9e0] ;  /* 0x0002780000197ab9 */ /* 0x000fca0000000800 */
.L_x_1346:
[----:B------:R-:W-:-:S04]  /*43c0*/  UIADD3 UR39, UR39, 0x1, URZ ;  /* 0x0000000127277890 */ /* 0x000fc8000fffe03f */
[----:B------:R-:W-:-:S04]  /*43d0*/  UISETP.NE.AND UP1, UPT, UR39, 0x2, UPT ;  /* 0x000000022700788c */ /* 0x000fc8000bf25270 */
[----:B------:R-:W-:Y:S02]  /*43e0*/  USEL UR6, URZ, 0x1, UP1 ;  /* 0x000000013f067887 */ /* 0x000fe40008800000 */
[----:B------:R-:W-:Y:S02]  /*43f0*/  USEL UR39, UR39, URZ, UP1 ;  /* 0x0000003f27277287 */ /* 0x000fe40008800000 */
[----:B------:R-:W-:Y:S01]  /*4400*/  ULOP3.LUT UR38, UR38, UR6, URZ, 0x3c, !UPT ;  /* 0x0000000626267292 */ /* 0x000fe2000f8e3c3f */
[----:B-1----:R-:W-:Y:S11]  /*4410*/  @!P0 BRA `(.L_x_1330) ;  /* 0x0000000000048947 */ /* 0x002ff60003800000 */
[----:B------:R-:W-:Y:S01]  /*4420*/  BPT.TRAP 0x1 ;  /* 0x000000040000795c */ /* 0x000fe20000300000 */
.L_x_1330:
[----:B------:R-:W-:Y:S01]  /*4430*/  ULEA UR27, UR39, UR46, 0x3 ;  /* 0x0000002e271b7291 */ /* 0x000fe2000f8e183f */
[----:B------:R-:W-:-:S05]  /*4440*/  IMAD.U32 R12, RZ, RZ, UR38 ;  /* 0x00000026ff0c7e24 */ /* 0x000fca000f8e00ff */
[----:B------:R-:W-:-:S04]  /*4450*/  SHF.L.U32 R12, R12, 0x1f, RZ ;  /* 0x0000001f0c0c7819 */ /* 0x000fc800000006ff */
[----:B------:R3:W4:Y:S01]  /*4460*/  SYNCS.PHASECHK.TRANS64.TRYWAIT P1, [UR27+0x22830], R12 ;  /* 0x0228300cff0075a7 */ /* 0x000722000802015b */
[----:B------:R-:W-:Y:S05]  /*4470*/  @!P0 BRA `(.L_x_1331) ;  /* 0x0000000000048947 */ /* 0x000fea0003800000 */
[----:B------:R-:W-:Y:S01]  /*4480*/  BPT.TRAP 0x1 ;  /* 0x000000040000795c */ /* 0x000fe20000300000 */
.L_x_1331:
[----:B----4-:R-:W-:Y:S05]  /*4490*/  @P1 BRA `(.L_x_1332) ;  /* 0x0000000000081947 */ /* 0x010fea0003800000 */
[----:B------:R-:W4:Y:S02]  /*44a0*/  SYNCS.PHASECHK.TRANS64.TRYWAIT P1, [UR27+0x22830], R12 ;  /* 0x0228300cff0075a7 */ /* 0x000f24000802015b */
[----:B----4-:R-:W-:Y:S05]  /*44b0*/  @!P1 BRA `(.L_x_1333) ;  /* 0x000000d000989947 */ /* 0x010fea0003800000 */
.L_x_1332:
[----:B------:R-:W-:Y:S01]  /*44c0*/  UIMAD UR18, UR39, 0x300, UR20 ;  /* 0x00000300271278a4 */ /* 0x000fe2000f8e0214 */
[----:B------:R-:W-:Y:S01]  /*44d0*/  WARPGROUP.ARRIVE ;  /* 0x00000000000079c5 */ /* 0x000fe20000000000 */
[----:B------:R-:W-:Y:S01]  /*44e0*/  UMOV UR19, 0x40000040 ;  /* 0x4000004000137882 */ /* 0x000fe20000000000 */
[----:B------:R-:W-:Y:S01]  /*44f0*/  UMOV UR7, 0x40000040 ;  /* 0x4000004000077882 */ /* 0x000fe20000000000 */
[----:B------:R-:W-:-:S03]  /*4500*/  UIADD3 UR6, UR18, 0x2, URZ ;  /* 0x0000000212067890 */ /* 0x000fc6000fffe03f */
[----:B----4-:R-:W4:Y:S01]  /*4510*/  S2R R5, SR_TID.X ;  /* 0x0000000000057919 */ /* 0x010f220000002100 */
[----:B------:R-:W-:Y:S01]  /*4520*/  UIADD3 UR10, UR18, 0x4, URZ ;  /* 0x00000004120a7890 */ /* 0x000fe2000fffe03f */
[----:B------:R-:W5:Y:S01]  /*4530*/  LDC R20, c[0x0][0x288] ;  /* 0x0000a200ff147b82 */ /* 0x000f620000000800 */
[----:B------:R-:W-:Y:S01]  /*4540*/  UMOV UR11, 0x40000040 ;  /* 0x40000040000b7882 */ /* 0x000fe20000000000 */
[----:B------:R-:W-:Y:S01]  /*4550*/  HGMMA.64x96x16.F32.BF16 R152, gdesc[UR16], RZ, !UPT, gsb0 ;  /* 0x01600000109879f0 */ /* 0x000fe2000c0018ff */
[----:B------:R-:W-:Y:S01]  /*4560*/  UIADD3 UR14, UR18, 0x6, URZ ;  /* 0x00000006120e7890 */ /* 0x000fe2000fffe03f */
[----:B-12---:R-:W-:Y:S01]  /*4570*/  IMAD.U32 R11, RZ, RZ, UR27 ;  /* 0x0000001bff0b7e24 */ /* 0x006fe2000f8e00ff */
[----:B------:R-:W-:Y:S01]  /*4580*/  UMOV UR15, 0x40000040 ;  /* 0x40000040000f7882 */ /* 0x000fe20000000000 */
[----:B------:R-:W-:-:S05]  /*4590*/  IMAD R15, R8, -0x60, R17 ;  /* 0xffffffa0080f7824 */ /* 0x000fca00078e0211 */
[----:B-----5:R-:W-:-:S05]  /*45a0*/  IADD3 R15, R15, 0x1, -R20 ;  /* 0x000000010f0f7810 */ /* 0x020fca0007ffe814 */
[----:B------:R-:W-:Y:S01]  /*45b0*/  IMAD.IADD R15, R15, 0x1, -R16 ;  /* 0x000000010f0f7824 */ /* 0x000fe200078e0a10 */
[----:B----4-:R-:W-:Y:S02]  /*45c0*/  LOP3.LUT P1, RZ, R5, 0x7f, RZ, 0xc0, !PT ;  /* 0x0000007f05ff7812 */ /* 0x010fe4000782c0ff */
[----:B------:R-:W-:Y:S01]  /*45d0*/  IADD3 R5, -R23, 0xb, RZ ;  /* 0x0000000b17057810 */ /* 0x000fe20007ffe1ff */
[----:B------:R-:W-:-:S10]  /*45e0*/  VIADD R20, R15, UR25 ;  /* 0x000000190f147c36 */ /* 0x000fd40008000000 */
[----:B------:R-:W-:-:S05]  /*45f0*/  @!P1 VIADD R14, R11, 0x22840 ;  /* 0x000228400b0e9836 */ /* 0x000fca0000000000 */
        /* <DEDUP_REMOVED lines=10> */
[----:B------:R-:W-:Y:S03]  /*46a0*/  HGMMA.64x96x16.F32.BF16 R152, gdesc[UR12], R152, gsb0 ;  /* 0x016000000c9879f0 */ /* 0x000fe60008001898 */
[----:B------:R-:W-:Y:S02]  /*46b0*/  WARPGROUP.DEPBAR.LE gsb0, 0x0 ;  /* 0x00008000000079c5 */ /* 0x000fe40000010000 */
[----:B------:R1:W-:Y:S06]  /*46c0*/  BAR.ARV R5, 0x100 ;  /* 0x000400050000751d */ /* 0x0003ec0000002000 */
[----:B------:R2:W-:Y:S01]  /*46d0*/  @!P1 SYNCS.ARRIVE.TRANS64.RED.A1T0 RZ, [R14+URZ], RZ ;  /* 0x000000ff0eff99a7 */ /* 0x0005e2000810043f */
[----:B------:R-:W-:Y:S01]  /*46e0*/  PLOP3.LUT P1, PT, PT, PT, UP0, 0x40, 0x0 ;  /* 0x000000000000781c */ /* 0x000fe20003f2e808 */
[----:B--2---:R-:W-:-:S02]  /*46f0*/  VIADD R14, R15, UR6 ;  /* 0x000000060f0e7c36 */ /* 0x004fc40008000000 */
[C---:B------:R-:W-:Y:S02]  /*4700*/  IMAD.IADD R15, R7.reuse, 0x1, R20 ;  /* 0x00000001070f7824 */ /* 0x040fe400078e0214 */
[----:B------:R-:W-:-:S08]  /*4710*/  IMAD.IADD R21, R7, 0x1, R14 ;  /* 0x0000000107157824 */ /* 0x000fd000078e020e */
[----:B-1----:R-:W-:Y:S05]  /*4720*/  @P1 BRA `(.L_x_1334) ;  /* 0x00000000005c1947 */ /* 0x002fea0003800000 */
[----:B------:R-:W-:Y:S01]  /*4730*/  ISETP.GT.AND P1, PT, R13, -0x1, PT ;  /* 0xffffffff0d00780c */ /* 0x000fe20003f24270 */
[----:B------:R-:W-:-:S12]  /*4740*/  BSSY B0, `(.L_x_1335) ;  /* 0x0000011000007945 */ /* 0x000fd80003800000 */
[----:B------:R-:W-:Y:S05]  /*4750*/  @P1 BRA `(.L_x_1336) ;  /* 0x0000000000201947 */ /* 0x000fea0003800000 */
[----:B------:R-:W-:Y:S01]  /*4760*/  IMAD.U32 R206, RZ, RZ, UR24 ;  /* 0x00000018ffce7e24 */ /* 0x000fe2000f8e00ff */
[----:B------:R-:W-:-:S04]  /*4770*/  LOP3.LUT R203, RZ, R13, RZ, 0x33, !PT ;  /* 0x0000000dffcb7212 */ /* 0x000fc800078e33ff */
[----:B------:R-:W-:-:S13]  /*4780*/  ISETP.NE.AND P1, PT, R206, 0x1, PT ;  /* 0x00000001ce00780c */ /* 0x000fda0003f25270 */
[----:B------:R-:W1:Y:S02]  /*4790*/  @P1 LDC.64 R204, c[0x0][0x9e8] ;  /* 0x00027a00ffcc1b82 */ /* 0x000e640000000a00 */
[----:B-1----:R-:W-:-:S05]  /*47a0*/  @P1 IMAD.HI.U32 R204, R203, R204, RZ ;  /* 0x000000cccbcc1227 */ /* 0x002fca00078e00ff */
[----:B------:R-:W-:-:S04]  /*47b0*/  @P1 SHF.R.U32.HI R203, RZ, R205, R204 ;  /* 0x000000cdffcb1219 */ /* 0x000fc800000116cc */
[----:B------:R-:W-:Y:S01]  /*47c0*/  LOP3.LUT R203, RZ, R203, RZ, 0x33, !PT ;  /* 0x000000cbffcb7212 */ /* 0x000fe200078e33ff */
[----:B------:R-:W-:Y:S06]  /*47d0*/  BRA `(.L_x_1337) ;  /* 0x00000000001c7947 */ /* 0x000fec0003800000 */
.L_x_1336:
[----:B------:R-:W-:-:S05]  /*47e0*/  IMAD.U32 R206, RZ, RZ, UR24 ;  /* 0x00000018ffce7e24 */ /* 0x000fca000f8e00ff */
[----:B------:R-:W-:-:S13]  /*47f0*/  ISETP.NE.AND P1, PT, R206, 0x1, PT ;  /* 0x00000001ce00780c */ /* 0x000fda0003f25270 */
[----:B------:R-:W1:Y:S01]  /*4800*/  @P1 LDC.64 R204, c[0x0][0x9e8] ;  /* 0x00027a00ffcc1b82 */ /* 0x000e620000000a00 */
[----:B------:R-:W-:-:S04]  /*4810*/  @P1 IMAD.IADD R203, R7, 0x1, R9 ;  /* 0x0000000107cb1824 */ /* 0x000fc800078e0209 */
[----:B-1----:R-:W-:-:S04]  /*4820*/  @P1 IMAD.HI.U32 R204, R203, R204, RZ ;  /* 0x000000cccbcc1227 */ /* 0x002fc800078e00ff */
[----:B------:R-:W-:Y:S01]  /*4830*/  IMAD.MOV.U32 R203, RZ, RZ, R13 ;  /* 0x000000ffffcb7224 */ /* 0x000fe200078e000d */
[----:B------:R-:W-:-:S07]  /*4840*/  @P1 SHF.R.U32.HI R203, RZ, R205, R204 ;  /* 0x000000cdffcb1219 */ /* 0x000fce00000116cc */
.L_x_1337:
[----:B------:R-:W-:Y:S05]  /*4850*/  BSYNC B0 ;  /* 0x0000000000007941 */ /* 0x000fea0003800000 */
.L_x_1335:
[----:B------:R-:W-:-:S04]  /*4860*/  IMAD R204, R8, -0x60, -R16 ;  /* 0xffffffa008cc7824 */ /* 0x000fc800078e0a10 */
[----:B------:R-:W-:-:S05]  /*4870*/  IMAD R204, R203, R206, R204 ;  /* 0x000000cecbcc7224 */ /* 0x000fca00078e02cc */
[----:B------:R-:W-:Y:S02]  /*4880*/  VIADDMNMX R15, R204, R206, R15, PT ;  /* 0x000000cecc0f7246 */ /* 0x000fe4000380010f */
[----:B------:R-:W-:-:S07]  /*4890*/  VIMNMX R21, R21, R204, !PT ;  /* 0x000000cc15157248 */ /* 0x000fce0007fe0100 */
.L_x_1334:
[----:B------:R-:W-:Y:S01]  /*48a0*/  IMAD R205, R8, -0x60, RZ ;  /* 0xffffffa008cd7824 */ /* 0x000fe200078e02ff */
[----:B------:R-:W-:Y:S01]  /*48b0*/  LOP3.LUT R2, R2, 0xfffbffff, RZ, 0xc0, !PT ;  /* 0xfffbffff02027812 */ /* 0x000fe200078ec0ff */
[C---:B------:R-:W-:Y:S02]  /*48c0*/  IMAD.IADD R20, R6.reuse, 0x1, R20 ;  /* 0x0000000106147824 */ /* 0x040fe400078e0214 */
[----:B------:R-:W-:Y:S01]  /*48d0*/  IMAD.IADD R203, R6, 0x1, R14 ;  /* 0x0000000106cb7824 */ /* 0x000fe200078e020e */
[C---:B------:R-:W-:Y:S02]  /*48e0*/  ISETP.GE.AND P1, PT, R205.reuse, 0x1, PT ;  /* 0x00000001cd00780c */ /* 0x040fe40003f26270 */
[----:B------:R-:W-:Y:S02]  /*48f0*/  ISETP.GE.AND P4, PT, R205, 0x9, PT ;  /* 0x00000009cd00780c */ /* 0x000fe40003f86270 */
[----:B------:R-:W-:-:S04]  /*4900*/  ISETP.GT.AND P2, PT, R21, RZ, !P1 ;  /* 0x000000ff1500720c */ /* 0x000fc80004f44270 */
[----:B------:R-:W-:-:S04]  /*4910*/  ISETP.LT.OR P2, PT, R15, 0x1, P2 ;  /* 0x000000010f00780c */ /* 0x000fc80001741670 */
[----:B------:R-:W-:Y:S02]  /*4920*/  FSEL R152, R152, -INF , !P2 ;  /* 0xff80000098987808 */ /* 0x000fe40005000000 */
[----:B------:R-:W-:Y:S02]  /*4930*/  @P1 LOP3.LUT R2, R2, 0x40000, RZ, 0xfc, !PT ;  /* 0x0004000002021812 */ /* 0x000fe400078efcff */
[----:B------:R-:W-:Y:S02]  /*4940*/  ISETP.GE.AND P1, PT, R205, 0x2, PT ;  /* 0x00000002cd00780c */ /* 0x000fe40003f26270 */
[----:B------:R-:W-:Y:S02]  /*4950*/  LOP3.LUT R2, R2, 0xfffffffd, RZ, 0xc0, !PT ;  /* 0xfffffffd02027812 */ /* 0x000fe400078ec0ff */
[----:B------:R-:W-:Y:S02]  /*4960*/  ISETP.GT.AND P3, PT, R21, 0x1, !P1 ;  /* 0x000000011500780c */ /* 0x000fe40004f64270 */
[----:B------:R-:W-:-:S02]  /*4970*/  @P4 LOP3.LUT R2, R2, 0x2, RZ, 0xfc, !PT ;  /* 0x0000000202024812 */ /* 0x000fc400078efcff */
[----:B------:R-:W-:Y:S02]  /*4980*/  ISETP.GT.AND P2, PT, R21, 0x8, !P4 ;  /* 0x000000081500780c */ /* 0x000fe40006744270 */
[----:B------:R-:W-:Y:S02]  /*4990*/  ISETP.GE.AND P4, PT, R205, 0xa, PT ;  /* 0x0000000acd00780c */ /* 0x000fe40003f86270 */
[C---:B------:R-:W-:Y:S02]  /*49a0*/  ISETP.LT.OR P3, PT, R15.reuse, 0x2, P3 ;  /* 0x000000020f00780c */ /* 0x040fe40001f61670 */
[----:B------:R-:W-:Y:S02]  /*49b0*/  ISETP.LT.OR P2, PT, R15, 0x9, P2 ;  /* 0x000000090f00780c */ /* 0x000fe40001741670 */
[----:B------:R-:W-:Y:S02]  /*49c0*/  FSEL R153, R153, -INF , !P3 ;  /* 0xff80000099997808 */ /* 0x000fe40005800000 */
[----:B------:R-:W-:-:S02]  /*49d0*/  ISETP.GE.AND P3, PT, R205, 0x11, PT ;  /* 0x00000011cd00780c */ /* 0x000fc40003f66270 */
[----:B------:R-:W-:Y:S02]  /*49e0*/  LOP3.LUT R2, R2, 0xfffffffb, RZ, 0xc0, !PT ;  /* 0xfffffffb02027812 */ /* 0x000fe400078ec0ff */
[----:B------:R-:W-:Y:S02]  /*49f0*/  FSEL R156, R156, -INF , !P2 ;  /* 0xff8000009c9c7808 */ /* 0x000fe40005000000 */
[----:B------:R-:W-:Y:S02]  /*4a00*/  ISETP.GT.AND P2, PT, R21, 0x9, !P4 ;  /* 0x000000091500780c */ /* 0x000fe40006744270 */
[----:B------:R-:W-:Y:S02]  /*4a10*/  @P4 LOP3.LUT R2, R2, 0x4, RZ, 0xfc, !PT ;  /* 0x0000000402024812 */ /* 0x000fe400078efcff */
[----:B------:R-:W-:Y:S02]  /*4a20*/  ISETP.LT.OR P2, PT, R15, 0xa, P2 ;  /* 0x0000000a0f00780c */ /* 0x000fe40001741670 */
[----:B------:R-:W-:-:S02]  /*4a30*/  LOP3.LUT R2, R2, 0xfffffff7, RZ, 0xc0, !PT ;  /* 0xfffffff702027812 */ /* 0x000fc400078ec0ff */
[----:B------:R-:W-:Y:S02]  /*4a40*/  FSEL R157, R157, -INF , !P2 ;  /* 0xff8000009d9d7808 */ /* 0x000fe40005000000 */
[----:B------:R-:W-:Y:S02]  /*4a50*/  @P3 LOP3.LUT R2, R2, 0x8, RZ, 0xfc, !PT ;  /* 0x0000000802023812 */ /* 0x000fe400078efcff */
[----:B------:R-:W-:Y:S02]  /*4a60*/  ISETP.GT.AND P2, PT, R21, 0x10, !P3 ;  /* 0x000000101500780c */ /* 0x000fe40005f44270 */
[----:B------:R-:W-:Y:S02]  /*4a70*/  ISETP.GE.AND P3, PT, R205, 0x12, PT ;  /* 0x00000012cd00780c */ /* 0x000fe40003f66270 */
[----:B------:R-:W-:Y:S02]  /*4a80*/  ISETP.LT.OR P2, PT, R15, 0x11, P2 ;  /* 0x000000110f00780c */ /* 0x000fe40001741670 */
[----:B------:R-:W-:-:S02]  /*4a90*/  LOP3.LUT R2, R2, 0xffffffef, RZ, 0xc0, !PT ;  /* 0xffffffef02027812 */ /* 0x000fc400078ec0ff */
[----:B------:R-:W-:Y:S02]  /*4aa0*/  FSEL R160, R160, -INF , !P2 ;  /* 0xff800000a0a07808 */ /* 0x000fe40005000000 */
[----:B------:R-:W-:-:S04]  /*4ab0*/  ISETP.GT.AND P2, PT, R21, 0x11, !P3 ;  /* 0x000000111500780c */ /* 0x000fc80005f44270 */
[----:B------:R-:W-:Y:S02]  /*4ac0*/  ISETP.LT.OR P2, PT, R15, 0x12, P2 ;  /* 0x000000120f00780c */ /* 0x000fe40001741670 */
[----:B------:R-:W-:Y:S02]  /*4ad0*/  @P3 LOP3.LUT R2, R2, 0x10, RZ, 0xfc, !PT ;  /* 0x0000001002023812 */ /* 0x000fe400078efcff */
[----:B------:R-:W-:Y:S02]  /*4ae0*/  ISETP.GE.AND P3, PT, R205, 0x19, PT ;  /* 0x00000019cd00780c */ /* 0x000fe40003f66270 */
[----:B------:R-:W-:Y:S02]  /*4af0*/  LOP3.LUT R2, R2, 0xfffdffff, RZ, 0xc0, !PT ;  /* 0xfffdffff02027812 */ /* 0x000fe400078ec0ff */
[----:B------:R-:W-:Y:S02]  /*4b00*/  FSEL R161, R161, -INF , !P2 ;  /* 0xff800000a1a17808 */ /* 0x000fe40005000000 */
[----:B------:R-:W-:-:S04]  /*4b10*/  ISETP.GT.AND P2, PT, R21, 0x18, !P3 ;  /* 0x000000181500780c */ /* 0x000fc80005f44270 */
[----:B------:R-:W-:-:S03]  /*4b20*/  ISETP.LT.OR P2, PT, R15, 0x19, P2 ;  /* 0x000000190f00780c */ /* 0x000fc60001741670 */
        /* <DEDUP_REMOVED lines=62> */
[----:B------:R-:W-:Y:S02]  /*4f10*/  FSEL R184, R184, -INF , !P2 ;  /* 0xff800000b8b87808 */ /* 0x000fe40005000000 */
[----:B------:R-:W-:Y:S02]  /*4f20*/  LOP3.LUT R2, R2, 0xffffffbf, RZ, 0xc0, !PT ;  /* 0xffffffbf02027812 */ /* 0x000fe400078ec0ff */
[----:B------:R-:W-:-:S04]  /*4f30*/  ISETP.GT.AND P2, PT, R21, 0x41, !P3 ;  /* 0x000000411500780c */ /* 0x000fc80005f44270 */
[----:B------:R-:W-:-:S03]  /*4f40*/  ISETP.LT.OR P2, PT, R15, 0x42, P2 ;  /* 0x000000420f00780c */ /* 0x000fc60001741670 */
[----:B------:R-:W-:Y:S02]  /*4f50*/  @P3 LOP3.LUT R2, R2, 0x40, RZ, 0xfc, !PT ;  /* 0x0000004002023812 */ /* 0x000fe400078efcff */
[----:B------:R-:W-:Y:S02]  /*4f60*/  ISETP.GE.AND P3, PT, R205, 0x49, PT ;  /* 0x00000049cd00780c */ /* 0x000fe40003f66270 */
[----:B------:R-:W-:Y:S02]  /*4f70*/  FSEL R185, R185, -INF , !P2 ;  /* 0xff800000b9b97808 */ /* 0x000fe40005000000 */
[----:B------:R-:W-:Y:S02]  /*4f80*/  ISETP.GT.AND P2, PT, R21, 0x48, !P3 ;  /* 0x000000481500780c */ /* 0x000fe40005f44270 */
[----:B------:R-:W-:Y:S02]  /*4f90*/  LOP3.LUT R2, R2, 0xffffffdf, RZ, 0xc0, !PT ;  /* 0xffffffdf02027812 */ /* 0x000fe400078ec0ff */
[----:B------:R-:W-:-:S04]  /*4fa0*/  ISETP.LT.OR P2, PT, R15, 0x49, P2 ;  /* 0x000000490f00780c */ /* 0x000fc80001741670 */
[----:B------:R-:W-:Y:S02]  /*4fb0*/  FSEL R188, R188, -INF , !P2 ;  /* 0xff800000bcbc7808 */ /* 0x000fe40005000000 */
[----:B------:R-:W-:Y:S02]  /*4fc0*/  ISETP.GE.AND P2, PT, R205, 0x4a, PT ;  /* 0x0000004acd00780c */ /* 0x000fe40003f46270 */
[----:B------:R-:W-:Y:S02]  /*4fd0*/  @P3 LOP3.LUT R2, R2, 0x20, RZ, 0xfc, !PT ;  /* 0x0000002002023812 */ /* 0x000fe400078efcff */
[----:B------:R-:W-:Y:S02]  /*4fe0*/  ISETP.GT.AND P3, PT, R21, 0x49, !P2 ;  /* 0x000000491500780c */ /* 0x000fe40005764270 */
[----:B------:R-:W-:Y:S02]  /*4ff0*/  LOP3.LUT R2, R2, 0xfffffffe, RZ, 0xc0, !PT ;  /* 0xfffffffe02027812 */ /* 0x000fe400078ec0ff */
[----:B------:R-:W-:-:S04]  /*5000*/  ISETP.LT.OR P3, PT, R15, 0x4a, P3 ;  /* 0x0000004a0f00780c */ /* 0x000fc80001f61670 */
[----:B------:R-:W-:Y:S02]  /*5010*/  FSEL R189, R189, -INF , !P3 ;  /* 0xff800000bdbd7808 */ /* 0x000fe40005800000 */
[----:B------:R-:W-:-:S04]  /*5020*/  ISETP.GE.AND P3, PT, R205, 0x51, PT ;  /* 0x00000051cd00780c */ /* 0x000fc80003f66270 */
[----:B------:R-:W-:-:S04]  /*5030*/  ISETP.GT.AND P4, PT, R21, 0x50, !P3 ;  /* 0x000000501500780c */ /* 0x000fc80005f84270 */
        /* <DEDUP_REMOVED lines=10> */
[----:B------:R-:W-:-:S13]  /*50e0*/  ISETP.GE.AND P6, PT, R205, 0x5a, PT ;  /* 0x0000005acd00780c */ /* 0x000fda0003fc6270 */
[----:B------:R-:W-:Y:S02]  /*50f0*/  @P6 LOP3.LUT R2, R2, 0x1, RZ, 0xfc, !PT ;  /* 0x0000000102026812 */ /* 0x000fe400078efcff */
[----:B------:R-:W-:-:S04]  /*5100*/  ISETP.GT.AND P6, PT, R21, 0x59, !P6 ;  /* 0x000000591500780c */ /* 0x000fc800077c4270 */
[----:B------:R-:W-:-:S04]  /*5110*/  ISETP.LT.OR P6, PT, R15, 0x5a, P6 ;  /* 0x0000005a0f00780c */ /* 0x000fc800037c1670 */
[----:B------:R-:W-:Y:S02]  /*5120*/  FSEL R197, R197, -INF , !P6 ;  /* 0xff800000c5c57808 */ /* 0x000fe40007000000 */
[----:B------:R-:W-:-:S13]  /*5130*/  PLOP3.LUT P6, PT, PT, PT, UP0, 0x40, 0x0 ;  /* 0x000000000000781c */ /* 0x000fda0003fce808 */
[----:B------:R-:W-:Y:S05]  /*5140*/  @P6 BRA `(.L_x_1338) ;  /* 0x0000000000586947 */ /* 0x000fea0003800000 */
[----:B------:R-:W-:Y:S01]  /*5150*/  IMAD.IADD R21, R6, 0x1, R9 ;  /* 0x0000000106157824 */ /* 0x000fe200078e0209 */
[----:B------:R-:W-:Y:S04]  /*5160*/  BSSY B0, `(.L_x_1339) ;  /* 0x0000010000007945 */ /* 0x000fe80003800000 */
[----:B------:R-:W-:-:S13]  /*5170*/  ISETP.GT.AND P6, PT, R21, -0x1, PT ;  /* 0xffffffff1500780c */ /* 0x000fda0003fc4270 */
        /* <DEDUP_REMOVED lines=9> */
.L_x_1340:
[----:B------:R-:W-:-:S05]  /*5210*/  IMAD.U32 R207, RZ, RZ, UR24 ;  /* 0x00000018ffcf7e24 */ /* 0x000fca000f8e00ff */
[----:B------:R-:W-:-:S13]  /*5220*/  ISETP.NE.AND P6, PT, R207, 0x1, PT ;  /* 0x00000001cf00780c */ /* 0x000fda0003fc5270 */
[----:B------:R-:W1:Y:S02]  /*5230*/  @P6 LDC.64 R14, c[0x0][0x9e8] ;  /* 0x00027a00ff0e6b82 */ /* 0x000e640000000a00 */
[----:B-1----:R-:W-:-:S05]  /*5240*/  @P6 IMAD.HI.U32 R14, R21, R14, RZ ;  /* 0x0000000e150e6227 */ /* 0x002fca00078e00ff */
[----:B------:R-:W-:-:S07]  /*5250*/  @P6 SHF.R.U32.HI R21, RZ, R15, R14 ;  /* 0x0000000fff156219 */ /* 0x000fce000001160e */
.L_x_1341:
[----:B------:R-:W-:Y:S05]  /*5260*/  BSYNC B0 ;  /* 0x0000000000007941 */ /* 0x000fea0003800000 */
.L_x_1339:
[----:B------:R-:W-:-:S04]  /*5270*/  IMAD.IADD R14, R205, 0x1, -R16 ;  /* 0x00000001cd0e7824 */ /* 0x000fc800078e0a10 */
[----:B------:R-:W-:-:S05]  /*5280*/  IMAD R14, R21, R207, R14 ;  /* 0x000000cf150e7224 */ /* 0x000fca00078e020e */
[----:B------:R-:W-:Y:S02]  /*5290*/  VIADDMNMX R20, R14, R207, R20, PT ;  /* 0x000000cf0e147246 */ /* 0x000fe40003800114 */
[----:B------:R-:W-:-:S07]  /*52a0*/  VIMNMX R203, R203, R14, !PT ;  /* 0x0000000ecbcb7248 */ /* 0x000fce0007fe0100 */
.L_x_1338:
[----:B------:R-:W-:Y:S01]  /*52b0*/  ISETP.GT.AND P1, PT, R203, 0x1, !P1 ;  /* 0x00000001cb00780c */ /* 0x000fe20004f24270 */
[----:B------:R-:W-:Y:S01]  /*52c0*/  UMOV UR10, UR26 ;  /* 0x0000001a000a7c82 */ /* 0x000fe20008000000 */
[----:B------:R-:W-:Y:S02]  /*52d0*/  LOP3.LUT P6, RZ, R2, 0x10000, RZ, 0xc0, !PT ;  /* 0x0001000002ff7812 */ /* 0x000fe400078cc0ff */
[----:B------:R-:W-:Y:S02]  /*52e0*/  ISETP.LT.OR P1, PT, R20, 0x2, P1 ;  /* 0x000000021400780c */ /* 0x000fe40000f21670 */
[----:B------:R-:W-:Y:S02]  /*52f0*/  FMNMX.FTZ R14, R152, R3, !PT ;  /* 0x00000003980e7209 */ /* 0x000fe40007810000 */
[----:B------:R-:W-:Y:S02]  /*5300*/  FSEL R155, R155, -INF , !P1 ;  /* 0xff8000009b9b7808 */ /* 0x000fe40004800000 */
[----:B------:R-:W-:-:S02]  /*5310*/  LOP3.LUT P1, RZ, R2, 0x2, RZ, 0xc0, !PT ;  /* 0x0000000202ff7812 */ /* 0x000fc4000782c0ff */
[----:B------:R-:W-:Y:S02]  /*5320*/  FMNMX.FTZ R15, R153, R14, !PT ;  /* 0x0000000e990f7209 */ /* 0x000fe40007810000 */
[----:B------:R-:W-:Y:S02]  /*5330*/  ISETP.GT.AND P1, PT, R203, 0x8, !P1 ;  /* 0x00000008cb00780c */ /* 0x000fe40004f24270 */
[----:B------:R-:W-:Y:S02]  /*5340*/  FMNMX.FTZ R14, R156, R15, !PT ;  /* 0x0000000f9c0e7209 */ /* 0x000fe40007810000 */
[----:B------:R-:W-:Y:S02]  /*5350*/  ISETP.LT.OR P1, PT, R20, 0x9, P1 ;  /* 0x000000091400780c */ /* 0x000fe40000f21670 */
[----:B------:R-:W-:Y:S02]  /*5360*/  FMNMX.FTZ R15, R157, R14, !PT ;  /* 0x0000000e9d0f7209 */ /* 0x000fe40007810000 */
[----:B------:R-:W-:-:S02]  /*5370*/  FSEL R158, R158, -INF , !P1 ;  /* 0xff8000009e9e7808 */ /* 0x000fc40004800000 */
[----:B------:R-:W-:Y:S02]  /*5380*/  LOP3.LUT P1, RZ, R2, 0x4, RZ, 0xc0, !PT ;  /* 0x0000000402ff7812 */ /* 0x000fe4000782c0ff */
[----:B------:R-:W-:Y:S02]  /*5390*/  FMNMX.FTZ R14, R160, R15, !PT ;  /* 0x0000000fa00e7209 */ /* 0x000fe40007810000 */
[----:B------:R-:W-:Y:S02]  /*53a0*/  ISETP.GT.AND P1, PT, R203, 0x9, !P1 ;  /* 0x00000009cb00780c */ /* 0x000fe40004f24270 */
[----:B------:R-:W-:Y:S02]  /*53b0*/  FMNMX.FTZ R15, R161, R14, !PT ;  /* 0x0000000ea10f7209 */ /* 0x000fe40007810000 */
[----:B------:R-:W-:Y:S02]  /*53c0*/  ISETP.LT.OR P1, PT, R20, 0xa, P1 ;  /* 0x0000000a1400780c */ /* 0x000fe40000f21670 */
[----:B------:R-:W-:-:S02]  /*53d0*/  FMNMX.FTZ R14, R164, R15, !PT ;  /* 0x0000000fa40e7209 */ /* 0x000fc40007810000 */
[----:B------:R-:W-:Y:S02]  /*53e0*/  FSEL R159, R159, -INF , !P1 ;  /* 0xff8000009f9f7808 */ /* 0x000fe40004800000 */
[----:B------:R-:W-:Y:S02]  /*53f0*/  LOP3.LUT P1, RZ, R2, 0x8, RZ, 0xc0, !PT ;  /* 0x0000000802ff7812 */ /* 0x000fe4000782c0ff */
[----:B------:R-:W-:Y:S02]  /*5400*/  FMNMX.FTZ R15, R165, R14, !PT ;  /* 0x0000000ea50f7209 */ /* 0x000fe40007810000 */
[----:B------:R-:W-:Y:S02]  /*5410*/  ISETP.GT.AND P1, PT, R203, 0x10, !P1 ;  /* 0x00000010cb00780c */ /* 0x000fe40004f24270 */
[----:B------:R-:W-:Y:S02]  /*5420*/  FMNMX.FTZ R14, R168, R15, !PT ;  /* 0x0000000fa80e7209 */ /* 0x000fe40007810000 */
[----:B------:R-:W-:-:S02]  /*5430*/  ISETP.LT.OR P1, PT, R20, 0x11, P1 ;  /* 0x000000111400780c */ /* 0x000fc40000f21670 */
[----:B------:R-:W-:Y:S02]  /*5440*/  FMNMX.FTZ R15, R169, R14, !PT ;  /* 0x0000000ea90f7209 */ /* 0x000fe40007810000 */
[----:B------:R-:W-:Y:S02]  /*5450*/  FSEL R162, R162, -INF , !P1 ;  /* 0xff800000a2a27808 */ /* 0x000fe40004800000 */
[----:B------:R-:W-:Y:S02]  /*5460*/  LOP3.LUT P1, RZ, R2, 0x10, RZ, 0xc0, !PT ;  /* 0x0000001002ff7812 */ /* 0x000fe4000782c0ff */
[----:B------:R-:W-:Y:S02]  /*5470*/  FMNMX.FTZ R14, R172, R15, !PT ;  /* 0x0000000fac0e7209 */ /* 0x000fe40007810000 */
[----:B------:R-:W-:Y:S02]  /*5480*/  ISETP.GT.AND P1, PT, R203, 0x11, !P1 ;  /* 0x00000011cb00780c */ /* 0x000fe40004f24270 */
[----:B------:R-:W-:-:S02]  /*5490*/  FMNMX.FTZ R15, R173, R14, !PT ;  /* 0x0000000ead0f7209 */ /* 0x000fc40007810000 */
[----:B------:R-:W-:Y:S02]  /*54a0*/  ISETP.LT.OR P1, PT, R20, 0x12, P1 ;  /* 0x000000121400780c */ /* 0x000fe40000f21670 */
[----:B------:R-:W-:Y:S02]  /*54b0*/  FMNMX.FTZ R14, R176, R15, !PT ;  /* 0x0000000fb00e7209 */ /* 0x000fe40007810000 */
[----:B------:R-:W-:Y:S02]  /*54c0*/  FSEL R163, R163, -INF , !P1 ;  /* 0xff800000a3a37808 */ /* 0x000fe40004800000 */
[----:B------:R-:W-:Y:S02]  /*54d0*/  LOP3.LUT P1, RZ, R2, 0x20000, RZ, 0xc0, !PT ;  /* 0x0002000002ff7812 */ /* 0x000fe4000782c0ff */
[----:B------:R-:W-:Y:S02]  /*54e0*/  FMNMX.FTZ R15, R177, R14, !PT ;  /* 0x0000000eb10f7209 */ /* 0x000fe40007810000 */
[----:B------:R-:W-:-:S02]  /*54f0*/  ISETP.GT.AND P1, PT, R203, 0x18, !P1 ;  /* 0x00000018cb00780c */ /* 0x000fc40004f24270 */
[----:B------:R-:W-:Y:S02]  /*5500*/  FMNMX.FTZ R14, R180, R15, !PT ;  /* 0x0000000fb40e7209 */ /* 0x000fe40007810000 */
[----:B------:R-:W-:Y:S02]  /*5510*/  ISETP.LT.OR P1, PT, R20, 0x19, P1 ;  /* 0x000000191400780c */ /* 0x000fe40000f21670 */
[----:B------:R-:W-:Y:S02]  /*5520*/  FMNMX.FTZ R15, R181, R14, !PT ;  /* 0x0000000eb50f7209 */ /* 0x000fe40007810000 */
[----:B------:R-:W-:Y:S02]  /*5530*/  FSEL R166, R166, -INF , !P1 ;  /* 0xff800000a6a67808 */ /* 0x000fe40004800000 */
        /* <DEDUP_REMOVED lines=12> */
[----:B------:R-:W-:Y:S02]  /*5600*/  LOP3.LUT P1, RZ, R2, 0x4000, RZ, 0xc0, !PT ;  /* 0x0000400002ff7812 */ /* 0x000fe4000782c0ff */
[----:B------:R-:W-:-:S02]  /*5610*/  FMNMX.FTZ R15, R193, R14, !PT ;  /* 0x0000000ec10f7209 */ /* 0x000fc40007810000 */
[----:B------:R-:W-:Y:S02]  /*5620*/  ISETP.GT.AND P1, PT, R203, 0x21, !P1 ;  /* 0x00000021cb00780c */ /* 0x000fe40004f24270 */
[----:B------:R-:W-:Y:S02]  /*5630*/  FMNMX.FTZ R14, R196, R15, !PT ;  /* 0x0000000fc40e7209 */ /* 0x000fe40007810000 */
[----:B------:R-:W-:Y:S02]  /*5640*/  ISETP.LT.OR P1, PT, R20, 0x22, P1 ;  /* 0x000000221400780c */ /* 0x000fe40000f21670 */
[----:B------:R-:W-:Y:S02]  /*5650*/  FMNMX.FTZ R15, R197, R14, !PT ;  /* 0x0000000ec50f7209 */ /* 0x000fe40007810000 */
[----:B------:R-:W-:Y:S02]  /*5660*/  FSEL R171, R171, -INF , !P1 ;  /* 0xff800000abab7808 */ /* 0x000fe40004800000 */
[C---:B------:R-:W-:Y:S01]  /*5670*/  LOP3.LUT P1, RZ, R2.reuse, 0x2000, RZ, 0xc0, !PT ;  /* 0x0000200002ff7812 */ /* 0x040fe2000782c0ff */
[----:B------:R-:W1:Y:S01]  /*5680*/  SHFL.BFLY PT, R14, R15, 0x2, 0x1f ;  /* 0x0c401f000f0e7f89 */ /* 0x000e6200000e0000 */
[----:B------:R-:W-:-:S02]  /*5690*/  LOP3.LUT P6, RZ, R2, 0x20, RZ, 0xc0, !PT ;  /* 0x0000002002ff7812 */ /* 0x000fc400078cc0ff */
[C---:B------:R-:W-:Y:S02]  /*56a0*/  ISETP.GT.AND P1, PT, R203.reuse, 0x28, !P1 ;  /* 0x00000028cb00780c */ /* 0x040fe40004f24270 */
[----:B------:R-:W-:Y:S02]  /*56b0*/  ISETP.GT.AND P2, PT, R203, 0x49, !P2 ;  /* 0x00000049cb00780c */ /* 0x000fe40005744270 */
[C---:B------:R-:W-:Y:S02]  /*56c0*/  ISETP.LT.OR P1, PT, R20.reuse, 0x29, P1 ;  /* 0x000000291400780c */ /* 0x040fe40000f21670 */
[----:B------:R-:W-:Y:S02]  /*56d0*/  ISETP.LT.OR P2, PT, R20, 0x4a, P2 ;  /* 0x0000004a1400780c */ /* 0x000fe40001741670 */
[----:B------:R-:W-:Y:S02]  /*56e0*/  FSEL R174, R174, -INF , !P1 ;  /* 0xff800000aeae7808 */ /* 0x000fe40004800000 */
[----:B------:R-:W-:-:S02]  /*56f0*/  LOP3.LUT P1, RZ, R2, 0x1000, RZ, 0xc0, !PT ;  /* 0x0000100002ff7812 */ /* 0x000fc4000782c0ff */
[C---:B------:R-:W-:Y:S02]  /*5700*/  ISETP.GT.AND P3, PT, R203.reuse, 0x50, !P3 ;  /* 0x00000050cb00780c */ /* 0x040fe40005f64270 */
[----:B------:R-:W-:Y:S02]  /*5710*/  ISETP.GT.AND P1, PT, R203, 0x29, !P1 ;  /* 0x00000029cb00780c */ /* 0x000fe40004f24270 */
[----:B------:R-:W-:Y:S02]  /*5720*/  FSEL R191, R191, -INF , !P2 ;  /* 0xff800000bfbf7808 */ /* 0x000fe40005000000 */
[----:B------:R-:W-:Y:S02]  /*5730*/  ISETP.LT.OR P1, PT, R20, 0x2a, P1 ;  /* 0x0000002a1400780c */ /* 0x000fe40000f21670 */
[----:B------:R-:W-:Y:S02]  /*5740*/  ISETP.GT.AND P4, PT, R203, 0x51, !P4 ;  /* 0x00000051cb00780c */ /* 0x000fe40006784270 */
[----:B------:R-:W-:-:S02]  /*5750*/  FSEL R175, R175, -INF , !P1 ;  /* 0xff800000afaf7808 */ /* 0x000fc40004800000 */
[----:B------:R-:W-:Y:S02]  /*5760*/  LOP3.LUT P1, RZ, R2, 0x800, RZ, 0xc0, !PT ;  /* 0x0000080002ff7812 */ /* 0x000fe4000782c0ff */
[----:B-1----:R-:W-:Y:S02]  /*5770*/  FMNMX.FTZ R21, R15, R14, !PT ;  /* 0x0000000e0f157209 */ /* 0x002fe40007810000 */
[C---:B------:R-:W-:Y:S02]  /*5780*/  ISETP.GT.AND P1, PT, R203.reuse, 0x30, !P1 ;  /* 0x00000030cb00780c */ /* 0x040fe40004f24270 */
[C---:B------:R-:W-:Y:S01]  /*5790*/  ISETP.LT.OR P3, PT, R20.reuse, 0x51, P3 ;  /* 0x000000511400780c */ /* 0x040fe20001f61670 */
[----:B------:R-:W1:Y:S01]  /*57a0*/  SHFL.BFLY PT, R14, R21, 0x1, 0x1f ;  /* 0x0c201f00150e7f89 */ /* 0x000e6200000e0000 */
[----:B------:R-:W-:Y:S02]  /*57b0*/  ISETP.LT.OR P1, PT, R20, 0x31, P1 ;  /* 0x000000311400780c */ /* 0x000fe40000f21670 */
[----:B------:R-:W-:-:S02]  /*57c0*/  ISETP.GT.AND P5, PT, R203, 0x58, !P5 ;  /* 0x00000058cb00780c */ /* 0x000fc40006fa4270 */
[----:B------:R-:W-:Y:S02]  /*57d0*/  FSEL R178, R178, -INF , !P1 ;  /* 0xff800000b2b27808 */ /* 0x000fe40004800000 */
[----:B------:R-:W-:Y:S02]  /*57e0*/  LOP3.LUT P1, RZ, R2, 0x400, RZ, 0xc0, !PT ;  /* 0x0000040002ff7812 */ /* 0x000fe4000782c0ff */
[----:B------:R-:W-:Y:S02]  /*57f0*/  ISETP.LT.OR P4, PT, R20, 0x52, P4 ;  /* 0x000000521400780c */ /* 0x000fe40002781670 */
[----:B------:R-:W-:Y:S02]  /*5800*/  ISETP.GT.AND P1, PT, R203, 0x31, !P1 ;  /* 0x00000031cb00780c */ /* 0x000fe40004f24270 */
[----:B------:R-:W-:Y:S02]  /*5810*/  FSEL R194, R194, -INF , !P3 ;  /* 0xff800000c2c27808 */ /* 0x000fe40005800000 */
[----:B------:R-:W-:-:S02]  /*5820*/  ISETP.LT.OR P1, PT, R20, 0x32, P1 ;  /* 0x000000321400780c */ /* 0x000fc40000f21670 */
[----:B------:R-:W-:Y:S02]  /*5830*/  ISETP.LT.OR P5, PT, R20, 0x59, P5 ;  /* 0x000000591400780c */ /* 0x000fe40002fa1670 */
[----:B------:R-:W-:Y:S02]  /*5840*/  FSEL R179, R179, -INF , !P1 ;  /* 0xff800000b3b37808 */ /* 0x000fe40004800000 */
[----:B------:R-:W-:Y:S02]  /*5850*/  LOP3.LUT P1, RZ, R2, 0x200, RZ, 0xc0, !PT ;  /* 0x0000020002ff7812 */ /* 0x000fe4000782c0ff */
[----:B------:R-:W-:Y:S02]  /*5860*/  FSEL R195, R195, -INF , !P4 ;  /* 0xff800000c3c37808 */ /* 0x000fe40006000000 */
[----:B------:R-:W-:Y:S02]  /*5870*/  ISETP.GT.AND P1, PT, R203, 0x38, !P1 ;  /* 0x00000038cb00780c */ /* 0x000fe40004f24270 */
[----:B-1----:R-:W-:-:S02]  /*5880*/  FMNMX.FTZ R14, R21, R14, !PT ;  /* 0x0000000e150e7209 */ /* 0x002fc40007810000 */
[----:B------:R-:W-:Y:S02]  /*5890*/  ISETP.LT.OR P1, PT, R20, 0x39, P1 ;  /* 0x000000391400780c */ /* 0x000fe40000f21670 */
[----:B------:R-:W-:Y:S01]  /*58a0*/  FSEL R198, R198, -INF , !P5 ;  /* 0xff800000c6c67808 */ /* 0x000fe20006800000 */
[----:B------:R-:W-:Y:S01]  /*58b0*/  FMUL.FTZ R204, R14, UR10 ;  /* 0x0000000a0ecc7c20 */ /* 0x000fe20008410000 */
[----:B------:R-:W-:Y:S02]  /*58c0*/  FSEL R182, R182, -INF , !P1 ;  /* 0xff800000b6b67808 */ /* 0x000fe40004800000 */
[----:B------:R-:W-:-:S04]  /*58d0*/  LOP3.LUT P1, RZ, R2, 0x100, RZ, 0xc0, !PT ;  /* 0x0000010002ff7812 */ /* 0x000fc8000782c0ff */
[----:B------:R-:W-:-:S04]  /*58e0*/  ISETP.GT.AND P1, PT, R203, 0x39, !P1 ;  /* 0x00000039cb00780c */ /* 0x000fc80004f24270 */
[----:B------:R-:W-:-:S04]  /*58f0*/  ISETP.LT.OR P1, PT, R20, 0x3a, P1 ;  /* 0x0000003a1400780c */ /* 0x000fc80000f21670 */
        /* <DEDUP_REMOVED lines=9> */
[----:B------:R-:W-:Y:S02]  /*5990*/  ISETP.GT.AND P1, PT, R203, 0x48, !P6 ;  /* 0x00000048cb00780c */ /* 0x000fe40007724270 */
[----:B------:R-:W-:Y:S02]  /*59a0*/  LOP3.LUT P6, RZ, R2, 0x40000, RZ, 0xc0, !PT ;  /* 0x0004000002ff7812 */ /* 0x000fe400078cc0ff */
[----:B------:R-:W-:-:S04]  /*59b0*/  ISETP.LT.OR P1, PT, R20, 0x49, P1 ;  /* 0x000000491400780c */ /* 0x000fc80000f21670 */
[----:B------:R-:W-:Y:S02]  /*59c0*/  FSEL R190, R190, -INF , !P1 ;  /* 0xff800000bebe7808 */ /* 0x000fe40004800000 */
[C---:B------:R-:W-:Y:S02]  /*59d0*/  ISETP.GT.AND P1, PT, R203.reuse, RZ, !P6 ;  /* 0x000000ffcb00720c */ /* 0x040fe40007724270 */
[----:B------:R-:W-:Y:S02]  /*59e0*/  LOP3.LUT P6, RZ, R2, 0x1, RZ, 0xc0, !PT ;  /* 0x0000000102ff7812 */ /* 0x000fe400078cc0ff */
[----:B------:R-:W-:Y:S02]  /*59f0*/  ISETP.LT.OR P1, PT, R20, 0x1, P1 ;  /* 0x000000011400780c */ /* 0x000fe40000f21670 */
[----:B------:R-:W-:Y:S02]  /*5a00*/  ISETP.GT.AND P2, PT, R203, 0x59, !P6 ;  /* 0x00000059cb00780c */ /* 0x000fe40007744270 */
[----:B------:R-:W-:-:S02]  /*5a10*/  FSEL R205, R154, -INF , !P1 ;  /* 0xff8000009acd7808 */ /* 0x000fc40004800000 */
[----:B------:R-:W-:Y:S02]  /*5a20*/  FSETP.NEU.FTZ.AND P1, PT, R14, -INF , PT ;  /* 0xff8000000e00780b */ /* 0x000fe40003f3d000 */
[----:B------:R-:W-:Y:S02]  /*5a30*/  ISETP.LT.OR P2, PT, R20, 0x5a, P2 ;  /* 0x0000005a1400780c */ /* 0x000fe40001741670 */
[----:B------:R-:W-:Y:S02]  /*5a40*/  FSEL R204, R204, RZ, P1 ;  /* 0x000000ffcccc7208 */ /* 0x000fe40000800000 */
[----:B------:R-:W-:-:S03]  /*5a50*/  FSEL R199, R199, -INF , !P2 ;  /* 0xff800000c7c77808 */ /* 0x000fc60005000000 */
[--C-:B------:R-:W-:Y:S01]  /*5a60*/  FFMA.FTZ R15, R152, UR10, -R204.reuse ;  /* 0x0000000a980f7c23 */ /* 0x100fe200080108cc */
[----:B------:R-:W-:Y:S01]  /*5a70*/  FMNMX.FTZ R152, R205, R10, !PT ;  /* 0x0000000acd987209 */ /* 0x000fe20007810000 */
[--C-:B------:R-:W-:Y:S01]  /*5a80*/  FFMA.FTZ R207, R156, UR10, -R204.reuse ;  /* 0x0000000a9ccf7c23 */ /* 0x100fe200080108cc */
[--C-:B------:R-:W-:Y:S01]  /*5a90*/  FFMA.FTZ R206, R153, UR10, -R204.reuse ;  /* 0x0000000a99ce7c23 */ /* 0x100fe200080108cc */
[----:B------:R-:W-:Y:S01]  /*5aa0*/  FFMA.FTZ R208, R160, UR10, -R204 ;  /* 0x0000000aa0d07c23 */ /* 0x000fe200080108cc */
[----:B------:R-:W-:Y:S01]  /*5ab0*/  FMNMX.FTZ R21, R155, R152, !PT ;  /* 0x000000989b157209 */ /* 0x000fe20007810000 */
[----:B------:R-:W-:Y:S03]  /*5ac0*/  MUFU.EX2 R15, R15 ;  /* 0x0000000f000f7308 */ /* 0x000fe60000000800 */
[----:B------:R-:W-:-:S04]  /*5ad0*/  FMNMX.FTZ R154, R158, R21, !PT ;  /* 0x000000159e9a7209 */ /* 0x000fc80007810000 */
[----:B------:R-:W-:Y:S01]  /*5ae0*/  FMNMX.FTZ R21, R159, R154, !PT ;  /* 0x0000009a9f157209 */ /* 0x000fe20007810000 */
[----:B------:R1:W-:Y:S03]  /*5af0*/  MUFU.EX2 R152, R206 ;  /* 0x000000ce00987308 */ /* 0x0003e60000000800 */
[----:B------:R-:W-:Y:S01]  /*5b00*/  FMNMX.FTZ R156, R162, R21, !PT ;  /* 0x00000015a29c7209 */ /* 0x000fe20007810000 */
[----:B------:R-:W-:-:S03]  /*5b10*/  FFMA.FTZ R21, R157, UR10, -R204 ;  /* 0x0000000a9d157c23 */ /* 0x000fc600080108cc */
[----:B------:R-:W-:Y:S01]  /*5b20*/  FMNMX.FTZ R153, R163, R156, !PT ;  /* 0x0000009ca3997209 */ /* 0x000fe20007810000 */
[----:B------:R2:W-:Y:S01]  /*5b30*/  MUFU.EX2 R154, R207 ;  /* 0x000000cf009a7308 */ /* 0x0005e20000000800 */
[----:B-1----:R-:W-:Y:S02]  /*5b40*/  FFMA.FTZ R206, R165, UR10, -R204 ;  /* 0x0000000aa5ce7c23 */ /* 0x002fe400080108cc */
[----:B------:R-:W-:-:S04]  /*5b50*/  FMNMX.FTZ R156, R166, R153, !PT ;  /* 0x00000099a69c7209 */ /* 0x000fc80007810000 */
[----:B------:R-:W-:Y:S01]  /*5b60*/  FMNMX.FTZ R153, R167, R156, !PT ;  /* 0x0000009ca7997209 */ /* 0x000fe20007810000 */
[----:B------:R-:W-:Y:S01]  /*5b70*/  MUFU.EX2 R21, R21 ;  /* 0x0000001500157308 */ /* 0x000fe20000000800 */
[--C-:B--2---:R-:W-:Y:S02]  /*5b80*/  FFMA.FTZ R207, R169, UR10, -R204.reuse ;  /* 0x0000000aa9cf7c23 */ /* 0x104fe400080108cc */
[----:B------:R-:W-:Y:S01]  /*5b90*/  FMNMX.FTZ R160, R170, R153, !PT ;  /* 0x00000099aaa07209 */ /* 0x000fe20007810000 */
[----:B------:R-:W-:-:S03]  /*5ba0*/  FFMA.FTZ R153, R161, UR10, -R204 ;  /* 0x0000000aa1997c23 */ /* 0x000fc600080108cc */
[----:B------:R-:W-:Y:S01]  /*5bb0*/  FMNMX.FTZ R157, R171, R160, !PT ;  /* 0x000000a0ab9d7209 */ /* 0x000fe20007810000 */
[----:B------:R-:W-:Y:S03]  /*5bc0*/  MUFU.EX2 R156, R208 ;  /* 0x000000d0009c7308 */ /* 0x000fe60000000800 */
[----:B------:R-:W-:Y:S01]  /*5bd0*/  FMNMX.FTZ R160, R174, R157, !PT ;  /* 0x0000009daea07209 */ /* 0x000fe20007810000 */
[----:B------:R-:W-:-:S03]  /*5be0*/  FFMA.FTZ R157, R164, UR10, -R204 ;  /* 0x0000000aa49d7c23 */ /* 0x000fc600080108cc */
[----:B------:R-:W-:Y:S01]  /*5bf0*/  FMNMX.FTZ R161, R175, R160, !PT ;  /* 0x000000a0afa17209 */ /* 0x000fe20007810000 */
[----:B------:R-:W-:Y:S03]  /*5c00*/  MUFU.EX2 R153, R153 ;  /* 0x0000009900997308 */ /* 0x000fe60000000800 */
[----:B------:R-:W-:-:S04]  /*5c10*/  FMNMX.FTZ R160, R178, R161, !PT ;  /* 0x000000a1b2a07209 */ /* 0x000fc80007810000 */
[----:B------:R-:W-:Y:S01]  /*5c20*/  FMNMX.FTZ R161, R179, R160, !PT ;  /* 0x000000a0b3a17209 */ /* 0x000fe20007810000 */
[----:B------:R-:W-:Y:S03]  /*5c30*/  MUFU.EX2 R157, R157 ;  /* 0x0000009d009d7308 */ /* 0x000fe60000000800 */
[----:B------:R-:W-:Y:S01]  /*5c40*/  FMNMX.FTZ R164, R182, R161, !PT ;  /* 0x000000a1b6a47209 */ /* 0x000fe20007810000 */
[----:B------:R-:W-:-:S03]  /*5c50*/  FFMA.FTZ R161, R168, UR10, -R204 ;  /* 0x0000000aa8a17c23 */ /* 0x000fc600080108cc */
[----:B------:R-:W-:Y:S01]  /*5c60*/  FMNMX.FTZ R165, R183, R164, !PT ;  /* 0x000000a4b7a57209 */ /* 0x000fe20007810000 */
[----:B------:R1:W-:Y:S03]  /*5c70*/  MUFU.EX2 R160, R206 ;  /* 0x000000ce00a07308 */ /* 0x0003e60000000800 */
[----:B------:R-:W-:-:S04]  /*5c80*/  FMNMX.FTZ R164, R186, R165, !PT ;  /* 0x000000a5baa47209 */ /* 0x000fc80007810000 */
[----:B------:R-:W-:Y:S01]  /*5c90*/  FMNMX.FTZ R165, R187, R164, !PT ;  /* 0x000000a4bba57209 */ /* 0x000fe20007810000 */
[----:B------:R-:W-:Y:S01]  /*5ca0*/  MUFU.EX2 R161, R161 ;  /* 0x000000a100a17308 */ /* 0x000fe20000000800 */
[--C-:B-1----:R-:W-:Y:S01]  /*5cb0*/  FFMA.FTZ R206, R173, UR10, -R204.reuse ;  /* 0x0000000aadce7c23 */ /* 0x102fe200080108cc */
[--C-:B------:R-:W-:Y:S01]  /*5cc0*/  FFMA.FTZ R173, R180, UR10, -R204.reuse ;  /* 0x0000000ab4ad7c23 */ /* 0x100fe200080108cc */
[----:B------:R-:W-:Y:S01]  /*5cd0*/  FMNMX.FTZ R168, R190, R165, !PT ;  /* 0x000000a5bea87209 */ /* 0x000fe20007810000 */
[--C-:B------:R-:W-:Y:S01]  /*5ce0*/  FFMA.FTZ R180, R185, UR10, -R204.reuse ;  /* 0x0000000ab9b47c23 */ /* 0x100fe200080108cc */
[--C-:B------:R-:W-:Y:S01]  /*5cf0*/  FFMA.FTZ R185, R192, UR10, -R204.reuse ;  /* 0x0000000ac0b97c23 */ /* 0x100fe200080108cc */
[----:B------:R-:W-:Y:S01]  /*5d00*/  FSEL R192, R14, RZ, P1 ;  /* 0x000000ff0ec07208 */ /* 0x000fe20000800000 */
[--C-:B------:R-:W-:Y:S01]  /*5d10*/  FFMA.FTZ R165, R172, UR10, -R204.reuse ;  /* 0x0000000aaca57c23 */ /* 0x100fe200080108cc */
[----:B------:R-:W-:Y:S01]  /*5d20*/  FMNMX.FTZ R169, R191, R168, !PT ;  /* 0x000000a8bfa97209 */ /* 0x000fe20007810000 */
[--C-:B------:R-:W-:Y:S01]  /*5d30*/  FFMA.FTZ R172, R177, UR10, -R204.reuse ;  /* 0x0000000ab1ac7c23 */ /* 0x100fe200080108cc */
[--C-:B------:R-:W-:Y:S01]  /*5d40*/  FFMA.FTZ R177, R184, UR10, -R204.reuse ;  /* 0x0000000ab8b17c23 */ /* 0x100fe200080108cc */
[----:B------:R-:W-:Y:S01]  /*5d50*/  FADD.FTZ R192, -R192, R3 ;  /* 0x00000003c0c07221 */ /* 0x000fe20000010100 */
[----:B------:R-:W-:Y:S01]  /*5d60*/  FMNMX.FTZ R168, R194, R169, !PT ;  /* 0x000000a9c2a87209 */ /* 0x000fe20007810000 */
[----:B------:R-:W-:Y:S01]  /*5d70*/  FFMA.FTZ R184, R189, UR10, -R204 ;  /* 0x0000000abdb87c23 */ /* 0x000fe200080108cc */
[----:B------:R-:W-:Y:S01]  /*5d80*/  MUFU.EX2 R164, R207 ;  /* 0x000000cf00a47308 */ /* 0x000fe20000000800 */
[----:B------:R-:W-:Y:S01]  /*5d90*/  FMUL.FTZ R192, R192, UR10 ;  /* 0x0000000ac0c07c20 */ /* 0x000fe20008410000 */
[----:B------:R-:W-:-:S04]  /*5da0*/  FMNMX.FTZ R169, R195, R168, !PT ;  /* 0x000000a8c3a97209 */ /* 0x000fc80007810000 */
        /* <DEDUP_REMOVED lines=8> */
[----:B------:R-:W-:Y:S01]  /*5e30*/  FFMA.FTZ R196, R197, UR10, -R204 ;  /* 0x0000000ac5c47c23 */ /* 0x000fe200080108cc */
[----:B------:R-:W2:Y:S01]  /*5e40*/  SHFL.BFLY PT, R203, R20, 0x2, 0x1f ;  /* 0x0c401f0014cb7f89 */ /* 0x000ea200000e0000 */
[----:B------:R-:W-:Y:S08]  /*5e50*/  MUFU.EX2 R165, R165 ;  /* 0x000000a500a57308 */ /* 0x000ff00000000800 */
[----:B------:R-:W-:Y:S01]  /*5e60*/  MUFU.EX2 R3, R193 ;  /* 0x000000c100037308 */ /* 0x000fe20000000800 */
[-C--:B-1----:R-:W-:Y:S01]  /*5e70*/  FMUL.FTZ R24, R24, R192.reuse ;  /* 0x000000c018187220 */ /* 0x082fe20000410000 */
        /* <DEDUP_REMOVED lines=13> */
[----:B--2---:R-:W-:Y:S01]  /*5f50*/  FMNMX.FTZ R203, R20, R203, !PT ;  /* 0x000000cb14cb7209 */ /* 0x004fe20007810000 */
[----:B------:R-:W-:Y:S01]  /*5f60*/  MUFU.EX2 R169, R169 ;  /* 0x000000a900a97308 */ /* 0x000fe20000000800 */
[-C--:B------:R-:W-:Y:S01]  /*5f70*/  FMUL.FTZ R49, R49, R192.reuse ;  /* 0x000000c031317220 */ /* 0x080fe20000410000 */
[-C--:B------:R-:W-:Y:S01]  /*5f80*/  FMUL.FTZ R52, R52, R192.reuse ;  /* 0x000000c034347220 */ /* 0x080fe20000410000 */
[-C--:B------:R-:W-:Y:S01]  /*5f90*/  FMUL.FTZ R53, R53, R192.reuse ;  /* 0x000000c035357220 */ /* 0x080fe20000410000 */
[----:B------:R-:W2:Y:S01]  /*5fa0*/  SHFL.BFLY PT, R20, R203, 0x1, 0x1f ;  /* 0x0c201f00cb147f89 */ /* 0x000ea200000e0000 */
        /* <DEDUP_REMOVED lines=20> */
[-C--:B------:R-:W-:Y:S01]  /*60f0*/  FMUL.FTZ R89, R89, R192.reuse ;  /* 0x000000c059597220 */ /* 0x080fe20000410000 */
[-C--:B------:R-:W-:Y:S01]  /*6100*/  FMUL.FTZ R92, R92, R192.reuse ;  /* 0x000000c05c5c7220 */ /* 0x080fe20000410000 */
[----:B------:R-:W-:Y:S01]  /*6110*/  FMUL.FTZ R93, R93, R192 ;  /* 0x000000c05d5d7220 */ /* 0x000fe20000410000 */
[----:B--2---:R-:W-:Y:S01]  /*6120*/  FMNMX.FTZ R20, R203, R20, !PT ;  /* 0x00000014cb147209 */ /* 0x004fe20007810000 */
[-C--:B------:R-:W-:Y:S01]  /*6130*/  FMUL.FTZ R96, R96, R192.reuse ;  /* 0x000000c060607220 */ /* 0x080fe20000410000 */
[-C--:B------:R-:W-:Y:S01]  /*6140*/  FMUL.FTZ R97, R97, R192.reuse ;  /* 0x000000c061617220 */ /* 0x080fe20000410000 */
[-C--:B------:R-:W-:Y:S01]  /*6150*/  FMUL.FTZ R100, R100, R192.reuse ;  /* 0x000000c064647220 */ /* 0x080fe20000410000 */
[C---:B------:R-:W-:Y:S01]  /*6160*/  FSETP.NEU.FTZ.AND P1, PT, R20.reuse, -INF , PT ;  /* 0xff8000001400780b */ /* 0x040fe20003f3d000 */
[----:B------:R-:W-:Y:S01]  /*6170*/  FMUL.FTZ R210, R20, UR10 ;  /* 0x0000000a14d27c20 */ /* 0x000fe20008410000 */
[----:B------:R-:W2:Y:S01]  /*6180*/  MUFU.EX2 R177, R177 ;  /* 0x000000b100b17308 */ /* 0x000ea20000000800 */
[-C--:B------:R-:W-:Y:S01]  /*6190*/  FMUL.FTZ R101, R101, R192.reuse ;  /* 0x000000c065657220 */ /* 0x080fe20000410000 */
[-C--:B------:R-:W-:Y:S01]  /*61a0*/  FMUL.FTZ R104, R104, R192.reuse ;  /* 0x000000c068687220 */ /* 0x080fe20000410000 */
[-C--:B------:R-:W-:Y:S01]  /*61b0*/  FMUL.FTZ R105, R105, R192.reuse ;  /* 0x000000c069697220 */ /* 0x080fe20000410000 */
[----:B------:R-:W-:Y:S01]  /*61c0*/  FSEL R210, R210, RZ, P1 ;  /* 0x000000ffd2d27208 */ /* 0x000fe20000800000 */
[-C--:B------:R-:W-:Y:S01]  /*61d0*/  FMUL.FTZ R108, R108, R192.reuse ;  /* 0x000000c06c6c7220 */ /* 0x080fe20000410000 */
[-C--:B------:R-:W-:Y:S01]  /*61e0*/  FMUL.FTZ R109, R109, R192.reuse ;  /* 0x000000c06d6d7220 */ /* 0x080fe20000410000 */
[----:B------:R-:W-:Y:S01]  /*61f0*/  FMUL.FTZ R112, R112, R192 ;  /* 0x000000c070707220 */ /* 0x000fe20000410000 */
[----:B------:R-:W5:Y:S01]  /*6200*/  MUFU.EX2 R180, R180 ;  /* 0x000000b400b47308 */ /* 0x000f620000000800 */
[--C-:B------:R-:W-:Y:S01]  /*6210*/  FFMA.FTZ R204, R155, UR10, -R210.reuse ;  /* 0x0000000a9bcc7c23 */ /* 0x100fe200080108d2 */
[----:B------:R-:W-:Y:S01]  /*6220*/  FFMA.FTZ R155, R192, R4, R15 ;  /* 0x00000004c09b7223 */ /* 0x000fe2000001000f */
[--C-:B------:R-:W-:Y:S01]  /*6230*/  FFMA.FTZ R208, R163, UR10, -R210.reuse ;  /* 0x0000000aa3d07c23 */ /* 0x100fe200080108d2 */
[--C-:B-1----:R-:W-:Y:S01]  /*6240*/  FFMA.FTZ R206, R159, UR10, -R210.reuse ;  /* 0x0000000a9fce7c23 */ /* 0x102fe200080108d2 */
[--C-:B------:R-:W-:Y:S01]  /*6250*/  FFMA.FTZ R159, R162, UR10, -R210.reuse ;  /* 0x0000000aa29f7c23 */ /* 0x100fe200080108d2 */
[----:B------:R-:W-:Y:S01]  /*6260*/  FADD.FTZ R193, R152, R155 ;  /* 0x0000009b98c17221 */ /* 0x000fe20000010000 */
[--C-:B------:R-:W-:Y:S01]  /*6270*/  FFMA.FTZ R155, R158, UR10, -R210.reuse ;  /* 0x0000000a9e9b7c23 */ /* 0x100fe200080108d2 */
[----:B------:R-:W1:Y:S01]  /*6280*/  MUFU.EX2 R181, R181 ;  /* 0x000000b500b57308 */ /* 0x000e620000000800 */
[--C-:B------:R-:W-:Y:S01]  /*6290*/  FFMA.FTZ R189, R205, UR10, -R210.reuse ;  /* 0x0000000acdbd7c23 */ /* 0x100fe200080108d2 */
[----:B------:R-:W-:Y:S01]  /*62a0*/  FADD.FTZ R4, R154, R193 ;  /* 0x000000c19a047221 */ /* 0x000fe20000010000 */
[C---:B------:R-:W-:Y:S01]  /*62b0*/  F2FP.BF16.F32.PACK_AB R154, R21.reuse, R154 ;  /* 0x0000009a159a723e */ /* 0x040fe200000010ff */
[----:B------:R-:W-:Y:S01]  /*62c0*/  FFMA.FTZ R174, R174, UR10, -R210 ;  /* 0x0000000aaeae7c23 */ /* 0x000fe200080108d2 */
[----:B------:R-:W-:Y:S01]  /*62d0*/  F2FP.BF16.F32.PACK_AB R152, R152, R15 ;  /* 0x0000000f9898723e */ /* 0x000fe200000010ff */
[----:B------:R-:W-:Y:S01]  /*62e0*/  FADD.FTZ R193, R21, R4 ;  /* 0x0000000415c17221 */ /* 0x000fe20000010000 */
[--C-:B------:R-:W-:Y:S01]  /*62f0*/  FFMA.FTZ R175, R175, UR10, -R210.reuse ;  /* 0x0000000aafaf7c23 */ /* 0x100fe200080108d2 */
[----:B------:R-:W3:Y:S01]  /*6300*/  MUFU.EX2 R184, R184 ;  /* 0x000000b800b87308 */ /* 0x000ee20000000800 */
[--C-:B------:R-:W-:Y:S01]  /*6310*/  FFMA.FTZ R179, R179, UR10, -R210.reuse ;  /* 0x0000000ab3b37c23 */ /* 0x100fe200080108d2 */
[----:B------:R-:W-:Y:S01]  /*6320*/  FADD.FTZ R4, R156, R193 ;  /* 0x000000c19c047221 */ /* 0x000fe20000010000 */
[--C-:B------:R-:W-:Y:S01]  /*6330*/  FFMA.FTZ R182, R182, UR10, -R210.reuse ;  /* 0x0000000ab6b67c23 */ /* 0x100fe200080108d2 */
[--C-:B------:R-:W-:Y:S01]  /*6340*/  FFMA.FTZ R183, R183, UR10, -R210.reuse ;  /* 0x0000000ab7b77c23 */ /* 0x100fe200080108d2 */
[----:B------:R-:W-:Y:S01]  /*6350*/  FFMA.FTZ R186, R186, UR10, -R210 ;  /* 0x0000000ababa7c23 */ /* 0x000fe200080108d2 */
[----:B------:R-:W-:Y:S01]  /*6360*/  FADD.FTZ R4, R153, R4 ;  /* 0x0000000499047221 */ /* 0x000fe20000010000 */
[--C-:B------:R-:W-:Y:S01]  /*6370*/  FFMA.FTZ R187, R187, UR10, -R210.reuse ;  /* 0x0000000abbbb7c23 */ /* 0x100fe200080108d2 */
[----:B------:R-:W-:Y:S01]  /*6380*/  MUFU.EX2 R185, R185 ;  /* 0x000000b900b97308 */ /* 0x000fe20000000800 */
[----:B------:R-:W-:Y:S01]  /*6390*/  FFMA.FTZ R190, R190, UR10, -R210 ;  /* 0x0000000abebe7c23 */ /* 0x000fe200080108d2 */
[----:B------:R-:W-:Y:S01]  /*63a0*/  FADD.FTZ R193, R157, R4 ;  /* 0x000000049dc17221 */ /* 0x000fe20000010000 */
[--C-:B------:R-:W-:Y:S01]  /*63b0*/  FFMA.FTZ R191, R191, UR10, -R210.reuse ;  /* 0x0000000abfbf7c23 */ /* 0x100fe200080108d2 */
[--C-:B------:R-:W-:Y:S01]  /*63c0*/  FFMA.FTZ R194, R194, UR10, -R210.reuse ;  /* 0x0000000ac2c27c23 */ /* 0x100fe200080108d2 */
[--C-:B------:R-:W-:Y:S01]  /*63d0*/  FFMA.FTZ R195, R195, UR10, -R210.reuse ;  /* 0x0000000ac3c37c23 */ /* 0x100fe200080108d2 */
[----:B------:R-:W-:Y:S01]  /*63e0*/  FADD.FTZ R4, R160, R193 ;  /* 0x000000c1a0047221 */ /* 0x000fe20000010000 */
[----:B------:R-:W-:Y:S01]  /*63f0*/  FSEL R193, R20, RZ, P1 ;  /* 0x000000ff14c17208 */ /* 0x000fe20000800000 */
[----:B------:R-:W-:Y:S01]  /*6400*/  MUFU.EX2 R188, R188 ;  /* 0x000000bc00bc7308 */ /* 0x000fe20000000800 */
[----:B------:R-:W-:Y:S01]  /*6410*/  FFMA.FTZ R198, R198, UR10, -R210 ;  /* 0x0000000ac6c67c23 */ /* 0x000fe200080108d2 */
[----:B------:R-:W-:Y:S01]  /*6420*/  FADD.FTZ R163, R161, R4 ;  /* 0x00000004a1a37221 */ /* 0x000fe20000010000 */
[--C-:B------:R-:W-:Y:S01]  /*6430*/  FFMA.FTZ R199, R199, UR10, -R210.reuse ;  /* 0x0000000ac7c77c23 */ /* 0x100fe200080108d2 */
[----:B------:R-:W-:Y:S01]  /*6440*/  F2FP.BF16.F32.PACK_AB R156, R153, R156 ;  /* 0x0000009c999c723e */ /* 0x000fe200000010ff */
[-C--:B------:R-:W-:Y:S01]  /*6450*/  FMUL.FTZ R113, R113, R192.reuse ;  /* 0x000000c071717220 */ /* 0x080fe20000410000 */
[----:B------:R-:W-:Y:S01]  /*6460*/  FADD.FTZ R4, R164, R163 ;  /* 0x000000a3a4047221 */ /* 0x000fe20000010000 */
[----:B------:R-:W-:Y:S01]  /*6470*/  FFMA.FTZ R163, R166, UR10, -R210 ;  /* 0x0000000aa6a37c23 */ /* 0x000fe200080108d2 */
[----:B----4-:R-:W-:Y:S01]  /*6480*/  F2FP.BF16.F32.PACK_AB R166, R176, R173 ;  /* 0x000000adb0a6723e */ /* 0x010fe200000010ff */
[----:B------:R-:W-:Y:S01]  /*6490*/  MUFU.EX2 R196, R196 ;  /* 0x000000c400c47308 */ /* 0x000fe20000000800 */
[----:B------:R-:W-:Y:S01]  /*64a0*/  FADD.FTZ R197, R165, R4 ;  /* 0x00000004a5c57221 */ /* 0x000fe20000010000 */
[----:B------:R-:W-:Y:S01]  /*64b0*/  FADD.FTZ R4, -R193, R10 ;  /* 0x0000000ac1047221 */ /* 0x000fe20000010100 */
[--C-:B------:R-:W-:Y:S01]  /*64c0*/  FFMA.FTZ R10, R167, UR10, -R210.reuse ;  /* 0x0000000aa70a7c23 */ /* 0x100fe200080108d2 */
[----:B------:R-:W-:Y:S01]  /*64d0*/  FFMA.FTZ R167, R170, UR10, -R210 ;  /* 0x0000000aaaa77c23 */ /* 0x000fe200080108d2 */
[----:B------:R-:W-:Y:S01]  /*64e0*/  FADD.FTZ R158, R168, R197 ;  /* 0x000000c5a89e7221 */ /* 0x000fe20000010000 */
[-C--:B------:R-:W-:Y:S01]  /*64f0*/  FMUL.FTZ R116, R116, R192.reuse ;  /* 0x000000c074747220 */ /* 0x080fe20000410000 */
[-C--:B------:R-:W-:Y:S01]  /*6500*/  FMUL.FTZ R117, R117, R192.reuse ;  /* 0x000000c075757220 */ /* 0x080fe20000410000 */
[----:B------:R-:W-:Y:S01]  /*6510*/  MUFU.EX2 R189, R189 ;  /* 0x000000bd00bd7308 */ /* 0x000fe20000000800 */
[----:B------:R-:W-:Y:S01]  /*6520*/  FADD.FTZ R193, R169, R158 ;  /* 0x0000009ea9c17221 */ /* 0x000fe20000010000 */
[--C-:B------:R-:W-:Y:S01]  /*6530*/  FFMA.FTZ R158, R171, UR10, -R210.reuse ;  /* 0x0000000aab9e7c23 */ /* 0x100fe200080108d2 */
[----:B------:R-:W-:Y:S01]  /*6540*/  FFMA.FTZ R171, R178, UR10, -R210 ;  /* 0x0000000ab2ab7c23 */ /* 0x000fe200080108d2 */
[-C--:B------:R-:W-:Y:S01]  /*6550*/  FMUL.FTZ R120, R120, R192.reuse ;  /* 0x000000c078787220 */ /* 0x080fe20000410000 */
[----:B------:R-:W-:Y:S01]  /*6560*/  FADD.FTZ R162, R172, R193 ;  /* 0x000000c1aca27221 */ /* 0x000fe20000010000 */
[-C--:B------:R-:W-:Y:S01]  /*6570*/  FMUL.FTZ R121, R121, R192.reuse ;  /* 0x000000c079797220 */ /* 0x080fe20000410000 */
[-C--:B------:R-:W-:Y:S01]  /*6580*/  FMUL.FTZ R124, R124, R192.reuse ;  /* 0x000000c07c7c7220 */ /* 0x080fe20000410000 */
[----:B------:R-:W4:Y:S01]  /*6590*/  MUFU.EX2 R204, R204 ;  /* 0x000000cc00cc7308 */ /* 0x000f220000000800 */
[----:B------:R-:W-:Y:S01]  /*65a0*/  FADD.FTZ R193, R173, R162 ;  /* 0x000000a2adc17221 */ /* 0x000fe20000010000 */
[-C--:B------:R-:W-:Y:S01]  /*65b0*/  FMUL.FTZ R125, R125, R192.reuse ;  /* 0x000000c07d7d7220 */ /* 0x080fe20000410000 */
[-C--:B------:R-:W-:Y:S01]  /*65c0*/  FMUL.FTZ R128, R128, R192.reuse ;  /* 0x000000c080807220 */ /* 0x080fe20000410000 */
[-C--:B------:R-:W-:Y:S01]  /*65d0*/  FMUL.FTZ R129, R129, R192.reuse ;  /* 0x000000c081817220 */ /* 0x080fe20000410000 */
[----:B------:R-:W-:Y:S01]  /*65e0*/  FADD.FTZ R162, R176, R193 ;  /* 0x000000c1b0a27221 */ /* 0x000fe20000010000 */
[----:B------:R-:W-:Y:S01]  /*65f0*/  FMUL.FTZ R176, R4, UR10 ;  /* 0x0000000a04b07c20 */ /* 0x000fe20008410000 */
[-C--:B------:R-:W-:Y:S01]  /*6600*/  FMUL.FTZ R132, R132, R192.reuse ;  /* 0x000000c084847220 */ /* 0x080fe20000410000 */
[----:B------:R-:W-:Y:S01]  /*6610*/  MUFU.EX2 R155, R155 ;  /* 0x0000009b009b7308 */ /* 0x000fe20000000800 */
[----:B--2---:R-:W-:Y:S01]  /*6620*/  FADD.FTZ R193, R177, R162 ;  /* 0x000000a2b1c17221 */ /* 0x004fe20000010000 */
[-C--:B------:R-:W-:Y:S01]  /*6630*/  FMUL.FTZ R133, R133, R192.reuse ;  /* 0x000000c085857220 */ /* 0x080fe20000410000 */
[-C--:B------:R-:W-:Y:S01]  /*6640*/  FMUL.FTZ R136, R136, R192.reuse ;  /* 0x000000c088887220 */ /* 0x080fe20000410000 */
[-C--:B------:R-:W-:Y:S01]  /*6650*/  FMUL.FTZ R137, R137, R192.reuse ;  /* 0x000000c089897220 */ /* 0x080fe20000410000 */
[----:B-----5:R-:W-:Y:S01]  /*6660*/  FADD.FTZ R162, R180, R193 ;  /* 0x000000c1b4a27221 */ /* 0x020fe20000010000 */
[-C--:B------:R-:W-:Y:S01]  /*6670*/  FMUL.FTZ R140, R140, R192.reuse ;  /* 0x000000c08c8c7220 */ /* 0x080fe20000410000 */
[-C--:B------:R-:W-:Y:S01]  /*6680*/  FMUL.FTZ R141, R141, R192.reuse ;  /* 0x000000c08d8d7220 */ /* 0x080fe20000410000 */
[----:B------:R-:W2:Y:S01]  /*6690*/  MUFU.EX2 R176, R176 ;  /* 0x000000b000b07308 */ /* 0x000ea20000000800 */
[----:B-1----:R-:W-:Y:S01]  /*66a0*/  FADD.FTZ R193, R181, R162 ;  /* 0x000000a2b5c17221 */ /* 0x002fe20000010000 */
[-C--:B------:R-:W-:Y:S01]  /*66b0*/  FMUL.FTZ R144, R144, R192.reuse ;  /* 0x000000c090907220 */ /* 0x080fe20000410000 */
[-C--:B------:R-:W-:Y:S01]  /*66c0*/  FMUL.FTZ R145, R145, R192.reuse ;  /* 0x000000c091917220 */ /* 0x080fe20000410000 */
[-C--:B------:R-:W-:Y:S01]  /*66d0*/  FMUL.FTZ R148, R148, R192.reuse ;  /* 0x000000c094947220 */ /* 0x080fe20000410000 */
[----:B---3--:R-:W-:Y:S01]  /*66e0*/  FADD.FTZ R162, R184, R193 ;  /* 0x000000c1b8a27221 */ /* 0x008fe20000010000 */
[----:B------:R-:W-:Y:S01]  /*66f0*/  FMUL.FTZ R149, R149, R192 ;  /* 0x000000c095957220 */ /* 0x000fe20000410000 */
[----:B----4-:R-:W-:Y:S01]  /*6700*/  F2FP.BF16.F32.PACK_AB R153, R204, R189 ;  /* 0x000000bdcc99723e */ /* 0x010fe200000010ff */
[----:B------:R-:W1:Y:S01]  /*6710*/  MUFU.EX2 R206, R206 ;  /* 0x000000ce00ce7308 */ /* 0x000e620000000800 */
[----:B------:R-:W-:Y:S01]  /*6720*/  FADD.FTZ R21, R185, R162 ;  /* 0x000000a2b9157221 */ /* 0x000fe20000010000 */
[----:B------:R-:W-:-:S02]  /*6730*/  F2FP.BF16.F32.PACK_AB R162, R168, R165 ;  /* 0x000000a5a8a2723e */ /* 0x000fc400000010ff */
[----:B------:R-:W-:Y:S01]  /*6740*/  F2FP.BF16.F32.PACK_AB R168, R180, R177 ;  /* 0x000000b1b4a8723e */ /* 0x000fe200000010ff */
[----:B------:R-:W-:-:S03]  /*6750*/  FADD.FTZ R170, R188, R21 ;  /* 0x00000015bcaa7221 */ /* 0x000fc60000010000 */
[----:B------:R3:W-:Y:S01]  /*6760*/  MUFU.EX2 R15, R174 ;  /* 0x000000ae000f7308 */ /* 0x0007e20000000800 */
[----:B------:R-:W-:Y:S01]  /*6770*/  FADD.FTZ R21, R3, R170 ;  /* 0x000000aa03157221 */ /* 0x000fe20000010000 */
[----:B------:R-:W-:Y:S01]  /*6780*/  F2FP.BF16.F32.PACK_AB R170, R184, R181 ;  /* 0x000000b5b8aa723e */ /* 0x000fe200000010ff */
[-C--:B--2---:R-:W-:Y:S01]  /*6790*/  FMUL.FTZ R26, R26, R176.reuse ;  /* 0x000000b01a1a7220 */ /* 0x084fe20000410000 */
[-C--:B------:R-:W-:Y:S01]  /*67a0*/  FMUL.FTZ R27, R27, R176.reuse ;  /* 0x000000b01b1b7220 */ /* 0x080fe20000410000 */
[----:B------:R-:W-:Y:S01]  /*67b0*/  FADD.FTZ R4, R196, R21 ;  /* 0x00000015c4047221 */ /* 0x000fe20000010000 */
[-C--:B------:R-:W-:Y:S01]  /*67c0*/  FMUL.FTZ R30, R30, R176.reuse ;  /* 0x000000b01e1e7220 */ /* 0x080fe20000410000 */
[----:B------:R-:W-:Y:S01]  /*67d0*/  FMUL.FTZ R31, R31, R176 ;  /* 0x000000b01f1f7220 */ /* 0x000fe20000410000 */
[----:B------:R-:W2:Y:S01]  /*67e0*/  MUFU.EX2 R159, R159 ;  /* 0x0000009f009f7308 */ /* 0x000ea20000000800 */
[----:B---3--:R-:W-:Y:S01]  /*67f0*/  F2FP.BF16.F32.PACK_AB R174, R196, R3 ;  /* 0x00000003c4ae723e */ /* 0x008fe200000010ff */
[----:B------:R-:W-:Y:S01]  /*6800*/  FFMA.FTZ R3, R176, R0, R189 ;  /* 0x00000000b0037223 */ /* 0x000fe200000100bd */
[-C--:B------:R-:W-:Y:S01]  /*6810*/  FMUL.FTZ R34, R34, R176.reuse ;  /* 0x000000b022227220 */ /* 0x080fe20000410000 */
[-C--:B------:R-:W-:Y:S01]  /*6820*/  FMUL.FTZ R35, R35, R176.reuse ;  /* 0x000000b023237220 */ /* 0x080fe20000410000 */
[-C--:B------:R-:W-:Y:S01]  /*6830*/  FMUL.FTZ R38, R38, R176.reuse ;  /* 0x000000b026267220 */ /* 0x080fe20000410000 */
[----:B------:R-:W-:Y:S01]  /*6840*/  FADD.FTZ R0, R204, R3 ;  /* 0x00000003cc007221 */ /* 0x000fe20000010000 */
[-C--:B------:R-:W-:Y:S01]  /*6850*/  FMUL.FTZ R39, R39, R176.reuse ;  /* 0x000000b027277220 */ /* 0x080fe20000410000 */
[----:B------:R-:W3:Y:S01]  /*6860*/  MUFU.EX2 R208, R208 ;  /* 0x000000d000d07308 */ /* 0x000ee20000000800 */
[-C--:B------:R-:W-:Y:S01]  /*6870*/  FMUL.FTZ R42, R42, R176.reuse ;  /* 0x000000b02a2a7220 */ /* 0x080fe20000410000 */
[----:B------:R-:W-:Y:S01]  /*6880*/  FADD.FTZ R3, R155, R0 ;  /* 0x000000009b037221 */ /* 0x000fe20000010000 */
[----:B-1----:R-:W-:Y:S01]  /*6890*/  F2FP.BF16.F32.PACK_AB R155, R206, R155 ;  /* 0x0000009bce9b723e */ /* 0x002fe200000010ff */
[-C--:B------:R-:W-:Y:S01]  /*68a0*/  FMUL.FTZ R43, R43, R176.reuse ;  /* 0x000000b02b2b7220 */ /* 0x080fe20000410000 */
[-C--:B------:R-:W-:Y:S01]  /*68b0*/  FMUL.FTZ R46, R46, R176.reuse ;  /* 0x000000b02e2e7220 */ /* 0x080fe20000410000 */
[----:B------:R-:W-:Y:S01]  /*68c0*/  FADD.FTZ R0, R206, R3 ;  /* 0x00000003ce007221 */ /* 0x000fe20000010000 */
[-C--:B------:R-:W-:Y:S01]  /*68d0*/  FMUL.FTZ R47, R47, R176.reuse ;  /* 0x000000b02f2f7220 */ /* 0x080fe20000410000 */
[----:B------:R-:W1:Y:S01]  /*68e0*/  MUFU.EX2 R163, R163 ;  /* 0x000000a300a37308 */ /* 0x000e620000000800 */
[-C--:B------:R-:W-:Y:S01]  /*68f0*/  FMUL.FTZ R50, R50, R176.reuse ;  /* 0x000000b032327220 */ /* 0x080fe20000410000 */
[----:B--2---:R-:W-:Y:S01]  /*6900*/  FADD.FTZ R3, R159, R0 ;  /* 0x000000009f037221 */ /* 0x004fe20000010000 */
[-C--:B------:R-:W-:Y:S01]  /*6910*/  FMUL.FTZ R51, R51, R176.reuse ;  /* 0x000000b033337220 */ /* 0x080fe20000410000 */
[-C--:B------:R-:W-:Y:S01]  /*6920*/  FMUL.FTZ R54, R54, R176.reuse ;  /* 0x000000b036367220 */ /* 0x080fe20000410000 */
[-C--:B------:R-:W-:Y:S01]  /*6930*/  FMUL.FTZ R55, R55, R176.reuse ;  /* 0x000000b037377220 */ /* 0x080fe20000410000 */
[-C--:B------:R-:W-:Y:S01]  /*6940*/  FMUL.FTZ R58, R58, R176.reuse ;  /* 0x000000b03a3a7220 */ /* 0x080fe20000410000 */
[-C--:B------:R-:W-:Y:S01]  /*6950*/  FMUL.FTZ R59, R59, R176.reuse ;  /* 0x000000b03b3b7220 */ /* 0x080fe20000410000 */
[----:B------:R-:W2:Y:S01]  /*6960*/  MUFU.EX2 R10, R10 ;  /* 0x0000000a000a7308 */ /* 0x000ea20000000800 */
        /* <DEDUP_REMOVED lines=8> */
[----:B-1----:R-:W-:Y:S01]  /*69f0*/  FADD.FTZ R3, R163, R0 ;  /* 0x00000000a3037221 */ /* 0x002fe20000010000 */
[-C--:B------:R-:W-:Y:S01]  /*6a00*/  FMUL.FTZ R74, R74, R176.reuse ;  /* 0x000000b04a4a7220 */ /* 0x080fe20000410000 */
[-C--:B------:R-:W-:Y:S01]  /*6a10*/  FMUL.FTZ R75, R75, R176.reuse ;  /* 0x000000b04b4b7220 */ /* 0x080fe20000410000 */
[-C--:B------:R-:W-:Y:S01]  /*6a20*/  FMUL.FTZ R78, R78, R176.reuse ;  /* 0x000000b04e4e7220 */ /* 0x080fe20000410000 */
[-C--:B------:R-:W-:Y:S01]  /*6a30*/  FMUL.FTZ R79, R79, R176.reuse ;  /* 0x000000b04f4f7220 */ /* 0x080fe20000410000 */
[-C--:B------:R-:W-:Y:S01]  /*6a40*/  FMUL.FTZ R82, R82, R176.reuse ;  /* 0x000000b052527220 */ /* 0x080fe20000410000 */
[-C--:B------:R-:W-:Y:S01]  /*6a50*/  FMUL.FTZ R83, R83, R176.reuse ;  /* 0x000000b053537220 */ /* 0x080fe20000410000 */
[----:B------:R1:W4:Y:S01]  /*6a60*/  MUFU.EX2 R178, R158 ;  /* 0x0000009e00b27308 */ /* 0x0003220000000800 */
        /* <DEDUP_REMOVED lines=8> */
[----:B---3--:R-:W-:Y:S01]  /*6af0*/  FADD.FTZ R3, R167, R184 ;  /* 0x000000b8a7037221 */ /* 0x008fe20000010000 */
[----:B-1----:R-:W-:Y:S01]  /*6b00*/  F2FP.BF16.F32.PACK_AB R158, R160, R157 ;  /* 0x0000009da09e723e */ /* 0x002fe200000010ff */
[-C--:B------:R-:W-:Y:S01]  /*6b10*/  FMUL.FTZ R98, R98, R176.reuse ;  /* 0x000000b062627220 */ /* 0x080fe20000410000 */
[----:B------:R-:W-:Y:S01]  /*6b20*/  F2FP.BF16.F32.PACK_AB R160, R164, R161 ;  /* 0x000000a1a4a0723e */ /* 0x000fe200000010ff */
[-C--:B------:R-:W-:Y:S01]  /*6b30*/  FMUL.FTZ R99, R99, R176.reuse ;  /* 0x000000b063637220 */ /* 0x080fe20000410000 */
[----:B------:R-:W-:Y:S01]  /*6b40*/  F2FP.BF16.F32.PACK_AB R164, R172, R169 ;  /* 0x000000a9aca4723e */ /* 0x000fe200000010ff */
[-C--:B------:R-:W-:Y:S01]  /*6b50*/  FMUL.FTZ R102, R102, R176.reuse ;  /* 0x000000b066667220 */ /* 0x080fe20000410000 */
[----:B------:R-:W-:Y:S01]  /*6b60*/  MUFU.EX2 R165, R171 ;  /* 0x000000ab00a57308 */ /* 0x000fe20000000800 */
[----:B----4-:R-:W-:Y:S01]  /*6b70*/  FADD.FTZ R184, R178, R3 ;  /* 0x00000003b2b87221 */ /* 0x010fe20000010000 */
[----:B------:R-:W-:Y:S01]  /*6b80*/  F2FP.BF16.F32.PACK_AB R172, R188, R185 ;  /* 0x000000b9bcac723e */ /* 0x000fe200000010ff */
[-C--:B------:R-:W-:Y:S01]  /*6b90*/  FMUL.FTZ R103, R103, R176.reuse ;  /* 0x000000b067677220 */ /* 0x080fe20000410000 */
[----:B------:R-:W-:Y:S01]  /*6ba0*/  F2FP.BF16.F32.PACK_AB R157, R208, R159 ;  /* 0x0000009fd09d723e */ /* 0x000fe200000010ff */
[----:B------:R-:W-:Y:S01]  /*6bb0*/  FADD.FTZ R3, R15, R184 ;  /* 0x000000b80f037221 */ /* 0x000fe20000010000 */
[----:B------:R-:W-:Y:S01]  /*6bc0*/  F2FP.BF16.F32.PACK_AB R159, R10, R163 ;  /* 0x000000a30a9f723e */ /* 0x000fe200000010ff */
[-C--:B------:R-:W-:Y:S01]  /*6bd0*/  FMUL.FTZ R106, R106, R176.reuse ;  /* 0x000000b06a6a7220 */ /* 0x080fe20000410000 */
[----:B------:R-:W-:Y:S01]  /*6be0*/  MUFU.EX2 R180, R179 ;  /* 0x000000b300b47308 */ /* 0x000fe20000000800 */
[----:B------:R-:W-:Y:S01]  /*6bf0*/  F2FP.BF16.F32.PACK_AB R161, R178, R167 ;  /* 0x000000a7b2a1723e */ /* 0x000fe200000010ff */
[-C--:B------:R-:W-:Y:S01]  /*6c00*/  FMUL.FTZ R107, R107, R176.reuse ;  /* 0x000000b06b6b7220 */ /* 0x080fe20000410000 */
[----:B--2---:R-:W-:Y:S01]  /*6c10*/  F2FP.BF16.F32.PACK_AB R163, R210, R15 ;  /* 0x0000000fd2a3723e */ /* 0x004fe200000010ff */
        /* <DEDUP_REMOVED lines=20> */
[----:B------:R2:W3:Y:S01]  /*6d60*/  MUFU.EX2 R169, R186 ;  /* 0x000000ba00a97308 */ /* 0x0004e20000000800 */
[-C--:B------:R-:W-:Y:S01]  /*6d70*/  FMUL.FTZ R146, R146, R176.reuse ;  /* 0x000000b092927220 */ /* 0x080fe20000410000 */
[-C--:B------:R-:W-:Y:S01]  /*6d80*/  FMUL.FTZ R147, R147, R176.reuse ;  /* 0x000000b093937220 */ /* 0x080fe20000410000 */
[-C--:B------:R-:W-:Y:S01]  /*6d90*/  FMUL.FTZ R150, R150, R176.reuse ;  /* 0x000000b096967220 */ /* 0x080fe20000410000 */
[----:B------:R-:W-:-:S04]  /*6da0*/  FMUL.FTZ R151, R151, R176 ;  /* 0x000000b097977220 */ /* 0x000fc80000410000 */
[----:B------:R-:W4:Y:S01]  /*6db0*/  MUFU.EX2 R0, R187 ;  /* 0x000000bb00007308 */ /* 0x000f220000000800 */
[----:B--2---:R-:W-:Y:S01]  /*6dc0*/  FADD.FTZ R186, R210, R3 ;  /* 0x00000003d2ba7221 */ /* 0x004fe20000010000 */
[----:B-1----:R-:W-:-:S03]  /*6dd0*/  F2FP.BF16.F32.PACK_AB R167, R183, R182 ;  /* 0x000000b6b7a7723e */ /* 0x002fc600000010ff */
[----:B------:R-:W-:Y:S01]  /*6de0*/  FADD.FTZ R3, R165, R186 ;  /* 0x000000baa5037221 */ /* 0x000fe20000010000 */
[C---:B------:R-:W-:Y:S02]  /*6df0*/  F2FP.BF16.F32.PACK_AB R165, R180.reuse, R165 ;  /* 0x000000a5b4a5723e */ /* 0x040fe400000010ff */
[----:B------:R-:W1:Y:S01]  /*6e00*/  MUFU.EX2 R171, R190 ;  /* 0x000000be00ab7308 */ /* 0x000e620000000800 */
[----:B------:R-:W-:-:S04]  /*6e10*/  FADD.FTZ R3, R180, R3 ;  /* 0x00000003b4037221 */ /* 0x000fc80000010000 */
[----:B------:R-:W-:-:S03]  /*6e20*/  FADD.FTZ R188, R182, R3 ;  /* 0x00000003b6bc7221 */ /* 0x000fc60000010000 */
[----:B------:R-:W2:Y:S01]  /*6e30*/  MUFU.EX2 R184, R191 ;  /* 0x000000bf00b87308 */ /* 0x000ea20000000800 */
[----:B------:R-:W-:-:S04]  /*6e40*/  FADD.FTZ R188, R183, R188 ;  /* 0x000000bcb7bc7221 */ /* 0x000fc80000010000 */
[----:B---3--:R-:W-:Y:S01]  /*6e50*/  FADD.FTZ R3, R169, R188 ;  /* 0x000000bca9037221 */ /* 0x008fe20000010000 */
[C---:B----4-:R-:W-:Y:S02]  /*6e60*/  F2FP.BF16.F32.PACK_AB R169, R0.reuse, R169 ;  /* 0x000000a900a9723e */ /* 0x050fe400000010ff */
[----:B------:R-:W3:Y:S01]  /*6e70*/  MUFU.EX2 R173, R194 ;  /* 0x000000c200ad7308 */ /* 0x000ee20000000800 */
[----:B------:R-:W-:-:S04]  /*6e80*/  FADD.FTZ R188, R0, R3 ;  /* 0x0000000300bc7221 */ /* 0x000fc80000010000 */
[----:B-1----:R-:W-:-:S03]  /*6e90*/  FADD.FTZ R3, R171, R188 ;  /* 0x000000bcab037221 */ /* 0x002fc60000010000 */
[----:B------:R-:W1:Y:S01]  /*6ea0*/  MUFU.EX2 R186, R195 ;  /* 0x000000c300ba7308 */ /* 0x000e620000000800 */
[C---:B--2---:R-:W-:Y:S01]  /*6eb0*/  FADD.FTZ R190, R184.reuse, R3 ;  /* 0x00000003b8be7221 */ /* 0x044fe20000010000 */
[----:B------:R-:W-:-:S06]  /*6ec0*/  F2FP.BF16.F32.PACK_AB R171, R184, R171 ;  /* 0x000000abb8ab723e */ /* 0x000fcc00000010ff */
[----:B------:R-:W2:Y:S01]  /*6ed0*/  MUFU.EX2 R175, R198 ;  /* 0x000000c600af7308 */ /* 0x000ea20000000800 */
[----:B---3--:R-:W-:-:S07]  /*6ee0*/  FADD.FTZ R3, R173, R190 ;  /* 0x000000bead037221 */ /* 0x008fce0000010000 */
[----:B------:R-:W3:Y:S01]  /*6ef0*/  MUFU.EX2 R188, R199 ;  /* 0x000000c700bc7308 */ /* 0x000ee20000000800 */
[C---:B-1----:R-:W-:Y:S01]  /*6f00*/  FADD.FTZ R10, R186.reuse, R3 ;  /* 0x00000003ba0a7221 */ /* 0x042fe20000010000 */
[----:B------:R-:W-:-:S03]  /*6f10*/  F2FP.BF16.F32.PACK_AB R173, R186, R173 ;  /* 0x000000adbaad723e */ /* 0x000fc600000010ff */
[----:B--2---:R-:W-:-:S04]  /*6f20*/  FADD.FTZ R3, R175, R10 ;  /* 0x0000000aaf037221 */ /* 0x004fc80000010000 */
[C---:B---3--:R-:W-:Y:S01]  /*6f30*/  FADD.FTZ R0, R188.reuse, R3 ;  /* 0x00000003bc007221 */ /* 0x048fe20000010000 */
[----:B------:R-:W-:Y:S01]  /*6f40*/  F2FP.BF16.F32.PACK_AB R175, R188, R175 ;  /* 0x000000afbcaf723e */ /* 0x000fe200000010ff */
[----:B------:R-:W-:Y:S06]  /*6f50*/  @!P0 BRA `(.L_x_1342) ;  /* 0x0000000000048947 */ /* 0x000fec0003800000 */
[----:B------:R-:W-:Y:S01]  /*6f60*/  BPT.TRAP 0x1 ;  /* 0x000000040000795c */ /* 0x000fe20000300000 */
.L_x_1342:
[----:B------:R1:W2:Y:S01]  /*6f70*/  SYNCS.PHASECHK.TRANS64.TRYWAIT P1, [UR27+0x22850], R12 ;  /* 0x0228500cff0075a7 */ /* 0x0002a2000802015b */
[----:B------:R-:W-:Y:S05]  /*6f80*/  @!P0 BRA `(.L_x_1343) ;  /* 0x0000000000048947 */ /* 0x000fea0003800000 */
[----:B------:R-:W-:Y:S01]  /*6f90*/  BPT.TRAP 0x1 ;  /* 0x000000040000795c */ /* 0x000fe20000300000 */
.L_x_1343:
[----:B--2---:R-:W-:Y:S05]  /*6fa0*/  @P1 BRA `(.L_x_1344) ;  /* 0x0000000000081947 */ /* 0x004fea0003800000 */
[----:B------:R-:W2:Y:S02]  /*6fb0*/  SYNCS.PHASECHK.TRANS64.TRYWAIT P1, [UR27+0x22850], R12 ;  /* 0x0228500cff0075a7 */ /* 0x000ea4000802015b */
[----:B--2---:R-:W-:Y:S05]  /*6fc0*/  @!P1 BRA `(.L_x_1345) ;  /* 0x000000a400ec9947 */ /* 0x004fea0003800000 */
.L_x_1344:
[----:B------:R-:W-:Y:S01]  /*6fd0*/  VIADD R3, R23, 0x8 ;  /* 0x0000000817037836 */ /* 0x000fe20000000000 */
[----:B------:R-:W-:Y:S01]  /*6fe0*/  UIMAD UR11, UR39, 0xc00, UR21 ;  /* 0x00000c00270b78a4 */ /* 0x000fe2000f8e0215 */
[----:B------:R-:W3:Y:S01]  /*6ff0*/  S2R R10, SR_TID.X ;  /* 0x00000000000a7919 */ /* 0x000ee20000002100 */
[----:B------:R-:W-:Y:S02]  /*7000*/  UMOV UR7, 0x40000040 ;  /* 0x4000004000077882 */ /* 0x000fe40000000000 */
[----:B------:R4:W-:Y:S06]  /*7010*/  BAR.SYNC.DEFER_BLOCKING R3, 0x100 ;  /* 0x000400030000751d */ /* 0x0009ec0000010000 */
[----:B------:R-:W-:Y:S01]  /*7020*/  UMOV UR6, UR11 ;  /* 0x0000000b00067c82 */ /* 0x000fe20008000000 */
[----:B----4-:R-:W-:Y:S01]  /*7030*/  IMAD.MOV.U32 R3, RZ, RZ, R14 ;  /* 0x000000ffff037224 */ /* 0x010fe200078e000e */
[----:B------:R-:W-:Y:S01]  /*7040*/  WARPGROUP.ARRIVE ;  /* 0x00000000000079c5 */ /* 0x000fe20000000000 */
[----:B---3--:R-:W-:Y:S01]  /*7050*/  LOP3.LUT P1, RZ, R10, 0x7f, RZ, 0xc0, !PT ;  /* 0x0000007f0aff7812 */ /* 0x008fe2000782c0ff */
[----:B------:R-:W-:-:S04]  /*7060*/  IMAD.MOV.U32 R10, RZ, RZ, R20 ;  /* 0x000000ffff0a7224 */ /* 0x000fc800078e0014 */
[----:B------:R-:W-:Y:S01]  /*7070*/  HGMMA.64x256x16.F32.BF16 R24, R152, gdesc[UR4].tnspB, R24, gsb0 ;  /* 0x43e0000498187df0 */ /* 0x000fe20008001818 */
[----:B------:R-:W-:Y:S01]  /*7080*/  UIADD3 UR6, UR11, 0x80, URZ ;  /* 0x000000800b067890 */ /* 0x000fe2000fffe03f */
[----:B------:R-:W-:-:S06]  /*7090*/  UMOV UR7, 0x40000040 ;  /* 0x4000004000077882 */ /* 0x000fcc0000000000 */
[----:B--2---:R-:W-:-:S05]  /*70a0*/  @!P1 VIADD R11, R11, 0x22860 ;  /* 0x000228600b0b9836 */ /* 0x004fca0000000000 */
[----:B------:R-:W-:Y:S01]  /*70b0*/  @!P1 PRMT R11, RZ, 0x654, R11 ;  /* 0x00000654ff0b9816 */ /* 0x000fe2000000000b */
[----:B------:R-:W-:Y:S02]  /*70c0*/  WARPGROUP.DEPBAR.LE gsb0, 0x0 ;  /* 0x00008000000079c5 */ /* 0x000fe40000010000 */
[----:B------:R-:W-:-:S12]  /*70d0*/  WARPGROUP.ARRIVE ;  /* 0x00000000000079c5 */ /* 0x000fd80000000000 */
        /* <DEDUP_REMOVED lines=27> */
[C---:B------:R-:W-:Y:S01]  /*7290*/  ISETP.GT.AND P1, PT, R8.reuse, UR23, PT ;  /* 0x0000001708007c0c */ /* 0x040fe2000bf24270 */
[----:B------:R-:W-:-:S12]  /*72a0*/  VIADD R8, R8, 0xffffffff ;  /* 0xffffffff08087836 */ /* 0x000fd80000000000 */
[----:B---3--:R-:W-:Y:S05]  /*72b0*/  @P1 BRA `(.L_x_1346) ;  /* 0xffffffd000401947 */ /* 0x008fea000383ffff */
[----:B------:R-:W-:Y:S02]  /*72c0*/  IMAD.MOV.U32 R10, RZ, RZ, R20 ;  /* 0x000000ffff0a7224 */ /* 0x000fe400078e0014 */
[----:B------:R-:W-:-:S07]  /*72d0*/  IMAD.MOV.U32 R3, RZ, RZ, R14 ;  /* 0x000000ffff037224 */ /* 0x000fce00078e000e */
.L_x_1329:
[----:B-12---:R-:W1:Y:S01]  /*72e0*/  LDC R11, c[0x0][0x9e4] ;  /* 0x00027900ff0b7b82 */ /* 0x006e620000000800 */
[----:B------:R-:W-:Y:S01]  /*72f0*/  VIADD R12, R22, -UR22 ;  /* 0x80000016160c7c36 */ /* 0x000fe20008000000 */
[----:B------:R-:W-:-:S04]  /*7300*/  LOP3.LUT R2, R2, 0xffefffff, RZ, 0xc0, !PT ;  /* 0xffefffff02027812 */ /* 0x000fc800078ec0ff */
[----:B------:R-:W-:Y:S02]  /*7310*/  R2UR UR6, R12 ;  /* 0x000000000c0672ca */ /* 0x000fe400000e0000 */
[----:B-1----:R-:W-:-:S13]  /*7320*/  ISETP.GE.AND P1, PT, R11, 0x1, PT ;  /* 0x000000010b00780c */ /* 0x002fda0003f26270 */
[----:B------:R-:W-:Y:S01]  /*7330*/  @P1 LOP3.LUT R2, R2, 0x100000, RZ, 0xfc, !PT ;  /* 0x0010000002021812 */ /* 0x000fe200078efcff */
[----:B------:R-:W-:Y:S06]  /*7340*/  @!P1 BRA `(.L_x_1347) ;  /* 0x0000000000449947 */ /* 0x000fec0003800000 */
        /* <DEDUP_REMOVED lines=9> */
.L_x_1348:
[----:B------:R-:W-:-:S13]  /*73e0*/  ISETP.NE.AND P1, PT, R11, 0x1, PT ;  /* 0x000000010b00780c */ /* 0x000fda0003f25270 */
[----:B------:R-:W1:Y:S02]  /*73f0*/  @P1 LDC.64 R12, c[0x0][0x9e8] ;  /* 0x00027a00ff0c1b82 */ /* 0x000e640000000a00 */
[----:B-1----:R-:W-:-:S05]  /*7400*/  @P1 IMAD.HI.U32 R12, R22, R12, RZ ;  /* 0x0000000c160c1227 */ /* 0x002fca00078e00ff */
[----:B------:R-:W-:-:S07]  /*7410*/  @P1 SHF.R.U32.HI R22, RZ, R13, R12 ;  /* 0x0000000dff161219 */ /* 0x000fce000001160c */
.L_x_1349:
[----:B------:R-:W-:-:S05]  /*7420*/  IMAD R22, R22, R11, RZ ;  /* 0x0000000b16167224 */ /* 0x000fca00078e02ff */
[----:B------:R-:W-:-:S13]  /*7430*/  R2UR UR7, R22 ;  /* 0x00000000160772ca */ /* 0x000fda00000e0000 */
[----:B------:R-:W-:-:S04]  /*7440*/  UISETP.LT.AND UP0, UPT, UR6, UR7, UPT ;  /* 0x000000070600728c */ /* 0x000fc8000bf01270 */
[----:B------:R-:W-:-:S12]  /*7450*/  USEL UR6, UR6, UR7, !UP0 ;  /* 0x0000000706067287 */ /* 0x000fd8000c000000 */
.L_x_1347:
[----:B------:R-:W-:-:S04]  /*7460*/  UIADD3 UR6, UR6, 0x5f, URZ ;  /* 0x0000005f06067890 */ /* 0x000fc8000fffe03f */
[----:B------:R-:W-:-:S04]  /*7470*/  UIMAD.WIDE UR6, UR6, 0x2aaaaaab, URZ ;  /* 0x2aaaaaab060678a5 */ /* 0x000fc8000f8e023f */
[----:B------:R-:W-:-:S04]  /*7480*/  USHF.R.U32.HI UR6, URZ, 0x1f, UR7 ;  /* 0x0000001f3f067899 */ /* 0x000fc80008011607 */
[----:B------:R-:W-:-:S04]  /*7490*/  ULEA.HI.SX32 UR6, UR7, UR6, 0x1c ;  /* 0x0000000607067291 */ /* 0x000fc8000f8fe23f */
[----:B------:R-:W-:-:S04]  /*74a0*/  UISETP.LT.AND UP0, UPT, UR40, UR6, UPT ;  /* 0x000000062800728c */ /* 0x000fc8000bf01270 */
[----:B------:R-:W-:-:S06]  /*74b0*/  USEL UR22, UR40, UR6, !UP0 ;  /* 0x0000000628167287 */ /* 0x000fcc000c000000 */
[----:B------:R-:W-:-:S13]  /*74c0*/  ISETP.GE.AND P1, PT, R8, UR22, PT ;  /* 0x0000001608007c0c */ /* 0x000fda000bf26270 */
[----:B------:R-:W-:Y:S05]  /*74d0*/  @!P1 BRA `(.L_x_1350) ;  /* 0x0000001c00449947 */ /* 0x000fea0003800000 */
[----:B------:R-:W-:Y:S01]  /*74e0*/  IMAD.MOV.U32 R203, RZ, RZ, R10 ;  /* 0x000000ffffcb7224 */ /* 0x000fe200078e000a */
[----:B------:R-:W-:Y:S01]  /*74f0*/  ULDC UR23, c[0x0][0x988] ;  /* 0x0002620000177ab9 */ /* 0x000fe20000000800 */
[----:B------:R-:W-:Y:S02]  /*7500*/  IMAD.MOV.U32 R13, RZ, RZ, R3 ;  /* 0x000000ffff0d7224 */ /* 0x000fe400078e0003 */
[----:B------:R-:W-:-:S07]  /*7510*/  IMAD.MOV.U32 R12, RZ, RZ, R8 ;  /* 0x000000ffff0c7224 */ /* 0x000fce00078e0008 */
.L_x_1359:
[----:B------:R-:W-:Y:S01]  /*7520*/  UIADD3 UR39, UR39, 0x1, URZ ;  /* 0x0000000127277890 */ /* 0x000fe2000fffe03f */
[C---:B------:R-:W-:Y:S01]  /*7530*/  ISETP.GT.AND P1, PT, R12.reuse, UR22, PT ;  /* 0x000000160c007c0c */ /* 0x040fe2000bf24270 */
[----:B------:R-:W-:Y:S02]  /*7540*/  VIADD R12, R12, 0xffffffff ;  /* 0xffffffff0c0c7836 */ /* 0x000fe40000000000 */
[----:B------:R-:W-:-:S04]  /*7550*/  UISETP.NE.AND UP0, UPT, UR39, 0x2, UPT ;  /* 0x000000022700788c */ /* 0x000fc8000bf05270 */
[----:B------:R-:W-:Y:S02]  /*7560*/  USEL UR6, URZ, 0x1, UP0 ;  /* 0x000000013f067887 */ /* 0x000fe40008000000 */
[----:B------:R-:W-:Y:S02]  /*7570*/  USEL UR39, UR39, URZ, UP0 ;  /* 0x0000003f27277287 */ /* 0x000fe40008000000 */
[----:B------:R-:W-:Y:S01]  /*7580*/  ULOP3.LUT UR38, UR38, UR6, URZ, 0x3c, !UPT ;  /* 0x0000000626267292 */ /* 0x000fe2000f8e3c3f */
[----:B--2---:R-:W-:Y:S11]  /*7590*/  @!P0 BRA `(.L_x_1351) ;  /* 0x0000000000048947 */ /* 0x004ff60003800000 */
[----:B------:R-:W-:Y:S01]  /*75a0*/  BPT.TRAP 0x1 ;  /* 0x000000040000795c */ /* 0x000fe20000300000 */
.L_x_1351:
[----:B------:R-:W-:Y:S01]  /*75b0*/  ULEA UR24, UR39, UR46, 0x3 ;  /* 0x0000002e27187291 */ /* 0x000fe2000f8e183f */
[----:B------:R-:W-:-:S05]  /*75c0*/  IMAD.U32 R8, RZ, RZ, UR38 ;  /* 0x00000026ff087e24 */ /* 0x000fca000f8e00ff */
[----:B------:R-:W-:-:S04]  /*75d0*/  SHF.L.U32 R8, R8, 0x1f, RZ ;  /* 0x0000001f08087819 */ /* 0x000fc800000006ff */
[----:B------:R1:W2:Y:S01]  /*75e0*/  SYNCS.PHASECHK.TRANS64.TRYWAIT P2, [UR24+0x22830], R8 ;  /* 0x02283008ff0075a7 */ /* 0x0002a20008040158 */
[----:B------:R-:W-:Y:S05]  /*75f0*/  @!P0 BRA `(.L_x_1352) ;  /* 0x0000000000048947 */ /* 0x000fea0003800000 */
[----:B------:R-:W-:Y:S01]  /*7600*/  BPT.TRAP 0x1 ;  /* 0x000000040000795c */ /* 0x000fe20000300000 */
.L_x_1352:
[----:B--2---:R-:W-:Y:S05]  /*7610*/  @P2 BRA `(.L_x_1353) ;  /* 0x0000000000082947 */ /* 0x004fea0003800000 */
[----:B------:R-:W2:Y:S02]  /*7620*/  SYNCS.PHASECHK.TRANS64.TRYWAIT P2, [UR24+0x22830], R8 ;  /* 0x02283008ff0075a7 */ /* 0x000ea40008040158 */
[----:B--2---:R-:W-:Y:S05]  /*7630*/  @!P2 BRA `(.L_x_1354) ;  /* 0x000000a00064a947 */ /* 0x004fea0003800000 */
.L_x_1353:
[----:B------:R-:W-:Y:S01]  /*7640*/  UIMAD UR18, UR39, 0x300, UR20 ;  /* 0x00000300271278a4 */ /* 0x000fe2000f8e0214 */
[----:B------:R-:W-:Y:S01]  /*7650*/  WARPGROUP.ARRIVE ;  /* 0x00000000000079c5 */ /* 0x000fe20000000000 */
[----:B------:R-:W-:Y:S01]  /*7660*/  UMOV UR19, 0x40000040 ;  /* 0x4000004000137882 */ /* 0x000fe20000000000 */
[----:B------:R-:W-:Y:S01]  /*7670*/  UMOV UR7, 0x40000040 ;  /* 0x4000004000077882 */ /* 0x000fe20000000000 */
[----:B------:R-:W-:-:S03]  /*7680*/  UIADD3 UR6, UR18, 0x2, URZ ;  /* 0x0000000212067890 */ /* 0x000fc6000fffe03f */
[----:B------:R-:W3:Y:S01]  /*7690*/  S2R R207, SR_TID.X ;  /* 0x0000000000cf7919 */ /* 0x000ee20000002100 */
[----:B------:R-:W-:Y:S01]  /*76a0*/  UIADD3 UR10, UR18, 0x4, URZ ;  /* 0x00000004120a7890 */ /* 0x000fe2000fffe03f */
[----:B------:R-:W-:Y:S01]  /*76b0*/  UMOV UR11, 0x40000040 ;  /* 0x40000040000b7882 */ /* 0x000fe20000000000 */
[----:B------:R-:W-:Y:S01]  /*76c0*/  HGMMA.64x96x16.F32.BF16 R152, gdesc[UR16], RZ, !UPT, gsb0 ;  /* 0x01600000109879f0 */ /* 0x000fe2000c0018ff */
[----:B------:R-:W-:Y:S01]  /*76d0*/  UIADD3 UR14, UR18, 0x6, URZ ;  /* 0x00000006120e7890 */ /* 0x000fe2000fffe03f */
[----:B------:R-:W-:Y:S01]  /*76e0*/  UMOV UR15, 0x40000040 ;  /* 0x40000040000f7882 */ /* 0x000fe20000000000 */
[----:B---3--:R-:W-:Y:S01]  /*76f0*/  LOP3.LUT P2, RZ, R207, 0x7f, RZ, 0xc0, !PT ;  /* 0x0000007fcfff7812 */ /* 0x008fe2000784c0ff */
[----:B------:R-:W-:Y:S02]  /*7700*/  WARPGROUP.DEPBAR.LE gsb0, 0x0 ;  /* 0x00008000000079c5 */ /* 0x000fe40000010000 */
        /* <DEDUP_REMOVED lines=10> */
[----:B------:R-:W-:-:S04]  /*77b0*/  FMNMX.FTZ R10, R152, R13, !PT ;  /* 0x0000000d980a7209 */ /* 0x000fc80007810000 */
[----:B--2---:R-:W-:-:S04]  /*77c0*/  FMNMX.FTZ R3, R153, R10, !PT ;  /* 0x0000000a99037209 */ /* 0x004fc80007810000 */
        /* <DEDUP_REMOVED lines=21> */
[----:B------:R-:W-:Y:S02]  /*7920*/  FMNMX.FTZ R14, R197, R10, !PT ;  /* 0x0000000ac50e7209 */ /* 0x000fe40007810000 */
[----:B------:R-:W-:-:S03]  /*7930*/  FMNMX.FTZ R10, R154, R203, !PT ;  /* 0x000000cb9a0a7209 */ /* 0x000fc60007810000 */
[----:B------:R-:W2:Y:S01]  /*7940*/  SHFL.BFLY PT, R3, R14, 0x2, 0x1f ;  /* 0x0c401f000e037f89 */ /* 0x000ea200000e0000 */
[----:B------:R-:W-:-:S04]  /*7950*/  FMNMX.FTZ R15, R155, R10, !PT ;  /* 0x0000000a9b0f7209 */ /* 0x000fc80007810000 */
[----:B------:R-:W-:-:S04]  /*7960*/  FMNMX.FTZ R10, R158, R15, !PT ;  /* 0x0000000f9e0a7209 */ /* 0x000fc80007810000 */
[----:B------:R-:W-:-:S04]  /*7970*/  FMNMX.FTZ R21, R159, R10, !PT ;  /* 0x0000000a9f157209 */ /* 0x000fc80007810000 */
[----:B------:R-:W-:-:S04]  /*7980*/  FMNMX.FTZ R10, R162, R21, !PT ;  /* 0x00000015a20a7209 */ /* 0x000fc80007810000 */
[----:B------:R-:W-:-:S04]  /*7990*/  FMNMX.FTZ R21, R163, R10, !PT ;  /* 0x0000000aa3157209 */ /* 0x000fc80007810000 */
[----:B------:R-:W-:Y:S02]  /*79a0*/  FMNMX.FTZ R10, R166, R21, !PT ;  /* 0x00000015a60a7209 */ /* 0x000fe40007810000 */
[----:B--2---:R-:W-:-:S05]  /*79b0*/  FMNMX.FTZ R20, R14, R3, !PT ;  /* 0x000000030e147209 */ /* 0x004fca0007810000 */
[----:B------:R-:W2:Y:S02]  /*79c0*/  SHFL.BFLY PT, R3, R20, 0x1, 0x1f ;  /* 0x0c201f0014037f89 */ /* 0x000ea400000e0000 */
[----:B--2---:R-:W-:-:S05]  /*79d0*/  FMNMX.FTZ R3, R20, R3, !PT ;  /* 0x0000000314037209 */ /* 0x004fca0007810000 */
[----:B------:R-:W-:-:S04]  /*79e0*/  FADD.FTZ R5, -R3, R13 ;  /* 0x0000000d03057221 */ /* 0x000fc80000010100 */
[----:B------:R-:W-:Y:S01]  /*79f0*/  FMUL.FTZ R13, R5, UR10 ;  /* 0x0000000a050d7c20 */ /* 0x000fe20008410000 */
[----:B------:R-:W-:-:S04]  /*7a00*/  FMUL.FTZ R5, R3, UR10 ;  /* 0x0000000a03057c20 */ /* 0x000fc80008410000 */
[--C-:B------:R-:W-:Y:S01]  /*7a10*/  FFMA.FTZ R15, R153, UR10, -R5.reuse ;  /* 0x0000000a990f7c23 */ /* 0x100fe20008010805 */
[----:B------:R-:W-:Y:S01]  /*7a20*/  FMNMX.FTZ R153, R167, R10, !PT ;  /* 0x0000000aa7997209 */ /* 0x000fe20007810000 */
[--C-:B------:R-:W-:Y:S01]  /*7a30*/  FFMA.FTZ R21, R157, UR10, -R5.reuse ;  /* 0x0000000a9d157c23 */ /* 0x100fe20008010805 */
[--C-:B------:R-:W-:Y:S01]  /*7a40*/  FFMA.FTZ R152, R152, UR10, -R5.reuse ;  /* 0x0000000a98987c23 */ /* 0x100fe20008010805 */
[----:B------:R-:W2:Y:S01]  /*7a50*/  MUFU.EX2 R13, R13 ;  /* 0x0000000d000d7308 */ /* 0x000ea20000000800 */
[----:B------:R-:W-:Y:S01]  /*7a60*/  FMNMX.FTZ R10, R170, R153, !PT ;  /* 0x00000099aa0a7209 */ /* 0x000fe20007810000 */
[--C-:B------:R-:W-:Y:S01]  /*7a70*/  FFMA.FTZ R14, R156, UR10, -R5.reuse ;  /* 0x0000000a9c0e7c23 */ /* 0x100fe20008010805 */
[--C-:B------:R-:W-:Y:S01]  /*7a80*/  FFMA.FTZ R156, R160, UR10, -R5.reuse ;  /* 0x0000000aa09c7c23 */ /* 0x100fe20008010805 */
[--C-:B------:R-:W-:Y:S01]  /*7a90*/  FFMA.FTZ R20, R164, UR10, -R5.reuse ;  /* 0x0000000aa4147c23 */ /* 0x100fe20008010805 */
[----:B------:R-:W-:Y:S01]  /*7aa0*/  FMNMX.FTZ R153, R171, R10, !PT ;  /* 0x0000000aab997209 */ /* 0x000fe20007810000 */
[--C-:B------:R-:W-:Y:S01]  /*7ab0*/  FFMA.FTZ R160, R168, UR10, -R5.reuse ;  /* 0x0000000aa8a07c23 */ /* 0x100fe20008010805 */
[--C-:B------:R-:W-:Y:S01]  /*7ac0*/  FFMA.FTZ R22, R172, UR10, -R5.reuse ;  /* 0x0000000aac167c23 */ /* 0x100fe20008010805 */
[----:B------:R-:W3:Y:S01]  /*7ad0*/  MUFU.EX2 R152, R152 ;  /* 0x0000009800987308 */ /* 0x000ee20000000800 */
[----:B------:R-:W-:Y:S01]  /*7ae0*/  FMNMX.FTZ R10, R174, R153, !PT ;  /* 0x00000099ae0a7209 */ /* 0x000fe20007810000 */
[--C-:B------:R-:W-:Y:S01]  /*7af0*/  FFMA.FTZ R153, R161, UR10, -R5.reuse ;  /* 0x0000000aa1997c23 */ /* 0x100fe20008010805 */
[--C-:B------:R-:W-:Y:S01]  /*7b00*/  FFMA.FTZ R164, R176, UR10, -R5.reuse ;  /* 0x0000000ab0a47c23 */ /* 0x100fe20008010805 */
[--C-:B------:R-:W-:Y:S01]  /*7b10*/  FFMA.FTZ R168, R180, UR10, -R5.reuse ;  /* 0x0000000ab4a87c23 */ /* 0x100fe20008010805 */
[----:B------:R-:W-:Y:S01]  /*7b20*/  FMNMX.FTZ R157, R175, R10, !PT ;  /* 0x0000000aaf9d7209 */ /* 0x000fe20007810000 */
[--C-:B------:R-:W-:Y:S01]  /*7b30*/  FFMA.FTZ R172, R184, UR10, -R5.reuse ;  /* 0x0000000ab8ac7c23 */ /* 0x100fe20008010805 */
[--C-:B------:R-:W-:Y:S01]  /*7b40*/  FFMA.FTZ R176, R188, UR10, -R5.reuse ;  /* 0x0000000abcb07c23 */ /* 0x100fe20008010805 */
[----:B------:R-:W4:Y:S01]  /*7b50*/  MUFU.EX2 R15, R15 ;  /* 0x0000000f000f7308 */ /* 0x000f220000000800 */
[----:B------:R-:W-:Y:S01]  /*7b60*/  FMNMX.FTZ R10, R178, R157, !PT ;  /* 0x0000009db20a7209 */ /* 0x000fe20007810000 */
[--C-:B------:R-:W-:Y:S01]  /*7b70*/  FFMA.FTZ R180, R192, UR10, -R5.reuse ;  /* 0x0000000ac0b47c23 */ /* 0x100fe20008010805 */
[--C-:B------:R-:W-:Y:S01]  /*7b80*/  FFMA.FTZ R184, R196, UR10, -R5.reuse ;  /* 0x0000000ac4b87c23 */ /* 0x100fe20008010805 */
[-C--:B--2---:R-:W-:Y:S01]  /*7b90*/  FMUL.FTZ R24, R24, R13.reuse ;  /* 0x0000000d18187220 */ /* 0x084fe20000410000 */
[----:B------:R-:W-:Y:S01]  /*7ba0*/  FMNMX.FTZ R157, R179, R10, !PT ;  /* 0x0000000ab39d7209 */ /* 0x000fe20007810000 */
[-C--:B------:R-:W-:Y:S01]  /*7bb0*/  FMUL.FTZ R25, R25, R13.reuse ;  /* 0x0000000d19197220 */ /* 0x080fe20000410000 */
[----:B------:R-:W-:Y:S01]  /*7bc0*/  FMUL.FTZ R28, R28, R13 ;  /* 0x0000000d1c1c7220 */ /* 0x000fe20000410000 */
[----:B------:R-:W2:Y:S01]  /*7bd0*/  MUFU.EX2 R14, R14 ;  /* 0x0000000e000e7308 */ /* 0x000ea20000000800 */
[----:B------:R-:W-:Y:S01]  /*7be0*/  FMNMX.FTZ R10, R182, R157, !PT ;  /* 0x0000009db60a7209 */ /* 0x000fe20007810000 */
[--C-:B------:R-:W-:Y:S01]  /*7bf0*/  FFMA.FTZ R157, R165, UR10, -R5.reuse ;  /* 0x0000000aa59d7c23 */ /* 0x100fe20008010805 */
[----:B---3--:R-:W-:Y:S01]  /*7c00*/  FFMA.FTZ R4, R13, R4, R152 ;  /* 0x000000040d047223 */ /* 0x008fe20000010098 */
[-C--:B------:R-:W-:Y:S01]  /*7c10*/  FMUL.FTZ R29, R29, R13.reuse ;  /* 0x0000000d1d1d7220 */ /* 0x080fe20000410000 */
[----:B------:R-:W-:Y:S01]  /*7c20*/  FMNMX.FTZ R161, R183, R10, !PT ;  /* 0x0000000ab7a17209 */ /* 0x000fe20007810000 */
[-C--:B------:R-:W-:Y:S01]  /*7c30*/  FMUL.FTZ R32, R32, R13.reuse ;  /* 0x0000000d20207220 */ /* 0x080fe20000410000 */
[----:B------:R-:W-:Y:S01]  /*7c40*/  FMUL.FTZ R33, R33, R13 ;  /* 0x0000000d21217220 */ /* 0x000fe20000410000 */
[----:B------:R-:W-:Y:S01]  /*7c50*/  MUFU.EX2 R21, R21 ;  /* 0x0000001500157308 */ /* 0x000fe20000000800 */
[----:B------:R-:W-:Y:S01]  /*7c60*/  FMNMX.FTZ R10, R186, R161, !PT ;  /* 0x000000a1ba0a7209 */ /* 0x000fe20007810000 */
[-C--:B------:R-:W-:Y:S01]  /*7c70*/  FMUL.FTZ R36, R36, R13.reuse ;  /* 0x0000000d24247220 */ /* 0x080fe20000410000 */
[----:B----4-:R-:W-:Y:S01]  /*7c80*/  F2FP.BF16.F32.PACK_AB R152, R15, R152 ;  /* 0x000000980f98723e */ /* 0x010fe200000010ff */
[-C--:B------:R-:W-:Y:S01]  /*7c90*/  FMUL.FTZ R37, R37, R13.reuse ;  /* 0x0000000d25257220 */ /* 0x080fe20000410000 */
[----:B------:R-:W-:Y:S01]  /*7ca0*/  FMNMX.FTZ R161, R187, R10, !PT ;  /* 0x0000000abba17209 */ /* 0x000fe20007810000 */
[-C--:B------:R-:W-:Y:S01]  /*7cb0*/  FMUL.FTZ R40, R40, R13.reuse ;  /* 0x0000000d28287220 */ /* 0x080fe20000410000 */
[----:B------:R-:W-:Y:S01]  /*7cc0*/  FMUL.FTZ R41, R41, R13 ;  /* 0x0000000d29297220 */ /* 0x000fe20000410000 */
        /* <DEDUP_REMOVED lines=10> */
[-C--:B------:R-:W-:Y:S01]  /*7d70*/  FMUL.FTZ R44, R44, R13.reuse ;  /* 0x0000000d2c2c7220 */ /* 0x080fe20000410000 */
[-C--:B------:R-:W-:Y:S01]  /*7d80*/  FMUL.FTZ R45, R45, R13.reuse ;  /* 0x0000000d2d2d7220 */ /* 0x080fe20000410000 */
        /* <DEDUP_REMOVED lines=8> */
[----:B------:R-:W-:Y:S01]  /*7e10*/  FFMA.FTZ R181, R189, UR10, -R5 ;  /* 0x0000000abdb57c23 */ /* 0x000fe20008010805 */
[----:B------:R-:W-:Y:S01]  /*7e20*/  FMNMX.FTZ R10, R199, R10, !PT ;  /* 0x0000000ac70a7209 */ /* 0x000fe20007810000 */
[-C--:B------:R-:W-:Y:S01]  /*7e30*/  FMUL.FTZ R53, R53, R13.reuse ;  /* 0x0000000d35357220 */ /* 0x080fe20000410000 */
[-C--:B------:R-:W-:Y:S01]  /*7e40*/  FMUL.FTZ R56, R56, R13.reuse ;  /* 0x0000000d38387220 */ /* 0x080fe20000410000 */
[----:B------:R-:W3:Y:S01]  /*7e50*/  MUFU.EX2 R157, R157 ;  /* 0x0000009d009d7308 */ /* 0x000ee20000000800 */
[-C--:B------:R-:W-:Y:S01]  /*7e60*/  FMUL.FTZ R57, R57, R13.reuse ;  /* 0x0000000d39397220 */ /* 0x080fe20000410000 */
[----:B------:R-:W4:Y:S01]  /*7e70*/  SHFL.BFLY PT, R205, R10, 0x2, 0x1f ;  /* 0x0c401f000acd7f89 */ /* 0x000f2200000e0000 */
        /* <DEDUP_REMOVED lines=22> */
[----:B------:R-:W-:Y:S01]  /*7fe0*/  FMUL.FTZ R97, R97, R13 ;  /* 0x0000000d61617220 */ /* 0x000fe20000410000 */
[----:B----4-:R-:W-:Y:S01]  /*7ff0*/  FMNMX.FTZ R205, R10, R205, !PT ;  /* 0x000000cd0acd7209 */ /* 0x010fe20007810000 */
[-C--:B------:R-:W-:Y:S01]  /*8000*/  FMUL.FTZ R100, R100, R13.reuse ;  /* 0x0000000d64647220 */ /* 0x080fe20000410000 */
[-C--:B------:R-:W-:Y:S01]  /*8010*/  FMUL.FTZ R101, R101, R13.reuse ;  /* 0x0000000d65657220 */ /* 0x080fe20000410000 */
[-C--:B------:R-:W-:Y:S01]  /*8020*/  FMUL.FTZ R104, R104, R13.reuse ;  /* 0x0000000d68687220 */ /* 0x080fe20000410000 */
[-C--:B------:R-:W-:Y:S01]  /*8030*/  FMUL.FTZ R105, R105, R13.reuse ;  /* 0x0000000d69697220 */ /* 0x080fe20000410000 */
[----:B------:R-:W4:Y:S01]  /*8040*/  SHFL.BFLY PT, R10, R205, 0x1, 0x1f ;  /* 0x0c201f00cd0a7f89 */ /* 0x000f2200000e0000 */
        /* <DEDUP_REMOVED lines=23> */
[----:B----4-:R-:W-:Y:S01]  /*81c0*/  FMNMX.FTZ R10, R205, R10, !PT ;  /* 0x0000000acd0a7209 */ /* 0x010fe20007810000 */
[----:B------:R-:W-:Y:S01]  /*81d0*/  MUFU.EX2 R168, R168 ;  /* 0x000000a800a87308 */ /* 0x000fe20000000800 */
[-C--:B------:R-:W-:Y:S01]  /*81e0*/  FMUL.FTZ R148, R148, R13.reuse ;  /* 0x0000000d94947220 */ /* 0x080fe20000410000 */
[----:B------:R-:W-:-:S02]  /*81f0*/  FMUL.FTZ R149, R149, R13 ;  /* 0x0000000d95957220 */ /* 0x000fc40000410000 */
[C---:B------:R-:W-:Y:S01]  /*8200*/  FADD.FTZ R5, -R10.reuse, R203 ;  /* 0x000000cb0a057221 */ /* 0x040fe20000010100 */
[----:B------:R-:W-:-:S03]  /*8210*/  FMUL.FTZ R203, R10, UR10 ;  /* 0x0000000a0acb7c20 */ /* 0x000fc60008410000 */
[----:B------:R-:W4:Y:S01]  /*8220*/  MUFU.EX2 R173, R173 ;  /* 0x000000ad00ad7308 */ /* 0x000f220000000800 */
[--C-:B------:R-:W-:Y:S01]  /*8230*/  FFMA.FTZ R208, R175, UR10, -R203.reuse ;  /* 0x0000000aafd07c23 */ /* 0x100fe200080108cb */
        /* <DEDUP_REMOVED lines=22> */
[----:B------:R-:W-:Y:S01]  /*83a0*/  FFMA.FTZ R199, R199, UR10, -R203 ;  /* 0x0000000ac7c77c23 */ /* 0x000fe200080108cb */
[----:B------:R-:W-:Y:S01]  /*83b0*/  FADD.FTZ R203, R15, R4 ;  /* 0x000000040fcb7221 */ /* 0x000fe20000010000 */
[----:B------:R-:W-:Y:S01]  /*83c0*/  MUFU.EX2 R172, R172 ;  /* 0x000000ac00ac7308 */ /* 0x000fe20000000800 */
[----:B------:R-:W-:Y:S01]  /*83d0*/  FMUL.FTZ R5, R5, UR10 ;  /* 0x0000000a05057c20 */ /* 0x000fe20008410000 */
[----:B------:R-:W-:-:S02]  /*83e0*/  IMAD.U32 R183, RZ, RZ, UR24 ;  /* 0x00000018ffb77e24 */ /* 0x000fc4000f8e00ff */
[----:B--2---:R-:W-:Y:S01]  /*83f0*/  FADD.FTZ R4, R14, R203 ;  /* 0x000000cb0e047221 */ /* 0x004fe20000010000 */
[----:B---3--:R-:W-:Y:S01]  /*8400*/  F2FP.BF16.F32.PACK_AB R158, R157, R20 ;  /* 0x000000149d9e723e */ /* 0x008fe200000010ff */
[----:B------:R-:W-:Y:S02]  /*8410*/  @!P2 VIADD R154, R183, 0x22840 ;  /* 0x00022840b79aa836 */ /* 0x000fe40000000000 */
[----:B------:R-:W-:Y:S01]  /*8420*/  FADD.FTZ R203, R21, R4 ;  /* 0x0000000415cb7221 */ /* 0x000fe20000010000 */
[----:B------:R-:W-:Y:S01]  /*8430*/  MUFU.EX2 R177, R177 ;  /* 0x000000b100b17308 */ /* 0x000fe20000000800 */
[----:B-----5:R-:W-:Y:S02]  /*8440*/  F2FP.BF16.F32.PACK_AB R162, R165, R22 ;  /* 0x00000016a5a2723e */ /* 0x020fe400000010ff */
[----:B------:R-:W-:Y:S01]  /*8450*/  FADD.FTZ R4, R156, R203 ;  /* 0x000000cb9c047221 */ /* 0x000fe20000010000 */
[----:B------:R-:W-:Y:S02]  /*8460*/  @!P2 PRMT R154, RZ, 0x654, R154 ;  /* 0x00000654ff9aa816 */ /* 0x000fe4000000009a */
[C---:B------:R-:W-:Y:S01]  /*8470*/  F2FP.BF16.F32.PACK_AB R156, R153.reuse, R156 ;  /* 0x0000009c999c723e */ /* 0x040fe200000010ff */
[----:B------:R-:W-:Y:S01]  /*8480*/  FADD.FTZ R203, R153, R4 ;  /* 0x0000000499cb7221 */ /* 0x000fe20000010000 */
[----:B------:R-:W-:Y:S01]  /*8490*/  MUFU.EX2 R176, R176 ;  /* 0x000000b000b07308 */ /* 0x000fe20000000800 */
[----:B----4-:R-:W-:-:S02]  /*84a0*/  F2FP.BF16.F32.PACK_AB R166, R173, R168 ;  /* 0x000000a8ada6723e */ /* 0x010fc400000010ff */
[----:B------:R-:W-:-:S04]  /*84b0*/  FADD.FTZ R4, R20, R203 ;  /* 0x000000cb14047221 */ /* 0x000fc80000010000 */
[----:B------:R-:W-:Y:S01]  /*84c0*/  FADD.FTZ R203, R157, R4 ;  /* 0x000000049dcb7221 */ /* 0x000fe20000010000 */
[----:B------:R-:W2:Y:S03]  /*84d0*/  MUFU.EX2 R181, R181 ;  /* 0x000000b500b57308 */ /* 0x000ea60000000800 */
[----:B------:R-:W-:Y:S01]  /*84e0*/  FADD.FTZ R4, R160, R203 ;  /* 0x000000cba0047221 */ /* 0x000fe20000010000 */
[----:B------:R-:W-:-:S03]  /*84f0*/  F2FP.BF16.F32.PACK_AB R160, R161, R160 ;  /* 0x000000a0a1a0723e */ /* 0x000fc600000010ff */
[----:B------:R-:W-:Y:S01]  /*8500*/  FADD.FTZ R203, R161, R4 ;  /* 0x00000004a1cb7221 */ /* 0x000fe20000010000 */
[----:B------:R-:W-:Y:S03]  /*8510*/  MUFU.EX2 R180, R180 ;  /* 0x000000b400b47308 */ /* 0x000fe60000000800 */
[----:B------:R-:W-:-:S04]  /*8520*/  FADD.FTZ R4, R22, R203 ;  /* 0x000000cb16047221 */ /* 0x000fc80000010000 */
[----:B------:R-:W-:Y:S01]  /*8530*/  FADD.FTZ R203, R165, R4 ;  /* 0x00000004a5cb7221 */ /* 0x000fe20000010000 */
[----:B------:R-:W3:Y:S01]  /*8540*/  MUFU.EX2 R185, R185 ;  /* 0x000000b900b97308 */ /* 0x000ee20000000800 */
[----:B--2---:R-:W-:Y:S02]  /*8550*/  F2FP.BF16.F32.PACK_AB R170, R181, R176 ;  /* 0x000000b0b5aa723e */ /* 0x004fe400000010ff */
[----:B------:R-:W-:Y:S01]  /*8560*/  FADD.FTZ R4, R164, R203 ;  /* 0x000000cba4047221 */ /* 0x000fe20000010000 */
[----:B------:R-:W-:-:S03]  /*8570*/  F2FP.BF16.F32.PACK_AB R164, R169, R164 ;  /* 0x000000a4a9a4723e */ /* 0x000fc600000010ff */
[----:B------:R-:W-:Y:S01]  /*8580*/  FADD.FTZ R203, R169, R4 ;  /* 0x00000004a9cb7221 */ /* 0x000fe20000010000 */
[----:B------:R2:W4:Y:S03]  /*8590*/  MUFU.EX2 R189, R5 ;  /* 0x0000000500bd7308 */ /* 0x0005260000000800 */
[----:B------:R-:W-:Y:S01]  /*85a0*/  FADD.FTZ R4, R168, R203 ;  /* 0x000000cba8047221 */ /* 0x000fe20000010000 */
[----:B------:R-:W-:-:S03]  /*85b0*/  F2FP.BF16.F32.PACK_AB R168, R177, R172 ;  /* 0x000000acb1a8723e */ /* 0x000fc600000010ff */
[----:B------:R-:W-:Y:S01]  /*85c0*/  FADD.FTZ R203, R173, R4 ;  /* 0x00000004adcb7221 */ /* 0x000fe20000010000 */
[----:B------:R-:W5:Y:S01]  /*85d0*/  MUFU.EX2 R188, R188 ;  /* 0x000000bc00bc7308 */ /* 0x000f620000000800 */
[----:B--2---:R-:W-:Y:S02]  /*85e0*/  IADD3 R5, -R23, 0xb, RZ ;  /* 0x0000000b17057810 */ /* 0x004fe40007ffe1ff */
[----:B------:R-:W-:Y:S01]  /*85f0*/  FADD.FTZ R4, R172, R203 ;  /* 0x000000cbac047221 */ /* 0x000fe20000010000 */
[----:B---3--:R-:W-:Y:S02]  /*8600*/  F2FP.BF16.F32.PACK_AB R172, R185, R180 ;  /* 0x000000b4b9ac723e */ /* 0x008fe400000010ff */
[----:B------:R2:W-:Y:S06]  /*8610*/  BAR.ARV R5, 0x100 ;  /* 0x000400050000751d */ /* 0x0005ec0000002000 */
[----:B------:R-:W-:Y:S01]  /*8620*/  FADD.FTZ R203, R177, R4 ;  /* 0x00000004b1cb7221 */ /* 0x000fe20000010000 */
[----:B------:R-:W3:Y:S01]  /*8630*/  MUFU.EX2 R184, R184 ;  /* 0x000000b800b87308 */ /* 0x000ee20000000800 */
[----:B------:R1:W-:Y:S01]  /*8640*/  @!P2 SYNCS.ARRIVE.TRANS64.RED.A1T0 RZ, [R154+URZ], RZ ;  /* 0x000000ff9affa9a7 */ /* 0x0003e2000810043f */
[-C--:B----4-:R-:W-:Y:S01]  /*8650*/  FMUL.FTZ R26, R26, R189.reuse ;  /* 0x000000bd1a1a7220 */ /* 0x090fe20000410000 */
[----:B------:R-:W-:Y:S01]  /*8660*/  FADD.FTZ R4, R176, R203 ;  /* 0x000000cbb0047221 */ /* 0x000fe20000010000 */
[----:B-----5:R-:W-:Y:S01]  /*8670*/  FFMA.FTZ R0, R189, R0, R188 ;  /* 0x00000000bd007223 */ /* 0x020fe200000100bc */
[-C--:B------:R-:W-:Y:S01]  /*8680*/  FMUL.FTZ R27, R27, R189.reuse ;  /* 0x000000bd1b1b7220 */ /* 0x080fe20000410000 */
[-C--:B------:R-:W-:Y:S01]  /*8690*/  FMUL.FTZ R30, R30, R189.reuse ;  /* 0x000000bd1e1e7220 */ /* 0x080fe20000410000 */
[----:B------:R-:W-:Y:S01]  /*86a0*/  FADD.FTZ R15, R181, R4 ;  /* 0x00000004b50f7221 */ /* 0x000fe20000010000 */
[----:B------:R-:W4:Y:S01]  /*86b0*/  MUFU.EX2 R155, R155 ;  /* 0x0000009b009b7308 */ /* 0x000f220000000800 */
[----:B-1----:R-:W-:Y:S01]  /*86c0*/  F2FP.BF16.F32.PACK_AB R154, R21, R14 ;  /* 0x0000000e159a723e */ /* 0x002fe200000010ff */
[-C--:B------:R-:W-:Y:S01]  /*86d0*/  FMUL.FTZ R31, R31, R189.reuse ;  /* 0x000000bd1f1f7220 */ /* 0x080fe20000410000 */
[----:B------:R-:W-:Y:S01]  /*86e0*/  FADD.FTZ R4, R180, R15 ;  /* 0x0000000fb4047221 */ /* 0x000fe20000010000 */
[-C--:B------:R-:W-:Y:S01]  /*86f0*/  FMUL.FTZ R34, R34, R189.reuse ;  /* 0x000000bd22227220 */ /* 0x080fe20000410000 */
[-C--:B------:R-:W-:Y:S01]  /*8700*/  FMUL.FTZ R35, R35, R189.reuse ;  /* 0x000000bd23237220 */ /* 0x080fe20000410000 */
[-C--:B------:R-:W-:Y:S01]  /*8710*/  FMUL.FTZ R38, R38, R189.reuse ;  /* 0x000000bd26267220 */ /* 0x080fe20000410000 */
[----:B------:R-:W-:Y:S01]  /*8720*/  FADD.FTZ R15, R185, R4 ;  /* 0x00000004b90f7221 */ /* 0x000fe20000010000 */
[----:B------:R-:W1:Y:S01]  /*8730*/  MUFU.EX2 R192, R192 ;  /* 0x000000c000c07308 */ /* 0x000e620000000800 */
[-C--:B------:R-:W-:Y:S01]  /*8740*/  FMUL.FTZ R39, R39, R189.reuse ;  /* 0x000000bd27277220 */ /* 0x080fe20000410000 */
[-C--:B------:R-:W-:Y:S01]  /*8750*/  FMUL.FTZ R42, R42, R189.reuse ;  /* 0x000000bd2a2a7220 */ /* 0x080fe20000410000 */
[----:B---3--:R-:W-:Y:S01]  /*8760*/  FADD.FTZ R4, R184, R15 ;  /* 0x0000000fb8047221 */ /* 0x008fe20000010000 */
[-C--:B------:R-:W-:Y:S01]  /*8770*/  FMUL.FTZ R43, R43, R189.reuse ;  /* 0x000000bd2b2b7220 */ /* 0x080fe20000410000 */
[-C--:B------:R-:W-:Y:S01]  /*8780*/  FMUL.FTZ R46, R46, R189.reuse ;  /* 0x000000bd2e2e7220 */ /* 0x080fe20000410000 */
[-C--:B------:R-:W-:Y:S01]  /*8790*/  FMUL.FTZ R47, R47, R189.reuse ;  /* 0x000000bd2f2f7220 */ /* 0x080fe20000410000 */
[-C--:B------:R-:W-:Y:S01]  /*87a0*/  FMUL.FTZ R50, R50, R189.reuse ;  /* 0x000000bd32327220 */ /* 0x080fe20000410000 */
[----:B------:R-:W3:Y:S01]  /*87b0*/  MUFU.EX2 R159, R159 ;  /* 0x0000009f009f7308 */ /* 0x000ee20000000800 */
[C---:B----4-:R-:W-:Y:S01]  /*87c0*/  FADD.FTZ R15, R155.reuse, R0 ;  /* 0x000000009b0f7221 */ /* 0x050fe20000010000 */
[----:B------:R-:W-:Y:S01]  /*87d0*/  F2FP.BF16.F32.PACK_AB R153, R155, R188 ;  /* 0x000000bc9b99723e */ /* 0x000fe200000010ff */
        /* <DEDUP_REMOVED lines=14> */
[C---:B---3--:R-:W-:Y:S01]  /*88c0*/  FADD.FTZ R15, R159.reuse, R0 ;  /* 0x000000009f0f7221 */ /* 0x048fe20000010000 */
[----:B------:R-:W-:Y:S01]  /*88d0*/  F2FP.BF16.F32.PACK_AB R155, R159, R192 ;  /* 0x000000c09f9b723e */ /* 0x000fe200000010ff */
[-C--:B------:R-:W-:Y:S01]  /*88e0*/  FMUL.FTZ R74, R74, R189.reuse ;  /* 0x000000bd4a4a7220 */ /* 0x080fe20000410000 */
[-C--:B------:R-:W-:Y:S01]  /*88f0*/  FMUL.FTZ R75, R75, R189.reuse ;  /* 0x000000bd4b4b7220 */ /* 0x080fe20000410000 */
[-C--:B------:R-:W-:Y:S01]  /*8900*/  FMUL.FTZ R78, R78, R189.reuse ;  /* 0x000000bd4e4e7220 */ /* 0x080fe20000410000 */
[-C--:B------:R-:W-:Y:S01]  /*8910*/  FMUL.FTZ R79, R79, R189.reuse ;  /* 0x000000bd4f4f7220 */ /* 0x080fe20000410000 */
[-C--:B------:R-:W-:Y:S01]  /*8920*/  FMUL.FTZ R82, R82, R189.reuse ;  /* 0x000000bd52527220 */ /* 0x080fe20000410000 */
[----:B------:R-:W3:Y:S01]  /*8930*/  MUFU.EX2 R197, R197 ;  /* 0x000000c500c57308 */ /* 0x000ee20000000800 */
        /* <DEDUP_REMOVED lines=38> */
[----:B------:R-:W-:Y:S01]  /*8ba0*/  FMUL.FTZ R139, R139, R189 ;  /* 0x000000bd8b8b7220 */ /* 0x000fe20000410000 */
        /* <DEDUP_REMOVED lines=10> */
[----:B------:R-:W-:Y:S01]  /*8c50*/  FMUL.FTZ R151, R151, R189 ;  /* 0x000000bd97977220 */ /* 0x000fe20000410000 */
[----:B------:R-:W-:-:S05]  /*8c60*/  F2FP.BF16.F32.PACK_AB R159, R204, R197 ;  /* 0x000000c5cc9f723e */ /* 0x000fca00000010ff */
        /* <DEDUP_REMOVED lines=9> */
[----:B-1----:R-:W-:-:S07]  /*8d00*/  FADD.FTZ R15, R179, R0 ;  /* 0x00000000b30f7221 */ /* 0x002fce0000010000 */
        /* <DEDUP_REMOVED lines=19> */
[----:B----4-:R-:W-:Y:S01]  /*8e40*/  FADD.FTZ R0, R198, R15 ;  /* 0x0000000fc6007221 */ /* 0x010fe20000010000 */
[C---:B-1----:R-:W-:Y:S01]  /*8e50*/  FADD.FTZ R4, R193.reuse, R4 ;  /* 0x00000004c1047221 */ /* 0x042fe20000010000 */
[----:B------:R-:W-:Y:S02]  /*8e60*/  F2FP.BF16.F32.PACK_AB R174, R193, R184 ;  /* 0x000000b8c1ae723e */ /* 0x000fe400000010ff */
[C---:B---3--:R-:W-:Y:S01]  /*8e70*/  FADD.FTZ R0, R199.reuse, R0 ;  /* 0x00000000c7007221 */ /* 0x048fe20000010000 */
[----:B------:R-:W-:Y:S01]  /*8e80*/  F2FP.BF16.F32.PACK_AB R175, R199, R198 ;  /* 0x000000c6c7af723e */ /* 0x000fe200000010ff */
[----:B--2---:R-:W-:Y:S06]  /*8e90*/  @!P0 BRA `(.L_x_1355) ;  /* 0x0000000000048947 */ /* 0x004fec0003800000 */
[----:B------:R-:W-:Y:S01]  /*8ea0*/  BPT.TRAP 0x1 ;  /* 0x000000040000795c */ /* 0x000fe20000300000 */
.L_x_1355:
[----:B------:R1:W2:Y:S01]  /*8eb0*/  SYNCS.PHASECHK.TRANS64.TRYWAIT P2, [UR24+0x22850], R8 ;  /* 0x02285008ff0075a7 */ /* 0x0002a20008040158 */
[----:B------:R-:W-:Y:S05]  /*8ec0*/  @!P0 BRA `(.L_x_1356) ;  /* 0x0000000000048947 */ /* 0x000fea0003800000 */
[----:B------:R-:W-:Y:S01]  /*8ed0*/  BPT.TRAP 0x1 ;  /* 0x000000040000795c */ /* 0x000fe20000300000 */
.L_x_1356:
[----:B--2---:R-:W-:Y:S05]  /*8ee0*/  @P2 BRA `(.L_x_1357) ;  /* 0x0000000000082947 */ /* 0x004fea0003800000 */
[----:B------:R-:W2:Y:S02]  /*8ef0*/  SYNCS.PHASECHK.TRANS64.TRYWAIT P2, [UR24+0x22850], R8 ;  /* 0x02285008ff0075a7 */ /* 0x000ea40008040158 */
[----:B--2---:R-:W-:Y:S05]  /*8f00*/  @!P2 BRA `(.L_x_1358) ;  /* 0x000000880048a947 */ /* 0x004fea0003800000 */
.L_x_1357:
[----:B-12---:R-:W-:Y:S01]  /*8f10*/  VIADD R8, R23, 0x8 ;  /* 0x0000000817087836 */ /* 0x006fe20000000000 */
[----:B------:R-:W-:Y:S01]  /*8f20*/  UIMAD UR11, UR39, 0xc00, UR21 ;  /* 0x00000c00270b78a4 */ /* 0x000fe2000f8e0215 */
[----:B------:R-:W1:Y:S01]  /*8f30*/  S2R R13, SR_TID.X ;  /* 0x00000000000d7919 */ /* 0x000e620000002100 */
[----:B------:R-:W-:Y:S01]  /*8f40*/  UMOV UR7, 0x40000040 ;  /* 0x4000004000077882 */ /* 0x000fe20000000000 */
[----:B------:R-:W-:Y:S01]  /*8f50*/  IMAD.MOV.U32 R203, RZ, RZ, R10 ;  /* 0x000000ffffcb7224 */ /* 0x000fe200078e000a */
[----:B------:R2:W-:Y:S06]  /*8f60*/  BAR.SYNC.DEFER_BLOCKING R8, 0x100 ;  /* 0x000400080000751d */ /* 0x0005ec0000010000 */
[----:B------:R-:W-:Y:S01]  /*8f70*/  UMOV UR6, UR11 ;  /* 0x0000000b00067c82 */ /* 0x000fe20008000000 */
[----:B------:R-:W-:Y:S01]  /*8f80*/  WARPGROUP.ARRIVE ;  /* 0x00000000000079c5 */ /* 0x000fe20000000000 */
[----:B-1----:R-:W-:Y:S01]  /*8f90*/  LOP3.LUT P2, RZ, R13, 0x7f, RZ, 0xc0, !PT ;  /* 0x0000007f0dff7812 */ /* 0x002fe2000784c0ff */
[----:B------:R-:W-:-:S04]  /*8fa0*/  IMAD.MOV.U32 R13, RZ, RZ, R3 ;  /* 0x000000ffff0d7224 */ /* 0x000fc800078e0003 */
[----:B------:R-:W-:Y:S01]  /*8fb0*/  HGMMA.64x256x16.F32.BF16 R24, R152, gdesc[UR4].tnspB, R24, gsb0 ;  /* 0x43e0000498187df0 */ /* 0x000fe20008001818 */
[----:B------:R-:W-:Y:S01]  /*8fc0*/  UIADD3 UR6, UR11, 0x80, URZ ;  /* 0x000000800b067890 */ /* 0x000fe2000fffe03f */
[----:B------:R-:W-:-:S06]  /*8fd0*/  UMOV UR7, 0x40000040 ;  /* 0x4000004000077882 */ /* 0x000fcc0000000000 */
[----:B------:R-:W-:-:S05]  /*8fe0*/  @!P2 VIADD R183, R183, 0x22860 ;  /* 0x00022860b7b7a836 */ /* 0x000fca0000000000 */
        /* <DEDUP_REMOVED lines=31> */
[----:B--2---:R-:W-:-:S07]  /*91e0*/  IMAD.MOV.U32 R8, RZ, RZ, R12 ;  /* 0x000000ffff087224 */ /* 0x004fce00078e000c */
.L_x_1350:
[----:B------:R-:W-:-:S13]  /*91f0*/  ISETP.GE.AND P1, PT, R8, UR40, PT ;  /* 0x0000002808007c0c */ /* 0x000fda000bf26270 */
[----:B------:R-:W-:Y:S05]  /*9200*/  @!P1 BRA `(.L_x_1360) ;  /* 0x0000002c00dc9947 */ /* 0x000fea0003800000 */
[----:B------:R-:W-:Y:S01]  /*9210*/  IMAD.MOV.U32 R22, RZ, RZ, R10 ;  /* 0x000000ffff167224 */ /* 0x000fe200078e000a */
[----:B------:R-:W-:Y:S01]  /*9220*/  ULDC UR24, c[0x0][0x9e4] ;  /* 0x0002790000187ab9 */ /* 0x000fe20000000800 */
[----:B------:R-:W-:Y:S01]  /*9230*/  IMAD.MOV.U32 R15, RZ, RZ, R3 ;  /* 0x000000ffff0f7224 */ /* 0x000fe200078e0003 */
[----:B------:R-:W-:Y:S01]  /*9240*/  ULDC UR25, c[0x0][0x9dc] ;  /* 0x0002770000197ab9 */ /* 0x000fe20000000800 */
[----:B------:R-:W-:Y:S01]  /*9250*/  IMAD.IADD R14, R7, 0x1, R9 ;  /* 0x00000001070e7824 */ /* 0x000fe200078e0209 */
[----:B------:R-:W-:Y:S01]  /*9260*/  ULDC UR22, c[0x0][0x988] ;  /* 0x0002620000167ab9 */ /* 0x000fe20000000800 */
[----:B------:R-:W-:-:S05]  /*9270*/  ULDC UR23, c[0x0][0x9e0] ;  /* 0x0002780000177ab9 */ /* 0x000fca0000000800 */
.L_x_1377:
[----:B------:R-:W-:-:S04]  /*9280*/  UIADD3 UR39, UR39, 0x1, URZ ;  /* 0x0000000127277890 */ /* 0x000fc8000fffe03f */
[----:B------:R-:W-:-:S04]  /*9290*/  UISETP.NE.AND UP0, UPT, UR39, 0x2, UPT ;  /* 0x000000022700788c */ /* 0x000fc8000bf05270 */
[----:B------:R-:W-:Y:S02]  /*92a0*/  USEL UR6, URZ, 0x1, UP0 ;  /* 0x000000013f067887 */ /* 0x000fe40008000000 */
[----:B------:R-:W-:Y:S02]  /*92b0*/  USEL UR39, UR39, URZ, UP0 ;  /* 0x0000003f27277287 */ /* 0x000fe40008000000 */
[----:B------:R-:W-:Y:S01]  /*92c0*/  ULOP3.LUT UR38, UR38, UR6, URZ, 0x3c, !UPT ;  /* 0x0000000626267292 */ /* 0x000fe2000f8e3c3f */
[----:B------:R-:W-:Y:S11]  /*92d0*/  @!P0 BRA `(.L_x_1361) ;  /* 0x0000000000048947 */ /* 0x000ff60003800000 */
[----:B------:R-:W-:Y:S01]  /*92e0*/  BPT.TRAP 0x1 ;  /* 0x000000040000795c */ /* 0x000fe20000300000 */
.L_x_1361:
[----:B------:R-:W-:Y:S01]  /*92f0*/  ULEA UR26, UR39, UR46, 0x3 ;  /* 0x0000002e271a7291 */ /* 0x000fe2000f8e183f */
[----:B------:R-:W-:-:S05]  /*9300*/  IMAD.U32 R13, RZ, RZ, UR38 ;  /* 0x00000026ff0d7e24 */ /* 0x000fca000f8e00ff */
[----:B------:R-:W-:-:S04]  /*9310*/  SHF.L.U32 R13, R13, 0x1f, RZ ;  /* 0x0000001f0d0d7819 */ /* 0x000fc800000006ff */
[----:B------:R1:W2:Y:S01]  /*9320*/  SYNCS.PHASECHK.TRANS64.TRYWAIT P1, [UR26+0x22830], R13 ;  /* 0x0228300dff0075a7 */ /* 0x0002a2000802015a */
[----:B------:R-:W-:Y:S05]  /*9330*/  @!P0 BRA `(.L_x_1362) ;  /* 0x0000000000048947 */ /* 0x000fea0003800000 */
[----:B------:R-:W-:Y:S01]  /*9340*/  BPT.TRAP 0x1 ;  /* 0x000000040000795c */ /* 0x000fe20000300000 */
.L_x_1362:
[----:B--2---:R-:W-:Y:S05]  /*9350*/  @P1 BRA `(.L_x_1363) ;  /* 0x0000000000081947 */ /* 0x004fea0003800000 */
[----:B------:R-:W2:Y:S02]  /*9360*/  SYNCS.PHASECHK.TRANS64.TRYWAIT P1, [UR26+0x22830], R13 ;  /* 0x0228300dff0075a7 */ /* 0x000ea4000802015a */
[----:B--2---:R-:W-:Y:S05]  /*9370*/  @!P1 BRA `(.L_x_1364) ;  /* 0x0000008400409947 */ /* 0x004fea0003800000 */
.L_x_1363:
[----:B------:R-:W-:Y:S01]  /*9380*/  UIMAD UR18, UR39, 0x300, UR20 ;  /* 0x00000300271278a4 */ /* 0x000fe2000f8e0214 */
[----:B------:R-:W-:Y:S01]  /*9390*/  WARPGROUP.ARRIVE ;  /* 0x00000000000079c5 */ /* 0x000fe20000000000 */
[----:B------:R-:W-:Y:S01]  /*93a0*/  UMOV UR19, 0x40000040 ;  /* 0x4000004000137882 */ /* 0x000fe20000000000 */
[----:B------:R-:W-:Y:S01]  /*93b0*/  UMOV UR7, 0x40000040 ;  /* 0x4000004000077882 */ /* 0x000fe20000000000 */
[----:B------:R-:W-:-:S03]  /*93c0*/  UIADD3 UR6, UR18, 0x2, URZ ;  /* 0x0000000212067890 */ /* 0x000fc6000fffe03f */
[----:B------:R-:W3:Y:S01]  /*93d0*/  S2R R3, SR_TID.X ;  /* 0x0000000000037919 */ /* 0x000ee20000002100 */
[----:B------:R-:W-:Y:S01]  /*93e0*/  UIADD3 UR10, UR18, 0x4, URZ ;  /* 0x00000004120a7890 */ /* 0x000fe2000fffe03f */
[----:B------:R-:W4:Y:S01]  /*93f0*/  LDC R21, c[0x0][0x288] ;  /* 0x0000a200ff157b82 */ /* 0x000f220000000800 */
[----:B------:R-:W-:Y:S01]  /*9400*/  UMOV UR11, 0x40000040 ;  /* 0x40000040000b7882 */ /* 0x000fe20000000000 */
[----:B------:R-:W-:Y:S01]  /*9410*/  HGMMA.64x96x16.F32.BF16 R152, gdesc[UR16], RZ, !UPT, gsb0 ;  /* 0x01600000109879f0 */ /* 0x000fe2000c0018ff */
[----:B------:R-:W-:Y:S01]  /*9420*/  UIADD3 UR14, UR18, 0x6, URZ ;  /* 0x00000006120e7890 */ /* 0x000fe2000fffe03f */
[----:B------:R-:W-:Y:S01]  /*9430*/  IMAD.U32 R12, RZ, RZ, UR26 ;  /* 0x0000001aff0c7e24 */ /* 0x000fe2000f8e00ff */
[----:B------:R-:W-:Y:S01]  /*9440*/  UMOV UR15, 0x40000040 ;  /* 0x40000040000f7882 */ /* 0x000fe20000000000 */
[----:B------:R-:W-:Y:S01]  /*9450*/  IADD3 R5, -R23, 0xb, RZ ;  /* 0x0000000b17057810 */ /* 0x000fe20007ffe1ff */
[----:B--2---:R-:W-:Y:S01]  /*9460*/  IMAD R10, R8, -0x60, R17 ;  /* 0xffffffa0080a7824 */ /* 0x004fe200078e0211 */
[----:B---3--:R-:W-:-:S13]  /*9470*/  LOP3.LUT P1, RZ, R3, 0x7f, RZ, 0xc0, !PT ;  /* 0x0000007f03ff7812 */ /* 0x008fda000782c0ff */
        /* <DEDUP_REMOVED lines=15> */
[----:B------:R-:W-:-:S02]  /*9570*/  ISETP.GE.AND P1, PT, R11, 0x1, PT ;  /* 0x000000010b00780c */ /* 0x000fc40003f26270 */
[----:B----4-:R-:W-:-:S05]  /*9580*/  IADD3 R3, R10, 0x1, -R21 ;  /* 0x000000010a037810 */ /* 0x010fca0007ffe815 */
[----:B------:R-:W-:-:S04]  /*9590*/  IMAD.IADD R3, R3, 0x1, -R16 ;  /* 0x0000000103037824 */ /* 0x000fc800078e0a10 */
[C---:B------:R-:W-:Y:S02]  /*95a0*/  VIADD R10, R3.reuse, UR23 ;  /* 0x00000017030a7c36 */ /* 0x040fe40008000000 */
[----:B------:R-:W-:Y:S02]  /*95b0*/  VIADD R203, R3, UR6 ;  /* 0x0000000603cb7c36 */ /* 0x000fe40008000000 */
[C---:B------:R-:W-:Y:S02]  /*95c0*/  IMAD.IADD R21, R7.reuse, 0x1, R10 ;  /* 0x0000000107157824 */ /* 0x040fe400078e020a */
[----:B------:R-:W-:Y:S01]  /*95d0*/  IMAD.IADD R20, R7, 0x1, R203 ;  /* 0x0000000107147824 */ /* 0x000fe200078e02cb */
[----:B--2---:R-:W-:Y:S06]  /*95e0*/  @!P1 BRA `(.L_x_1365) ;  /* 0x00000000005c9947 */ /* 0x004fec0003800000 */
[----:B------:R-:W-:Y:S01]  /*95f0*/  ISETP.GT.AND P1, PT, R14, -0x1, PT ;  /* 0xffffffff0e00780c */ /* 0x000fe20003f24270 */
[----:B------:R-:W-:-:S12]  /*9600*/  BSSY B0, `(.L_x_1366) ;  /* 0x0000011000007945 */ /* 0x000fd80003800000 */
[----:B------:R-:W-:Y:S05]  /*9610*/  @P1 BRA `(.L_x_1367) ;  /* 0x0000000000201947 */ /* 0x000fea0003800000 */
[----:B------:R-:W-:Y:S01]  /*9620*/  IMAD.U32 R206, RZ, RZ, UR24 ;  /* 0x00000018ffce7e24 */ /* 0x000fe2000f8e00ff */
[----:B------:R-:W-:-:S04]  /*9630*/  LOP3.LUT R3, RZ, R14, RZ, 0x33, !PT ;  /* 0x0000000eff037212 */ /* 0x000fc800078e33ff */
[----:B------:R-:W-:-:S13]  /*9640*/  ISETP.NE.AND P1, PT, R206, 0x1, PT ;  /* 0x00000001ce00780c */ /* 0x000fda0003f25270 */
[----:B------:R-:W2:Y:S02]  /*9650*/  @P1 LDC.64 R204, c[0x0][0x9e8] ;  /* 0x00027a00ffcc1b82 */ /* 0x000ea40000000a00 */
[----:B--2---:R-:W-:-:S05]  /*9660*/  @P1 IMAD.HI.U32 R204, R3, R204, RZ ;  /* 0x000000cc03cc1227 */ /* 0x004fca00078e00ff */
[----:B------:R-:W-:-:S04]  /*9670*/  @P1 SHF.R.U32.HI R3, RZ, R205, R204 ;  /* 0x000000cdff031219 */ /* 0x000fc800000116cc */
[----:B------:R-:W-:Y:S01]  /*9680*/  LOP3.LUT R3, RZ, R3, RZ, 0x33, !PT ;  /* 0x00000003ff037212 */ /* 0x000fe200078e33ff */
[----:B------:R-:W-:Y:S06]  /*9690*/  BRA `(.L_x_1368) ;  /* 0x00000000001c7947 */ /* 0x000fec0003800000 */
.L_x_1367:
[----:B------:R-:W-:-:S05]  /*96a0*/  IMAD.U32 R206, RZ, RZ, UR24 ;  /* 0x00000018ffce7e24 */ /* 0x000fca000f8e00ff */
[----:B------:R-:W-:-:S13]  /*96b0*/  ISETP.NE.AND P1, PT, R206, 0x1, PT ;  /* 0x00000001ce00780c */ /* 0x000fda0003f25270 */
[----:B------:R-:W2:Y:S01]  /*96c0*/  @P1 LDC.64 R204, c[0x0][0x9e8] ;  /* 0x00027a00ffcc1b82 */ /* 0x000ea20000000a00 */
[----:B------:R-:W-:-:S04]  /*96d0*/  @P1 IMAD.IADD R3, R7, 0x1, R9 ;  /* 0x0000000107031824 */ /* 0x000fc800078e0209 */
[----:B--2---:R-:W-:-:S04]  /*96e0*/  @P1 IMAD.HI.U32 R204, R3, R204, RZ ;  /* 0x000000cc03cc1227 */ /* 0x004fc800078e00ff */
[----:B------:R-:W-:Y:S01]  /*96f0*/  IMAD.MOV.U32 R3, RZ, RZ, R14 ;  /* 0x000000ffff037224 */ /* 0x000fe200078e000e */
[----:B------:R-:W-:-:S07]  /*9700*/  @P1 SHF.R.U32.HI R3, RZ, R205, R204 ;  /* 0x000000cdff031219 */ /* 0x000fce00000116cc */
.L_x_1368:
[----:B------:R-:W-:Y:S05]  /*9710*/  BSYNC B0 ;  /* 0x0000000000007941 */ /* 0x000fea0003800000 */
.L_x_1366:
[----:B------:R-:W-:-:S04]  /*9720*/  IMAD R204, R8, -0x60, -R16 ;  /* 0xffffffa008cc7824 */ /* 0x000fc800078e0a10 */
[----:B------:R-:W-:-:S05]  /*9730*/  IMAD R204, R3, R206, R204 ;  /* 0x000000ce03cc7224 */ /* 0x000fca00078e02cc */
[----:B------:R-:W-:Y:S02]  /*9740*/  VIADDMNMX R21, R204, R206, R21, PT ;  /* 0x000000cecc157246 */ /* 0x000fe40003800115 */
[----:B------:R-:W-:-:S07]  /*9750*/  VIMNMX R20, R20, R204, !PT ;  /* 0x000000cc14147248 */ /* 0x000fce0007fe0100 */
.L_x_1365:
[----:B------:R-:W-:Y:S01]  /*9760*/  IMAD R3, R8, -0x60, RZ ;  /* 0xffffffa008037824 */ /* 0x000fe200078e02ff */
[----:B------:R-:W-:Y:S01]  /*9770*/  LOP3.LUT R2, R2, 0xfffbffff, RZ, 0xc0, !PT ;  /* 0xfffbffff02027812 */ /* 0x000fe200078ec0ff */
[C---:B------:R-:W-:Y:S02]  /*9780*/  IMAD.IADD R10, R6.reuse, 0x1, R10 ;  /* 0x00000001060a7824 */ /* 0x040fe400078e020a */
[----:B------:R-:W-:Y:S01]  /*9790*/  IMAD.IADD R203, R6, 0x1, R203 ;  /* 0x0000000106cb7824 */ /* 0x000fe200078e02cb */
[C---:B------:R-:W-:Y:S02]  /*97a0*/  ISETP.GE.AND P2, PT, R3.reuse, 0x1, PT ;  /* 0x000000010300780c */ /* 0x040fe40003f46270 */
[C---:B------:R-:W-:Y:S02]  /*97b0*/  ISETP.GE.AND P1, PT, R3.reuse, 0x2, PT ;  /* 0x000000020300780c */ /* 0x040fe40003f26270 */
[----:B------:R-:W-:Y:S02]  /*97c0*/  ISETP.GT.AND P3, PT, R20, RZ, !P2 ;  /* 0x000000ff1400720c */ /* 0x000fe40005764270 */
[----:B------:R-:W-:-:S02]  /*97d0*/  ISETP.GE.AND P4, PT, R3, 0x9, PT ;  /* 0x000000090300780c */ /* 0x000fc40003f86270 */
[----:B------:R-:W-:-:S04]  /*97e0*/  ISETP.LT.OR P3, PT, R21, 0x1, P3 ;  /* 0x000000011500780c */ /* 0x000fc80001f61670 */
[----:B------:R-:W-:Y:S02]  /*97f0*/  FSEL R152, R152, -INF , !P3 ;  /* 0xff80000098987808 */ /* 0x000fe40005800000 */
[----:B------:R-:W-:Y:S02]  /*9800*/  @P2 LOP3.LUT R2, R2, 0x40000, RZ, 0xfc, !PT ;  /* 0x0004000002022812 */ /* 0x000fe400078efcff */
[----:B------:R-:W-:Y:S02]  /*9810*/  ISETP.GT.AND P2, PT, R20, 0x1, !P1 ;  /* 0x000000011400780c */ /* 0x000fe40004f44270 */
[----:B------:R-:W-:Y:S02]  /*9820*/  ISETP.GE.AND P3, PT, R3, 0xa, PT ;  /* 0x0000000a0300780c */ /* 0x000fe40003f66270 */
[----:B------:R-:W-:Y:S02]  /*9830*/  ISETP.LT.OR P2, PT, R21, 0x2, P2 ;  /* 0x000000021500780c */ /* 0x000fe40001741670 */
[----:B------:R-:W-:-:S02]  /*9840*/  LOP3.LUT R2, R2, 0xfffffffd, RZ, 0xc0, !PT ;  /* 0xfffffffd02027812 */ /* 0x000fc400078ec0ff */
[----:B------:R-:W-:Y:S02]  /*9850*/  FSEL R153, R153, -INF , !P2 ;  /* 0xff80000099997808 */ /* 0x000fe40005000000 */
[----:B------:R-:W-:Y:S02]  /*9860*/  ISETP.GT.AND P2, PT, R20, 0x8, !P4 ;  /* 0x000000081400780c */ /* 0x000fe40006744270 */
[----:B------:R-:W-:Y:S02]  /*9870*/  @P4 LOP3.LUT R2, R2, 0x2, RZ, 0xfc, !PT ;  /* 0x0000000202024812 */ /* 0x000fe400078efcff */
[----:B------:R-:W-:Y:S02]  /*9880*/  ISETP.LT.OR P2, PT, R21, 0x9, P2 ;  /* 0x000000091500780c */ /* 0x000fe40001741670 */
[----:B------:R-:W-:Y:S02]  /*9890*/  LOP3.LUT R2, R2, 0xfffffffb, RZ, 0xc0, !PT ;  /* 0xfffffffb02027812 */ /* 0x000fe400078ec0ff */
[----:B------:R-:W-:-:S02]  /*98a0*/  FSEL R156, R156, -INF , !P2 ;  /* 0xff8000009c9c7808 */ /* 0x000fc40005000000 */
[----:B------:R-:W-:Y:S02]  /*98b0*/  @P3 LOP3.LUT R2, R2, 0x4, RZ, 0xfc, !PT ;  /* 0x0000000402023812 */ /* 0x000fe400078efcff */
[----:B------:R-:W-:Y:S02]  /*98c0*/  ISETP.GT.AND P2, PT, R20, 0x9, !P3 ;  /* 0x000000091400780c */ /* 0x000fe40005f44270 */
[----:B------:R-:W-:Y:S02]  /*98d0*/  ISETP.GE.AND P3, PT, R3, 0x11, PT ;  /* 0x000000110300780c */ /* 0x000fe40003f66270 */
[----:B------:R-:W-:Y:S02]  /*98e0*/  ISETP.LT.OR P2, PT, R21, 0xa, P2 ;  /* 0x0000000a1500780c */ /* 0x000fe40001741670 */
[----:B------:R-:W-:Y:S02]  /*98f0*/  LOP3.LUT R2, R2, 0xfffffff7, RZ, 0xc0, !PT ;  /* 0xfffffff702027812 */ /* 0x000fe400078ec0ff */
[----:B------:R-:W-:-:S02]  /*9900*/  FSEL R157, R157, -INF , !P2 ;  /* 0xff8000009d9d7808 */ /* 0x000fc40005000000 */
        /* <DEDUP_REMOVED lines=110> */
[----:B------:R-:W-:-:S13]  /*9ff0*/  ISETP.GE.AND P6, PT, R11, 0x1, PT ;  /* 0x000000010b00780c */ /* 0x000fda0003fc6270 */
[----:B------:R-:W-:Y:S05]  /*a000*/  @!P6 BRA `(.L_x_1369) ;  /* 0x000000000058e947 */ /* 0x000fea0003800000 */
[----:B------:R-:W-:Y:S01]  /*a010*/  IMAD.IADD R204, R6, 0x1, R9 ;  /* 0x0000000106cc7824 */ /* 0x000fe200078e0209 */
[----:B------:R-:W-:Y:S04]  /*a020*/  BSSY B0, `(.L_x_1370) ;  /* 0x0000010000007945 */ /* 0x000fe80003800000 */
[----:B------:R-:W-:-:S13]  /*a030*/  ISETP.GT.AND P6, PT, R204, -0x1, PT ;  /* 0xffffffffcc00780c */ /* 0x000fda0003fc4270 */
        /* <DEDUP_REMOVED lines=9> */
.L_x_1371:
[----:B------:R-:W-:-:S05]  /*a0d0*/  IMAD.U32 R206, RZ, RZ, UR24 ;  /* 0x00000018ffce7e24 */ /* 0x000fca000f8e00ff */
[----:B------:R-:W-:-:S13]  /*a0e0*/  ISETP.NE.AND P6, PT, R206, 0x1, PT ;  /* 0x00000001ce00780c */ /* 0x000fda0003fc5270 */
[----:B------:R-:W2:Y:S02]  /*a0f0*/  @P6 LDC.64 R20, c[0x0][0x9e8] ;  /* 0x00027a00ff146b82 */ /* 0x000ea40000000a00 */
[----:B--2---:R-:W-:-:S05]  /*a100*/  @P6 IMAD.HI.U32 R20, R204, R20, RZ ;  /* 0x00000014cc146227 */ /* 0x004fca00078e00ff */
[----:B------:R-:W-:-:S07]  /*a110*/  @P6 SHF.R.U32.HI R204, RZ, R21, R20 ;  /* 0x00000015ffcc6219 */ /* 0x000fce0000011614 */
.L_x_1372:
[----:B------:R-:W-:Y:S05]  /*a120*/  BSYNC B0 ;  /* 0x0000000000007941 */ /* 0x000fea0003800000 */
.L_x_1370:
[----:B------:R-:W-:-:S04]  /*a130*/  IMAD.IADD R3, R3, 0x1, -R16 ;  /* 0x0000000103037824 */ /* 0x000fc800078e0a10 */
[----:B------:R-:W-:-:S05]  /*a140*/  IMAD R3, R204, R206, R3 ;  /* 0x000000cecc037224 */ /* 0x000fca00078e0203 */
[----:B------:R-:W-:Y:S02]  /*a150*/  VIADDMNMX R10, R3, R206, R10, PT ;  /* 0x000000ce030a7246 */ /* 0x000fe4000380010a */
[----:B------:R-:W-:-:S07]  /*a160*/  VIMNMX R203, R203, R3, !PT ;  /* 0x00000003cbcb7248 */ /* 0x000fce0007fe0100 */
.L_x_1369:
        /* <DEDUP_REMOVED lines=61> */
[----:B------:R-:W2:Y:S01]  /*a540*/  SHFL.BFLY PT, R3, R20, 0x2, 0x1f ;  /* 0x0c401f0014037f89 */ /* 0x000ea200000e0000 */
        /* <DEDUP_REMOVED lines=10> */
[C---:B------:R-:W-:Y:S02]  /*a5f0*/  ISETP.LT.OR P1, PT, R10.reuse, 0x2a, P1 ;  /* 0x0000002a0a00780c */ /* 0x040fe40000f21670 */
[----:B------:R-:W-:Y:S02]  /*a600*/  ISETP.LT.OR P3, PT, R10, 0x51, P3 ;  /* 0x000000510a00780c */ /* 0x000fe40001f61670 */
[----:B------:R-:W-:-:S02]  /*a610*/  FSEL R175, R175, -INF , !P1 ;  /* 0xff800000afaf7808 */ /* 0x000fc40004800000 */
[----:B------:R-:W-:Y:S02]  /*a620*/  LOP3.LUT P1, RZ, R2, 0x800, RZ, 0xc0, !PT ;  /* 0x0000080002ff7812 */ /* 0x000fe4000782c0ff */
[----:B--2---:R-:W-:Y:S02]  /*a630*/  FMNMX.FTZ R206, R20, R3, !PT ;  /* 0x0000000314ce7209 */ /* 0x004fe40007810000 */
[C---:B------:R-:W-:Y:S02]  /*a640*/  ISETP.GT.AND P1, PT, R203.reuse, 0x30, !P1 ;  /* 0x00000030cb00780c */ /* 0x040fe40004f24270 */
[----:B------:R-:W-:Y:S01]  /*a650*/  ISETP.GT.AND P4, PT, R203, 0x51, !P4 ;  /* 0x00000051cb00780c */ /* 0x000fe20006784270 */
[----:B------:R-:W2:Y:S01]  /*a660*/  SHFL.BFLY PT, R3, R206, 0x1, 0x1f ;  /* 0x0c201f00ce037f89 */ /* 0x000ea200000e0000 */
[----:B------:R-:W-:Y:S02]  /*a670*/  ISETP.LT.OR P1, PT, R10, 0x31, P1 ;  /* 0x000000310a00780c */ /* 0x000fe40000f21670 */
[----:B------:R-:W-:-:S02]  /*a680*/  FSEL R194, R194, -INF , !P3 ;  /* 0xff800000c2c27808 */ /* 0x000fc40005800000 */
[----:B------:R-:W-:Y:S02]  /*a690*/  FSEL R178, R178, -INF , !P1 ;  /* 0xff800000b2b27808 */ /* 0x000fe40004800000 */
[----:B------:R-:W-:Y:S02]  /*a6a0*/  LOP3.LUT P1, RZ, R2, 0x400, RZ, 0xc0, !PT ;  /* 0x0000040002ff7812 */ /* 0x000fe4000782c0ff */
[C---:B------:R-:W-:Y:S02]  /*a6b0*/  ISETP.GT.AND P5, PT, R203.reuse, 0x58, !P5 ;  /* 0x00000058cb00780c */ /* 0x040fe40006fa4270 */
[----:B------:R-:W-:Y:S02]  /*a6c0*/  ISETP.GT.AND P1, PT, R203, 0x31, !P1 ;  /* 0x00000031cb00780c */ /* 0x000fe40004f24270 */
[C---:B------:R-:W-:Y:S02]  /*a6d0*/  ISETP.LT.OR P4, PT, R10.reuse, 0x52, P4 ;  /* 0x000000520a00780c */ /* 0x040fe40002781670 */
[----:B------:R-:W-:-:S02]  /*a6e0*/  ISETP.LT.OR P1, PT, R10, 0x32, P1 ;  /* 0x000000320a00780c */ /* 0x000fc40000f21670 */
[----:B------:R-:W-:Y:S02]  /*a6f0*/  ISETP.LT.OR P5, PT, R10, 0x59, P5 ;  /* 0x000000590a00780c */ /* 0x000fe40002fa1670 */
[----:B------:R-:W-:Y:S02]  /*a700*/  FSEL R179, R179, -INF , !P1 ;  /* 0xff800000b3b37808 */ /* 0x000fe40004800000 */
[----:B------:R-:W-:Y:S02]  /*a710*/  LOP3.LUT P1, RZ, R2, 0x200, RZ, 0xc0, !PT ;  /* 0x0000020002ff7812 */ /* 0x000fe4000782c0ff */
[----:B------:R-:W-:Y:S02]  /*a720*/  FSEL R195, R195, -INF , !P4 ;  /* 0xff800000c3c37808 */ /* 0x000fe40006000000 */
[----:B------:R-:W-:Y:S02]  /*a730*/  ISETP.GT.AND P1, PT, R203, 0x38, !P1 ;  /* 0x00000038cb00780c */ /* 0x000fe40004f24270 */
[----:B--2---:R-:W-:-:S02]  /*a740*/  FMNMX.FTZ R3, R206, R3, !PT ;  /* 0x00000003ce037209 */ /* 0x004fc40007810000 */
        /* <DEDUP_REMOVED lines=26> */
[----:B------:R-:W-:Y:S02]  /*a8f0*/  FMNMX.FTZ R20, R205, R22, !PT ;  /* 0x00000016cd147209 */ /* 0x000fe40007810000 */
[----:B------:R-:W-:Y:S02]  /*a900*/  FSEL R204, R204, RZ, P1 ;  /* 0x000000ffcccc7208 */ /* 0x000fe40000800000 */
[----:B------:R-:W-:-:S03]  /*a910*/  ISETP.LT.OR P2, PT, R10, 0x5a, P2 ;  /* 0x0000005a0a00780c */ /* 0x000fc60001741670 */
[--C-:B------:R-:W-:Y:S01]  /*a920*/  FFMA.FTZ R21, R152, UR10, -R204.reuse ;  /* 0x0000000a98157c23 */ /* 0x100fe200080108cc */
[--C-:B------:R-:W-:Y:S01]  /*a930*/  FFMA.FTZ R152, R153, UR10, -R204.reuse ;  /* 0x0000000a99987c23 */ /* 0x100fe200080108cc */
[----:B------:R-:W-:Y:S01]  /*a940*/  FMNMX.FTZ R153, R155, R20, !PT ;  /* 0x000000149b997209 */ /* 0x000fe20007810000 */
[--C-:B------:R-:W-:Y:S01]  /*a950*/  FFMA.FTZ R154, R156, UR10, -R204.reuse ;  /* 0x0000000a9c9a7c23 */ /* 0x100fe200080108cc */
[--C-:B------:R-:W-:Y:S01]  /*a960*/  FFMA.FTZ R156, R160, UR10, -R204.reuse ;  /* 0x0000000aa09c7c23 */ /* 0x100fe200080108cc */
[--C-:B------:R-:W-:Y:S01]  /*a970*/  FFMA.FTZ R206, R164, UR10, -R204.reuse ;  /* 0x0000000aa4ce7c23 */ /* 0x100fe200080108cc */
[----:B------:R-:W-:Y:S01]  /*a980*/  FMNMX.FTZ R20, R158, R153, !PT ;  /* 0x000000999e147209 */ /* 0x000fe20007810000 */
[--C-:B------:R-:W-:Y:S01]  /*a990*/  FFMA.FTZ R168, R168, UR10, -R204.reuse ;  /* 0x0000000aa8a87c23 */ /* 0x100fe200080108cc */
[----:B------:R-:W-:Y:S01]  /*a9a0*/  FSEL R199, R199, -INF , !P2 ;  /* 0xff800000c7c77808 */ /* 0x000fe20005000000 */
[--C-:B------:R-:W-:Y:S01]  /*a9b0*/  FFMA.FTZ R172, R172, UR10, -R204.reuse ;  /* 0x0000000aacac7c23 */ /* 0x100fe200080108cc */
[----:B------:R-:W-:Y:S01]  /*a9c0*/  FMNMX.FTZ R153, R159, R20, !PT ;  /* 0x000000149f997209 */ /* 0x000fe20007810000 */
[----:B------:R-:W-:Y:S01]  /*a9d0*/  MUFU.EX2 R21, R21 ;  /* 0x0000001500157308 */ /* 0x000fe20000000800 */
[----:B------:R-:W-:-:S02]  /*a9e0*/  FFMA.FTZ R196, R196, UR10, -R204 ;  /* 0x0000000ac4c47c23 */ /* 0x000fc400080108cc */
        /* <DEDUP_REMOVED lines=27> */
[----:B------:R-:W-:Y:S03]  /*aba0*/  MUFU.EX2 R161, R161 ;  /* 0x000000a100a17308 */ /* 0x000fe60000000800 */
[----:B--2---:R-:W-:Y:S01]  /*abb0*/  FMNMX.FTZ R168, R194, R169, !PT ;  /* 0x000000a9c2a87209 */ /* 0x004fe20007810000 */
[----:B------:R-:W-:-:S03]  /*abc0*/  FFMA.FTZ R169, R173, UR10, -R204 ;  /* 0x0000000aada97c23 */ /* 0x000fc600080108cc */
[----:B------:R-:W-:Y:S01]  /*abd0*/  FMNMX.FTZ R173, R195, R168, !PT ;  /* 0x000000a8c3ad7209 */ /* 0x000fe20007810000 */
[----:B------:R2:W-:Y:S01]  /*abe0*/  MUFU.EX2 R164, R172 ;  /* 0x000000ac00a47308 */ /* 0x0005e20000000800 */
        /* <DEDUP_REMOVED lines=8> */
[--C-:B--2---:R-:W-:Y:S01]  /*ac70*/  FFMA.FTZ R172, R180, UR10, -R204.reuse ;  /* 0x0000000ab4ac7c23 */ /* 0x104fe200080108cc */
[--C-:B------:R-:W-:Y:S01]  /*ac80*/  FFMA.FTZ R180, R188, UR10, -R204.reuse ;  /* 0x0000000abcb47c23 */ /* 0x100fe200080108cc */
[----:B------:R-:W-:Y:S01]  /*ac90*/  FSEL R188, R3, RZ, P1 ;  /* 0x000000ff03bc7208 */ /* 0x000fe20000800000 */
[----:B------:R-:W2:Y:S01]  /*aca0*/  SHFL.BFLY PT, R203, R10, 0x2, 0x1f ;  /* 0x0c401f000acb7f89 */ /* 0x000ea200000e0000 */
[--C-:B------:R-:W-:Y:S01]  /*acb0*/  FFMA.FTZ R177, R181, UR10, -R204.reuse ;  /* 0x0000000ab5b17c23 */ /* 0x100fe200080108cc */
[--C-:B------:R-:W-:Y:S01]  /*acc0*/  FFMA.FTZ R181, R185, UR10, -R204.reuse ;  /* 0x0000000ab9b57c23 */ /* 0x100fe200080108cc */
[--C-:B------:R-:W-:Y:S01]  /*acd0*/  FFMA.FTZ R185, R189, UR10, -R204.reuse ;  /* 0x0000000abdb97c23 */ /* 0x100fe200080108cc */
[----:B------:R-:W-:Y:S01]  /*ace0*/  FADD.FTZ R188, -R188, R15 ;  /* 0x0000000fbcbc7221 */ /* 0x000fe20000010100 */
[----:B------:R-:W-:Y:S01]  /*acf0*/  MUFU.EX2 R169, R169 ;  /* 0x000000a900a97308 */ /* 0x000fe20000000800 */
[----:B------:R-:W-:-:S02]  /*ad00*/  FFMA.FTZ R189, R193, UR10, -R204 ;  /* 0x0000000ac1bd7c23 */ /* 0x000fc400080108cc */
[----:B------:R-:W-:-:S05]  /*ad10*/  FMUL.FTZ R188, R188, UR10 ;  /* 0x0000000abcbc7c20 */ /* 0x000fca0008410000 */
[----:B------:R-:W-:Y:S08]  /*ad20*/  MUFU.EX2 R15, R196 ;  /* 0x000000c4000f7308 */ /* 0x000ff00000000800 */
[----:B------:R-:W3:Y:S01]  /*ad30*/  MUFU.EX2 R188, R188 ;  /* 0x000000bc00bc7308 */ /* 0x000ee20000000800 */
[----:B--2---:R-:W-:-:S05]  /*ad40*/  FMNMX.FTZ R203, R10, R203, !PT ;  /* 0x000000cb0acb7209 */ /* 0x004fca0007810000 */
[----:B------:R-:W2:Y:S02]  /*ad50*/  SHFL.BFLY PT, R10, R203, 0x1, 0x1f ;  /* 0x0c201f00cb0a7f89 */ /* 0x000ea400000e0000 */
[----:B------:R-:W4:Y:S08]  /*ad60*/  MUFU.EX2 R168, R168 ;  /* 0x000000a800a87308 */ /* 0x000f300000000800 */
[----:B------:R-:W5:Y:S01]  /*ad70*/  MUFU.EX2 R173, R173 ;  /* 0x000000ad00ad7308 */ /* 0x000f620000000800 */
[-C--:B---3--:R-:W-:Y:S01]  /*ad80*/  FMUL.FTZ R24, R24, R188.reuse ;  /* 0x000000bc18187220 */ /* 0x088fe20000410000 */
        /* <DEDUP_REMOVED lines=12> */
[----:B------:R-:W-:Y:S01]  /*ae50*/  FMUL.FTZ R48, R48, R188 ;  /* 0x000000bc30307220 */ /* 0x000fe20000410000 */
[----:B--2---:R-:W-:Y:S01]  /*ae60*/  FMNMX.FTZ R10, R203, R10, !PT ;  /* 0x0000000acb0a7209 */ /* 0x004fe20007810000 */
[----:B------:R-:W2:Y:S01]  /*ae70*/  MUFU.EX2 R177, R177 ;  /* 0x000000b100b17308 */ /* 0x000ea20000000800 */
[-C--:B------:R-:W-:Y:S01]  /*ae80*/  FMUL.FTZ R49, R49, R188.reuse ;  /* 0x000000bc31317220 */ /* 0x080fe20000410000 */
[-C--:B------:R-:W-:Y:S01]  /*ae90*/  FMUL.FTZ R52, R52, R188.reuse ;  /* 0x000000bc34347220 */ /* 0x080fe20000410000 */
[C---:B------:R-:W-:Y:S01]  /*aea0*/  FSETP.NEU.FTZ.AND P1, PT, R10.reuse, -INF , PT ;  /* 0xff8000000a00780b */ /* 0x040fe20003f3d000 */
[----:B------:R-:W-:Y:S01]  /*aeb0*/  FMUL.FTZ R208, R10, UR10 ;  /* 0x0000000a0ad07c20 */ /* 0x000fe20008410000 */
[-C--:B------:R-:W-:Y:S01]  /*aec0*/  FMUL.FTZ R53, R53, R188.reuse ;  /* 0x000000bc35357220 */ /* 0x080fe20000410000 */
[-C--:B------:R-:W-:Y:S01]  /*aed0*/  FMUL.FTZ R56, R56, R188.reuse ;  /* 0x000000bc38387220 */ /* 0x080fe20000410000 */
[-C--:B------:R-:W-:Y:S01]  /*aee0*/  FMUL.FTZ R57, R57, R188.reuse ;  /* 0x000000bc39397220 */ /* 0x080fe20000410000 */
[----:B------:R-:W1:Y:S01]  /*aef0*/  MUFU.EX2 R176, R176 ;  /* 0x000000b000b07308 */ /* 0x000e620000000800 */
[----:B------:R-:W-:Y:S01]  /*af00*/  FSEL R208, R208, RZ, P1 ;  /* 0x000000ffd0d07208 */ /* 0x000fe20000800000 */
[-C--:B------:R-:W-:Y:S01]  /*af10*/  FMUL.FTZ R60, R60, R188.reuse ;  /* 0x000000bc3c3c7220 */ /* 0x080fe20000410000 */
[-C--:B------:R-:W-:Y:S01]  /*af20*/  FMUL.FTZ R61, R61, R188.reuse ;  /* 0x000000bc3d3d7220 */ /* 0x080fe20000410000 */
[-C--:B------:R-:W-:Y:S01]  /*af30*/  FMUL.FTZ R64, R64, R188.reuse ;  /* 0x000000bc40407220 */ /* 0x080fe20000410000 */
[----:B------:R-:W-:Y:S01]  /*af40*/  FMUL.FTZ R65, R65, R188 ;  /* 0x000000bc41417220 */ /* 0x000fe20000410000 */
[--C-:B------:R-:W-:Y:S01]  /*af50*/  FFMA.FTZ R196, R155, UR10, -R208.reuse ;  /* 0x0000000a9bc47c23 */ /* 0x100fe200080108d0 */
[----:B------:R-:W-:Y:S01]  /*af60*/  FFMA.FTZ R155, R188, R4, R21 ;  /* 0x00000004bc9b7223 */ /* 0x000fe20000010015 */
[--C-:B------:R-:W-:Y:S01]  /*af70*/  FFMA.FTZ R204, R159, UR10, -R208.reuse ;  /* 0x0000000a9fcc7c23 */ /* 0x100fe200080108d0 */
[--C-:B------:R-:W-:Y:S01]  /*af80*/  FFMA.FTZ R159, R162, UR10, -R208.reuse ;  /* 0x0000000aa29f7c23 */ /* 0x100fe200080108d0 */
[----:B------:R-:W1:Y:S01]  /*af90*/  MUFU.EX2 R181, R181 ;  /* 0x000000b500b57308 */ /* 0x000e620000000800 */
[----:B------:R-:W-:Y:S01]  /*afa0*/  FADD.FTZ R197, R152, R155 ;  /* 0x0000009b98c57221 */ /* 0x000fe20000010000 */
[--C-:B------:R-:W-:Y:S01]  /*afb0*/  FFMA.FTZ R193, R205, UR10, -R208.reuse ;  /* 0x0000000acdc17c23 */ /* 0x100fe200080108d0 */
[--C-:B------:R-:W-:Y:S01]  /*afc0*/  FFMA.FTZ R155, R158, UR10, -R208.reuse ;  /* 0x0000000a9e9b7c23 */ /* 0x100fe200080108d0 */
[--C-:B------:R-:W-:Y:S01]  /*afd0*/  FFMA.FTZ R206, R163, UR10, -R208.reuse ;  /* 0x0000000aa3ce7c23 */ /* 0x100fe200080108d0 */
[----:B------:R-:W-:Y:S01]  /*afe0*/  FADD.FTZ R4, R154, R197 ;  /* 0x000000c59a047221 */ /* 0x000fe20000010000 */
[C---:B------:R-:W-:Y:S01]  /*aff0*/  F2FP.BF16.F32.PACK_AB R154, R153.reuse, R154 ;  /* 0x0000009a999a723e */ /* 0x040fe200000010ff */
[----:B------:R-:W-:Y:S01]  /*b000*/  FFMA.FTZ R163, R166, UR10, -R208 ;  /* 0x0000000aa6a37c23 */ /* 0x000fe200080108d0 */
[----:B------:R-:W1:Y:S01]  /*b010*/  MUFU.EX2 R180, R180 ;  /* 0x000000b400b47308 */ /* 0x000e620000000800 */
[----:B------:R-:W-:Y:S01]  /*b020*/  FADD.FTZ R197, R153, R4 ;  /* 0x0000000499c57221 */ /* 0x000fe20000010000 */
[--C-:B------:R-:W-:Y:S01]  /*b030*/  FFMA.FTZ R174, R174, UR10, -R208.reuse ;  /* 0x0000000aaeae7c23 */ /* 0x100fe200080108d0 */
[----:B------:R-:W-:Y:S01]  /*b040*/  F2FP.BF16.F32.PACK_AB R152, R152, R21 ;  /* 0x000000159898723e */ /* 0x000fe200000010ff */
[--C-:B------:R-:W-:Y:S01]  /*b050*/  FFMA.FTZ R158, R171, UR10, -R208.reuse ;  /* 0x0000000aab9e7c23 */ /* 0x100fe200080108d0 */
[----:B------:R-:W-:Y:S01]  /*b060*/  FADD.FTZ R4, R156, R197 ;  /* 0x000000c59c047221 */ /* 0x000fe20000010000 */
[--C-:B------:R-:W-:Y:S01]  /*b070*/  FFMA.FTZ R171, R178, UR10, -R208.reuse ;  /* 0x0000000ab2ab7c23 */ /* 0x100fe200080108d0 */
[----:B------:R-:W-:Y:S01]  /*b080*/  FFMA.FTZ R175, R175, UR10, -R208 ;  /* 0x0000000aafaf7c23 */ /* 0x000fe200080108d0 */
[----:B------:R-:W1:Y:S01]  /*b090*/  MUFU.EX2 R185, R185 ;  /* 0x000000b900b97308 */ /* 0x000e620000000800 */
[----:B------:R-:W-:Y:S01]  /*b0a0*/  FADD.FTZ R197, R157, R4 ;  /* 0x000000049dc57221 */ /* 0x000fe20000010000 */
[--C-:B------:R-:W-:Y:S01]  /*b0b0*/  FFMA.FTZ R179, R179, UR10, -R208.reuse ;  /* 0x0000000ab3b37c23 */ /* 0x100fe200080108d0 */
[--C-:B------:R-:W-:Y:S01]  /*b0c0*/  FFMA.FTZ R182, R182, UR10, -R208.reuse ;  /* 0x0000000ab6b67c23 */ /* 0x100fe200080108d0 */
        /* <DEDUP_REMOVED lines=10> */
[----:B------:R-:W-:Y:S01]  /*b170*/  FSEL R197, R10, RZ, P1 ;  /* 0x000000ff0ac57208 */ /* 0x000fe20000800000 */
[----:B------:R-:W-:Y:S01]  /*b180*/  FFMA.FTZ R195, R195, UR10, -R208 ;  /* 0x0000000ac3c37c23 */ /* 0x000fe200080108d0 */
[----:B------:R-:W1:Y:S01]  /*b190*/  MUFU.EX2 R189, R189 ;  /* 0x000000bd00bd7308 */ /* 0x000e620000000800 */
[C---:B------:R-:W-:Y:S01]  /*b1a0*/  FADD.FTZ R203, R165.reuse, R4 ;  /* 0x00000004a5cb7221 */ /* 0x040fe20000010000 */
[----:B------:R-:W-:Y:S01]  /*b1b0*/  F2FP.BF16.F32.PACK_AB R160, R165, R160 ;  /* 0x000000a0a5a0723e */ /* 0x000fe200000010ff */
[--C-:B------:R-:W-:Y:S01]  /*b1c0*/  FFMA.FTZ R198, R198, UR10, -R208.reuse ;  /* 0x0000000ac6c67c23 */ /* 0x100fe200080108d0 */
[----:B------:R-:W-:Y:S01]  /*b1d0*/  FFMA.FTZ R199, R199, UR10, -R208 ;  /* 0x0000000ac7c77c23 */ /* 0x000fe200080108d0 */
[----:B------:R-:W-:Y:S01]  /*b1e0*/  FADD.FTZ R4, R164, R203 ;  /* 0x000000cba4047221 */ /* 0x000fe20000010000 */
[----:B------:R-:W-:Y:S01]  /*b1f0*/  F2FP.BF16.F32.PACK_AB R156, R157, R156 ;  /* 0x0000009c9d9c723e */ /* 0x000fe200000010ff */
[-C--:B------:R-:W-:Y:S01]  /*b200*/  FMUL.FTZ R68, R68, R188.reuse ;  /* 0x000000bc44447220 */ /* 0x080fe20000410000 */
[----:B------:R-:W1:Y:S01]  /*b210*/  MUFU.EX2 R192, R192 ;  /* 0x000000c000c07308 */ /* 0x000e620000000800 */
[----:B------:R-:W-:Y:S01]  /*b220*/  FADD.FTZ R203, R169, R4 ;  /* 0x00000004a9cb7221 */ /* 0x000fe20000010000 */
[----:B------:R-:W-:Y:S01]  /*b230*/  FADD.FTZ R4, -R197, R22 ;  /* 0x00000016c5047221 */ /* 0x000fe20000010100 */
[--C-:B------:R-:W-:Y:S01]  /*b240*/  FFMA.FTZ R22, R167, UR10, -R208.reuse ;  /* 0x0000000aa7167c23 */ /* 0x100fe200080108d0 */
[----:B------:R-:W-:Y:S01]  /*b250*/  FFMA.FTZ R167, R170, UR10, -R208 ;  /* 0x0000000aaaa77c23 */ /* 0x000fe200080108d0 */
[----:B----4-:R-:W-:Y:S01]  /*b260*/  FADD.FTZ R162, R168, R203 ;  /* 0x000000cba8a27221 */ /* 0x010fe20000010000 */
[-C--:B------:R-:W-:Y:S01]  /*b270*/  FMUL.FTZ R69, R69, R188.reuse ;  /* 0x000000bc45457220 */ /* 0x080fe20000410000 */
[-C--:B------:R-:W-:Y:S01]  /*b280*/  FMUL.FTZ R72, R72, R188.reuse ;  /* 0x000000bc48487220 */ /* 0x080fe20000410000 */
[----:B------:R-:W-:Y:S01]  /*b290*/  MUFU.EX2 R193, R193 ;  /* 0x000000c100c17308 */ /* 0x000fe20000000800 */
[----:B-----5:R-:W-:Y:S01]  /*b2a0*/  FADD.FTZ R197, R173, R162 ;  /* 0x000000a2adc57221 */ /* 0x020fe20000010000 */
[-C--:B------:R-:W-:Y:S01]  /*b2b0*/  FMUL.FTZ R73, R73, R188.reuse ;  /* 0x000000bc49497220 */ /* 0x080fe20000410000 */
[-C--:B------:R-:W-:Y:S01]  /*b2c0*/  FMUL.FTZ R76, R76, R188.reuse ;  /* 0x000000bc4c4c7220 */ /* 0x080fe20000410000 */
[-C--:B------:R-:W-:Y:S01]  /*b2d0*/  FMUL.FTZ R77, R77, R188.reuse ;  /* 0x000000bc4d4d7220 */ /* 0x080fe20000410000 */
[----:B---3--:R-:W-:Y:S01]  /*b2e0*/  FADD.FTZ R162, R172, R197 ;  /* 0x000000c5aca27221 */ /* 0x008fe20000010000 */
[-C--:B------:R-:W-:Y:S01]  /*b2f0*/  FMUL.FTZ R80, R80, R188.reuse ;  /* 0x000000bc50507220 */ /* 0x080fe20000410000 */
[-C--:B------:R-:W-:Y:S01]  /*b300*/  FMUL.FTZ R81, R81, R188.reuse ;  /* 0x000000bc51517220 */ /* 0x080fe20000410000 */
[----:B------:R-:W-:Y:S01]  /*b310*/  MUFU.EX2 R196, R196 ;  /* 0x000000c400c47308 */ /* 0x000fe20000000800 */
[----:B--2---:R-:W-:Y:S01]  /*b320*/  FADD.FTZ R197, R177, R162 ;  /* 0x000000a2b1c57221 */ /* 0x004fe20000010000 */
[-C--:B------:R-:W-:Y:S01]  /*b330*/  FMUL.FTZ R84, R84, R188.reuse ;  /* 0x000000bc54547220 */ /* 0x080fe20000410000 */
[-C--:B------:R-:W-:Y:S01]  /*b340*/  FMUL.FTZ R85, R85, R188.reuse ;  /* 0x000000bc55557220 */ /* 0x080fe20000410000 */
[-C--:B------:R-:W-:Y:S01]  /*b350*/  FMUL.FTZ R88, R88, R188.reuse ;  /* 0x000000bc58587220 */ /* 0x080fe20000410000 */
[----:B-1----:R-:W-:Y:S01]  /*b360*/  FADD.FTZ R162, R176, R197 ;  /* 0x000000c5b0a27221 */ /* 0x002fe20000010000 */
[-C--:B------:R-:W-:Y:S01]  /*b370*/  FMUL.FTZ R89, R89, R188.reuse ;  /* 0x000000bc59597220 */ /* 0x080fe20000410000 */
[-C--:B------:R-:W-:Y:S01]  /*b380*/  FMUL.FTZ R92, R92, R188.reuse ;  /* 0x000000bc5c5c7220 */ /* 0x080fe20000410000 */
[----:B------:R-:W-:Y:S01]  /*b390*/  MUFU.EX2 R155, R155 ;  /* 0x0000009b009b7308 */ /* 0x000fe20000000800 */
[----:B------:R-:W-:Y:S01]  /*b3a0*/  FADD.FTZ R197, R181, R162 ;  /* 0x000000a2b5c57221 */ /* 0x000fe20000010000 */
[-C--:B------:R-:W-:Y:S01]  /*b3b0*/  FMUL.FTZ R93, R93, R188.reuse ;  /* 0x000000bc5d5d7220 */ /* 0x080fe20000410000 */
[-C--:B------:R-:W-:Y:S01]  /*b3c0*/  FMUL.FTZ R96, R96, R188.reuse ;  /* 0x000000bc60607220 */ /* 0x080fe20000410000 */
[-C--:B------:R-:W-:Y:S01]  /*b3d0*/  FMUL.FTZ R97, R97, R188.reuse ;  /* 0x000000bc61617220 */ /* 0x080fe20000410000 */
[----:B------:R-:W-:Y:S01]  /*b3e0*/  FADD.FTZ R162, R180, R197 ;  /* 0x000000c5b4a27221 */ /* 0x000fe20000010000 */
[-C--:B------:R-:W-:Y:S01]  /*b3f0*/  FMUL.FTZ R100, R100, R188.reuse ;  /* 0x000000bc64647220 */ /* 0x080fe20000410000 */
[----:B------:R-:W-:Y:S01]  /*b400*/  FMUL.FTZ R101, R101, R188 ;  /* 0x000000bc65657220 */ /* 0x000fe20000410000 */
[----:B------:R-:W-:Y:S01]  /*b410*/  MUFU.EX2 R204, R204 ;  /* 0x000000cc00cc7308 */ /* 0x000fe20000000800 */
[----:B------:R-:W-:Y:S01]  /*b420*/  FADD.FTZ R153, R185, R162 ;  /* 0x000000a2b9997221 */ /* 0x000fe20000010000 */
[----:B------:R-:W-:Y:S01]  /*b430*/  F2FP.BF16.F32.PACK_AB R162, R169, R164 ;  /* 0x000000a4a9a2723e */ /* 0x000fe200000010ff */
[----:B------:R-:W-:Y:S01]  /*b440*/  FMUL.FTZ R104, R104, R188 ;  /* 0x000000bc68687220 */ /* 0x000fe20000410000 */
[----:B------:R-:W-:Y:S01]  /*b450*/  F2FP.BF16.F32.PACK_AB R164, R173, R168 ;  /* 0x000000a8ada4723e */ /* 0x000fe200000010ff */
[----:B------:R-:W-:Y:S01]  /*b460*/  FADD.FTZ R166, R184, R153 ;  /* 0x00000099b8a67221 */ /* 0x000fe20000010000 */
[----:B------:R-:W-:Y:S01]  /*b470*/  F2FP.BF16.F32.PACK_AB R168, R181, R176 ;  /* 0x000000b0b5a8723e */ /* 0x000fe200000010ff */
[----:B------:R-:W-:Y:S01]  /*b480*/  FMUL.FTZ R176, R4, UR10 ;  /* 0x0000000a04b07c20 */ /* 0x000fe20008410000 */
[----:B------:R1:W-:Y:S01]  /*b490*/  MUFU.EX2 R21, R174 ;  /* 0x000000ae00157308 */ /* 0x0003e20000000800 */
[----:B------:R-:W-:Y:S01]  /*b4a0*/  FADD.FTZ R170, R189, R166 ;  /* 0x000000a6bdaa7221 */ /* 0x000fe20000010000 */
[----:B------:R-:W-:Y:S01]  /*b4b0*/  F2FP.BF16.F32.PACK_AB R166, R177, R172 ;  /* 0x000000acb1a6723e */ /* 0x000fe200000010ff */
[----:B------:R-:W-:Y:S01]  /*b4c0*/  FMUL.FTZ R105, R105, R188 ;  /* 0x000000bc69697220 */ /* 0x000fe20000410000 */
[----:B------:R-:W-:Y:S01]  /*b4d0*/  F2FP.BF16.F32.PACK_AB R172, R189, R184 ;  /* 0x000000b8bdac723e */ /* 0x000fe200000010ff */
[----:B------:R-:W-:Y:S01]  /*b4e0*/  FADD.FTZ R153, R15, R170 ;  /* 0x000000aa0f997221 */ /* 0x000fe20000010000 */
[----:B------:R-:W-:Y:S01]  /*b4f0*/  F2FP.BF16.F32.PACK_AB R170, R185, R180 ;  /* 0x000000b4b9aa723e */ /* 0x000fe200000010ff */
[-C--:B------:R-:W-:Y:S01]  /*b500*/  FMUL.FTZ R108, R108, R188.reuse ;  /* 0x000000bc6c6c7220 */ /* 0x080fe20000410000 */
[----:B------:R-:W2:Y:S01]  /*b510*/  MUFU.EX2 R176, R176 ;  /* 0x000000b000b07308 */ /* 0x000ea20000000800 */
[C---:B-1----:R-:W-:Y:S01]  /*b520*/  F2FP.BF16.F32.PACK_AB R174, R192.reuse, R15 ;  /* 0x0000000fc0ae723e */ /* 0x042fe200000010ff */
[----:B------:R-:W-:Y:S01]  /*b530*/  FADD.FTZ R4, R192, R153 ;  /* 0x00000099c0047221 */ /* 0x000fe20000010000 */
        /* <DEDUP_REMOVED lines=12> */
[----:B------:R-:W-:Y:S01]  /*b600*/  FMUL.FTZ R132, R132, R188 ;  /* 0x000000bc84847220 */ /* 0x000fe20000410000 */
[----:B------:R-:W3:Y:S01]  /*b610*/  MUFU.EX2 R206, R206 ;  /* 0x000000ce00ce7308 */ /* 0x000ee20000000800 */
[----:B--2---:R-:W-:Y:S01]  /*b620*/  FFMA.FTZ R15, R176, R0, R193 ;  /* 0x00000000b00f7223 */ /* 0x004fe200000100c1 */
        /* <DEDUP_REMOVED lines=8> */
[-C--:B------:R-:W-:Y:S01]  /*b6b0*/  FMUL.FTZ R144, R144, R188.reuse ;  /* 0x000000bc90907220 */ /* 0x080fe20000410000 */
[-C--:B------:R-:W-:Y:S01]  /*b6c0*/  FMUL.FTZ R145, R145, R188.reuse ;  /* 0x000000bc91917220 */ /* 0x080fe20000410000 */
[-C--:B------:R-:W-:Y:S01]  /*b6d0*/  FMUL.FTZ R148, R148, R188.reuse ;  /* 0x000000bc94947220 */ /* 0x080fe20000410000 */
[----:B------:R-:W-:Y:S01]  /*b6e0*/  FADD.FTZ R0, R204, R15 ;  /* 0x0000000fcc007221 */ /* 0x000fe20000010000 */
[----:B------:R-:W-:Y:S01]  /*b6f0*/  FMUL.FTZ R149, R149, R188 ;  /* 0x000000bc95957220 */ /* 0x000fe20000410000 */
[----:B------:R-:W-:Y:S01]  /*b700*/  F2FP.BF16.F32.PACK_AB R153, R196, R193 ;  /* 0x000000c1c499723e */ /* 0x000fe200000010ff */
[----:B------:R-:W4:Y:S01]  /*b710*/  MUFU.EX2 R22, R22 ;  /* 0x0000001600167308 */ /* 0x000f220000000800 */
[----:B-1----:R-:W-:Y:S01]  /*b720*/  FADD.FTZ R15, R159, R0 ;  /* 0x000000009f0f7221 */ /* 0x002fe20000010000 */
[----:B---3--:R-:W-:Y:S01]  /*b730*/  F2FP.BF16.F32.PACK_AB R157, R206, R159 ;  /* 0x0000009fce9d723e */ /* 0x008fe200000010ff */
[-C--:B------:R-:W-:Y:S01]  /*b740*/  FMUL.FTZ R26, R26, R176.reuse ;  /* 0x000000b01a1a7220 */ /* 0x080fe20000410000 */
[----:B------:R-:W-:Y:S01]  /*b750*/  F2FP.BF16.F32.PACK_AB R155, R204, R155 ;  /* 0x0000009bcc9b723e */ /* 0x000fe200000010ff */
[----:B------:R-:W-:Y:S01]  /*b760*/  FADD.FTZ R0, R206, R15 ;  /* 0x0000000fce007221 */ /* 0x000fe20000010000 */
        /* <DEDUP_REMOVED lines=10> */
[----:B------:R2:W3:Y:S01]  /*b810*/  MUFU.EX2 R178, R158 ;  /* 0x0000009e00b27308 */ /* 0x0004e20000000800 */
[C---:B----4-:R-:W-:Y:S01]  /*b820*/  FADD.FTZ R184, R22.reuse, R15 ;  /* 0x0000000f16b87221 */ /* 0x050fe20000010000 */
[----:B------:R-:W-:Y:S01]  /*b830*/  F2FP.BF16.F32.PACK_AB R159, R22, R163 ;  /* 0x000000a3169f723e */ /* 0x000fe200000010ff */
[-C--:B------:R-:W-:Y:S01]  /*b840*/  FMUL.FTZ R43, R43, R176.reuse ;  /* 0x000000b02b2b7220 */ /* 0x080fe20000410000 */
[-C--:B------:R-:W-:Y:S01]  /*b850*/  FMUL.FTZ R46, R46, R176.reuse ;  /* 0x000000b02e2e7220 */ /* 0x080fe20000410000 */
[-C--:B------:R-:W-:Y:S01]  /*b860*/  FMUL.FTZ R47, R47, R176.reuse ;  /* 0x000000b02f2f7220 */ /* 0x080fe20000410000 */
[-C--:B------:R-:W-:Y:S01]  /*b870*/  FMUL.FTZ R50, R50, R176.reuse ;  /* 0x000000b032327220 */ /* 0x080fe20000410000 */
[----:B------:R-:W-:Y:S01]  /*b880*/  FMUL.FTZ R51, R51, R176 ;  /* 0x000000b033337220 */ /* 0x000fe20000410000 */
[----:B------:R-:W-:Y:S01]  /*b890*/  MUFU.EX2 R165, R171 ;  /* 0x000000ab00a57308 */ /* 0x000fe20000000800 */
[----:B--2---:R-:W-:Y:S01]  /*b8a0*/  F2FP.BF16.F32.PACK_AB R158, R161, R20 ;  /* 0x00000014a19e723e */ /* 0x004fe200000010ff */
[----:B-1----:R-:W-:Y:S01]  /*b8b0*/  FADD.FTZ R15, R167, R184 ;  /* 0x000000b8a70f7221 */ /* 0x002fe20000010000 */
        /* <DEDUP_REMOVED lines=10> */
[----:B------:R-:W-:Y:S01]  /*b960*/  FADD.FTZ R15, R21, R184 ;  /* 0x000000b8150f7221 */ /* 0x000fe20000010000 */
        /* <DEDUP_REMOVED lines=11> */
[----:B-1----:R-:W-:Y:S01]  /*ba20*/  F2FP.BF16.F32.PACK_AB R163, R20, R21 ;  /* 0x0000001514a3723e */ /* 0x002fe200000010ff */
        /* <DEDUP_REMOVED lines=18> */
[-C--:B------:R-:W-:Y:S01]  /*bb50*/  FMUL.FTZ R118, R118, R176.reuse ;  /* 0x000000b076767220 */ /* 0x080fe20000410000 */
[-C--:B------:R-:W-:Y:S01]  /*bb60*/  FMUL.FTZ R119, R119, R176.reuse ;  /* 0x000000b077777220 */ /* 0x080fe20000410000 */
[-C--:B------:R-:W-:Y:S01]  /*bb70*/  FMUL.FTZ R122, R122, R176.reuse ;  /* 0x000000b07a7a7220 */ /* 0x080fe20000410000 */
[----:B------:R-:W-:Y:S01]  /*bb80*/  FMUL.FTZ R123, R123, R176 ;  /* 0x000000b07b7b7220 */ /* 0x000fe20000410000 */
[----:B------:R-:W4:Y:S01]  /*bb90*/  MUFU.EX2 R0, R187 ;  /* 0x000000bb00007308 */ /* 0x000f220000000800 */
[----:B--2---:R-:W-:Y:S01]  /*bba0*/  FADD.FTZ R186, R20, R15 ;  /* 0x0000000f14ba7221 */ /* 0x004fe20000010000 */
[----:B-1----:R-:W-:Y:S01]  /*bbb0*/  F2FP.BF16.F32.PACK_AB R167, R183, R182 ;  /* 0x000000b6b7a7723e */ /* 0x002fe200000010ff */
[-C--:B------:R-:W-:Y:S01]  /*bbc0*/  FMUL.FTZ R126, R126, R176.reuse ;  /* 0x000000b07e7e7220 */ /* 0x080fe20000410000 */
[-C--:B------:R-:W-:Y:S01]  /*bbd0*/  FMUL.FTZ R127, R127, R176.reuse ;  /* 0x000000b07f7f7220 */ /* 0x080fe20000410000 */
[----:B------:R-:W-:Y:S01]  /*bbe0*/  FADD.FTZ R15, R165, R186 ;  /* 0x000000baa50f7221 */ /* 0x000fe20000010000 */
[----:B------:R-:W-:Y:S01]  /*bbf0*/  F2FP.BF16.F32.PACK_AB R165, R180, R165 ;  /* 0x000000a5b4a5723e */ /* 0x000fe200000010ff */
[-C--:B------:R-:W-:Y:S01]  /*bc00*/  FMUL.FTZ R130, R130, R176.reuse ;  /* 0x000000b082827220 */ /* 0x080fe20000410000 */
[----:B------:R1:W2:Y:S01]  /*bc10*/  MUFU.EX2 R171, R190 ;  /* 0x000000be00ab7308 */ /* 0x0002a20000000800 */
[----:B------:R-:W-:Y:S01]  /*bc20*/  FADD.FTZ R15, R180, R15 ;  /* 0x0000000fb40f7221 */ /* 0x000fe20000010000 */
[-C--:B------:R-:W-:Y:S01]  /*bc30*/  FMUL.FTZ R131, R131, R176.reuse ;  /* 0x000000b083837220 */ /* 0x080fe20000410000 */
[-C--:B------:R-:W-:Y:S01]  /*bc40*/  FMUL.FTZ R134, R134, R176.reuse ;  /* 0x000000b086867220 */ /* 0x080fe20000410000 */
[-C--:B------:R-:W-:Y:S01]  /*bc50*/  FMUL.FTZ R135, R135, R176.reuse ;  /* 0x000000b087877220 */ /* 0x080fe20000410000 */
[-C--:B------:R-:W-:Y:S01]  /*bc60*/  FMUL.FTZ R138, R138, R176.reuse ;  /* 0x000000b08a8a7220 */ /* 0x080fe20000410000 */
[-C--:B------:R-:W-:Y:S01]  /*bc70*/  FMUL.FTZ R139, R139, R176.reuse ;  /* 0x000000b08b8b7220 */ /* 0x080fe20000410000 */
[-C--:B------:R-:W-:Y:S01]  /*bc80*/  FMUL.FTZ R142, R142, R176.reuse ;  /* 0x000000b08e8e7220 */ /* 0x080fe20000410000 */
[----:B------:R-:W5:Y:S01]  /*bc90*/  MUFU.EX2 R184, R191 ;  /* 0x000000bf00b87308 */ /* 0x000f620000000800 */
[----:B-1----:R-:W-:Y:S01]  /*bca0*/  FADD.FTZ R190, R182, R15 ;  /* 0x0000000fb6be7221 */ /* 0x002fe20000010000 */
[-C--:B------:R-:W-:Y:S01]  /*bcb0*/  FMUL.FTZ R143, R143, R176.reuse ;  /* 0x000000b08f8f7220 */ /* 0x080fe20000410000 */
[-C--:B------:R-:W-:Y:S01]  /*bcc0*/  FMUL.FTZ R146, R146, R176.reuse ;  /* 0x000000b092927220 */ /* 0x080fe20000410000 */
[-C--:B------:R-:W-:Y:S01]  /*bcd0*/  FMUL.FTZ R147, R147, R176.reuse ;  /* 0x000000b093937220 */ /* 0x080fe20000410000 */
[----:B------:R-:W-:Y:S01]  /*bce0*/  FADD.FTZ R190, R183, R190 ;  /* 0x000000beb7be7221 */ /* 0x000fe20000010000 */
[-C--:B------:R-:W-:Y:S01]  /*bcf0*/  FMUL.FTZ R150, R150, R176.reuse ;  /* 0x000000b096967220 */ /* 0x080fe20000410000 */
[----:B------:R-:W-:Y:S01]  /*bd00*/  FMUL.FTZ R151, R151, R176 ;  /* 0x000000b097977220 */ /* 0x000fe20000410000 */
[----:B------:R-:W1:Y:S01]  /*bd10*/  MUFU.EX2 R173, R194 ;  /* 0x000000c200ad7308 */ /* 0x000e620000000800 */
[----:B---3--:R-:W-:Y:S01]  /*bd20*/  FADD.FTZ R15, R169, R190 ;  /* 0x000000bea90f7221 */ /* 0x008fe20000010000 */
[----:B----4-:R-:W-:-:S03]  /*bd30*/  F2FP.BF16.F32.PACK_AB R169, R0, R169 ;  /* 0x000000a900a9723e */ /* 0x010fc600000010ff */
[----:B------:R-:W-:-:S03]  /*bd40*/  FADD.FTZ R190, R0, R15 ;  /* 0x0000000f00be7221 */ /* 0x000fc60000010000 */
[----:B------:R-:W3:Y:S01]  /*bd50*/  MUFU.EX2 R186, R195 ;  /* 0x000000c300ba7308 */ /* 0x000ee20000000800 */
[----:B--2---:R-:W-:Y:S01]  /*bd60*/  FADD.FTZ R15, R171, R190 ;  /* 0x000000beab0f7221 */ /* 0x004fe20000010000 */
[----:B-----5:R-:W-:-:S03]  /*bd70*/  F2FP.BF16.F32.PACK_AB R171, R184, R171 ;  /* 0x000000abb8ab723e */ /* 0x020fc600000010ff */
[----:B------:R-:W-:-:S03]  /*bd80*/  FADD.FTZ R192, R184, R15 ;  /* 0x0000000fb8c07221 */ /* 0x000fc60000010000 */
[----:B------:R-:W2:Y:S01]  /*bd90*/  MUFU.EX2 R175, R198 ;  /* 0x000000c600af7308 */ /* 0x000ea20000000800 */
[----:B-1----:R-:W-:-:S07]  /*bda0*/  FADD.FTZ R15, R173, R192 ;  /* 0x000000c0ad0f7221 */ /* 0x002fce0000010000 */
[----:B------:R-:W1:Y:S01]  /*bdb0*/  MUFU.EX2 R190, R199 ;  /* 0x000000c700be7308 */ /* 0x000e620000000800 */
[C---:B---3--:R-:W-:Y:S01]  /*bdc0*/  FADD.FTZ R22, R186.reuse, R15 ;  /* 0x0000000fba167221 */ /* 0x048fe20000010000 */
[----:B------:R-:W-:-:S03]  /*bdd0*/  F2FP.BF16.F32.PACK_AB R173, R186, R173 ;  /* 0x000000adbaad723e */ /* 0x000fc600000010ff */
[----:B--2---:R-:W-:-:S04]  /*bde0*/  FADD.FTZ R15, R175, R22 ;  /* 0x00000016af0f7221 */ /* 0x004fc80000010000 */
[C---:B-1----:R-:W-:Y:S01]  /*bdf0*/  FADD.FTZ R0, R190.reuse, R15 ;  /* 0x0000000fbe007221 */ /* 0x042fe20000010000 */
[----:B------:R-:W-:Y:S01]  /*be00*/  F2FP.BF16.F32.PACK_AB R175, R190, R175 ;  /* 0x000000afbeaf723e */ /* 0x000fe200000010ff */
[----:B------:R-:W-:Y:S06]  /*be10*/  @!P0 BRA `(.L_x_1373) ;  /* 0x0000000000048947 */ /* 0x000fec0003800000 */
[----:B------:R-:W-:Y:S01]  /*be20*/  BPT.TRAP 0x1 ;  /* 0x000000040000795c */ /* 0x000fe20000300000 */
.L_x_1373:
[----:B------:R1:W2:Y:S01]  /*be30*/  SYNCS.PHASECHK.TRANS64.TRYWAIT P1, [UR26+0x22850], R13 ;  /* 0x0228500dff0075a7 */ /* 0x0002a2000802015a */
[----:B------:R-:W-:Y:S05]  /*be40*/  @!P0 BRA `(.L_x_1374) ;  /* 0x0000000000048947 */ /* 0x000fea0003800000 */
[----:B------:R-:W-:Y:S01]  /*be50*/  BPT.TRAP 0x1 ;  /* 0x000000040000795c */ /* 0x000fe20000300000 */
.L_x_1374:
[----:B--2---:R-:W-:Y:S05]  /*be60*/  @P1 BRA `(.L_x_1375) ;  /* 0x0000000000081947 */ /* 0x004fea0003800000 */
[----:B------:R-:W2:Y:S02]  /*be70*/  SYNCS.PHASECHK.TRANS64.TRYWAIT P1, [UR26+0x22850], R13 ;  /* 0x0228500dff0075a7 */ /* 0x000ea4000802015a */
[----:B--2---:R-:W-:Y:S05]  /*be80*/  @!P1 BRA `(.L_x_1376) ;  /* 0x0000005800949947 */ /* 0x004fea0003800000 */
.L_x_1375:
        /* <DEDUP_REMOVED lines=46> */
[----:B--2---:R-:W-:Y:S05]  /*c170*/  @P1 BRA `(.L_x_1377) ;  /* 0xffffffd000401947 */ /* 0x004fea000383ffff */
.L_x_1360:
[----:B------:R-:W1:Y:S01]  /*c180*/  SHFL.BFLY PT, R7, R4, 0x2, 0x1f ;  /* 0x0c401f0004077f89 */ /* 0x000e6200000e0000 */
[----:B------:R-:W-:Y:S01]  /*c190*/  IMAD.MOV.U32 R11, RZ, RZ, RZ ;  /* 0x000000ffff0b7224 */ /* 0x000fe200078e00ff */
[----:B------:R-:W-:Y:S01]  /*c1a0*/  UIADD3 UR39, UR39, 0x1, URZ ;  /* 0x0000000127277890 */ /* 0x000fe2000fffe03f */
[----:B------:R-:W-:Y:S01]  /*c1b0*/  IMAD.U32 R22, RZ, RZ, UR10 ;  /* 0x0000000aff167e24 */ /* 0x000fe2000f8e00ff */
[----:B------:R-:W2:Y:S01]  /*c1c0*/  SHFL.BFLY PT, R9, R0, 0x2, 0x1f ;  /* 0x0c401f0000097f89 */ /* 0x000ea200000e0000 */
[----:B------:R-:W-:Y:S01]  /*c1d0*/  IMAD.MOV.U32 R20, RZ, RZ, -0x800000 ;  /* 0xff800000ff147424 */ /* 0x000fe200078e00ff */
[----:B------:R-:W-:Y:S01]  /*c1e0*/  UISETP.NE.AND UP0, UPT, UR39, 0x2, UPT ;  /* 0x000000022700788c */ /* 0x000fe2000bf05270 */
[----:B------:R3:W-:Y:S06]  /*c1f0*/  BAR.ARV R5, 0x100 ;  /* 0x000400050000751d */ /* 0x0007ec0000002000 */
[----:B------:R-:W-:-:S02]  /*c200*/  USEL UR4, URZ, 0x1, UP0 ;  /* 0x000000013f047887 */ /* 0x000fc40008000000 */
[----:B------:R-:W-:Y:S06]  /*c210*/  BAR.ARV 0x8, 0x120 ;  /* 0x0204800000007b1d */ /* 0x000fec0000002000 */
[----:B------:R-:W-:Y:S01]  /*c220*/  PLOP3.LUT P0, PT, PT, PT, PT, 0x8, 0x0 ;  /* 0x000000000000781c */ /* 0x000fe20003f0e170 */
[----:B------:R-:W-:Y:S01]  /*c230*/  UIADD3 UR37, UR37, 0x1, URZ ;  /* 0x0000000125257890 */ /* 0x000fe2000fffe03f */
[----:B-1----:R-:W-:Y:S01]  /*c240*/  FADD.FTZ R6, R7, R4 ;  /* 0x0000000407067221 */ /* 0x002fe20000010000 */
[----:B------:R-:W-:Y:S02]  /*c250*/  USEL UR39, UR39, URZ, UP0 ;  /* 0x0000003f27277287 */ /* 0x000fe40008000000 */
[----:B------:R-:W-:Y:S01]  /*c260*/  ULOP3.LUT UR38, UR38, UR4, URZ, 0x3c, !UPT ;  /* 0x0000000426267292 */ /* 0x000fe2000f8e3c3f */
[----:B--2---:R-:W-:Y:S01]  /*c270*/  FADD.FTZ R9, R9, R0 ;  /* 0x0000000009097221 */ /* 0x004fe20000010000 */
[----:B------:R-:W1:Y:S01]  /*c280*/  SHFL.BFLY PT, R7, R6, 0x1, 0x1f ;  /* 0x0c201f0006077f89 */ /* 0x000e6200000e0000 */
[----:B------:R-:W-:-:S03]  /*c290*/  IMAD.MOV.U32 R0, RZ, RZ, -0x800000 ;  /* 0xff800000ff007424 */ /* 0x000fc600078e00ff */
[----:B------:R-:W2:Y:S01]  /*c2a0*/  SHFL.BFLY PT, R8, R9, 0x1, 0x1f ;  /* 0x0c201f0009087f89 */ /* 0x000ea200000e0000 */
[----:B-1----:R-:W-:Y:S01]  /*c2b0*/  FADD.FTZ R152, R6, R7 ;  /* 0x0000000706987221 */ /* 0x002fe20000010000 */
[----:B------:R-:W-:Y:S02]  /*c2c0*/  IMAD.MOV.U32 R7, RZ, RZ, RZ ;  /* 0x000000ffff077224 */ /* 0x000fe400078e00ff */
[----:B--2---:R-:W-:Y:S02]  /*c2d0*/  FADD.FTZ R17, R9, R8 ;  /* 0x0000000809117221 */ /* 0x004fe40000010000 */
[----:B------:R-:W-:-:S03]  /*c2e0*/  FSETP.NE.FTZ.AND P1, PT, R152, RZ, PT ;  /* 0x000000ff9800720b */ /* 0x000fc60003f35000 */
[----:B------:R-:W-:-:S10]  /*c2f0*/  FSETP.NE.FTZ.AND P2, PT, R17, RZ, PT ;  /* 0x000000ff1100720b */ /* 0x000fd40003f55000 */
[----:B------:R-:W1:Y:S01]  /*c300*/  @P1 MUFU.RCP R11, R152 ;  /* 0x00000098000b1308 */ /* 0x000e620000001000 */
[----:B------:R-:W-:-:S07]  /*c310*/  @P1 FMUL.FTZ R22, R22, 0.69314718246459960938 ;  /* 0x3f31721816161820 */ /* 0x000fce0000410000 */
[----:B------:R-:W-:Y:S08]  /*c320*/  @P2 MUFU.RCP R7, R17 ;  /* 0x0000001100072308 */ /* 0x000ff00000001000 */
[----:B------:R-:W2:Y:S01]  /*c330*/  @P2 MUFU.LG2 R17, R17 ;  /* 0x0000001100112308 */ /* 0x000ea20000000c00 */
        /* <DEDUP_REMOVED lines=65> */
[----:B------:R-:W1:Y:S01]  /*c750*/  @P1 MUFU.LG2 R11, R152 ;  /* 0x00000098000b1308 */ /* 0x000e620000000c00 */
[----:B--2---:R-:W-:Y:S01]  /*c760*/  @P2 FMUL.FTZ R17, R17, 0.69314718246459960938 ;  /* 0x3f31721811112820 */ /* 0x004fe20000410000 */
[-C--:B------:R-:W-:Y:S01]  /*c770*/  FMUL.FTZ R160, R79, R7.reuse ;  /* 0x000000074fa07220 */ /* 0x080fe20000410000 */
[----:B------:R-:W-:Y:S01]  /*c780*/  @P2 FMUL.FTZ R28, R28, 0.69314718246459960938 ;  /* 0x3f3172181c1c2820 */ /* 0x000fe20000410000 */
        /* <DEDUP_REMOVED lines=13> */
[----:B-1----:R-:W-:Y:S01]  /*c860*/  @P1 FMUL.FTZ R11, R11, 0.69314718246459960938 ;  /* 0x3f3172180b0b1820 */ /* 0x002fe20000410000 */
        /* <DEDUP_REMOVED lines=52> */
.L_x_1307:
[----:B------:R-:W1:Y:S08]  /*cbb0*/  S2UR UR4, SR_CgaCtaId ;  /* 0x00000000000479c3 */ /* 0x000e700000008800 */
[----:B------:R-:W-:Y:S06]  /*cbc0*/  BAR.SYNC.DEFER_BLOCKING 0x5, 0x120 ;  /* 0x0144800000007b1d */ /* 0x000fec0000010000 */
[----:B------:R-:W-:-:S02]  /*cbd0*/  UMOV UR46, 0x400 ;  /* 0x00000400002e7882 */ /* 0x000fc40000000000 */
[----:B-1----:R-:W-:-:S09]  /*cbe0*/  ULEA UR46, UR4, UR46, 0x18 ;  /* 0x0000002e042e7291 */ /* 0x002fd2000f8ec03f */
[----:B------:R-:W1:Y:S02]  /*cbf0*/  LDS R3, [UR46+0x228d0] ;  /* 0x0228d02eff037984 */ /* 0x000e640008000800 */
[----:B-1----:R-:W-:Y:S01]  /*cc00*/  R2UR UR4, R3 ;  /* 0x00000000030472ca */ /* 0x002fe200000e0000 */
[----:B------:R-:W-:Y:S06]  /*cc10*/  BAR.ARV 0x4, 0x120 ;  /* 0x0104800000007b1d */ /* 0x000fec0000002000 */
[----:B------:R-:W-:Y:S08]  /*cc20*/  @P0 BRA `(.L_x_1378) ;  /* 0x0000000c00f00947 */ /* 0x000ff00003800000 */
[C---:B------:R-:W-:Y:S01]  /*cc30*/  IADD3 R27, P0, R18.reuse, 0x40, RZ ;  /* 0x00000040121b7810 */ /* 0x040fe20007f1e0ff */
[----:B------:R-:W-:Y:S01]  /*cc40*/  BAR.SYNC.DEFER_BLOCKING 0x1, 0x100 ;  /* 0x0044000000007b1d */ /* 0x000fe20000010000 */
[----:B------:R-:W-:Y:S01]  /*cc50*/  IADD3 R31, P1, R18, 0x60, RZ ;  /* 0x00000060121f7810 */ /* 0x000fe20007f3e0ff */
[----:B------:R-:W-:Y:S01]  /*cc60*/  USHF.R.S32.HI UR5, URZ, 0x1f, UR43 ;  /* 0x0000001f3f057899 */ /* 0x000fe2000801142b */
[----:B------:R-:W-:Y:S02]  /*cc70*/  LOP3.LUT R26, R27, 0x380, RZ, 0xc0, !PT ;  /* 0x000003801b1a7812 */ /* 0x000fe400078ec0ff */
[----:B------:R-:W-:Y:S01]  /*cc80*/  LOP3.LUT R30, R31, 0x380, RZ, 0xc0, !PT ;  /* 0x000003801f1e7812 */ /* 0x000fe200078ec0ff */
[----:B------:R-:W-:Y:S01]  /*cc90*/  ULDC.64 UR6, c[0x0][0xb70] ;  /* 0x0002dc0000067ab9 */ /* 0x000fe20000000a00 */
[----:B------:R-:W-:Y:S01]  /*cca0*/  SHF.R.U64 R26, R26, 0x3, RZ ;  /* 0x000000031a1a7819 */ /* 0x000fe200000012ff */
[----:B------:R-:W-:Y:S01]  /*ccb0*/  UIMAD.WIDE.U32 UR8, UR43, UR6, URZ ;  /* 0x000000062b0872a5 */ /* 0x000fe2000f8e003f */
[----:B------:R-:W-:Y:S01]  /*ccc0*/  SHF.R.U64 R30, R30, 0x3, RZ ;  /* 0x000000031e1e7819 */ /* 0x000fe200000012ff */
[----:B------:R-:W-:Y:S01]  /*ccd0*/  UIMAD UR5, UR5, UR6, URZ ;  /* 0x00000006050572a4 */ /* 0x000fe2000f8e023f */
[----:B------:R-:W-:Y:S01]  /*cce0*/  LOP3.LUT R26, R26, R27, RZ, 0x3c, !PT ;  /* 0x0000001b1a1a7212 */ /* 0x000fe200078e3cff */
[--C-:B------:R-:W-:Y:S01]  /*ccf0*/  IMAD.X R27, RZ, RZ, R19.reuse, P0 ;  /* 0x000000ffff1b7224 */ /* 0x100fe200000e0613 */
[----:B------:R-:W-:Y:S01]  /*cd00*/  IADD3 R3, P0, R18, 0x8020, RZ ;  /* 0x0000802012037810 */ /* 0x000fe20007f1e0ff */
[----:B------:R-:W-:Y:S01]  /*cd10*/  ULDC UR6, c[0x0][0xa88] ;  /* 0x0002a20000067ab9 */ /* 0x000fe20000000800 */
[----:B------:R-:W-:Y:S01]  /*cd20*/  LOP3.LUT R30, R30, R31, RZ, 0x3c, !PT ;  /* 0x0000001f1e1e7212 */ /* 0x000fe200078e3cff */
[----:B------:R-:W-:Y:S01]  /*cd30*/  IMAD.X R31, RZ, RZ, R19, P1 ;  /* 0x000000ffff1f7224 */ /* 0x000fe200008e0613 */
[----:B------:R-:W-:Y:S01]  /*cd40*/  IADD3 R7, P1, R18, 0x8040, RZ ;  /* 0x0000804012077810 */ /* 0x000fe20007f3e0ff */
[----:B------:R-:W-:Y:S01]  /*cd50*/  UIMAD UR5, UR43, UR7, UR5 ;  /* 0x000000072b0572a4 */ /* 0x000fe2000f8e0205 */
[----:B------:R-:W-:-:S02]  /*cd60*/  LOP3.LUT R28, R3, 0x380, RZ, 0xc0, !PT ;  /* 0x00000380031c7812 */ /* 0x000fc400078ec0ff */
[----:B------:R-:W-:Y:S01]  /*cd70*/  IADD3 R11, P6, R18, 0x20, RZ ;  /* 0x00000020120b7810 */ /* 0x000fe20007fde0ff */
[----:B------:R-:W-:Y:S01]  /*cd80*/  UIADD3 UR5, UR9, UR5, URZ ;  /* 0x0000000509057290 */ /* 0x000fe2000fffe03f */
[----:B------:R-:W-:Y:S02]  /*cd90*/  LOP3.LUT R48, R7, 0x380, RZ, 0xc0, !PT ;  /* 0x0000038007307812 */ /* 0x000fe400078ec0ff */
[----:B------:R-:W-:Y:S02]  /*cda0*/  SHF.R.U64 R28, R28, 0x3, RZ ;  /* 0x000000031c1c7819 */ /* 0x000fe400000012ff */
[----:B------:R-:W-:Y:S02]  /*cdb0*/  LOP3.LUT R10, R11, 0x380, RZ, 0xc0, !PT ;  /* 0x000003800b0a7812 */ /* 0x000fe400078ec0ff */
[----:B------:R-:W-:Y:S02]  /*cdc0*/  IADD3 R35, P2, R18, 0x4000, RZ ;  /* 0x0000400012237810 */ /* 0x000fe40007f5e0ff */
[----:B------:R-:W-:-:S02]  /*cdd0*/  SHF.R.U64 R48, R48, 0x3, RZ ;  /* 0x0000000330307819 */ /* 0x000fc400000012ff */
[----:B------:R-:W-:Y:S02]  /*cde0*/  LOP3.LUT R28, R28, R3, RZ, 0x3c, !PT ;  /* 0x000000031c1c7212 */ /* 0x000fe400078e3cff */
[----:B------:R-:W-:Y:S02]  /*cdf0*/  LOP3.LUT R59, R18, 0x380, RZ, 0xc0, !PT ;  /* 0x00000380123b7812 */ /* 0x000fe400078ec0ff */
[----:B------:R-:W-:Y:S02]  /*ce00*/  SHF.R.S32.HI R3, RZ, 0x1f, R202 ;  /* 0x0000001fff037819 */ /* 0x000fe400000114ca */
[----:B------:R-:W-:Y:S02]  /*ce10*/  SHF.R.U64 R10, R10, 0x3, RZ ;  /* 0x000000030a0a7819 */ /* 0x000fe400000012ff */
[----:B------:R-:W-:Y:S02]  /*ce20*/  LOP3.LUT R34, R35, 0x380, RZ, 0xc0, !PT ;  /* 0x0000038023227812 */ /* 0x000fe400078ec0ff */
[----:B------:R-:W-:-:S02]  /*ce30*/  LOP3.LUT R48, R48, R7, RZ, 0x3c, !PT ;  /* 0x0000000730307212 */ /* 0x000fc400078e3cff */
[----:B------:R-:W-:Y:S02]  /*ce40*/  SHF.R.U64 R59, R59, 0x3, RZ ;  /* 0x000000033b3b7819 */ /* 0x000fe400000012ff */
[----:B------:R-:W-:Y:S02]  /*ce50*/  LEA.HI R7, R3, R202, RZ, 0x7 ;  /* 0x000000ca03077211 */ /* 0x000fe400078f38ff */
[----:B------:R-:W-:Y:S01]  /*ce60*/  LOP3.LUT R10, R10, R11, RZ, 0x3c, !PT ;  /* 0x0000000b0a0a7212 */ /* 0x000fe200078e3cff */
[----:B------:R-:W-:Y:S01]  /*ce70*/  IMAD.X R11, RZ, RZ, R19, P6 ;  /* 0x000000ffff0b7224 */ /* 0x000fe200030e0613 */
[----:B------:R-:W-:Y:S02]  /*ce80*/  IADD3 R39, P3, R18, 0x4020, RZ ;  /* 0x0000402012277810 */ /* 0x000fe40007f7e0ff */
[----:B------:R-:W-:Y:S02]  /*ce90*/  SHF.R.U64 R34, R34, 0x3, RZ ;  /* 0x0000000322227819 */ /* 0x000fe400000012ff */
[----:B------:R-:W-:-:S02]  /*cea0*/  IADD3 R41, P4, R18, 0x4040, RZ ;  /* 0x0000404012297810 */ /* 0x000fc40007f9e0ff */
[C---:B------:R-:W-:Y:S02]  /*ceb0*/  IADD3 R43, P5, R18.reuse, 0x4060, RZ ;  /* 0x00004060122b7810 */ /* 0x040fe40007fbe0ff */
[----:B------:R-:W-:Y:S02]  /*cec0*/  IADD3 R47, P6, R18, 0x8000, RZ ;  /* 0x00008000122f7810 */ /* 0x000fe40007fde0ff */
[----:B------:R-:W-:Y:S01]  /*ced0*/  LOP3.LUT R58, R59, R18, RZ, 0x3c, !PT ;  /* 0x000000123b3a7212 */ /* 0x000fe200078e3cff */
[--C-:B------:R-:W-:Y:S01]  /*cee0*/  IMAD.MOV.U32 R59, RZ, RZ, R19.reuse ;  /* 0x000000ffff3b7224 */ /* 0x100fe200078e0013 */
[----:B------:R-:W-:Y:S02]  /*cef0*/  LOP3.LUT R7, R7, 0xffffff80, RZ, 0xc0, !PT ;  /* 0xffffff8007077812 */ /* 0x000fe400078ec0ff */
[----:B------:R-:W-:Y:S02]  /*cf00*/  LOP3.LUT R38, R39, 0x380, RZ, 0xc0, !PT ;  /* 0x0000038027267812 */ /* 0x000fe400078ec0ff */
[----:B------:R-:W-:Y:S01]  /*cf10*/  LOP3.LUT R34, R34, R35, RZ, 0x3c, !PT ;  /* 0x0000002322227212 */ /* 0x000fe200078e3cff */
[----:B------:R-:W-:Y:S01]  /*cf20*/  IMAD.X R35, RZ, RZ, R19, P2 ;  /* 0x000000ffff237224 */ /* 0x000fe200010e0613 */
[----:B------:R-:W-:Y:S01]  /*cf30*/  LOP3.LUT R40, R41, 0x380, RZ, 0xc0, !PT ;  /* 0x0000038029287812 */ /* 0x000fe200078ec0ff */
[----:B------:R-:W-:Y:S01]  /*cf40*/  IMAD.IADD R22, R202, 0x1, -R7 ;  /* 0x00000001ca167824 */ /* 0x000fe200078e0a07 */
[----:B------:R-:W-:-:S02]  /*cf50*/  LOP3.LUT R42, R43, 0x380, RZ, 0xc0, !PT ;  /* 0x000003802b2a7812 */ /* 0x000fc400078ec0ff */
[----:B------:R-:W-:Y:S02]  /*cf60*/  LOP3.LUT R46, R47, 0x380, RZ, 0xc0, !PT ;  /* 0x000003802f2e7812 */ /* 0x000fe400078ec0ff */
[----:B------:R-:W-:Y:S02]  /*cf70*/  SHF.R.U64 R38, R38, 0x3, RZ ;  /* 0x0000000326267819 */ /* 0x000fe400000012ff */
[----:B------:R-:W-:Y:S02]  /*cf80*/  SHF.R.U64 R40, R40, 0x3, RZ ;  /* 0x0000000328287819 */ /* 0x000fe400000012ff */
[----:B------:R-:W-:Y:S02]  /*cf90*/  MOV R59, R58 ;  /* 0x0000003a003b7202 */ /* 0x000fe40000000f00 */
[----:B------:R-:W-:Y:S02]  /*cfa0*/  F2FP.BF16.F32.PACK_AB R4, R25, R4 ;  /* 0x000000041904723e */ /* 0x000fe400000010ff */
[----:B------:R-:W-:-:S02]  /*cfb0*/  F2FP.BF16.F32.PACK_AB R5, R172, R5 ;  /* 0x00000005ac05723e */ /* 0x000fc400000010ff */
[----:B------:R-:W-:Y:S01]  /*cfc0*/  F2FP.BF16.F32.PACK_AB R6, R29, R6 ;  /* 0x000000061d06723e */ /* 0x000fe200000010ff */
[--C-:B------:R-:W-:Y:S01]  /*cfd0*/  IMAD.X R29, RZ, RZ, R19.reuse, P0 ;  /* 0x000000ffff1d7224 */ /* 0x100fe200000e0613 */
[----:B------:R-:W-:Y:S01]  /*cfe0*/  F2FP.BF16.F32.PACK_AB R7, R170, R49 ;  /* 0x00000031aa07723e */ /* 0x000fe200000010ff */
[--C-:B------:R-:W-:Y:S01]  /*cff0*/  IMAD.X R49, RZ, RZ, R19.reuse, P1 ;  /* 0x000000ffff317224 */ /* 0x100fe200008e0613 */
[----:B------:R-:W-:Y:S02]  /*d000*/  SHF.R.U64 R42, R42, 0x3, RZ ;  /* 0x000000032a2a7819 */ /* 0x000fe400000012ff */
[----:B------:R-:W-:Y:S01]  /*d010*/  SHF.R.U64 R46, R46, 0x3, RZ ;  /* 0x000000032e2e7819 */ /* 0x000fe200000012ff */
[----:B------:R1:W-:Y:S01]  /*d020*/  STSM.16.M88.4 [R59], R4 ;  /* 0x000000043b007844 */ /* 0x0003e20000000200 */
[----:B------:R-:W-:Y:S01]  /*d030*/  MOV R34, R34 ;  /* 0x0000002200227202 */ /* 0x000fe20000000f00 */
[----:B------:R-:W-:Y:S01]  /*d040*/  VIADD R35, R201, UR42 ;  /* 0x0000002ac9237c36 */ /* 0x000fe20008000000 */
[----:B------:R-:W-:Y:S01]  /*d050*/  LOP3.LUT R38, R38, R39, RZ, 0x3c, !PT ;  /* 0x0000002726267212 */ /* 0x000fe200078e3cff */
[--C-:B------:R-:W-:Y:S01]  /*d060*/  IMAD.X R39, RZ, RZ, R19.reuse, P3 ;  /* 0x000000ffff277224 */ /* 0x100fe200018e0613 */
[----:B------:R-:W-:Y:S01]  /*d070*/  LOP3.LUT R40, R40, R41, RZ, 0x3c, !PT ;  /* 0x0000002928287212 */ /* 0x000fe200078e3cff */
[----:B------:R-:W-:Y:S01]  /*d080*/  IMAD.X R41, RZ, RZ, R19, P4 ;  /* 0x000000ffff297224 */ /* 0x000fe200020e0613 */
[----:B------:R-:W-:-:S02]  /*d090*/  IADD3 R51, P2, R18, 0x8060, RZ ;  /* 0x0000806012337810 */ /* 0x000fc40007f5e0ff */
[----:B------:R-:W-:Y:S01]  /*d0a0*/  LOP3.LUT R42, R42, R43, RZ, 0x3c, !PT ;  /* 0x0000002b2a2a7212 */ /* 0x000fe200078e3cff */
[--C-:B------:R-:W-:Y:S01]  /*d0b0*/  IMAD.X R43, RZ, RZ, R19.reuse, P5 ;  /* 0x000000ffff2b7224 */ /* 0x100fe200028e0613 */
[----:B------:R-:W-:Y:S01]  /*d0c0*/  LOP3.LUT R46, R46, R47, RZ, 0x3c, !PT ;  /* 0x0000002f2e2e7212 */ /* 0x000fe200078e3cff */
[----:B------:R-:W-:Y:S01]  /*d0d0*/  IMAD.X R47, RZ, RZ, R19, P6 ;  /* 0x000000ffff2f7224 */ /* 0x000fe200030e0613 */
[C---:B------:R-:W-:Y:S02]  /*d0e0*/  IADD3 R53, P3, R18.reuse, 0xc000, RZ ;  /* 0x0000c00012357810 */ /* 0x040fe40007f7e0ff */
[C---:B------:R-:W-:Y:S01]  /*d0f0*/  IADD3 R55, P4, R18.reuse, 0xc020, RZ ;  /* 0x0000c02012377810 */ /* 0x040fe20007f9e0ff */
[----:B-1----:R-:W-:Y:S01]  /*d100*/  VIADD R4, R35, 0x8 ;  /* 0x0000000823047836 */ /* 0x002fe20000000000 */
[C---:B------:R-:W-:Y:S02]  /*d110*/  IADD3 R57, P5, R18.reuse, 0xc040, RZ ;  /* 0x0000c04012397810 */ /* 0x040fe40007fbe0ff */
[----:B------:R-:W-:-:S02]  /*d120*/  IADD3 R17, P6, R18, 0xc060, RZ ;  /* 0x0000c06012117810 */ /* 0x000fc40007fde0ff */
[----:B------:R-:W-:Y:S02]  /*d130*/  LOP3.LUT P0, RZ, R22, 0x3, RZ, 0xc0, !PT ;  /* 0x0000000316ff7812 */ /* 0x000fe4000780c0ff */
[----:B------:R-:W-:Y:S01]  /*d140*/  LOP3.LUT R50, R51, 0x380, RZ, 0xc0, !PT ;  /* 0x0000038033327812 */ /* 0x000fe200078ec0ff */
[----:B------:R-:W-:Y:S01]  /*d150*/  IMAD.X R59, RZ, RZ, R19, P6 ;  /* 0x000000ffff3b7224 */ /* 0x000fe200030e0613 */
[----:B------:R-:W-:Y:S02]  /*d160*/  LOP3.LUT R52, R53, 0x380, RZ, 0xc0, !PT ;  /* 0x0000038035347812 */ /* 0x000fe400078ec0ff */
[----:B------:R-:W-:Y:S02]  /*d170*/  LOP3.LUT R54, R55, 0x380, RZ, 0xc0, !PT ;  /* 0x0000038037367812 */ /* 0x000fe400078ec0ff */
[----:B------:R-:W-:Y:S02]  /*d180*/  LOP3.LUT R56, R57, 0x380, RZ, 0xc0, !PT ;  /* 0x0000038039387812 */ /* 0x000fe400078ec0ff */
[----:B------:R-:W-:-:S02]  /*d190*/  LOP3.LUT R58, R17, 0x380, RZ, 0xc0, !PT ;  /* 0x00000380113a7812 */ /* 0x000fc400078ec0ff */
[----:B------:R-:W-:Y:S02]  /*d1a0*/  ISETP.GE.OR P1, PT, R4, UR6, P0 ;  /* 0x0000000604007c0c */ /* 0x000fe40008726670 */
[----:B------:R-:W-:Y:S02]  /*d1b0*/  SHF.R.U64 R50, R50, 0x3, RZ ;  /* 0x0000000332327819 */ /* 0x000fe400000012ff */
[----:B------:R-:W-:Y:S02]  /*d1c0*/  MOV R94, R10 ;  /* 0x0000000a005e7202 */ /* 0x000fe40000000f00 */
[----:B------:R-:W-:Y:S02]  /*d1d0*/  F2FP.BF16.F32.PACK_AB R4, R33, R32 ;  /* 0x000000202104723e */ /* 0x000fe400000010ff */
[----:B------:R-:W-:Y:S02]  /*d1e0*/  F2FP.BF16.F32.PACK_AB R5, R171, R158 ;  /* 0x0000009eab05723e */ /* 0x000fe400000010ff */
[----:B------:R-:W-:-:S02]  /*d1f0*/  F2FP.BF16.F32.PACK_AB R6, R37, R36 ;  /* 0x000000242506723e */ /* 0x000fc400000010ff */
[----:B------:R-:W-:Y:S02]  /*d200*/  F2FP.BF16.F32.PACK_AB R7, R168, R157 ;  /* 0x0000009da807723e */ /* 0x000fe400000010ff */
[----:B------:R-:W-:Y:S02]  /*d210*/  F2FP.BF16.F32.PACK_AB R8, R8, R9 ;  /* 0x000000090808723e */ /* 0x000fe400000010ff */
[----:B------:R-:W-:Y:S01]  /*d220*/  SHF.R.U64 R52, R52, 0x3, RZ ;  /* 0x0000000334347819 */ /* 0x000fe200000012ff */
[----:B------:R1:W-:Y:S01]  /*d230*/  STSM.16.M88.4 [R94], R4 ;  /* 0x000000045e007844 */ /* 0x0003e20000000200 */
[----:B------:R-:W-:Y:S02]  /*d240*/  MOV R87, R26 ;  /* 0x0000001a00577202 */ /* 0x000fe40000000f00 */
[----:B------:R-:W-:Y:S02]  /*d250*/  MOV R22, R30 ;  /* 0x0000001e00167202 */ /* 0x000fe40000000f00 */
[----:B------:R-:W-:Y:S01]  /*d260*/  F2FP.BF16.F32.PACK_AB R9, R169, R156 ;  /* 0x0000009ca909723e */ /* 0x000fe200000010ff */
[----:B------:R-:W1:Y:S01]  /*d270*/  LDC.64 R30, c[0x0][0xb78] ;  /* 0x0002de00ff1e7b82 */ /* 0x000e620000000a00 */
[----:B------:R-:W-:-:S02]  /*d280*/  F2FP.BF16.F32.PACK_AB R10, R45, R44 ;  /* 0x0000002c2d0a723e */ /* 0x000fc400000010ff */
[----:B------:R-:W-:Y:S02]  /*d290*/  F2FP.BF16.F32.PACK_AB R11, R166, R155 ;  /* 0x0000009ba60b723e */ /* 0x000fe400000010ff */
[----:B------:R-:W-:Y:S02]  /*d2a0*/  F2FP.BF16.F32.PACK_AB R12, R12, R13 ;  /* 0x0000000d0c0c723e */ /* 0x000fe400000010ff */
[----:B------:R-:W-:Y:S01]  /*d2b0*/  F2FP.BF16.F32.PACK_AB R14, R14, R15 ;  /* 0x0000000f0e0e723e */ /* 0x000fe200000010ff */
[----:B------:R-:W-:Y:S01]  /*d2c0*/  STSM.16.M88.4 [R87], R8 ;  /* 0x0000000857007844 */ /* 0x000fe20000000200 */
[----:B------:R-:W-:Y:S02]  /*d2d0*/  SHF.R.U64 R54, R54, 0x3, RZ ;  /* 0x0000000336367819 */ /* 0x000fe400000012ff */
[----:B------:R-:W-:Y:S02]  /*d2e0*/  F2FP.BF16.F32.PACK_AB R13, R167, R154 ;  /* 0x0000009aa70d723e */ /* 0x000fe400000010ff */
[----:B------:R-:W-:-:S02]  /*d2f0*/  F2FP.BF16.F32.PACK_AB R15, R164, R153 ;  /* 0x00000099a40f723e */ /* 0x000fc400000010ff */
[----:B------:R-:W-:Y:S02]  /*d300*/  F2FP.BF16.F32.PACK_AB R64, R65, R64 ;  /* 0x000000404140723e */ /* 0x000fe400000010ff */
[----:B------:R-:W-:Y:S01]  /*d310*/  SHF.R.U64 R56, R56, 0x3, RZ ;  /* 0x0000000338387819 */ /* 0x000fe200000012ff */
[----:B------:R-:W-:Y:S01]  /*d320*/  STSM.16.M88.4 [R22], R12 ;  /* 0x0000000c16007844 */ /* 0x000fe20000000200 */
[----:B------:R-:W-:Y:S02]  /*d330*/  SHF.R.U64 R58, R58, 0x3, RZ ;  /* 0x000000033a3a7819 */ /* 0x000fe400000012ff */
[----:B------:R-:W-:Y:S02]  /*d340*/  F2FP.BF16.F32.PACK_AB R24, R24, R21 ;  /* 0x000000151818723e */ /* 0x000fe400000010ff */
[----:B------:R-:W-:Y:S02]  /*d350*/  F2FP.BF16.F32.PACK_AB R25, R165, R152 ;  /* 0x00000098a519723e */ /* 0x000fe400000010ff */
[----:B------:R-:W-:-:S02]  /*d360*/  F2FP.BF16.F32.PACK_AB R26, R61, R60 ;  /* 0x0000003c3d1a723e */ /* 0x000fc400000010ff */
[----:B------:R-:W-:Y:S02]  /*d370*/  F2FP.BF16.F32.PACK_AB R27, R163, R62 ;  /* 0x0000003ea31b723e */ /* 0x000fe400000010ff */
[----:B------:R-:W-:Y:S02]  /*d380*/  F2FP.BF16.F32.PACK_AB R65, R161, R66 ;  /* 0x00000042a141723e */ /* 0x000fe400000010ff */
[----:B------:R-:W-:Y:S01]  /*d390*/  F2FP.BF16.F32.PACK_AB R72, R73, R72 ;  /* 0x000000484948723e */ /* 0x000fe200000010ff */
[----:B------:R-:W-:Y:S01]  /*d3a0*/  STSM.16.M88.4 [R34], R24 ;  /* 0x0000001822007844 */ /* 0x000fe20000000200 */
[----:B------:R-:W-:Y:S01]  /*d3b0*/  LOP3.LUT R50, R50, R51, RZ, 0x3c, !PT ;  /* 0x0000003332327212 */ /* 0x000fe200078e3cff */
[----:B------:R-:W-:Y:S01]  /*d3c0*/  IMAD.X R51, RZ, RZ, R19, P2 ;  /* 0x000000ffff337224 */ /* 0x000fe200010e0613 */
[----:B------:R-:W-:Y:S02]  /*d3d0*/  MOV R38, R38 ;  /* 0x0000002600267202 */ /* 0x000fe40000000f00 */
        /* <DEDUP_REMOVED lines=23> */
[----:B------:R-:W-:Y:S02]  /*d550*/  LOP3.LUT R58, R58, R17, RZ, 0x3c, !PT ;  /* 0x000000113a3a7212 */ /* 0x000fe400078e3cff */
[----:B------:R-:W-:-:S02]  /*d560*/  MOV R46, R46 ;  /* 0x0000002e002e7202 */ /* 0x000fc40000000f00 */
[----:B------:R-:W-:Y:S02]  /*d570*/  F2FP.BF16.F32.PACK_AB R90, R93, R92 ;  /* 0x0000005c5d5a723e */ /* 0x000fe400000010ff */
[----:B------:R-:W-:Y:S02]  /*d580*/  F2FP.BF16.F32.PACK_AB R91, R78, R91 ;  /* 0x0000005b4e5b723e */ /* 0x000fe400000010ff */
[----:B------:R-:W-:Y:S02]  /*d590*/  F2FP.BF16.F32.PACK_AB R97, R63, R98 ;  /* 0x000000623f61723e */ /* 0x000fe400000010ff */
[----:B------:R-:W-:Y:S01]  /*d5a0*/  F2FP.BF16.F32.PACK_AB R104, R105, R104 ;  /* 0x000000686968723e */ /* 0x000fe200000010ff */
[----:B------:R-:W-:Y:S01]  /*d5b0*/  STSM.16.M88.4 [R46], R88 ;  /* 0x000000582e007844 */ /* 0x000fe20000000200 */
[----:B------:R-:W-:Y:S01]  /*d5c0*/  MOV R17, R28 ;  /* 0x0000001c00117202 */ /* 0x000fe20000000f00 */
[----:B------:R-:W-:Y:S01]  /*d5d0*/  IMAD.U32 R29, RZ, RZ, UR9 ;  /* 0x00000009ff1d7e24 */ /* 0x000fe2000f8e00ff */
[----:B------:R-:W-:Y:S01]  /*d5e0*/  F2FP.BF16.F32.PACK_AB R98, R101, R100 ;  /* 0x000000646562723e */ /* 0x000fe200000010ff */
[----:B------:R-:W-:Y:S01]  /*d5f0*/  IMAD.U32 R29, RZ, RZ, UR5 ;  /* 0x00000005ff1d7e24 */ /* 0x000fe2000f8e00ff */
[----:B------:R-:W-:Y:S01]  /*d600*/  F2FP.BF16.F32.PACK_AB R99, R70, R99 ;  /* 0x000000634663723e */ /* 0x000fe200000010ff */
[----:B------:R-:W-:Y:S01]  /*d610*/  USHF.R.S32.HI UR5, URZ, 0x1f, UR44 ;  /* 0x0000001f3f057899 */ /* 0x000fe2000801142c */
[----:B------:R-:W-:Y:S01]  /*d620*/  F2FP.BF16.F32.PACK_AB R105, R107, R106 ;  /* 0x0000006a6b69723e */ /* 0x000fe200000010ff */
[----:B------:R-:W-:Y:S01]  /*d630*/  IMAD.U32 R28, RZ, RZ, UR8 ;  /* 0x00000008ff1c7e24 */ /* 0x000fe2000f8e00ff */
[----:B------:R-:W-:Y:S01]  /*d640*/  F2FP.BF16.F32.PACK_AB R112, R113, R112 ;  /* 0x000000707170723e */ /* 0x000fe200000010ff */
[----:B------:R-:W-:Y:S01]  /*d650*/  STSM.16.M88.4 [R17], R96 ;  /* 0x0000006011007844 */ /* 0x000fe20000000200 */
[----:B------:R-:W-:Y:S01]  /*d660*/  MOV R48, R48 ;  /* 0x0000003000307202 */ /* 0x000fe20000000f00 */
[C---:B-1----:R-:W-:Y:S01]  /*d670*/  IMAD R4, R30.reuse, UR5, RZ ;  /* 0x000000051e047c24 */ /* 0x042fe2000f8e02ff */
[----:B------:R-:W-:Y:S01]  /*d680*/  F2FP.BF16.F32.PACK_AB R106, R109, R108 ;  /* 0x0000006c6d6a723e */ /* 0x000fe200000010ff */
[----:B------:R-:W-:Y:S01]  /*d690*/  IMAD.WIDE.U32 R28, R30, UR44, R28 ;  /* 0x0000002c1e1c7c25 */ /* 0x000fe2000f8e001c */
[----:B------:R-:W-:-:S02]  /*d6a0*/  F2FP.BF16.F32.PACK_AB R107, R111, R110 ;  /* 0x0000006e6f6b723e */ /* 0x000fc400000010ff */
[----:B------:R-:W-:Y:S01]  /*d6b0*/  F2FP.BF16.F32.PACK_AB R113, R115, R114 ;  /* 0x000000727371723e */ /* 0x000fe200000010ff */
[----:B------:R-:W-:Y:S01]  /*d6c0*/  IMAD R4, R31, UR44, R4 ;  /* 0x0000002c1f047c24 */ /* 0x000fe2000f8e0204 */
[----:B------:R-:W-:Y:S01]  /*d6d0*/  F2FP.BF16.F32.PACK_AB R120, R121, R120 ;  /* 0x000000787978723e */ /* 0x000fe200000010ff */
[----:B------:R-:W-:Y:S01]  /*d6e0*/  STSM.16.M88.4 [R48], R104 ;  /* 0x0000006830007844 */ /* 0x000fe20000000200 */
[----:B------:R-:W-:Y:S02]  /*d6f0*/  MOV R50, R50 ;  /* 0x0000003200327202 */ /* 0x000fe40000000f00 */
[----:B------:R-:W-:Y:S02]  /*d700*/  F2FP.BF16.F32.PACK_AB R114, R117, R116 ;  /* 0x000000747572723e */ /* 0x000fe400000010ff */
[----:B------:R-:W-:Y:S02]  /*d710*/  F2FP.BF16.F32.PACK_AB R115, R119, R118 ;  /* 0x000000767773723e */ /* 0x000fe400000010ff */
[----:B------:R-:W-:-:S02]  /*d720*/  F2FP.BF16.F32.PACK_AB R121, R123, R122 ;  /* 0x0000007a7b79723e */ /* 0x000fc400000010ff */
[----:B------:R-:W-:Y:S01]  /*d730*/  F2FP.BF16.F32.PACK_AB R128, R129, R128 ;  /* 0x000000808180723e */ /* 0x000fe200000010ff */
[----:B------:R-:W-:Y:S01]  /*d740*/  STSM.16.M88.4 [R50], R112 ;  /* 0x0000007032007844 */ /* 0x000fe20000000200 */
[----:B------:R-:W-:Y:S02]  /*d750*/  MOV R52, R52 ;  /* 0x0000003400347202 */ /* 0x000fe40000000f00 */
        /* <DEDUP_REMOVED lines=15> */
[----:B------:R-:W-:Y:S01]  /*d850*/  MOV R58, R58 ;  /* 0x0000003a003a7202 */ /* 0x000fe20000000f00 */
[----:B------:R-:W-:Y:S01]  /*d860*/  STSM.16.M88.4 [R56], R136 ;  /* 0x0000008838007844 */ /* 0x000fe20000000200 */
[----:B------:R-:W-:Y:S02]  /*d870*/  F2FP.BF16.F32.PACK_AB R146, R149, R148 ;  /* 0x000000949592723e */ /* 0x000fe400000010ff */
[----:B------:R-:W-:Y:S02]  /*d880*/  F2FP.BF16.F32.PACK_AB R147, R151, R150 ;  /* 0x000000969793723e */ /* 0x000fe400000010ff */
[----:B------:R-:W-:-:S02]  /*d890*/  LEA.HI R3, R3, R202, RZ, 0x5 ;  /* 0x000000ca03037211 */ /* 0x000fc400078f28ff */
[----:B------:R-:W-:Y:S01]  /*d8a0*/  SHF.R.S32.HI R5, RZ, 0x1f, R35 ;  /* 0x0000001fff057819 */ /* 0x000fe20000011423 */
[----:B------:R-:W-:Y:S01]  /*d8b0*/  STSM.16.M88.4 [R58], R144 ;  /* 0x000000903a007844 */ /* 0x000fe20000000200 */
[----:B------:R-:W-:Y:S02]  /*d8c0*/  SHF.R.S32.HI R3, RZ, 0x5, R3 ;  /* 0x00000005ff037819 */ /* 0x000fe40000011403 */
[C---:B------:R-:W-:Y:S01]  /*d8d0*/  IADD3 R6, P2, R35.reuse, R28, RZ ;  /* 0x0000001c23067210 */ /* 0x040fe20007f5e0ff */
[----:B------:R-:W-:Y:S01]  /*d8e0*/  @!PT LDS RZ, [RZ] ;  /* 0x00000000fffff984 */ /* 0x000fe20000000800 */
[----:B------:R-:W-:Y:S01]  /*d8f0*/  @!PT LDS RZ, [RZ] ;  /* 0x00000000fffff984 */ /* 0x000fe20000000800 */
[----:B------:R-:W-:Y:S01]  /*d900*/  @!PT LDS RZ, [RZ] ;  /* 0x00000000fffff984 */ /* 0x000fe20000000800 */
[----:B------:R-:W-:Y:S01]  /*d910*/  @!PT LDS RZ, [RZ] ;  /* 0x00000000fffff984 */ /* 0x000fe20000000800 */
[----:B------:R1:W-:Y:S06]  /*d920*/  MEMBAR.ALL.CTA ;  /* 0x0000000000007992 */ /* 0x0003ec0000008000 */
[----:B-1----:R-:W1:Y:S02]  /*d930*/  FENCE.VIEW.ASYNC.S ;  /* 0x00000000000073c6 */ /* 0x002e640000000000 */
[----:B-1----:R-:W-:Y:S06]  /*d940*/  BAR.ARV 0x1, 0x120 ;  /* 0x0044800000007b1d */ /* 0x002fec0000002000 */
[----:B------:R-:W-:Y:S01]  /*d950*/  ISETP.GE.OR P0, PT, R35, UR6, P0 ;  /* 0x0000000623007c0c */ /* 0x000fe20008706670 */
[----:B------:R-:W-:Y:S01]  /*d960*/  ULDC.64 UR6, c[0x0][0xb40] ;  /* 0x0002d00000067ab9 */ /* 0x000fe20000000a00 */
[----:B------:R-:W1:Y:S01]  /*d970*/  SHFL.IDX PT, R3, R3, RZ, 0x1f ;  /* 0x00001fff03037589 */ /* 0x000e6200000e0000 */
[----:B------:R-:W-:-:S02]  /*d980*/  IADD3.X R5, R5, R29, R4, P2, !PT ;  /* 0x0000001d05057210 */ /* 0x000fc400017fe404 */
[----:B------:R-:W-:-:S04]  /*d990*/  LEA R4, P2, R6, UR6, 0x2 ;  /* 0x0000000606047c11 */ /* 0x000fc8000f8410ff */
        /* <DEDUP_REMOVED lines=35> */
.L_x_1381:
[----:B------:R-:W-:Y:S05]  /*dbd0*/  BSYNC B0 ;  /* 0x0000000000007941 */ /* 0x000fea0003800000 */
.L_x_1380:
[----:B------:R-:W-:Y:S05]  /*dbe0*/  BRA `(.L_x_1379) ;  /* 0x0000000800907947 */ /* 0x000fea0003800000 */
.L_x_1378:
[----:B------:R-:W1:Y:S01]  /*dbf0*/  LDC.64 R12, c[0x0][0xae0] ;  /* 0x0002b800ff0c7b82 */ /* 0x000e620000000a00 */
[----:B------:R-:W-:Y:S01]  /*dc00*/  SHF.R.S32.HI R3, RZ, 0x1f, R202 ;  /* 0x0000001fff037819 */ /* 0x000fe200000114ca */
[----:B------:R-:W-:Y:S01]  /*dc10*/  USHF.R.S32.HI UR5, URZ, 0x1f, UR43 ;  /* 0x0000001f3f057899 */ /* 0x000fe2000801142b */
[----:B------:R-:W-:Y:S01]  /*dc20*/  ISETP.GT.AND P0, PT, R202, 0x7f, PT ;  /* 0x0000007fca00780c */ /* 0x000fe20003f04270 */
[----:B------:R-:W-:Y:S01]  /*dc30*/  USHF.R.S32.HI UR6, URZ, 0x1f, UR44 ;  /* 0x0000001f3f067899 */ /* 0x000fe2000801142c */
[----:B------:R-:W-:Y:S01]  /*dc40*/  LEA.HI R17, R3, R202, RZ, 0x3 ;  /* 0x000000ca03117211 */ /* 0x000fe200078f18ff */
[----:B------:R-:W-:Y:S02]  /*dc50*/  BSSY B0, `(.L_x_1382) ;  /* 0x000001e000007945 */ /* 0x000fe40003800000 */
[----:B------:R-:W2:Y:S01]  /*dc60*/  LDC R11, c[0x0][0xdac] ;  /* 0x00036b00ff0b7b82 */ /* 0x000ea20000000800 */
[----:B------:R-:W-:-:S05]  /*dc70*/  LOP3.LUT R3, R17, 0x1ffffff8, RZ, 0xc0, !PT ;  /* 0x1ffffff811037812 */ /* 0x000fca00078ec0ff */
[----:B------:R-:W-:Y:S02]  /*dc80*/  IMAD.IADD R3, R202, 0x1, -R3 ;  /* 0x00000001ca037824 */ /* 0x000fe400078e0a03 */
[----:B------:R-:W3:Y:S02]  /*dc90*/  LDC.64 R14, c[0x0][0xae8] ;  /* 0x0002ba00ff0e7b82 */ /* 0x000ee40000000a00 */
[----:B------:R-:W-:-:S05]  /*dca0*/  IMAD.SHL.U32 R8, R3, 0x8, RZ ;  /* 0x0000000803087824 */ /* 0x000fca00078e00ff */
[----:B------:R-:W-:Y:S01]  /*dcb0*/  SHF.R.S32.HI R9, RZ, 0x1f, R8 ;  /* 0x0000001fff097819 */ /* 0x000fe20000011408 */
[----:B-1----:R-:W-:Y:S01]  /*dcc0*/  IMAD R10, R12, UR5, RZ ;  /* 0x000000050c0a7c24 */ /* 0x002fe2000f8e02ff */
[----:B------:R-:W-:Y:S06]  /*dcd0*/  @P0 BRA `(.L_x_1383) ;  /* 0x0000000000540947 */ /* 0x000fec0003800000 */
[----:B------:R-:W1:Y:S01]  /*dce0*/  S2R R0, SR_TID.X ;  /* 0x0000000000007919 */ /* 0x000e620000002100 */
[----:B------:R-:W-:Y:S01]  /*dcf0*/  ULDC UR7, c[0x0][0xa88] ;  /* 0x0002a20000077ab9 */ /* 0x000fe20000000800 */
[----:B-1----:R-:W-:-:S04]  /*dd00*/  IADD3 R4, R200, -0x80, R0 ;  /* 0xffffff80c8047810 */ /* 0x002fc80007ffe000 */
[----:B------:R-:W-:-:S13]  /*dd10*/  ISETP.GE.AND P0, PT, R4, UR7, PT ;  /* 0x0000000704007c0c */ /* 0x000fda000bf06270 */
[----:B------:R-:W-:Y:S05]  /*dd20*/  @P0 BRA `(.L_x_1383) ;  /* 0x0000000000400947 */ /* 0x000fea0003800000 */
[----:B------:R-:W1:Y:S01]  /*dd30*/  LDC.64 R6, c[0x0][0xb70] ;  /* 0x0002dc00ff067b82 */ /* 0x000e620000000a00 */
[----:B------:R-:W-:Y:S01]  /*dd40*/  SHF.R.S32.HI R5, RZ, 0x1f, R4 ;  /* 0x0000001fff057819 */ /* 0x000fe20000011404 */
[----:B------:R-:W-:-:S06]  /*dd50*/  ULDC.64 UR8, c[0x0][0xb40] ;  /* 0x0002d00000087ab9 */ /* 0x000fcc0000000a00 */
[----:B------:R-:W4:Y:S01]  /*dd60*/  LDC.64 R20, c[0x0][0xb78] ;  /* 0x0002de00ff147b82 */ /* 0x000f220000000a00 */
[C---:B-1----:R-:W-:Y:S02]  /*dd70*/  IMAD R0, R6.reuse, UR5, RZ ;  /* 0x0000000506007c24 */ /* 0x042fe4000f8e02ff */
[----:B------:R-:W-:-:S04]  /*dd80*/  IMAD.WIDE.U32 R4, R6, UR43, R4 ;  /* 0x0000002b06047c25 */ /* 0x000fc8000f8e0004 */
[----:B------:R-:W-:Y:S02]  /*dd90*/  IMAD R3, R7, UR43, R0 ;  /* 0x0000002b07037c24 */ /* 0x000fe4000f8e0200 */
[C---:B----4-:R-:W-:Y:S02]  /*dda0*/  IMAD R0, R20.reuse, UR6, RZ ;  /* 0x0000000614007c24 */ /* 0x050fe4000f8e02ff */
[----:B------:R-:W-:Y:S02]  /*ddb0*/  IMAD.IADD R5, R5, 0x1, R3 ;  /* 0x0000000105057824 */ /* 0x000fe400078e0203 */
[----:B------:R-:W-:Y:S02]  /*ddc0*/  IMAD R3, R21, UR44, R0 ;  /* 0x0000002c15037c24 */ /* 0x000fe4000f8e0200 */
[----:B------:R-:W-:-:S04]  /*ddd0*/  IMAD.WIDE.U32 R4, R20, UR44, R4 ;  /* 0x0000002c14047c25 */ /* 0x000fc8000f8e0004 */
[----:B------:R-:W-:Y:S01]  /*dde0*/  IMAD.IADD R3, R5, 0x1, R3 ;  /* 0x0000000105037824 */ /* 0x000fe200078e0203 */
[----:B------:R-:W-:-:S04]  /*ddf0*/  LEA R6, P0, R4, UR8, 0x2 ;  /* 0x0000000804067c11 */ /* 0x000fc8000f8010ff */
[----:B------:R-:W-:Y:S01]  /*de00*/  LEA.HI.X R7, R4, UR9, R3, 0x2, P0 ;  /* 0x0000000904077c11 */ /* 0x000fe200080f1403 */
[----:B------:R-:W-:-:S05]  /*de10*/  IMAD.MOV.U32 R3, RZ, RZ, -0x800000 ;  /* 0xff800000ff037424 */ /* 0x000fca00078e00ff */
[----:B------:R1:W-:Y:S03]  /*de20*/  STG.E desc[UR48][R6.64], R3 ;  /* 0x0000000306007986 */ /* 0x0003e6000c101930 */
.L_x_1383:
[----:B------:R-:W-:Y:S05]  /*de30*/  BSYNC B0 ;  /* 0x0000000000007941 */ /* 0x000fea0003800000 */
.L_x_1382:
[----:B------:R-:W-:Y:S01]  /*de40*/  ULDC UR5, c[0x0][0xa88] ;  /* 0x0002a20000057ab9 */ /* 0x000fe20000000800 */
[----:B------:R-:W-:Y:S01]  /*de50*/  SHF.R.S32.HI R4, RZ, 0x3, R17 ;  /* 0x00000003ff047819 */ /* 0x000fe20000011411 */
[----:B------:R-:W-:Y:S01]  /*de60*/  UIADD3 UR42, -UR42, UR5, URZ ;  /* 0x000000052a2a7290 */ /* 0x000fe2000fffe13f */
[----:B-1----:R-:W-:Y:S01]  /*de70*/  IMAD R3, R13, UR43, R10 ;  /* 0x0000002b0d037c24 */ /* 0x002fe2000f8e020a */
[----:B------:R-:W-:Y:S01]  /*de80*/  ULOP3.LUT UR41, URZ, UR41, URZ, 0x33, !UPT ;  /* 0x000000293f297292 */ /* 0x000fe2000f8e333f */
[----:B------:R-:W-:Y:S01]  /*de90*/  IMAD.WIDE.U32 R6, R12, UR43, R8 ;  /* 0x0000002b0c067c25 */ /* 0x000fe2000f8e0008 */
[----:B------:R-:W-:Y:S02]  /*dea0*/  BSSY B0, `(.L_x_1384) ;  /* 0x0000026000007945 */ /* 0x000fe40003800000 */
[C---:B------:R-:W-:Y:S01]  /*deb0*/  ISETP.GE.AND P2, PT, R4.reuse, UR42, PT ;  /* 0x0000002a04007c0c */ /* 0x040fe2000bf46270 */
[C---:B------:R-:W-:Y:S02]  /*dec0*/  VIADD R0, R4.reuse, 0x20 ;  /* 0x0000002004007836 */ /* 0x040fe40000000000 */
[----:B------:R-:W-:-:S02]  /*ded0*/  VIADD R5, R4, 0x40 ;  /* 0x0000004004057836 */ /* 0x000fc40000000000 */
[----:B------:R-:W-:Y:S01]  /*dee0*/  IMAD.IADD R7, R7, 0x1, R3 ;  /* 0x0000000107077824 */ /* 0x000fe200078e0203 */
[----:B------:R-:W-:Y:S01]  /*def0*/  ISETP.GE.AND P0, PT, R0, UR42, PT ;  /* 0x0000002a00007c0c */ /* 0x000fe2000bf06270 */
[C---:B---3--:R-:W-:Y:S01]  /*df00*/  IMAD R0, R14.reuse, UR6, RZ ;  /* 0x000000060e007c24 */ /* 0x048fe2000f8e02ff */
[----:B------:R-:W-:Y:S01]  /*df10*/  ISETP.GE.AND P1, PT, R5, UR42, PT ;  /* 0x0000002a05007c0c */ /* 0x000fe2000bf26270 */
[----:B--2---:R-:W-:Y:S01]  /*df20*/  VIADD R13, R11, UR41 ;  /* 0x000000290b0d7c36 */ /* 0x004fe20008000000 */
[----:B------:R-:W-:Y:S01]  /*df30*/  SHF.R.S32.HI R5, RZ, 0x1f, R4 ;  /* 0x0000001fff057819 */ /* 0x000fe20000011404 */
[----:B------:R-:W-:Y:S02]  /*df40*/  IMAD R3, R15, UR44, R0 ;  /* 0x0000002c0f037c24 */ /* 0x000fe4000f8e0200 */
[----:B------:R-:W-:-:S04]  /*df50*/  IMAD.WIDE.U32 R10, R14, UR44, R6 ;  /* 0x0000002c0e0a7c25 */ /* 0x000fc8000f8e0006 */
[----:B------:R-:W-:-:S04]  /*df60*/  IMAD.WIDE R6, R13, 0x80, R4 ;  /* 0x000000800d067825 */ /* 0x000fc800078e0204 */
[----:B------:R-:W-:Y:S02]  /*df70*/  VIADD R0, R4, 0x60 ;  /* 0x0000006004007836 */ /* 0x000fe40000000000 */
        /* <DEDUP_REMOVED lines=24> */
.L_x_1385:
[----:B------:R-:W-:Y:S05]  /*e100*/  BSYNC B0 ;  /* 0x0000000000007941 */ /* 0x000fea0003800000 */
.L_x_1384:
[----:B------:R-:W-:Y:S01]  /*e110*/  BSSY B0, `(.L_x_1386) ;  /* 0x000001b000007945 */ /* 0x000fe20003800000 */
[----:B------:R-:W-:-:S03]  /*e120*/  ISETP.GE.AND P2, PT, R0, UR42, PT ;  /* 0x0000002a00007c0c */ /* 0x000fc6000bf46270 */
        /* <DEDUP_REMOVED lines=18> */
[----:B-1----:R-:W-:Y:S01]  /*e250*/  LEA R14, P0, R4, UR6, 0x1 ;  /* 0x00000006040e7c11 */ /* 0x002fe2000f8008ff */
[----:B------:R-:W-:-:S05]  /*e260*/  IMAD.IADD R3, R5, 0x1, R3 ;  /* 0x0000000105037824 */ /* 0x000fca00078e0203 */
[----:B------:R-:W-:-:S05]  /*e270*/  LEA.HI.X R15, R4, UR7, R3, 0x1, P0 ;  /* 0x00000007040f7c11 */ /* 0x000fca00080f0c03 */
[----:B------:R2:W-:Y:S04]  /*e280*/  @!P3 STG.E.128 desc[UR48][R14.64], RZ ;  /* 0x000000ff0e00b986 */ /* 0x0005e8000c101d30 */
[----:B------:R2:W-:Y:S04]  /*e290*/  @!P4 STG.E.128 desc[UR48][R14.64+0x80], RZ ;  /* 0x000080ff0e00c986 */ /* 0x0005e8000c101d30 */
[----:B------:R2:W-:Y:S04]  /*e2a0*/  @!P5 STG.E.128 desc[UR48][R14.64+0x100], RZ ;  /* 0x000100ff0e00d986 */ /* 0x0005e8000c101d30 */
[----:B------:R2:W-:Y:S02]  /*e2b0*/  @!P6 STG.E.128 desc[UR48][R14.64+0x180], RZ ;  /* 0x000180ff0e00e986 */ /* 0x0005e4000c101d30 */
.L_x_1387:
[----:B------:R-:W-:Y:S05]  /*e2c0*/  BSYNC B0 ;  /* 0x0000000000007941 */ /* 0x000fea0003800000 */
.L_x_1386:
        /* <DEDUP_REMOVED lines=19> */
[----:B-12---:R-:W-:Y:S01]  /*e400*/  LEA R14, P0, R4, UR6, 0x1 ;  /* 0x00000006040e7c11 */ /* 0x006fe2000f8008ff */
[----:B------:R-:W-:-:S05]  /*e410*/  IMAD.IADD R3, R5, 0x1, R3 ;  /* 0x0000000105037824 */ /* 0x000fca00078e0203 */
[----:B------:R-:W-:-:S05]  /*e420*/  LEA.HI.X R15, R4, UR7, R3, 0x1, P0 ;  /* 0x00000007040f7c11 */ /* 0x000fca00080f0c03 */
[----:B------:R3:W-:Y:S04]  /*e430*/  @!P1 STG.E.128 desc[UR48][R14.64], RZ ;  /* 0x000000ff0e009986 */ /* 0x0007e8000c101d30 */
[----:B------:R3:W-:Y:S04]  /*e440*/  @!P3 STG.E.128 desc[UR48][R14.64+0x80], RZ ;  /* 0x000080ff0e00b986 */ /* 0x0007e8000c101d30 */
[----:B------:R3:W-:Y:S04]  /*e450*/  @!P4 STG.E.128 desc[UR48][R14.64+0x100], RZ ;  /* 0x000100ff0e00c986 */ /* 0x0007e8000c101d30 */
[----:B------:R3:W-:Y:S02]  /*e460*/  @!P5 STG.E.128 desc[UR48][R14.64+0x180], RZ ;  /* 0x000180ff0e00d986 */ /* 0x0007e4000c101d30 */
.L_x_1389:
[----:B------:R-:W-:Y:S05]  /*e470*/  BSYNC B0 ;  /* 0x0000000000007941 */ /* 0x000fea0003800000 */
.L_x_1388:
        /* <DEDUP_REMOVED lines=26> */
.L_x_1390:
[----:B------:R-:W-:Y:S05]  /*e620*/  BSYNC B0 ;  /* 0x0000000000007941 */ /* 0x000fea0003800000 */
.L_x_1379:
[----:B------:R-:W5:Y:S02]  /*e630*/  LDC R0, c[0x0][0xda8] ;  /* 0x00036a00ff007b82 */ /* 0x000f640000000800 */
[----:B-----5:R-:W-:-:S13]  /*e640*/  ISETP.LE.AND P0, PT, R0, UR4, PT ;  /* 0x0000000400007c0c */ /* 0x020fda000bf03270 */
[----:B------:R-:W-:Y:S05]  /*e650*/  @!P0 BRA `(.L_x_1391) ;  /* 0xffffff2400c48947 */ /* 0x000fea000383ffff */
[----:B------:R-:W-:Y:S05]  /*e660*/  EXIT ;  /* 0x000000000000794d */ /* 0x000fea0003800000 */
.L_x_1297:
[----:B------:R-:W-:-:S08]  /*e670*/  NOP ;  /* 0x0000000000007918 */ /* 0x000fd00000000000 */
[----:B------:R-:W1:-:S00]  /*e680*/  USETMAXREG.DEALLOC.CTAPOOL 0x18 ;  /* 0x00000018000079c8 */ /* 0x000e4000080e0500 */
[----:B-1----:R-:W-:-:S06]  /*e690*/  LOP3.LUT R0, R0, 0x3, RZ, 0xc0, !PT ;  /* 0x0000000300007812 */ /* 0x002fcc00078ec0ff */
[----:B------:R-:W1:Y:S02]  /*e6a0*/  SHFL.IDX PT, R0, R0, RZ, 0x1f ;  /* 0x00001fff00007589 */ /* 0x000e6400000e0000 */
[----:B-1----:R-:W-:-:S13]  /*e6b0*/  ISETP.NE.AND P0, PT, R0, RZ, PT ;  /* 0x000000ff0000720c */ /* 0x002fda0003f05270 */
[----:B------:R-:W-:Y:S05]  /*e6c0*/  @P0 EXIT ;  /* 0x000000000000094d */ /* 0x000fea0003800000 */
[----:B------:R-:W1:Y:S01]  /*e6d0*/  S2UR UR4, SR_CTAID.X ;  /* 0x00000000000479c3 */ /* 0x000e620000002500 */
[----:B------:R-:W-:Y:S01]  /*e6e0*/  UMOV UR45, URZ ;  /* 0x0000003f002d7c82 */ /* 0x000fe20008000000 */
[----:B------:R-:W-:Y:S02]  /*e6f0*/  IMAD.MOV.U32 R16, RZ, RZ, RZ ;  /* 0x000000ffff107224 */ /* 0x000fe400078e00ff */
[----:B------:R-:W-:-:S04]  /*e700*/  IMAD.MOV.U32 R17, RZ, RZ, 0x1 ;  /* 0x00000001ff117424 */ /* 0x000fc800078e00ff */
[----:B------:R-:W1:Y:S02]  /*e710*/  LDC R0, c[0x0][0xda8] ;  /* 0x00036a00ff007b82 */ /* 0x000e640000000800 */
[----:B-1----:R-:W-:-:S13]  /*e720*/  ISETP.LE.AND P0, PT, R0, UR4, PT ;  /* 0x0000000400007c0c */ /* 0x002fda000bf03270 */
[----:B------:R-:W-:Y:S05]  /*e730*/  @P0 BRA `(.L_x_1392) ;  /* 0x0000002800e40947 */ /* 0x000fea0003800000 */
[----:B------:R-:W1:Y:S01]  /*e740*/  S2R R2, SR_TID.X ;  /* 0x0000000000027919 */ /* 0x000e620000002100 */
[----:B------:R-:W-:Y:S01]  /*e750*/  IMAD.U32 R18, RZ, RZ, UR4 ;  /* 0x00000004ff127e24 */ /* 0x000fe2000f8e00ff */
[----:B------:R-:W-:Y:S01]  /*e760*/  ULDC UR44, c[0x0][0xc] ;  /* 0x00000300002c7ab9 */ /* 0x000fe20000000800 */
[----:B------:R-:W-:Y:S01]  /*e770*/  IMAD.MOV.U32 R17, RZ, RZ, 0x1 ;  /* 0x00000001ff117424 */ /* 0x000fe200078e00ff */
[----:B------:R-:W-:Y:S01]  /*e780*/  ULDC.64 UR46, c[0x0][0x198] ;  /* 0x00006600002e7ab9 */ /* 0x000fe20000000a00 */
[----:B------:R-:W-:Y:S01]  /*e790*/  IMAD.MOV.U32 R16, RZ, RZ, RZ ;  /* 0x000000ffff107224 */ /* 0x000fe200078e00ff */
[----:B------:R-:W-:Y:S01]  /*e7a0*/  UMOV UR45, URZ ;  /* 0x0000003f002d7c82 */ /* 0x000fe20008000000 */
[----:B-1----:R-:W-:-:S07]  /*e7b0*/  LOP3.LUT R19, R2, 0x1f, RZ, 0xc0, !PT ;  /* 0x0000001f02137812 */ /* 0x002fce00078ec0ff */
.L_x_1446:
[----:B------:R-:W-:Y:S01]  /*e7c0*/  ULDC UR9, c[0x0][0xdd0] ;  /* 0x0003740000097ab9 */ /* 0x000fe20000000800 */
[----:B------:R-:W1:Y:S01]  /*e7d0*/  LDC R0, c[0x0][0xde8] ;  /* 0x00037a00ff007b82 */ /* 0x000e620000000800 */
[C---:B------:R-:W-:Y:S01]  /*e7e0*/  R2UR UR10, R18.reuse ;  /* 0x00000000120a72ca */ /* 0x040fe200000e0000 */
[----:B------:R-:W-:Y:S01]  /*e7f0*/  UISETP.NE.AND UP0, UPT, UR9, 0x1, UPT ;  /* 0x000000010900788c */ /* 0x000fe2000bf05270 */
[----:B------:R-:W-:-:S10]  /*e800*/  R2UR UR8, R18 ;  /* 0x00000000120872ca */ /* 0x000fd400000e0000 */
[----:B------:R-:W-:Y:S01]  /*e810*/  @UP0 ULDC UR6, c[0x0][0xdd4] ;  /* 0x0003750000060ab9 */ /* 0x000fe20000000800 */
[----:B------:R-:W-:Y:S01]  /*e820*/  @UP0 ULDC UR11, c[0x0][0xdd8] ;  /* 0x00037600000b0ab9 */ /* 0x000fe20000000800 */
[----:B------:R-:W-:-:S04]  /*e830*/  UIMAD.WIDE.U32 UR6, UR10, UR6, URZ ;  /* 0x000000060a0672a5 */ /* 0x000fc8000f8e003f */
[----:B------:R-:W-:-:S04]  /*e840*/  @UP0 USHF.R.U32.HI UR10, URZ, UR11, UR7 ;  /* 0x0000000b3f0a0299 */ /* 0x000fc80008011607 */
[----:B------:R-:W-:Y:S02]  /*e850*/  UIADD3 UR6, -UR10, URZ, URZ ;  /* 0x0000003f0a067290 */ /* 0x000fe4000fffe13f */
[----:B-1----:R-:W-:Y:S02]  /*e860*/  ISETP.LE.AND P0, PT, R0, UR10, PT ;  /* 0x0000000a00007c0c */ /* 0x002fe4000bf03270 */
[----:B------:R-:W-:-:S11]  /*e870*/  UIMAD UR9, UR9, UR6, UR8 ;  /* 0x00000006090972a4 */ /* 0x000fd6000f8e0208 */
[----:B------:R-:W-:Y:S05]  /*e880*/  @!P0 BRA `(.L_x_1393) ;  /* 0x0000000000208947 */ /* 0x000fea0003800000 */
        /* <DEDUP_REMOVED lines=8> */
.L_x_1393:
[----:B------:R-:W-:Y:S01]  /*e910*/  ULDC UR11, c[0x0][0xdc4] ;  /* 0x00037100000b7ab9 */ /* 0x000fe20000000800 */
[----:B------:R-:W-:Y:S01]  /*e920*/  UMOV UR8, UR9 ;  /* 0x0000000900087c82 */ /* 0x000fe20008000000 */
[----:B------:R-:W-:-:S11]  /*e930*/  UISETP.NE.AND UP0, UPT, UR11, 0x1, UPT ;  /* 0x000000010b00788c */ /* 0x000fd6000bf05270 */
[----:B------:R-:W-:Y:S02]  /*e940*/  @UP0 ULDC.64 UR12, c[0x0][0xdc8] ;  /* 0x00037200000c0ab9 */ /* 0x000fe40000000a00 */
[----:B------:R-:W-:-:S04]  /*e950*/  UIMAD.WIDE.U32 UR6, UR9, UR12, URZ ;  /* 0x0000000c090672a5 */ /* 0x000fc8000f8e003f */
[----:B------:R-:W-:-:S04]  /*e960*/  @UP0 USHF.R.U32.HI UR8, URZ, UR13, UR7 ;  /* 0x0000000d3f080299 */ /* 0x000fc80008011607 */
[----:B------:R-:W-:-:S12]  /*e970*/  UIMAD UR6, UR8, UR11, URZ ;  /* 0x0000000b080672a4 */ /* 0x000fd8000f8e023f */
.L_x_1394:
[----:B------:R-:W-:Y:S01]  /*e980*/  ULDC.64 UR14, c[0x0][0x3f8] ;  /* 0x0000fe00000e7ab9 */ /* 0x000fe20000000a00 */
[----:B------:R-:W-:Y:S02]  /*e990*/  UIADD3 UR11, UR9, -UR6, URZ ;  /* 0x80000006090b7290 */ /* 0x000fe4000fffe03f */
[----:B------:R-:W-:Y:S02]  /*e9a0*/  UISETP.NE.U32.AND UP0, UPT, UR14, URZ, UPT ;  /* 0x0000003f0e00728c */ /* 0x000fe4000bf05070 */
[----:B------:R-:W-:Y:S01]  /*e9b0*/  ULOP3.LUT UR12, URZ, UR8, URZ, 0x33, !UPT ;  /* 0x000000083f0c7292 */ /* 0x000fe2000f8e333f */
[----:B------:R-:W-:Y:S01]  /*e9c0*/  ULDC UR14, c[0x0][0xdb8] ;  /* 0x00036e00000e7ab9 */ /* 0x000fe20000000800 */
[----:B------:R-:W-:Y:S01]  /*e9d0*/  ULDC.64 UR6, c[0x0][0x9e0] ;  /* 0x0002780000067ab9 */ /* 0x000fe20000000a00 */
[----:B------:R-:W-:Y:S02]  /*e9e0*/  UISETP.NE.AND UP1, UPT, UR14, 0x1, UPT ;  /* 0x000000010e00788c */ /* 0x000fe4000bf25270 */
[----:B------:R-:W-:Y:S01]  /*e9f0*/  UISETP.NE.AND.EX UP0, UPT, UR15, URZ, UPT, UP0 ;  /* 0x0000003f0f00728c */ /* 0x000fe2000bf05300 */
[----:B------:R-:W-:-:S02]  /*ea00*/  ULDC UR13, c[0x0][0xdc4] ;  /* 0x00037100000d7ab9 */ /* 0x000fc40000000800 */
[----:B------:R-:W-:Y:S01]  /*ea10*/  ULDC UR15, c[0x0][0xdac] ;  /* 0x00036b00000f7ab9 */ /* 0x000fe20000000800 */
[----:B------:R-:W-:Y:S02]  /*ea20*/  UISETP.GE.AND UP2, UPT, UR7, 0x1, UPT ;  /* 0x000000010700788c */ /* 0x000fe4000bf46270 */
[----:B------:R-:W-:Y:S02]  /*ea30*/  UIMAD UR13, UR10, UR13, UR11 ;  /* 0x0000000d0a0d72a4 */ /* 0x000fe4000f8e020b */
[----:B------:R-:W-:Y:S01]  /*ea40*/  UIADD3 UR12, UR12, UR15, URZ ;  /* 0x0000000f0c0c7290 */ /* 0x000fe2000fffe03f */
[----:B------:R-:W-:Y:S01]  /*ea50*/  @UP1 ULDC UR10, c[0x0][0xdbc] ;  /* 0x00036f00000a1ab9 */ /* 0x000fe20000000800 */
[----:B------:R-:W-:Y:S01]  /*ea60*/  PLOP3.LUT P1, PT, PT, PT, UP2, 0x80, 0x0 ;  /* 0x000000000000781c */ /* 0x000fe20003f2f028 */
[----:B------:R-:W-:Y:S02]  /*ea70*/  UIMAD.WIDE.U32 UR10, UR13, UR10, URZ ;  /* 0x0000000a0d0a72a5 */ /* 0x000fe4000f8e003f */
[----:B------:R-:W-:Y:S01]  /*ea80*/  USHF.L.U32 UR41, UR12, 0x7, URZ ;  /* 0x000000070c297899 */ /* 0x000fe2000800063f */
[----:B------:R-:W-:Y:S01]  /*ea90*/  ULDC UR16, c[0x0][0x404] ;  /* 0x0001010000107ab9 */ /* 0x000fe20000000800 */
[----:B------:R-:W-:Y:S01]  /*eaa0*/  ULDC UR9, c[0x0][0x288] ;  /* 0x0000a20000097ab9 */ /* 0x000fe20000000800 */
[----:B------:R-:W-:Y:S01]  /*eab0*/  @UP1 ULDC UR15, c[0x0][0xdc0] ;  /* 0x00037000000f1ab9 */ /* 0x000fe20000000800 */
[----:B------:R-:W-:Y:S01]  /*eac0*/  UMOV UR43, UR13 ;  /* 0x0000000d002b7c82 */ /* 0x000fe20008000000 */
[----:B------:R-:W-:-:S02]  /*ead0*/  USEL UR16, UR16, 0x1, UP0 ;  /* 0x0000000110107887 */ /* 0x000fc40008000000 */
[----:B------:R-:W-:Y:S02]  /*eae0*/  UIADD3 UR12, UR41, 0x80, -UR9 ;  /* 0x00000080290c7890 */ /* 0x000fe4000fffe809 */
[----:B------:R-:W-:Y:S01]  /*eaf0*/  @UP1 USHF.R.U32.HI UR43, URZ, UR15, UR11 ;  /* 0x0000000f3f2b1299 */ /* 0x000fe2000801160b */
[----:B------:R-:W-:Y:S02]  /*eb00*/  ULDC UR8, c[0x0][0x2e0] ;  /* 0x0000b80000087ab9 */ /* 0x000fe40000000800 */
[----:B------:R-:W-:Y:S02]  /*eb10*/  UIMAD UR10, UR16, UR8, UR12 ;  /* 0x00000008100a72a4 */ /* 0x000fe4000f8e020c */
[----:B------:R-:W-:Y:S02]  /*eb20*/  UIADD3 UR42, -UR43, URZ, URZ ;  /* 0x0000003f2b2a7290 */ /* 0x000fe4000fffe13f */
[----:B------:R-:W-:Y:S02]  /*eb30*/  UIADD3 UR6, UR10, UR6, URZ ;  /* 0x000000060a067290 */ /* 0x000fe4000fffe03f */
[----:B------:R-:W-:Y:S01]  /*eb40*/  UIMAD UR42, UR14, UR42, UR13 ;  /* 0x0000002a0e2a72a4 */ /* 0x000fe2000f8e020d */
[----:B------:R-:W-:Y:S11]  /*eb50*/  @!P1 BRA `(.L_x_1395) ;  /* 0x0000000000449947 */ /* 0x000ff60003800000 */
[----:B------:R-:W-:Y:S01]  /*eb60*/  ISETP.LT.AND P0, PT, RZ, UR10, PT ;  /* 0x0000000aff007c0c */ /* 0x000fe2000bf01270 */
[----:B------:R-:W-:-:S12]  /*eb70*/  UIADD3 UR12, UR10, -0x1, URZ ;  /* 0xffffffff0a0c7890 */ /* 0x000fd8000fffe03f */
[----:B------:R-:W-:Y:S05]  /*eb80*/  @P0 BRA `(.L_x_1396) ;  /* 0x00000000001c0947 */ /* 0x000fea0003800000 */
[----:B------:R-:W-:Y:S02]  /*eb90*/  UISETP.NE.AND UP0, UPT, UR7, 0x1, UPT ;  /* 0x000000010700788c */ /* 0x000fe4000bf05270 */
[----:B------:R-:W-:-:S09]  /*eba0*/  UIADD3 UR12, -UR10, URZ, URZ ;  /* 0x0000003f0a0c7290 */ /* 0x000fd2000fffe13f */
[----:B------:R-:W-:Y:S02]  /*ebb0*/  @UP0 ULDC.64 UR14, c[0x0][0x9e8] ;  /* 0x00027a00000e0ab9 */ /* 0x000fe40000000a00 */
[----:B------:R-:W-:-:S04]  /*ebc0*/  UIMAD.WIDE.U32 UR10, UR12, UR14, URZ ;  /* 0x0000000e0c0a72a5 */ /* 0x000fc8000f8e003f */
[----:B------:R-:W-:-:S04]  /*ebd0*/  @UP0 USHF.R.U32.HI UR12, URZ, UR15, UR11 ;  /* 0x0000000f3f0c0299 */ /* 0x000fc8000801160b */
[----:B------:R-:W-:Y:S01]  /*ebe0*/  ULOP3.LUT UR12, URZ, UR12, URZ, 0x33, !UPT ;  /* 0x0000000c3f0c7292 */ /* 0x000fe2000f8e333f */
[----:B------:R-:W-:Y:S11]  /*ebf0*/  BRA `(.L_x_1397) ;  /* 0x0000000000107947 */ /* 0x000ff60003800000 */
.L_x_1396:
[----:B------:R-:W-:-:S11]  /*ec00*/  UISETP.NE.AND UP0, UPT, UR7, 0x1, UPT ;  /* 0x000000010700788c */ /* 0x000fd6000bf05270 */
[----:B------:R-:W-:Y:S02]  /*ec10*/  @UP0 ULDC.64 UR14, c[0x0][0x9e8] ;  /* 0x00027a00000e0ab9 */ /* 0x000fe40000000a00 */
[----:B------:R-:W-:-:S04]  /*ec20*/  UIMAD.WIDE.U32 UR10, UR12, UR14, URZ ;  /* 0x0000000e0c0a72a5 */ /* 0x000fc8000f8e003f */
[----:B------:R-:W-:-:S12]  /*ec30*/  @UP0 USHF.R.U32.HI UR12, URZ, UR15, UR11 ;  /* 0x0000000f3f0c0299 */ /* 0x000fd8000801160b */
.L_x_1397:
[----:B------:R-:W-:-:S04]  /*ec40*/  UIMAD UR12, UR12, UR7, UR7 ;  /* 0x000000070c0c72a4 */ /* 0x000fc8000f8e0207 */
[----:B------:R-:W-:-:S04]  /*ec50*/  UISETP.LT.AND UP0, UPT, UR6, UR12, UPT ;  /* 0x0000000c0600728c */ /* 0x000fc8000bf01270 */
[----:B------:R-:W-:-:S12]  /*ec60*/  USEL UR6, UR6, UR12, UP0 ;  /* 0x0000000c06067287 */ /* 0x000fd80008000000 */
.L_x_1395:
[----:B------:R-:W-:Y:S02]  /*ec70*/  UIMAD UR10, UR16, UR8, 0x5f ;  /* 0x0000005f100a74a4 */ /* 0x000fe4000f8e0208 */
[----:B------:R-:W-:Y:S02]  /*ec80*/  UIADD3 UR12, UR6, 0x5f, URZ ;  /* 0x0000005f060c7890 */ /* 0x000fe4000fffe03f */
[----:B------:R-:W-:Y:S02]  /*ec90*/  UIMAD.WIDE UR10, UR10, 0x2aaaaaab, URZ ;  /* 0x2aaaaaab0a0a78a5 */ /* 0x000fe4000f8e023f */
[----:B------:R-:W-:Y:S02]  /*eca0*/  UIMAD.WIDE UR12, UR12, 0x2aaaaaab, URZ ;  /* 0x2aaaaaab0c0c78a5 */ /* 0x000fe4000f8e023f */
[----:B------:R-:W-:Y:S02]  /*ecb0*/  USHF.R.U32.HI UR6, URZ, 0x1f, UR11 ;  /* 0x0000001f3f067899 */ /* 0x000fe4000801160b */
[----:B------:R-:W-:-:S02]  /*ecc0*/  USHF.R.U32.HI UR10, URZ, 0x1f, UR13 ;  /* 0x0000001f3f0a7899 */ /* 0x000fc4000801160d */
[----:B------:R-:W-:Y:S02]  /*ecd0*/  UIADD3 UR9, UR41, -UR9, URZ ;  /* 0x8000000929097290 */ /* 0x000fe4000fffe03f */
[----:B------:R-:W-:Y:S02]  /*ece0*/  ULEA.HI.SX32 UR6, UR11, UR6, 0x1c ;  /* 0x000000060b067291 */ /* 0x000fe4000f8fe23f */
[----:B------:R-:W-:Y:S02]  /*ecf0*/  ULEA.HI.SX32 UR10, UR13, UR10, 0x1c ;  /* 0x0000000a0d0a7291 */ /* 0x000fe4000f8fe23f */
[----:B------:R-:W-:Y:S02]  /*ed00*/  UIMAD UR9, UR16, UR8, UR9 ;  /* 0x00000008100972a4 */ /* 0x000fe4000f8e0209 */
[----:B------:R-:W-:Y:S01]  /*ed10*/  UISETP.LT.AND UP0, UPT, UR6, UR10, UPT ;  /* 0x0000000a0600728c */ /* 0x000fe2000bf01270 */
[----:B------:R-:W-:Y:S02]  /*ed20*/  ULDC UR11, c[0x0][0x9dc] ;  /* 0x00027700000b7ab9 */ /* 0x000fe40000000800 */
[----:B------:R-:W-:-:S02]  /*ed30*/  UIADD3 UR11, UR9, -UR11, URZ ;  /* 0x8000000b090b7290 */ /* 0x000fc4000fffe03f */
[----:B------:R-:W-:Y:S01]  /*ed40*/  USEL UR39, UR6, UR10, UP0 ;  /* 0x0000000a06277287 */ /* 0x000fe20008000000 */
[----:B------:R-:W-:Y:S11]  /*ed50*/  @!P1 BRA `(.L_x_1398) ;  /* 0x0000000000489947 */ /* 0x000ff60003800000 */
[----:B------:R-:W-:Y:S02]  /*ed60*/  UMOV UR6, UR9 ;  /* 0x0000000900067c82 */ /* 0x000fe40008000000 */
[----:B------:R-:W-:-:S06]  /*ed70*/  UISETP.GT.AND UP0, UPT, UR6, -0x1, UPT ;  /* 0xffffffff0600788c */ /* 0x000fcc000bf04270 */
[----:B------:R-:W-:-:S13]  /*ed80*/  PLOP3.LUT P0, PT, PT, PT, UP0, 0x80, 0x0 ;  /* 0x000000000000781c */ /* 0x000fda0003f0f008 */
[----:B------:R-:W-:Y:S05]  /*ed90*/  @P0 BRA `(.L_x_1399) ;  /* 0x00000000001c0947 */ /* 0x000fea0003800000 */
[----:B------:R-:W-:Y:S02]  /*eda0*/  UISETP.NE.AND UP0, UPT, UR7, 0x1, UPT ;  /* 0x000000010700788c */ /* 0x000fe4000bf05270 */
[----:B------:R-:W-:-:S09]  /*edb0*/  ULOP3.LUT UR6, URZ, UR6, URZ, 0x33, !UPT ;  /* 0x000000063f067292 */ /* 0x000fd2000f8e333f */
[----:B------:R-:W-:Y:S02]  /*edc0*/  @UP0 ULDC.64 UR12, c[0x0][0x9e8] ;  /* 0x00027a00000c0ab9 */ /* 0x000fe40000000a00 */
[----:B------:R-:W-:-:S04]  /*edd0*/  UIMAD.WIDE.U32 UR8, UR6, UR12, URZ ;  /* 0x0000000c060872a5 */ /* 0x000fc8000f8e003f */
[----:B------:R-:W-:-:S04]  /*ede0*/  @UP0 USHF.R.U32.HI UR6, URZ, UR13, UR9 ;  /* 0x0000000d3f060299 */ /* 0x000fc80008011609 */
[----:B------:R-:W-:Y:S01]  /*edf0*/  ULOP3.LUT UR6, URZ, UR6, URZ, 0x33, !UPT ;  /* 0x000000063f067292 */ /* 0x000fe2000f8e333f */
[----:B------:R-:W-:Y:S11]  /*ee00*/  BRA `(.L_x_1400) ;  /* 0x0000000000107947 */ /* 0x000ff60003800000 */
.L_x_1399:
[----:B------:R-:W-:-:S11]  /*ee10*/  UISETP.NE.AND UP0, UPT, UR7, 0x1, UPT ;  /* 0x000000010700788c */ /* 0x000fd6000bf05270 */
[----:B------:R-:W-:Y:S02]  /*ee20*/  @UP0 ULDC.64 UR12, c[0x0][0x9e8] ;  /* 0x00027a00000c0ab9 */ /* 0x000fe40000000a00 */
[----:B------:R-:W-:-:S04]  /*ee30*/  UIMAD.WIDE.U32 UR8, UR6, UR12, URZ ;  /* 0x0000000c060872a5 */ /* 0x000fc8000f8e003f */
[----:B------:R-:W-:-:S12]  /*ee40*/  @UP0 USHF.R.U32.HI UR6, URZ, UR13, UR9 ;  /* 0x0000000d3f060299 */ /* 0x000fd80008011609 */
.L_x_1400:
[----:B------:R-:W-:-:S04]  /*ee50*/  UIMAD UR6, UR6, UR7, URZ ;  /* 0x00000007060672a4 */ /* 0x000fc8000f8e023f */
[----:B------:R-:W-:-:S04]  /*ee60*/  UISETP.LT.AND UP0, UPT, UR11, UR6, UPT ;  /* 0x000000060b00728c */ /* 0x000fc8000bf01270 */
[----:B------:R-:W-:-:S12]  /*ee70*/  USEL UR11, UR11, UR6, !UP0 ;  /* 0x000000060b0b7287 */ /* 0x000fd8000c000000 */
.L_x_1398:
[----:B------:R-:W-:Y:S01]  /*ee80*/  UIMAD.WIDE UR6, UR11, 0x2aaaaaab, URZ ;  /* 0x2aaaaaab0b0678a5 */ /* 0x000fe2000f8e023f */
[----:B------:R-:W-:Y:S03]  /*ee90*/  BSSY B6, `(.L_x_1401) ;  /* 0x0000234000067945 */ /* 0x000fe60003800000 */
[----:B------:R-:W-:-:S04]  /*eea0*/  USHF.R.U32.HI UR6, URZ, 0x1f, UR7 ;  /* 0x0000001f3f067899 */ /* 0x000fc80008011607 */
[----:B------:R-:W-:-:S04]  /*eeb0*/  ULEA.HI.SX32 UR6, UR7, UR6, 0x1c ;  /* 0x0000000607067291 */ /* 0x000fc8000f8fe23f */
[----:B------:R-:W-:-:S04]  /*eec0*/  UISETP.LT.AND UP0, UPT, URZ, UR6, UPT ;  /* 0x000000063f00728c */ /* 0x000fc8000bf01270 */
[----:B------:R-:W-:-:S04]  /*eed0*/  USEL UR38, URZ, UR6, !UP0 ;  /* 0x000000063f267287 */ /* 0x000fc8000c000000 */
[----:B------:R-:W-:-:S06]  /*eee0*/  UISETP.GT.AND UP0, UPT, UR39, UR38, UPT ;  /* 0x000000262700728c */ /* 0x000fcc000bf04270 */
[----:B------:R-:W-:-:S13]  /*eef0*/  PLOP3.LUT P0, PT, PT, PT, UP0, 0x80, 0x0 ;  /* 0x000000000000781c */ /* 0x000fda0003f0f008 */
[----:B------:R-:W-:Y:S05]  /*ef00*/  @P0 BRA `(.L_x_1402) ;  /* 0x0000000000400947 */ /* 0x000fea0003800000 */
[----:B------:R-:W-:Y:S01]  /*ef10*/  ISETP.NE.AND P0, PT, R19, RZ, PT ;  /* 0x000000ff1300720c */ /* 0x000fe20003f05270 */
[----:B------:R-:W-:-:S12]  /*ef20*/  IMAD.MOV.U32 R13, RZ, RZ, R18 ;  /* 0x000000ffff0d7224 */ /* 0x000fd800078e0012 */
[----:B------:R-:W-:Y:S05]  /*ef30*/  @P0 BRA `(.L_x_1403) ;  /* 0x0000002000a40947 */ /* 0x000fea0003800000 */
[----:B------:R-:W1:Y:S01]  /*ef40*/  S2R R5, SR_LANEID ;  /* 0x0000000000057919 */ /* 0x000e620000000000 */
[----:B------:R-:W-:Y:S01]  /*ef50*/  VOTEU.ANY UR6, UPT, PT ;  /* 0x0000000000067886 */ /* 0x000fe200038e0100 */
[----:B------:R-:W2:Y:S01]  /*ef60*/  LDC.64 R2, c[0x0][0xdf0] ;  /* 0x00037c00ff027b82 */ /* 0x000ea20000000a00 */
[----:B------:R-:W1:Y:S02]  /*ef70*/  FLO.U32 R0, UR6 ;  /* 0x0000000600007d00 */ /* 0x000e6400080e0000 */
[----:B-1----:R-:W-:-:S06]  /*ef80*/  ISETP.EQ.U32.AND P0, PT, R0, R5, PT ;  /* 0x000000050000720c */ /* 0x002fcc0003f02070 */
[----:B------:R-:W2:Y:S07]  /*ef90*/  POPC R5, UR6 ;  /* 0x0000000600057d09 */ /* 0x000eae0008000000 */
[----:B--2---:R-:W2:Y:S01]  /*efa0*/  @P0 ATOMG.E.ADD.STRONG.GPU PT, R3, desc[UR48][R2.64], R5 ;  /* 0x00000005020309a8 */ /* 0x004ea200081ee1f0 */
[----:B------:R-:W1:Y:S02]  /*efb0*/  S2R R4, SR_LTMASK ;  /* 0x0000000000047919 */ /* 0x000e640000003900 */
[----:B-1----:R-:W-:-:S04]  /*efc0*/  LOP3.LUT R4, R4, UR6, RZ, 0xc0, !PT ;  /* 0x0000000604047c12 */ /* 0x002fc8000f8ec0ff */
[----:B------:R-:W1:Y:S01]  /*efd0*/  POPC R13, R4 ;  /* 0x00000004000d7309 */ /* 0x000e620000000000 */
[----:B--2---:R-:W1:Y:S02]  /*efe0*/  SHFL.IDX PT, R0, R3, R0, 0x1f ;  /* 0x00001f0003007589 */ /* 0x004e6400000e0000 */
[----:B-1----:R-:W-:Y:S01]  /*eff0*/  IADD3 R13, R0, UR44, R13 ;  /* 0x0000002c000d7c10 */ /* 0x002fe2000fffe00d */
[----:B------:R-:W-:Y:S06]  /*f000*/  BRA `(.L_x_1403) ;  /* 0x0000002000707947 */ /* 0x000fec0003800000 */
.L_x_1402:
[----:B------:R-:W1:Y:S01]  /*f010*/  S2UR UR4, SR_CgaCtaId ;  /* 0x00000000000479c3 */ /* 0x000e620000008800 */
[----:B------:R-:W-:Y:S02]  /*f020*/  UMOV UR37, 0x400 ;  /* 0x0000040000257882 */ /* 0x000fe40000000000 */
[----:B-1----:R-:W-:-:S04]  /*f030*/  ULEA UR37, UR4, UR37, 0x18 ;  /* 0x0000002504257291 */ /* 0x002fc8000f8ec03f */
[----:B------:R-:W-:-:S04]  /*f040*/  UIADD3 UR4, UR37, 0x1c400, URZ ;  /* 0x0001c40025047890 */ /* 0x000fc8000fffe03f */
[----:B------:R-:W-:-:S06]  /*f050*/  ULOP3.LUT UP0, URZ, UR4, 0x3ff, URZ, 0xc0, !UPT ;  /* 0x000003ff043f7892 */ /* 0x000fcc000f80c03f */
[----:B------:R-:W-:-:S13]  /*f060*/  PLOP3.LUT P0, PT, PT, PT, UP0, 0x80, 0x0 ;  /* 0x000000000000781c */ /* 0x000fda0003f0f008 */
[----:B------:R-:W-:Y:S05]  /*f070*/  @!P0 BRA `(.L_x_1404) ;  /* 0x0000000000408947 */ /* 0x000fea0003800000 */
[----:B------:R-:W-:Y:S01]  /*f080*/  MOV R2, 0x0 ;  /* 0x0000000000027802 */ /* 0x000fe20000000f00 */
[----:B------:R-:W-:Y:S01]  /*f090*/  ULDC.64 UR6, c[0x4][0x90] ;  /* 0x0100240000067ab9 */ /* 0x000fe20000000a00 */
[----:B------:R-:W-:Y:S01]  /*f0a0*/  ULDC.64 UR8, c[0x4][0x98] ;  /* 0x0100260000087ab9 */ /* 0x000fe20000000a00 */
[----:B------:R-:W-:Y:S01]  /*f0b0*/  ULDC.64 UR4, c[0x4][0x8] ;  /* 0x0100020000047ab9 */ /* 0x000fe20000000a00 */
[----:B------:R-:W-:Y:S02]  /*f0c0*/  IMAD.U32 R4, RZ, RZ, UR6 ;  /* 0x00000006ff047e24 */ /* 0x000fe4000f8e00ff */
[----:B------:R-:W1:Y:S01]  /*f0d0*/  LDC.64 R2, c[0x4][R2] ;  /* 0x0100000002027b82 */ /* 0x000e620000000a00 */
        /* <DEDUP_REMOVED lines=9> */
[----:B-1----:R-:W-:Y:S05]  /*f170*/  CALL.ABS.NOINC R2 ;  /* 0x0000000002007343 */ /* 0x002fea0003c00000 */
.L_x_1404:
        /* <DEDUP_REMOVED lines=17> */
[----:B-1----:R-:W-:-:S07]  /*f290*/  IMAD.MOV.U32 R13, RZ, RZ, RZ ;  /* 0x000000ffff0d7224 */ /* 0x002fce00078e00ff */
[----:B------:R-:W-:-:S07]  /*f2a0*/  LEPC R20, `(.L_x_1406) ;  /* 0x000000001014794e */ /* 0x000fce0000000000 */
[----:B--2---:R-:W-:Y:S05]  /*f2b0*/  CALL.ABS.NOINC R2 ;  /* 0x0000000002007343 */ /* 0x004fea0003c00000 */
.L_x_1406:
        /* <DEDUP_REMOVED lines=16> */
.L_x_1405:
[----:B------:R-:W-:Y:S01]  /*f3c0*/  ULDC.64 UR4, c[0x0][0x9f8] ;  /* 0x00027e0000047ab9 */ /* 0x000fe20000000a00 */
[----:B------:R-:W-:Y:S01]  /*f3d0*/  IMAD.U32 R5, RZ, RZ, UR43 ;  /* 0x0000002bff057e24 */ /* 0x000fe2000f8e00ff */
[----:B------:R-:W-:Y:S01]  /*f3e0*/  ISETP.NE.U32.AND P0, PT, RZ, UR4, PT ;  /* 0x00000004ff007c0c */ /* 0x000fe2000bf05070 */
[----:B------:R-:W-:Y:S01]  /*f3f0*/  IMAD.U32 R6, RZ, RZ, UR43 ;  /* 0x0000002bff067e24 */ /* 0x000fe2000f8e00ff */
[----:B------:R-:W1:Y:S02]  /*f400*/  LDC R0, c[0x0][0x428] ;  /* 0x00010a00ff007b82 */ /* 0x000e640000000800 */
[----:B------:R-:W-:-:S13]  /*f410*/  ISETP.NE.AND.EX P0, PT, RZ, UR5, PT, P0 ;  /* 0x00000005ff007c0c */ /* 0x000fda000bf05300 */
[----:B------:R-:W2:Y:S02]  /*f420*/  @P0 LDC.64 R2, c[0x0][0x9f8] ;  /* 0x00027e00ff020b82 */ /* 0x000ea40000000a00 */
[----:B--2---:R-:W-:-:S05]  /*f430*/  @P0 IMAD.WIDE R2, R5, 0x4, R2 ;  /* 0x0000000405020825 */ /* 0x004fca00078e0202 */
[----:B------:R2:W3:Y:S01]  /*f440*/  @P0 LDG.E R6, desc[UR48][R2.64] ;  /* 0x0000003002060981 */ /* 0x0004e2000c1e1900 */
[----:B-1----:R-:W-:Y:S01]  /*f450*/  ISETP.NE.AND P0, PT, R0, 0x1, PT ;  /* 0x000000010000780c */ /* 0x002fe20003f05270 */
[----:B------:R-:W-:Y:S01]  /*f460*/  IMAD.U32 R0, RZ, RZ, UR42 ;  /* 0x0000002aff007e24 */ /* 0x000fe2000f8e00ff */
[----:B------:R-:W-:Y:S01]  /*f470*/  ISETP.NE.AND P1, PT, R19, RZ, PT ;  /* 0x000000ff1300720c */ /* 0x000fe20003f25270 */
[----:B------:R-:W-:Y:S01]  /*f480*/  UMOV UR40, URZ ;  /* 0x0000003f00287c82 */ /* 0x000fe20008000000 */
[----:B------:R-:W-:Y:S01]  /*f490*/  UMOV UR6, 0xffffffff ;  /* 0xffffffff00067882 */ /* 0x000fe20000000000 */
[----:B------:R-:W-:Y:S01]  /*f4a0*/  IMAD.U32 R10, RZ, RZ, UR39 ;  /* 0x00000027ff0a7e24 */ /* 0x000fe2000f8e00ff */
[----:B--2---:R-:W1:Y:S03]  /*f4b0*/  LDC.64 R2, c[0x0][0x3f8] ;  /* 0x0000fe00ff027b82 */ /* 0x004e660000000a00 */
[----:B------:R-:W-:-:S06]  /*f4c0*/  VIADD R10, R10, 0xffffffff ;  /* 0xffffffff0a0a7836 */ /* 0x000fcc0000000000 */
[----:B------:R-:W-:Y:S01]  /*f4d0*/  VOTEU.ALL UP1, P1 ;  /* 0x00000000003f7886 */ /* 0x000fe20000820000 */
[----:B------:R-:W2:Y:S04]  /*f4e0*/  @P0 LDC R4, c[0x0][0x42c] ;  /* 0x00010b00ff040b82 */ /* 0x000ea80000000800 */
[----:B------:R-:W-:-:S04]  /*f4f0*/  @!UP1 UIADD3 UR4, UP0, UR46, 0x270, URZ ;  /* 0x000002702e049890 */ /* 0x000fc8000ff1e03f */
[----:B------:R-:W-:Y:S01]  /*f500*/  @!UP1 UIADD3.X UR5, URZ, UR47, URZ, UP0, !UPT ;  /* 0x0000002f3f059290 */ /* 0x000fe200087fe43f */
[----:B------:R-:W4:Y:S08]  /*f510*/  @P0 LDC R5, c[0x0][0x430] ;  /* 0x00010c00ff050b82 */ /* 0x000f300000000800 */
[----:B------:R1:W-:Y:S01]  /*f520*/  @!UP1 UTMAPF.L2.4D [UR40], [UR4] ;  /* 0x00000028040095b8 */ /* 0x0003e20008018000 */
[----:B--2---:R-:W-:-:S05]  /*f530*/  @P0 IMAD.HI.U32 R4, R4, UR42, RZ ;  /* 0x0000002a04040c27 */ /* 0x004fca000f8e00ff */
[----:B----4-:R-:W-:Y:S02]  /*f540*/  @P0 SHF.R.U32.HI R0, RZ, R5, R4 ;  /* 0x00000005ff000219 */ /* 0x010fe40000011604 */
[----:B-1----:R-:W-:-:S04]  /*f550*/  ISETP.NE.U32.AND P0, PT, R2, RZ, PT ;  /* 0x000000ff0200720c */ /* 0x002fc80003f05070 */
[----:B------:R-:W-:-:S04]  /*f560*/  ISETP.NE.AND.EX P0, PT, R3, RZ, PT, P0 ;  /* 0x000000ff0300720c */ /* 0x000fc80003f05300 */
[----:B---3--:R-:W-:Y:S01]  /*f570*/  SEL R4, R6, RZ, !P0 ;  /* 0x000000ff06047207 */ /* 0x008fe20004000000 */
[----:B------:R-:W-:Y:S08]  /*f580*/  BRA.DIV UR6, `(.L_x_1407) ;  /* 0x0000002206e87947 */ /* 0x000ff0000b800000 */
.L_x_1458:
[----:B------:R-:W-:Y:S01]  /*f590*/  UMOV UR4, 0xffffffff ;  /* 0xffffffff00047882 */ /* 0x000fe20000000000 */
[----:B------:R-:W-:Y:S02]  /*f5a0*/  SHF.R.S32.HI R7, RZ, 0x1f, R6 ;  /* 0x0000001fff077819 */ /* 0x000fe40000011406 */
[----:B------:R-:W-:Y:S05]  /*f5b0*/  BRA.DIV UR4, `(.L_x_1408) ;  /* 0x0000002604087947 */ /* 0x000fea000b800000 */
[----:B------:R-:W-:-:S13]  /*f5c0*/  ELECT P6, URZ, PT ;  /* 0x00000000003f782f */ /* 0x000fda00038c0000 */
.L_x_1461:
[----:B------:R-:W-:Y:S05]  /*f5d0*/  @!P6 BRA `(.L_x_1409) ;  /* 0x0000000000c4e947 */ /* 0x000fea0003800000 */
[----:B------:R-:W-:Y:S01]  /*f5e0*/  IMAD.MOV.U32 R4, RZ, RZ, R6 ;  /* 0x000000ffff047224 */ /* 0x000fe200078e0006 */
[----:B------:R-:W-:Y:S06]  /*f5f0*/  @!P0 BRA `(.L_x_1410) ;  /* 0x0000000000488947 */ /* 0x000fec0003800000 */
        /* <DEDUP_REMOVED lines=14> */
[----:B------:R-:W-:-:S05]  /*f6e0*/  LEA.HI.X R9, R4, R3, R5, 0x2, P2 ;  /* 0x0000000304097211 */ /* 0x000fca00010f1405 */
[----:B------:R1:W5:Y:S01]  /*f6f0*/  LDG.E R4, desc[UR48][R8.64] ;  /* 0x0000003008047981 */ /* 0x000362000c1e1900 */
[----:B------:R-:W-:-:S04]  /*f700*/  IMAD.MOV R5, RZ, RZ, -R12 ;  /* 0x000000ffff057224 */ /* 0x000fc800078e0a0c */
[----:B------:R-:W-:-:S07]  /*f710*/  IMAD R10, R11, R5, R10 ;  /* 0x000000050b0a7224 */ /* 0x000fce00078e020a */
.L_x_1410:
[----:B------:R-:W2:Y:S01]  /*f720*/  S2R R5, SR_TID.X ;  /* 0x0000000000057919 */ /* 0x000ea20000002100 */
[----:B-1----:R-:W-:Y:S02]  /*f730*/  LEA R8, R16, UR37, 0x3 ;  /* 0x0000002510087c11 */ /* 0x002fe4000f8e18ff */
[----:B--2---:R-:W-:Y:S02]  /*f740*/  LOP3.LUT R9, R5, 0x7f, RZ, 0xc0, !PT ;  /* 0x0000007f05097812 */ /* 0x004fe400078ec0ff */
[----:B------:R-:W-:Y:S02]  /*f750*/  SHF.L.U32 R5, R17, 0x1f, RZ ;  /* 0x0000001f11057819 */ /* 0x000fe400000006ff */
[----:B------:R-:W-:Y:S02]  /*f760*/  ISETP.NE.AND P3, PT, R9, RZ, PT ;  /* 0x000000ff0900720c */ /* 0x000fe40003f65270 */
[----:B------:R-:W1:Y:S02]  /*f770*/  SYNCS.PHASECHK.TRANS64.TRYWAIT P2, [R8+URZ+0x22840], R5 ;  /* 0x02284005080075a7 */ /* 0x000e64000804017f */
[----:B-1----:R-:W-:Y:S09]  /*f780*/  @!P2 BRA `(.L_x_1411) ;  /* 0x0000002000b4a947 */ /* 0x002ff20003800000 */
.L_x_1462:
[----:B------:R-:W-:Y:S05]  /*f790*/  @P3 BRA `(.L_x_1412) ;  /* 0x0000000000143947 */ /* 0x000fea0003800000 */
[----:B------:R-:W-:Y:S01]  /*f7a0*/  ISETP.NE.AND P2, PT, R19, RZ, PT ;  /* 0x000000ff1300720c */ /* 0x000fe20003f45270 */
[----:B-1----:R-:W-:-:S04]  /*f7b0*/  IMAD.MOV.U32 R5, RZ, RZ, 0x3000 ;  /* 0x00003000ff057424 */ /* 0x002fc800078e00ff */
[----:B------:R2:W-:Y:S08]  /*f7c0*/  SYNCS.ARRIVE.TRANS64 RZ, [R8+URZ+0x22830], R5 ;  /* 0x0228300508ff79a7 */ /* 0x0005f0000800003f */
[----:B------:R-:W-:Y:S05]  /*f7d0*/  @!P2 BRA `(.L_x_1412) ;  /* 0x000000000004a947 */ /* 0x000fea0003800000 */
[----:B------:R-:W-:Y:S01]  /*f7e0*/  BPT.TRAP 0x1 ;  /* 0x000000040000795c */ /* 0x000fe20000300000 */
.L_x_1412:
        /* <DEDUP_REMOVED lines=8> */
[----:B-----5:R-:W-:Y:S01]  /*f870*/  R2UR UR13, R4 ;  /* 0x00000000040d72ca */ /* 0x020fe200000e0000 */
[----:B------:R-:W-:-:S04]  /*f880*/  UMOV UR10, URZ ;  /* 0x0000003f000a7c82 */ /* 0x000fc80008000000 */
[----:B------:R-:W-:Y:S02]  /*f890*/  UIMAD UR8, UR8, 0x3000, UR37 ;  /* 0x00003000080878a4 */ /* 0x000fe4000f8e0225 */
[----:B------:R-:W-:Y:S02]  /*f8a0*/  UIADD3 UR9, UR9, 0x22830, URZ ;  /* 0x0002283009097890 */ /* 0x000fe4000fffe03f */
[----:B------:R-:W-:Y:S02]  /*f8b0*/  UIMAD UR11, UR11, 0x60, URZ ;  /* 0x000000600b0b78a4 */ /* 0x000fe4000f8e023f */
[----:B------:R-:W-:-:S09]  /*f8c0*/  UIADD3 UR8, UR8, 0x1c400, URZ ;  /* 0x0001c40008087890 */ /* 0x000fd2000fffe03f */
[----:B------:R3:W-:Y:S02]  /*f8d0*/  UTMALDG.4D [UR8], [UR4], desc[UR6] ;  /* 0x00000608040075b4 */ /* 0x0007e40008019000 */
[----:B---3--:R-:W-:Y:S01]  /*f8e0*/  NOP ;  /* 0x0000000000007918 */ /* 0x008fe20000000000 */
.L_x_1409:
[----:B------:R-:W-:Y:S05]  /*f8f0*/  WARPSYNC.ALL ;  /* 0x0000000000007948 */ /* 0x000fea0003800000 */
[----:B------:R-:W-:Y:S01]  /*f900*/  BAR.SYNC.DEFER_BLOCKING 0x8, 0x120 ;  /* 0x0204800000007b1d */ /* 0x000fe20000010000 */
[----:B------:R-:W-:Y:S01]  /*f910*/  ELECT P2, URZ, PT ;  /* 0x00000000003f782f */ /* 0x000fe20003840000 */
[----:B------:R-:W-:Y:S02]  /*f920*/  UIADD3 UR45, UR45, 0x1, URZ ;  /* 0x000000012d2d7890 */ /* 0x000fe4000fffe03f */
[----:B------:R-:W-:Y:S02]  /*f930*/  UIADD3 UR6, UP0, UR46, 0x270, URZ ;  /* 0x000002702e067890 */ /* 0x000fe4000ff1e03f */
[----:B------:R-:W-:-:S02]  /*f940*/  ULEA.HI UR4, UR45, UR45, URZ, 0x1 ;  /* 0x0000002d2d047291 */ /* 0x000fc4000f8f083f */
[----:B------:R-:W-:Y:S02]  /*f950*/  UIADD3 UR8, UR37, 0x18400, URZ ;  /* 0x0001840025087890 */ /* 0x000fe4000fffe03f */
[----:B------:R-:W-:Y:S02]  /*f960*/  ULOP3.LUT UR4, UR4, 0xfffffffe, URZ, 0xc0, !UPT ;  /* 0xfffffffe04047892 */ /* 0x000fe4000f8ec03f */
[----:B------:R-:W-:Y:S02]  /*f970*/  UIADD3 UR9, UR37, 0x22800, URZ ;  /* 0x0002280025097890 */ /* 0x000fe4000fffe03f */
[----:B-12---:R-:W-:Y:S01]  /*f980*/  @P2 IMAD.MOV.U32 R5, RZ, RZ, 0x4000 ;  /* 0x00004000ff052424 */ /* 0x006fe200078e00ff */
[----:B------:R-:W-:Y:S02]  /*f990*/  UIADD3 UR4, UR45, -UR4, URZ ;  /* 0x800000042d047290 */ /* 0x000fe4000fffe03f */
[----:B------:R-:W-:Y:S01]  /*f9a0*/  UIADD3.X UR7, URZ, UR47, URZ, UP0, !UPT ;  /* 0x0000002f3f077290 */ /* 0x000fe200087fe43f */
[----:B------:R-:W-:Y:S01]  /*f9b0*/  UMOV UR11, UR41 ;  /* 0x00000029000b7c82 */ /* 0x000fe20008000000 */
[----:B------:R-:W-:Y:S01]  /*f9c0*/  UMOV UR12, UR42 ;  /* 0x0000002a000c7c82 */ /* 0x000fe20008000000 */
[----:B------:R-:W-:Y:S01]  /*f9d0*/  UMOV UR13, UR43 ;  /* 0x0000002b000d7c82 */ /* 0x000fe20008000000 */
[----:B------:R-:W-:Y:S01]  /*f9e0*/  UMOV UR5, 0x12f00000 ;  /* 0x12f0000000057882 */ /* 0x000fe20000000000 */
[----:B------:R-:W-:Y:S01]  /*f9f0*/  UMOV UR10, URZ ;  /* 0x0000003f000a7c82 */ /* 0x000fe20008000000 */
[----:B------:R1:W-:Y:S02]  /*fa00*/  @P2 SYNCS.ARRIVE.TRANS64 RZ, [UR37+0x22800], R5 ;  /* 0x02280005ffff29a7 */ /* 0x0003e40008000025 */
[----:B-1----:R-:W-:Y:S01]  /*fa10*/  IMAD.U32 R5, RZ, RZ, UR4 ;  /* 0x00000004ff057e24 */ /* 0x002fe2000f8e00ff */
[----:B------:R-:W-:-:S02]  /*fa20*/  UMOV UR4, 0x0 ;  /* 0x0000000000047882 */ /* 0x000fc40000000000 */
[----:B------:R1:W-:Y:S02]  /*fa30*/  UTMALDG.4D [UR8], [UR6], desc[UR4] ;  /* 0x00000408060075b4 */ /* 0x0003e40008019000 */
[----:B------:R-:W-:-:S04]  /*fa40*/  SHF.L.U32 R5, R5, 0x1f, RZ ;  /* 0x0000001f05057819 */ /* 0x000fc800000006ff */
[----:B------:R-:W2:Y:S02]  /*fa50*/  SYNCS.PHASECHK.TRANS64.TRYWAIT P2, [UR37+0x22820], R5 ;  /* 0x02282005ff0075a7 */ /* 0x000ea40008040165 */
[----:B-12---:R-:W-:Y:S05]  /*fa60*/  @!P2 BRA `(.L_x_1413) ;  /* 0x000000200010a947 */ /* 0x006fea0003800000 */
.L_x_1463:
[----:B------:R-:W-:Y:S01]  /*fa70*/  ULDC.64 UR4, c[0x0][0x408] ;  /* 0x0001020000047ab9 */ /* 0x000fe20000000a00 */
[----:B------:R-:W-:Y:S04]  /*fa80*/  BSSY B0, `(.L_x_1414) ;  /* 0x000002e000007945 */ /* 0x000fe80003800000 */
[----:B------:R-:W-:Y:S05]  /*fa90*/  @!P6 BRA `(.L_x_1415) ;  /* 0x0000000000b0e947 */ /* 0x000fea0003800000 */
[----:B-1----:R-:W1:Y:S01]  /*faa0*/  S2R R8, SR_TID.X ;  /* 0x0000000000087919 */ /* 0x002e620000002100 */
[----:B------:R-:W-:Y:S02]  /*fab0*/  SHF.L.U32 R5, R17, 0x1f, RZ ;  /* 0x0000001f11057819 */ /* 0x000fe400000006ff */
[----:B-1----:R-:W-:Y:S02]  /*fac0*/  LOP3.LUT R9, R8, 0x7f, RZ, 0xc0, !PT ;  /* 0x0000007f08097812 */ /* 0x002fe400078ec0ff */
[----:B------:R-:W-:Y:S02]  /*fad0*/  LEA R8, R16, UR37, 0x3 ;  /* 0x0000002510087c11 */ /* 0x000fe4000f8e18ff */
[----:B------:R-:W-:Y:S02]  /*fae0*/  ISETP.NE.AND P3, PT, R9, RZ, PT ;  /* 0x000000ff0900720c */ /* 0x000fe40003f65270 */
[----:B------:R-:W1:Y:S02]  /*faf0*/  SYNCS.PHASECHK.TRANS64.TRYWAIT P2, [R8+URZ+0x22860], R5 ;  /* 0x02286005080075a7 */ /* 0x000e64000804017f */
[----:B-1----:R-:W-:Y:S09]  /*fb00*/  @!P2 BRA `(.L_x_1416) ;  /* 0x000000200000a947 */ /* 0x002ff20003800000 */
.L_x_1464:
[----:B------:R-:W-:Y:S05]  /*fb10*/  @P3 BRA `(.L_x_1417) ;  /* 0x0000000000143947 */ /* 0x000fea0003800000 */
[----:B------:R-:W-:Y:S01]  /*fb20*/  ISETP.NE.AND P2, PT, R19, RZ, PT ;  /* 0x000000ff1300720c */ /* 0x000fe20003f45270 */
[----:B-1----:R-:W-:-:S04]  /*fb30*/  IMAD.MOV.U32 R5, RZ, RZ, 0xc000 ;  /* 0x0000c000ff057424 */ /* 0x002fc800078e00ff */
[----:B------:R2:W-:Y:S08]  /*fb40*/  SYNCS.ARRIVE.TRANS64 RZ, [R8+URZ+0x22850], R5 ;  /* 0x0228500508ff79a7 */ /* 0x0005f0000800003f */
[----:B------:R-:W-:Y:S05]  /*fb50*/  @!P2 BRA `(.L_x_1417) ;  /* 0x000000000004a947 */ /* 0x000fea0003800000 */
[----:B------:R-:W-:Y:S01]  /*fb60*/  BPT.TRAP 0x1 ;  /* 0x000000040000795c */ /* 0x000fe20000300000 */
.L_x_1417:
        /* <DEDUP_REMOVED lines=10> */
[----:B------:R-:W-:-:S03]  /*fc10*/  UMOV UR18, 0x40 ;  /* 0x0000004000127882 */ /* 0x000fc60000000000 */
[----:B------:R-:W-:Y:S02]  /*fc20*/  UIMAD UR16, UR16, 0xc000, UR37 ;  /* 0x0000c000101078a4 */ /* 0x000fe4000f8e0225 */
[----:B------:R-:W-:Y:S02]  /*fc30*/  UIMAD UR11, UR11, 0x60, URZ ;  /* 0x000000600b0b78a4 */ /* 0x000fe4000f8e023f */
[----:B------:R-:W-:Y:S02]  /*fc40*/  UIADD3 UR9, UR9, 0x22850, URZ ;  /* 0x0002285009097890 */ /* 0x000fe4000fffe03f */
[----:B------:R-:W-:Y:S02]  /*fc50*/  UIADD3 UR8, UR16, 0x400, URZ ;  /* 0x0000040010087890 */ /* 0x000fe4000fffe03f */
[----:B------:R-:W-:Y:S02]  /*fc60*/  UIADD3 UR17, UR16, 0x3400, URZ ;  /* 0x0000340010117890 */ /* 0x000fe4000fffe03f */
[----:B------:R-:W-:-:S02]  /*fc70*/  UIADD3 UR19, UR16, 0x6400, URZ ;  /* 0x0000640010137890 */ /* 0x000fc4000fffe03f */
[----:B------:R-:W-:-:S03]  /*fc80*/  UIADD3 UR20, UR16, 0x9400, URZ ;  /* 0x0000940010147890 */ /* 0x000fc6000fffe03f */
[----:B------:R3:W-:Y:S01]  /*fc90*/  UTMALDG.4D [UR8], [UR6], desc[UR14] ;  /* 0x00000e08060075b4 */ /* 0x0007e20008019000 */
[----:B------:R-:W-:Y:S01]  /*fca0*/  UMOV UR16, 0x80 ;  /* 0x0000008000107882 */ /* 0x000fe20000000000 */
[----:B---3--:R-:W-:Y:S01]  /*fcb0*/  UMOV UR8, UR17 ;  /* 0x0000001100087c82 */ /* 0x008fe20008000000 */
[----:B------:R-:W-:Y:S02]  /*fcc0*/  UMOV UR10, UR18 ;  /* 0x00000012000a7c82 */ /* 0x000fe40008000000 */
[----:B------:R3:W-:Y:S02]  /*fcd0*/  UTMALDG.4D [UR8], [UR6], desc[UR14] ;  /* 0x00000e08060075b4 */ /* 0x0007e40008019000 */
[----:B---3--:R-:W-:Y:S01]  /*fce0*/  UMOV UR8, UR19 ;  /* 0x0000001300087c82 */ /* 0x008fe20008000000 */
[----:B------:R-:W-:Y:S01]  /*fcf0*/  UMOV UR10, UR16 ;  /* 0x00000010000a7c82 */ /* 0x000fe20008000000 */
[----:B------:R-:W-:Y:S01]  /*fd00*/  UMOV UR16, 0xc0 ;  /* 0x000000c000107882 */ /* 0x000fe20000000000 */
[----:B------:R3:W-:Y:S02]  /*fd10*/  UTMALDG.4D [UR8], [UR6], desc[UR14] ;  /* 0x00000e08060075b4 */ /* 0x0007e40008019000 */
[----:B---3--:R-:W-:Y:S01]  /*fd20*/  UMOV UR8, UR20 ;  /* 0x0000001400087c82 */ /* 0x008fe20008000000 */
[----:B------:R-:W-:-:S02]  /*fd30*/  UMOV UR10, UR16 ;  /* 0x00000010000a7c82 */ /* 0x000fc40008000000 */
[----:B------:R3:W-:Y:S02]  /*fd40*/  UTMALDG.4D [UR8], [UR6], desc[UR14] ;  /* 0x00000e08060075b4 */ /* 0x0007e40008019000 */
[----:B---3--:R-:W-:Y:S01]  /*fd50*/  NOP ;  /* 0x0000000000007918 */ /* 0x008fe20000000000 */
.L_x_1415:
[----:B------:R-:W-:Y:S05]  /*fd60*/  BSYNC B0 ;  /* 0x0000000000007941 */ /* 0x000fea0003800000 */
.L_x_1414:
[----:B------:R-:W-:-:S04]  /*fd70*/  UIADD3 UR6, UR39, -0x2, URZ ;  /* 0xfffffffe27067890 */ /* 0x000fc8000fffe03f */
[----:B------:R-:W-:-:S06]  /*fd80*/  UISETP.GE.AND UP0, UPT, UR6, UR38, UPT ;  /* 0x000000260600728c */ /* 0x000fcc000bf06270 */
[----:B------:R-:W-:-:S13]  /*fd90*/  PLOP3.LUT P2, PT, PT, PT, UP0, 0x80, 0x0 ;  /* 0x000000000000781c */ /* 0x000fda0003f4f008 */
[----:B------:R-:W-:Y:S05]  /*fda0*/  @!P2 BRA `(.L_x_1418) ;  /* 0x0000001000b4a947 */ /* 0x000fea0003800000 */
[----:B-12---:R-:W-:Y:S01]  /*fdb0*/  IMAD R8, RZ, RZ, -UR39 ;  /* 0x80000027ff087e24 */ /* 0x006fe2000f8e02ff */
[----:B------:R-:W-:-:S04]  /*fdc0*/  LOP3.LUT R9, RZ, UR38, RZ, 0x33, !PT ;  /* 0x00000026ff097c12 */ /* 0x000fc8000f8e33ff */
[----:B------:R-:W-:Y:S01]  /*fdd0*/  VIADDMNMX R9, R8, 0x1, R9, !PT ;  /* 0x0000000108097846 */ /* 0x000fe20007800109 */
[----:B------:R-:W-:-:S04]  /*fde0*/  IMAD.U32 R8, RZ, RZ, UR6 ;  /* 0x00000006ff087e24 */ /* 0x000fc8000f8e00ff */
[----:B------:R-:W-:-:S05]  /*fdf0*/  VIADD R5, R9, UR39 ;  /* 0x0000002709057c36 */ /* 0x000fca0008000000 */
[----:B------:R-:W-:-:S04]  /*fe00*/  LOP3.LUT R5, R5, 0x1, RZ, 0xc0, !PT ;  /* 0x0000000105057812 */ /* 0x000fc800078ec0ff */
[----:B------:R-:W-:-:S13]  /*fe10*/  ISETP.NE.U32.AND P2, PT, R5, 0x1, PT ;  /* 0x000000010500780c */ /* 0x000fda0003f45070 */
[----:B------:R-:W-:Y:S05]  /*fe20*/  @P2 BRA `(.L_x_1419) ;  /* 0x00000004007c2947 */ /* 0x000fea0003800000 */
[----:B------:R-:W-:Y:S01]  /*fe30*/  VIADD R16, R16, 0x1 ;  /* 0x0000000110107836 */ /* 0x000fe20000000000 */
[----:B------:R-:W-:Y:S04]  /*fe40*/  BSSY B0, `(.L_x_1420) ;  /* 0x000005b000007945 */ /* 0x000fe80003800000 */
[----:B------:R-:W-:-:S04]  /*fe50*/  ISETP.NE.AND P2, PT, R16, 0x2, PT ;  /* 0x000000021000780c */ /* 0x000fc80003f45270 */
[----:B------:R-:W-:Y:S02]  /*fe60*/  SEL R10, RZ, 0x1, P2 ;  /* 0x00000001ff0a7807 */ /* 0x000fe40001000000 */
[----:B------:R-:W-:Y:S02]  /*fe70*/  SEL R16, R16, RZ, P2 ;  /* 0x000000ff10107207 */ /* 0x000fe40001000000 */
[----:B------:R-:W-:Y:S01]  /*fe80*/  LOP3.LUT R17, R17, R10, RZ, 0x3c, !PT ;  /* 0x0000000a11117212 */ /* 0x000fe200078e3cff */
[----:B------:R-:W-:Y:S06]  /*fe90*/  @!P6 BRA `(.L_x_1421) ;  /* 0x000000040054e947 */ /* 0x000fec0003800000 */
        /* <DEDUP_REMOVED lines=19> */
.L_x_1422:
[----:B-1----:R-:W1:Y:S01]  /*ffd0*/  S2R R2, SR_TID.X ;  /* 0x0000000000027919 */ /* 0x002e620000002100 */
[----:B------:R-:W-:Y:S02]  /*ffe0*/  SHF.L.U32 R3, R17, 0x1f, RZ ;  /* 0x0000001f11037819 */ /* 0x000fe400000006ff */
[----:B-1----:R-:W-:Y:S02]  /*fff0*/  LOP3.LUT R5, R2, 0x7f, RZ, 0xc0, !PT ;  /* 0x0000007f02057812 */ /* 0x002fe400078ec0ff */
[----:B------:R-:W-:Y:S02]  /*10000*/  LEA R2, R16, UR37, 0x3 ;  /* 0x0000002510027c11 */ /* 0x000fe4000f8e18ff */
[----:B------:R-:W-:Y:S02]  /*10010*/  ISETP.NE.AND P2, PT, R5, RZ, PT ;  /* 0x000000ff0500720c */ /* 0x000fe40003f45270 */
[----:B------:R-:W1:Y:S02]  /*10020*/  SYNCS.PHASECHK.TRANS64.TRYWAIT P3, [R2+URZ+0x22840], R3 ;  /* 0x02284003020075a7 */ /* 0x000e64000806017f */
[----:B-1----:R-:W-:Y:S09]  /*10030*/  @!P3 BRA `(.L_x_1423) ;  /* 0x0000001800c8b947 */ /* 0x002ff20003800000 */
.L_x_1465:
[----:B------:R-:W-:Y:S05]  /*10040*/  @P2 BRA `(.L_x_1424) ;  /* 0x0000000000142947 */ /* 0x000fea0003800000 */
[----:B------:R-:W-:Y:S01]  /*10050*/  ISETP.NE.AND P3, PT, R19, RZ, PT ;  /* 0x000000ff1300720c */ /* 0x000fe20003f65270 */
[----:B------:R-:W-:-:S04]  /*10060*/  IMAD.MOV.U32 R5, RZ, RZ, 0x3000 ;  /* 0x00003000ff057424 */ /* 0x000fc800078e00ff */
[----:B------:R2:W-:Y:S08]  /*10070*/  SYNCS.ARRIVE.TRANS64 RZ, [R2+URZ+0x22830], R5 ;  /* 0x0228300502ff79a7 */ /* 0x0005f0000800003f */
[----:B------:R-:W-:Y:S05]  /*10080*/  @!P3 BRA `(.L_x_1424) ;  /* 0x000000000004b947 */ /* 0x000fea0003800000 */
[----:B------:R-:W-:Y:S01]  /*10090*/  BPT.TRAP 0x1 ;  /* 0x000000040000795c */ /* 0x000fe20000300000 */
.L_x_1424:
[----:B------:R-:W-:Y:S01]  /*100a0*/  R2UR UR8, R16 ;  /* 0x00000000100872ca */ /* 0x000fe200000e0000 */
        /* <DEDUP_REMOVED lines=9> */
[----:B------:R-:W-:-:S03]  /*10140*/  UMOV UR10, URZ ;  /* 0x0000003f000a7c82 */ /* 0x000fc60008000000 */
[----:B------:R-:W-:Y:S02]  /*10150*/  UIMAD UR8, UR8, 0x3000, UR37 ;  /* 0x00003000080878a4 */ /* 0x000fe4000f8e0225 */
[----:B------:R-:W-:Y:S02]  /*10160*/  UIADD3 UR9, UR9, 0x22830, URZ ;  /* 0x0002283009097890 */ /* 0x000fe4000fffe03f */
[----:B------:R-:W-:-:S09]  /*10170*/  UIADD3 UR8, UR8, 0x1c400, URZ ;  /* 0x0001c40008087890 */ /* 0x000fd2000fffe03f */
[----:B------:R3:W-:Y:S01]  /*10180*/  UTMALDG.4D [UR8], [UR6], desc[UR14] ;  /* 0x00000e08060075b4 */ /* 0x0007e20008019000 */
[----:B------:R-:W4:Y:S02]  /*10190*/  SYNCS.PHASECHK.TRANS64.TRYWAIT P3, [R2+URZ+0x22860], R3 ;  /* 0x02286003020075a7 */ /* 0x000f24000806017f */
[----:B---34-:R-:W-:Y:S05]  /*101a0*/  @!P3 BRA `(.L_x_1425) ;  /* 0x000000180080b947 */ /* 0x018fea0003800000 */
.L_x_1466:
[----:B------:R-:W-:Y:S05]  /*101b0*/  @P2 BRA `(.L_x_1426) ;  /* 0x0000000000142947 */ /* 0x000fea0003800000 */
[----:B------:R-:W-:Y:S01]  /*101c0*/  ISETP.NE.AND P2, PT, R19, RZ, PT ;  /* 0x000000ff1300720c */ /* 0x000fe20003f45270 */
[----:B-1-3--:R-:W-:-:S04]  /*101d0*/  IMAD.MOV.U32 R3, RZ, RZ, 0xc000 ;  /* 0x0000c000ff037424 */ /* 0x00afc800078e00ff */
[----:B------:R4:W-:Y:S08]  /*101e0*/  SYNCS.ARRIVE.TRANS64 RZ, [R2+URZ+0x22850], R3 ;  /* 0x0228500302ff79a7 */ /* 0x0009f0000800003f */
[----:B------:R-:W-:Y:S05]  /*101f0*/  @!P2 BRA `(.L_x_1426) ;  /* 0x000000000004a947 */ /* 0x000fea0003800000 */
[----:B------:R-:W-:Y:S01]  /*10200*/  BPT.TRAP 0x1 ;  /* 0x000000040000795c */ /* 0x000fe20000300000 */
.L_x_1426:
        /* <DEDUP_REMOVED lines=12> */
[----:B------:R-:W-:Y:S02]  /*102d0*/  UIADD3 UR9, UR9, 0x22850, URZ ;  /* 0x0002285009097890 */ /* 0x000fe4000fffe03f */
[----:B------:R-:W-:Y:S02]  /*102e0*/  UIADD3 UR8, UR16, 0x400, URZ ;  /* 0x0000040010087890 */ /* 0x000fe4000fffe03f */
[----:B------:R-:W-:Y:S02]  /*102f0*/  UIADD3 UR17, UR16, 0x3400, URZ ;  /* 0x0000340010117890 */ /* 0x000fe4000fffe03f */
[----:B------:R-:W-:Y:S02]  /*10300*/  UIADD3 UR19, UR16, 0x6400, URZ ;  /* 0x0000640010137890 */ /* 0x000fe4000fffe03f */
[----:B------:R-:W-:-:S03]  /*10310*/  UIADD3 UR20, UR16, 0x9400, URZ ;  /* 0x0000940010147890 */ /* 0x000fc6000fffe03f */
[----:B------:R5:W-:Y:S01]  /*10320*/  UTMALDG.4D [UR8], [UR6], desc[UR14] ;  /* 0x00000e08060075b4 */ /* 0x000be20008019000 */
[----:B------:R-:W-:Y:S01]  /*10330*/  UMOV UR16, 0x80 ;  /* 0x0000008000107882 */ /* 0x000fe20000000000 */
[----:B-----5:R-:W-:Y:S01]  /*10340*/  UMOV UR8, UR17 ;  /* 0x0000001100087c82 */ /* 0x020fe20008000000 */
[----:B------:R-:W-:Y:S02]  /*10350*/  UMOV UR10, UR18 ;  /* 0x00000012000a7c82 */ /* 0x000fe40008000000 */
[----:B------:R5:W-:Y:S02]  /*10360*/  UTMALDG.4D [UR8], [UR6], desc[UR14] ;  /* 0x00000e08060075b4 */ /* 0x000be40008019000 */
[----:B-----5:R-:W-:Y:S01]  /*10370*/  UMOV UR8, UR19 ;  /* 0x0000001300087c82 */ /* 0x020fe20008000000 */
[----:B------:R-:W-:Y:S01]  /*10380*/  UMOV UR10, UR16 ;  /* 0x00000010000a7c82 */ /* 0x000fe20008000000 */
[----:B------:R-:W-:Y:S01]  /*10390*/  UMOV UR16, 0xc0 ;  /* 0x000000c000107882 */ /* 0x000fe20000000000 */
[----:B------:R5:W-:Y:S02]  /*103a0*/  UTMALDG.4D [UR8], [UR6], desc[UR14] ;  /* 0x00000e08060075b4 */ /* 0x000be40008019000 */
[----:B-----5:R-:W-:Y:S01]  /*103b0*/  UMOV UR8, UR20 ;  /* 0x0000001400087c82 */ /* 0x020fe20008000000 */
[----:B------:R-:W-:-:S02]  /*103c0*/  UMOV UR10, UR16 ;  /* 0x00000010000a7c82 */ /* 0x000fc40008000000 */
[----:B------:R1:W-:Y:S02]  /*103d0*/  UTMALDG.4D [UR8], [UR6], desc[UR14] ;  /* 0x00000e08060075b4 */ /* 0x0003e40008019000 */
[----:B-1----:R-:W-:Y:S01]  /*103e0*/  NOP ;  /* 0x0000000000007918 */ /* 0x002fe20000000000 */
.L_x_1421:
[----:B------:R-:W-:Y:S05]  /*103f0*/  BSYNC B0 ;  /* 0x0000000000007941 */ /* 0x000fea0003800000 */
.L_x_1420:
[----:B------:R-:W-:-:S06]  /*10400*/  UIADD3 UR6, UR39, -0x3, URZ ;  /* 0xfffffffd27067890 */ /* 0x000fcc000fffe03f */
[----:B------:R-:W-:-:S07]  /*10410*/  IMAD.U32 R8, RZ, RZ, UR6 ;  /* 0x00000006ff087e24 */ /* 0x000fce000f8e00ff */
.L_x_1419:
[----:B------:R-:W-:Y:S01]  /*10420*/  ULOP3.LUT UR6, URZ, UR39, URZ, 0x33, !UPT ;  /* 0x000000273f067292 */ /* 0x000fe2000f8e333f */
[----:B------:R-:W-:Y:S01]  /*10430*/  VIADD R9, R9, 0xfffffffe ;  /* 0xfffffffe09097836 */ /* 0x000fe20000000000 */
[----:B------:R-:W-:Y:S04]  /*10440*/  BSSY B0, `(.L_x_1418) ;  /* 0x00000c3000007945 */ /* 0x000fe80003800000 */
[----:B------:R-:W-:-:S13]  /*10450*/  ISETP.NE.AND P2, PT, R9, UR6, PT ;  /* 0x0000000609007c0c */ /* 0x000fda000bf45270 */
[----:B------:R-:W-:Y:S05]  /*10460*/  @!P2 BRA `(.L_x_1427) ;  /* 0x0000000c0000a947 */ /* 0x000fea0003800000 */
.L_x_1442:
[----:B------:R-:W-:Y:S01]  /*10470*/  VIADD R9, R16, 0x1 ;  /* 0x0000000110097836 */ /* 0x000fe20000000000 */
[----:B------:R-:W-:Y:S05]  /*10480*/  YIELD ;  /* 0x0000000000007946 */ /* 0x000fea0003800000 */
[----:B------:R-:W-:Y:S01]  /*10490*/  ISETP.NE.AND P2, PT, R9, 0x2, PT ;  /* 0x000000020900780c */ /* 0x000fe20003f45270 */
[----:B------:R-:W-:Y:S03]  /*104a0*/  BSSY B1, `(.L_x_1428) ;  /* 0x000005b000017945 */ /* 0x000fe60003800000 */
[----:B-1234-:R-:W-:-:S02]  /*104b0*/  SEL R2, RZ, 0x1, P2 ;  /* 0x00000001ff027807 */ /* 0x01efc40001000000 */
[----:B------:R-:W-:Y:S02]  /*104c0*/  SEL R9, R9, RZ, P2 ;  /* 0x000000ff09097207 */ /* 0x000fe40001000000 */
[----:B------:R-:W-:Y:S01]  /*104d0*/  LOP3.LUT R17, R17, R2, RZ, 0x3c, !PT ;  /* 0x0000000211117212 */ /* 0x000fe200078e3cff */
[----:B------:R-:W-:Y:S06]  /*104e0*/  @!P6 BRA `(.L_x_1429) ;  /* 0x000000040058e947 */ /* 0x000fec0003800000 */
[----:B------:R-:W-:Y:S01]  /*104f0*/  IMAD.MOV.U32 R10, RZ, RZ, R8 ;  /* 0x000000ffff0a7224 */ /* 0x000fe200078e0008 */
[----:B------:R-:W-:Y:S06]  /*10500*/  @!P0 BRA `(.L_x_1430) ;  /* 0x0000000000488947 */ /* 0x000fec0003800000 */
[----:B------:R-:W1:Y:S01]  /*10510*/  LDC R10, c[0x0][0x41c] ;  /* 0x00010700ff0a7b82 */ /* 0x000e620000000800 */
[----:B------:R-:W-:Y:S02]  /*10520*/  IMAD.MOV.U32 R11, RZ, RZ, R8 ;  /* 0x000000ffff0b7224 */ /* 0x000fe400078e0008 */
[----:B------:R-:W-:-:S04]  /*10530*/  IMAD R13, R7, UR4, RZ ;  /* 0x00000004070d7c24 */ /* 0x000fc8000f8e02ff */
[----:B------:R-:W-:Y:S01]  /*10540*/  IMAD R13, R6, UR5, R13 ;  /* 0x00000005060d7c24 */ /* 0x000fe2000f8e020d */
[----:B------:R-:W2:Y:S01]  /*10550*/  LDC.64 R4, c[0x0][0x3f8] ;  /* 0x0000fe00ff047b82 */ /* 0x000ea20000000a00 */
        /* <DEDUP_REMOVED lines=8> */
[----:B--2---:R-:W-:-:S04]  /*105e0*/  LEA R4, P2, R2, R4, 0x2 ;  /* 0x0000000402047211 */ /* 0x004fc800078410ff */
[----:B------:R-:W-:-:S05]  /*105f0*/  LEA.HI.X R5, R2, R5, R3, 0x2, P2 ;  /* 0x0000000502057211 */ /* 0x000fca00010f1403 */
[----:B------:R1:W5:Y:S01]  /*10600*/  LDG.E R4, desc[UR48][R4.64] ;  /* 0x0000003004047981 */ /* 0x000362000c1e1900 */
[----:B------:R-:W-:-:S04]  /*10610*/  IMAD.MOV R3, RZ, RZ, -R11 ;  /* 0x000000ffff037224 */ /* 0x000fc800078e0a0b */
[----:B------:R-:W-:-:S07]  /*10620*/  IMAD R10, R10, R3, R8 ;  /* 0x000000030a0a7224 */ /* 0x000fce00078e0208 */
.L_x_1430:
[----:B------:R-:W1:Y:S01]  /*10630*/  S2R R2, SR_TID.X ;  /* 0x0000000000027919 */ /* 0x000e620000002100 */
[----:B------:R-:W-:Y:S02]  /*10640*/  LEA R3, R9, UR37, 0x3 ;  /* 0x0000002509037c11 */ /* 0x000fe4000f8e18ff */
[----:B-1----:R-:W-:Y:S02]  /*10650*/  LOP3.LUT R5, R2, 0x7f, RZ, 0xc0, !PT ;  /* 0x0000007f02057812 */ /* 0x002fe400078ec0ff */
[----:B------:R-:W-:Y:S02]  /*10660*/  SHF.L.U32 R2, R17, 0x1f, RZ ;  /* 0x0000001f11027819 */ /* 0x000fe400000006ff */
[----:B------:R-:W-:Y:S02]  /*10670*/  ISETP.NE.AND P2, PT, R5, RZ, PT ;  /* 0x000000ff0500720c */ /* 0x000fe40003f45270 */
[----:B------:R-:W1:Y:S02]  /*10680*/  SYNCS.PHASECHK.TRANS64.TRYWAIT P3, [R3+URZ+0x22840], R2 ;  /* 0x02284002030075a7 */ /* 0x000e64000806017f */
[----:B-1----:R-:W-:Y:S09]  /*10690*/  @!P3 BRA `(.L_x_1431) ;  /* 0x000000140058b947 */ /* 0x002ff20003800000 */
.L_x_1467:
[----:B------:R-:W-:Y:S05]  /*106a0*/  @P2 BRA `(.L_x_1432) ;  /* 0x0000000000142947 */ /* 0x000fea0003800000 */
[----:B------:R-:W-:Y:S01]  /*106b0*/  ISETP.NE.AND P3, PT, R19, RZ, PT ;  /* 0x000000ff1300720c */ /* 0x000fe20003f65270 */
[----:B------:R-:W-:-:S04]  /*106c0*/  IMAD.MOV.U32 R12, RZ, RZ, 0x3000 ;  /* 0x00003000ff0c7424 */ /* 0x000fc800078e00ff */
[----:B------:R2:W-:Y:S08]  /*106d0*/  SYNCS.ARRIVE.TRANS64 RZ, [R3+URZ+0x22830], R12 ;  /* 0x0228300c03ff79a7 */ /* 0x0005f0000800003f */
[----:B------:R-:W-:Y:S05]  /*106e0*/  @!P3 BRA `(.L_x_1432) ;  /* 0x000000000004b947 */ /* 0x000fea0003800000 */
[----:B------:R-:W-:Y:S01]  /*106f0*/  BPT.TRAP 0x1 ;  /* 0x000000040000795c */ /* 0x000fe20000300000 */
.L_x_1432:
        /* <DEDUP_REMOVED lines=17> */
.L_x_1468:
[----:B------:R-:W-:Y:S05]  /*10810*/  @P2 BRA `(.L_x_1434) ;  /* 0x0000000000142947 */ /* 0x000fea0003800000 */
[----:B------:R-:W-:Y:S01]  /*10820*/  ISETP.NE.AND P2, PT, R19, RZ, PT ;  /* 0x000000ff1300720c */ /* 0x000fe20003f45270 */
[----:B-1-3--:R-:W-:-:S04]  /*10830*/  IMAD.MOV.U32 R2, RZ, RZ, 0xc000 ;  /* 0x0000c000ff027424 */ /* 0x00afc800078e00ff */
[----:B------:R4:W-:Y:S08]  /*10840*/  SYNCS.ARRIVE.TRANS64 RZ, [R3+URZ+0x22850], R2 ;  /* 0x0228500203ff79a7 */ /* 0x0009f0000800003f */
[----:B------:R-:W-:Y:S05]  /*10850*/  @!P2 BRA `(.L_x_1434) ;  /* 0x000000000004a947 */ /* 0x000fea0003800000 */
[----:B------:R-:W-:Y:S01]  /*10860*/  BPT.TRAP 0x1 ;  /* 0x000000040000795c */ /* 0x000fe20000300000 */
.L_x_1434:
        /* <DEDUP_REMOVED lines=17> */
[----:B------:R5:W-:Y:S02]  /*10980*/  UTMALDG.4D [UR8], [UR6], desc[UR14] ;  /* 0x00000e08060075b4 */ /* 0x000be40008019000 */
[----:B-----5:R-:W-:Y:S01]  /*10990*/  UMOV UR8, UR17 ;  /* 0x0000001100087c82 */ /* 0x020fe20008000000 */
[----:B------:R-:W-:Y:S01]  /*109a0*/  UMOV UR10, UR19 ;  /* 0x00000013000a7c82 */ /* 0x000fe20008000000 */
[----:B------:R-:W-:Y:S01]  /*109b0*/  UMOV UR17, 0x80 ;  /* 0x0000008000117882 */ /* 0x000fe20000000000 */
        /* <DEDUP_REMOVED lines=9> */
.L_x_1429:
[----:B------:R-:W-:Y:S05]  /*10a50*/  BSYNC B1 ;  /* 0x0000000000017941 */ /* 0x000fea0003800000 */
.L_x_1428:
[----:B------:R-:W-:Y:S01]  /*10a60*/  VIADD R9, R9, 0x1 ;  /* 0x0000000109097836 */ /* 0x000fe20000000000 */
[----:B------:R-:W-:Y:S04]  /*10a70*/  BSSY B1, `(.L_x_1435) ;  /* 0x000005c000017945 */ /* 0x000fe80003800000 */
[----:B------:R-:W-:-:S04]  /*10a80*/  ISETP.NE.AND P2, PT, R9, 0x2, PT ;  /* 0x000000020900780c */ /* 0x000fc80003f45270 */
[----:B---34-:R-:W-:Y:S02]  /*10a90*/  SEL R2, RZ, 0x1, P2 ;  /* 0x00000001ff027807 */ /* 0x018fe40001000000 */
[----:B------:R-:W-:Y:S01]  /*10aa0*/  SEL R16, R9, RZ, P2 ;  /* 0x000000ff09107207 */ /* 0x000fe20001000000 */
[----:B------:R-:W-:Y:S01]  /*10ab0*/  VIADD R9, R8, 0xffffffff ;  /* 0xffffffff08097836 */ /* 0x000fe20000000000 */
[----:B------:R-:W-:Y:S01]  /*10ac0*/  LOP3.LUT R17, R17, R2, RZ, 0x3c, !PT ;  /* 0x0000000211117212 */ /* 0x000fe200078e3cff */
[----:B------:R-:W-:Y:S06]  /*10ad0*/  @!P6 BRA `(.L_x_1436) ;  /* 0x000000040054e947 */ /* 0x000fec0003800000 */
[----:B------:R-:W-:Y:S01]  /*10ae0*/  IMAD.MOV.U32 R10, RZ, RZ, R9 ;  /* 0x000000ffff0a7224 */ /* 0x000fe200078e0009 */
[----:B------:R-:W-:Y:S06]  /*10af0*/  @!P0 BRA `(.L_x_1437) ;  /* 0x0000000000448947 */ /* 0x000fec0003800000 */
[----:B------:R-:W1:Y:S02]  /*10b00*/  LDC R11, c[0x0][0x41c] ;  /* 0x00010700ff0b7b82 */ /* 0x000e640000000800 */
[----:B-1----:R-:W-:-:S13]  /*10b10*/  ISETP.NE.AND P2, PT, R11, 0x1, PT ;  /* 0x000000010b00780c */ /* 0x002fda0003f45270 */
[----:B--2---:R-:W1:Y:S02]  /*10b20*/  @P2 LDC.64 R2, c[0x0][0x420] ;  /* 0x00010800ff022b82 */ /* 0x004e640000000a00 */
[----:B-1----:R-:W-:-:S04]  /*10b30*/  @P2 IMAD.HI.U32 R4, R10, R2, RZ ;  /* 0x000000020a042227 */ /* 0x002fc800078e00ff */
[----:B------:R-:W-:Y:S01]  /*10b40*/  IMAD.MOV.U32 R2, RZ, RZ, R10 ;  /* 0x000000ffff027224 */ /* 0x000fe200078e000a */
[----:B------:R-:W-:Y:S02]  /*10b50*/  @P2 SHF.R.U32.HI R2, RZ, R3, R4 ;  /* 0x00000003ff022219 */ /* 0x000fe40000011604 */
[----:B------:R-:W1:Y:S03]  /*10b60*/  LDC.64 R4, c[0x0][0x3f8] ;  /* 0x0000fe00ff047b82 */ /* 0x000e660000000a00 */
[----:B------:R-:W-:-:S04]  /*10b70*/  IMAD.MOV R3, RZ, RZ, -R2 ;  /* 0x000000ffff037224 */ /* 0x000fc800078e0a02 */
[----:B------:R-:W-:Y:S01]  /*10b80*/  IMAD R10, R11, R3, R10 ;  /* 0x000000030b0a7224 */ /* 0x000fe200078e020a */
[----:B------:R-:W-:Y:S01]  /*10b90*/  SHF.R.S32.HI R3, RZ, 0x1f, R2 ;  /* 0x0000001fff037819 */ /* 0x000fe20000011402 */
[----:B------:R-:W-:-:S04]  /*10ba0*/  IMAD R11, R7, UR4, RZ ;  /* 0x00000004070b7c24 */ /* 0x000fc8000f8e02ff */
[C---:B------:R-:W-:Y:S02]  /*10bb0*/  IMAD R11, R6.reuse, UR5, R11 ;  /* 0x00000005060b7c24 */ /* 0x040fe4000f8e020b */
[----:B------:R-:W-:-:S04]  /*10bc0*/  IMAD.WIDE.U32 R2, R6, UR4, R2 ;  /* 0x0000000406027c25 */ /* 0x000fc8000f8e0002 */
[----:B------:R-:W-:Y:S01]  /*10bd0*/  IMAD.IADD R3, R11, 0x1, R3 ;  /* 0x000000010b037824 */ /* 0x000fe200078e0203 */
[----:B-1----:R-:W-:-:S04]  /*10be0*/  LEA R4, P2, R2, R4, 0x2 ;  /* 0x0000000402047211 */ /* 0x002fc800078410ff */
[----:B------:R-:W-:-:S05]  /*10bf0*/  LEA.HI.X R5, R2, R5, R3, 0x2, P2 ;  /* 0x0000000502057211 */ /* 0x000fca00010f1403 */
[----:B------:R1:W5:Y:S04]  /*10c00*/  LDG.E R4, desc[UR48][R4.64] ;  /* 0x0000003004047981 */ /* 0x000368000c1e1900 */
.L_x_1437:
[----:B------:R-:W1:Y:S01]  /*10c10*/  S2R R2, SR_TID.X ;  /* 0x0000000000027919 */ /* 0x000e620000002100 */
[----:B--2---:R-:W-:Y:S02]  /*10c20*/  SHF.L.U32 R3, R17, 0x1f, RZ ;  /* 0x0000001f11037819 */ /* 0x004fe400000006ff */
[----:B-1----:R-:W-:Y:S02]  /*10c30*/  LOP3.LUT R5, R2, 0x7f, RZ, 0xc0, !PT ;  /* 0x0000007f02057812 */ /* 0x002fe400078ec0ff */
[----:B------:R-:W-:Y:S02]  /*10c40*/  LEA R2, R16, UR37, 0x3 ;  /* 0x0000002510027c11 */ /* 0x000fe4000f8e18ff */
[----:B------:R-:W-:Y:S02]  /*10c50*/  ISETP.NE.AND P2, PT, R5, RZ, PT ;  /* 0x000000ff0500720c */ /* 0x000fe40003f45270 */
[----:B------:R-:W1:Y:S02]  /*10c60*/  SYNCS.PHASECHK.TRANS64.TRYWAIT P3, [R2+URZ+0x22840], R3 ;  /* 0x02284003020075a7 */ /* 0x000e64000806017f */
[----:B-1----:R-:W-:Y:S09]  /*10c70*/  @!P3 BRA `(.L_x_1438) ;  /* 0x000000100008b947 */ /* 0x002ff20003800000 */
.L_x_1469:
[----:B------:R-:W-:Y:S05]  /*10c80*/  @P2 BRA `(.L_x_1439) ;  /* 0x0000000000142947 */ /* 0x000fea0003800000 */
[----:B------:R-:W-:Y:S01]  /*10c90*/  ISETP.NE.AND P3, PT, R19, RZ, PT ;  /* 0x000000ff1300720c */ /* 0x000fe20003f65270 */
[----:B------:R-:W-:-:S04]  /*10ca0*/  IMAD.MOV.U32 R5, RZ, RZ, 0x3000 ;  /* 0x00003000ff057424 */ /* 0x000fc800078e00ff */
[----:B------:R2:W-:Y:S08]  /*10cb0*/  SYNCS.ARRIVE.TRANS64 RZ, [R2+URZ+0x22830], R5 ;  /* 0x0228300502ff79a7 */ /* 0x0005f0000800003f */
[----:B------:R-:W-:Y:S05]  /*10cc0*/  @!P3 BRA `(.L_x_1439) ;  /* 0x000000000004b947 */ /* 0x000fea0003800000 */
[----:B------:R-:W-:Y:S01]  /*10cd0*/  BPT.TRAP 0x1 ;  /* 0x000000040000795c */ /* 0x000fe20000300000 */
.L_x_1439:
[----:B------:R-:W-:Y:S01]  /*10ce0*/  R2UR UR8, R16 ;  /* 0x00000000100872ca */ /* 0x000fe200000e0000 */
[----:B--2---:R-:W-:Y:S01]  /*10cf0*/  IMAD R5, R10, 0x60, RZ ;  /* 0x000000600a057824 */ /* 0x004fe200078e02ff */
        /* <DEDUP_REMOVED lines=13> */
[----:B------:R-:W3:Y:S02]  /*10dd0*/  SYNCS.PHASECHK.TRANS64.TRYWAIT P3, [R2+URZ+0x22860], R3 ;  /* 0x02286003020075a7 */ /* 0x000ee4000806017f */
[----:B--23--:R-:W-:Y:S05]  /*10de0*/  @!P3 BRA `(.L_x_1440) ;  /* 0x0000000c00c0b947 */ /* 0x00cfea0003800000 */
.L_x_1470:
[----:B------:R-:W-:Y:S05]  /*10df0*/  @P2 BRA `(.L_x_1441) ;  /* 0x0000000000142947 */ /* 0x000fea0003800000 */
[----:B------:R-:W-:Y:S01]  /*10e00*/  ISETP.NE.AND P2, PT, R19, RZ, PT ;  /* 0x000000ff1300720c */ /* 0x000fe20003f45270 */
[----:B-12---:R-:W-:-:S04]  /*10e10*/  IMAD.MOV.U32 R3, RZ, RZ, 0xc000 ;  /* 0x0000c000ff037424 */ /* 0x006fc800078e00ff */
[----:B------:R3:W-:Y:S08]  /*10e20*/  SYNCS.ARRIVE.TRANS64 RZ, [R2+URZ+0x22850], R3 ;  /* 0x0228500302ff79a7 */ /* 0x0007f0000800003f */
[----:B------:R-:W-:Y:S05]  /*10e30*/  @!P2 BRA `(.L_x_1441) ;  /* 0x000000000004a947 */ /* 0x000fea0003800000 */
[----:B------:R-:W-:Y:S01]  /*10e40*/  BPT.TRAP 0x1 ;  /* 0x000000040000795c */ /* 0x000fe20000300000 */
.L_x_1441:
        /* <DEDUP_REMOVED lines=19> */
[----:B----4-:R-:W-:Y:S01]  /*10f80*/  UMOV UR8, UR17 ;  /* 0x0000001100087c82 */ /* 0x010fe20008000000 */
[----:B------:R-:W-:Y:S02]  /*10f90*/  UMOV UR10, UR18 ;  /* 0x00000012000a7c82 */ /* 0x000fe40008000000 */
[----:B------:R4:W-:Y:S02]  /*10fa0*/  UTMALDG.4D [UR8], [UR6], desc[UR14] ;  /* 0x00000e08060075b4 */ /* 0x0009e40008019000 */
[----:B----4-:R-:W-:Y:S01]  /*10fb0*/  UMOV UR8, UR19 ;  /* 0x0000001300087c82 */ /* 0x010fe20008000000 */
[----:B------:R-:W-:Y:S01]  /*10fc0*/  UMOV UR10, UR16 ;  /* 0x00000010000a7c82 */ /* 0x000fe20008000000 */
[----:B------:R-:W-:Y:S01]  /*10fd0*/  UMOV UR16, 0xc0 ;  /* 0x000000c000107882 */ /* 0x000fe20000000000 */
[----:B------:R4:W-:Y:S02]  /*10fe0*/  UTMALDG.4D [UR8], [UR6], desc[UR14] ;  /* 0x00000e08060075b4 */ /* 0x0009e40008019000 */
[----:B----4-:R-:W-:Y:S01]  /*10ff0*/  UMOV UR8, UR20 ;  /* 0x0000001400087c82 */ /* 0x010fe20008000000 */
[----:B------:R-:W-:-:S02]  /*11000*/  UMOV UR10, UR16 ;  /* 0x00000010000a7c82 */ /* 0x000fc40008000000 */
[----:B------:R4:W-:Y:S02]  /*11010*/  UTMALDG.4D [UR8], [UR6], desc[UR14] ;  /* 0x00000e08060075b4 */ /* 0x0009e40008019000 */
[----:B----4-:R-:W-:Y:S01]  /*11020*/  NOP ;  /* 0x0000000000007918 */ /* 0x010fe20000000000 */
.L_x_1436:
[----:B------:R-:W-:Y:S05]  /*11030*/  BSYNC B1 ;  /* 0x0000000000017941 */ /* 0x000fea0003800000 */
.L_x_1435:
[----:B------:R-:W-:Y:S01]  /*11040*/  ISETP.GT.AND P2, PT, R9, UR38, PT ;  /* 0x0000002609007c0c */ /* 0x000fe2000bf44270 */
[----:B------:R-:W-:-:S12]  /*11050*/  VIADD R8, R8, 0xfffffffe ;  /* 0xfffffffe08087836 */ /* 0x000fd80000000000 */
[----:B------:R-:W-:Y:S05]  /*11060*/  @P2 BRA `(.L_x_1442) ;  /* 0xfffffff400002947 */ /* 0x000fea000383ffff */
.L_x_1427:
[----:B------:R-:W-:Y:S05]  /*11070*/  BSYNC B0 ;  /* 0x0000000000007941 */ /* 0x000fea0003800000 */
.L_x_1418:
[----:B------:R-:W-:Y:S01]  /*11080*/  VIADD R16, R16, 0x1 ;  /* 0x0000000110107836 */ /* 0x000fe20000000000 */
[----:B------:R-:W-:Y:S04]  /*11090*/  BSSY B0, `(.L_x_1443) ;  /* 0x0000011000007945 */ /* 0x000fe80003800000 */
[----:B------:R-:W-:-:S04]  /*110a0*/  ISETP.NE.AND P0, PT, R16, 0x2, PT ;  /* 0x000000021000780c */ /* 0x000fc80003f05270 */
[----:B------:R-:W-:-:S04]  /*110b0*/  SEL R0, RZ, 0x1, P0 ;  /* 0x00000001ff007807 */ /* 0x000fc80000000000 */
[----:B------:R-:W-:Y:S01]  /*110c0*/  LOP3.LUT R17, R17, R0, RZ, 0x3c, !PT ;  /* 0x0000000011117212 */ /* 0x000fe200078e3cff */
[----:B------:R-:W-:Y:S06]  /*110d0*/  @P1 BRA `(.L_x_1444) ;  /* 0x0000000000301947 */ /* 0x000fec0003800000 */
[----:B-12---:R-:W1:Y:S01]  /*110e0*/  S2R R5, SR_LANEID ;  /* 0x0000000000057919 */ /* 0x006e620000000000 */
[----:B------:R-:W-:Y:S01]  /*110f0*/  VOTEU.ANY UR6, UPT, PT ;  /* 0x0000000000067886 */ /* 0x000fe200038e0100 */
[----:B---34-:R-:W2:Y:S01]  /*11100*/  LDC.64 R2, c[0x0][0xdf0] ;  /* 0x00037c00ff027b82 */ /* 0x018ea20000000a00 */
        /* <DEDUP_REMOVED lines=8> */
[----:B-1----:R-:W-:-:S07]  /*11190*/  IADD3 R18, R0, UR44, R7 ;  /* 0x0000002c00127c10 */ /* 0x002fce000fffe007 */
.L_x_1444:
[----:B------:R-:W-:Y:S05]  /*111a0*/  BSYNC B0 ;  /* 0x0000000000007941 */ /* 0x000fea0003800000 */
.L_x_1443:
[----:B------:R-:W-:Y:S01]  /*111b0*/  SEL R16, R16, RZ, P0 ;  /* 0x000000ff10107207 */ /* 0x000fe20000000000 */
[----:B------:R-:W-:-:S07]  /*111c0*/  IMAD.MOV.U32 R13, RZ, RZ, R18 ;  /* 0x000000ffff0d7224 */ /* 0x000fce00078e0012 */
.L_x_1403:
[----:B------:R-:W-:Y:S05]  /*111d0*/  BSYNC B6 ;  /* 0x0000000000067941 */ /* 0x000fea0003800000 */
.L_x_1401:
[----:B------:R-:W-:-:S03]  /*111e0*/  UMOV UR6, 0xffffffff ;  /* 0xffffffff00067882 */ /* 0x000fc60000000000 */
[----:B------:R-:W-:Y:S05]  /*111f0*/  BRA.DIV UR6, `(.L_x_1445) ;  /* 0x0000000a06d07947 */ /* 0x000fea000b800000 */
[----:B------:R1:W1:Y:S02]  /*11200*/  SHFL.IDX PT, R14, R13, RZ, 0x1f ;  /* 0x00001fff0d0e7589 */ /* 0x00026400000e0000 */
.L_x_1473:
[----:B------:R-:W-:Y:S01]  /*11210*/  ISETP.NE.AND P0, PT, R19, RZ, PT ;  /* 0x000000ff1300720c */ /* 0x000fe20003f05270 */
[----:B------:R-:W-:Y:S05]  /*11220*/  WARPSYNC.ALL ;  /* 0x0000000000007948 */ /* 0x000fea0003800000 */
[----:B------:R-:W-:Y:S01]  /*11230*/  BAR.SYNC.DEFER_BLOCKING 0x4, 0x120 ;  /* 0x0104800000007b1d */ /* 0x000fe20000010000 */
[----:B-1----:R-:W-:-:S05]  /*11240*/  IMAD.MOV.U32 R18, RZ, RZ, R14 ;  /* 0x000000ffff127224 */ /* 0x002fca00078e000e */
[----:B------:R-:W-:Y:S01]  /*11250*/  ULDC UR6, c[0x0][0xda8] ;  /* 0x00036a0000067ab9 */ /* 0x000fe20000000800 */
[----:B------:R-:W-:Y:S01]  /*11260*/  @!P0 MOV R0, 0x400 ;  /* 0x0000040000008802 */ /* 0x000fe20000000f00 */
[----:B--234-:R-:W1:Y:S03]  /*11270*/  @!P0 S2R R3, SR_CgaCtaId ;  /* 0x0000000000038919 */ /* 0x01ce660000008800 */
[----:B-1----:R-:W-:-:S05]  /*11280*/  @!P0 LEA R0, R3, R0, 0x18 ;  /* 0x0000000003008211 */ /* 0x002fca00078ec0ff */
[----:B------:R1:W-:Y:S01]  /*11290*/  @!P0 STS [R0+0x228d0], R13 ;  /* 0x0228d00d00008388 */ /* 0x0003e20000000800 */
[----:B------:R-:W-:Y:S06]  /*112a0*/  BAR.ARV 0x5, 0x120 ;  /* 0x0144800000007b1d */ /* 0x000fec0000002000 */
[----:B------:R-:W-:-:S13]  /*112b0*/  ISETP.GE.AND P0, PT, R18, UR6, PT ;  /* 0x0000000612007c0c */ /* 0x000fda000bf06270 */
[----:B-1----:R-:W-:Y:S05]  /*112c0*/  @!P0 BRA `(.L_x_1446) ;  /* 0xffffffd4003c8947 */ /* 0x002fea000383ffff */
.L_x_1392:
[----:B------:R-:W1:Y:S01]  /*112d0*/  S2R R3, SR_CgaCtaId ;  /* 0x0000000000037919 */ /* 0x000e620000008800 */
[----:B------:R-:W-:Y:S01]  /*112e0*/  UIADD3 UR45, UR45, 0x1, URZ ;  /* 0x000000012d2d7890 */ /* 0x000fe2000fffe03f */
[----:B------:R-:W-:-:S03]  /*112f0*/  MOV R0, 0x400 ;  /* 0x0000040000007802 */ /* 0x000fc60000000f00 */
[----:B------:R-:W-:-:S04]  /*11300*/  ULEA.HI UR4, UR45, UR45, URZ, 0x1 ;  /* 0x0000002d2d047291 */ /* 0x000fc8000f8f083f */
[----:B------:R-:W-:-:S04]  /*11310*/  ULOP3.LUT UR4, UR4, 0xfffffffe, URZ, 0xc0, !UPT ;  /* 0xfffffffe04047892 */ /* 0x000fc8000f8ec03f */
[----:B------:R-:W-:Y:S01]  /*11320*/  UIADD3 UR4, UR45, -UR4, URZ ;  /* 0x800000042d047290 */ /* 0x000fe2000fffe03f */
[----:B-1----:R-:W-:-:S05]  /*11330*/  LEA R7, R3, R0, 0x18 ;  /* 0x0000000003077211 */ /* 0x002fca00078ec0ff */
[----:B------:R-:W-:-:S05]  /*11340*/  IMAD.U32 R0, RZ, RZ, UR4 ;  /* 0x00000004ff007e24 */ /* 0x000fca000f8e00ff */
[----:B------:R-:W-:-:S04]  /*11350*/  SHF.L.U32 R0, R0, 0x1f, RZ ;  /* 0x0000001f00007819 */ /* 0x000fc800000006ff */
[----:B------:R-:W1:Y:S02]  /*11360*/  SYNCS.PHASECHK.TRANS64.TRYWAIT P0, [R7+URZ+0x22820], R0 ;  /* 0x02282000070075a7 */ /* 0x000e64000800017f */
[----:B-1----:R-:W-:Y:S05]  /*11370*/  @!P0 BRA `(.L_x_1447) ;  /* 0x0000000800948947 */ /* 0x002fea0003800000 */
.L_x_1474:
[----:B------:R-:W2:Y:S02]  /*11380*/  S2R R2, SR_TID.X ;  /* 0x0000000000027919 */ /* 0x000ea40000002100 */
[----:B--2---:R-:W-:-:S04]  /*11390*/  SHF.R.U32.HI R2, RZ, 0x5, R2 ;  /* 0x00000005ff027819 */ /* 0x004fc80000011602 */
[----:B------:R-:W-:-:S05]  /*113a0*/  LOP3.LUT R2, R2, 0x3, RZ, 0xc0, !PT ;  /* 0x0000000302027812 */ /* 0x000fca00078ec0ff */
[----:B-1----:R-:W1:Y:S02]  /*113b0*/  SHFL.IDX PT, R0, R2, RZ, 0x1f ;  /* 0x00001fff02007589 */ /* 0x002e6400000e0000 */
[----:B-1----:R-:W-:-:S13]  /*113c0*/  ISETP.NE.AND P0, PT, R0, RZ, PT ;  /* 0x000000ff0000720c */ /* 0x002fda0003f05270 */
[----:B------:R-:W-:Y:S05]  /*113d0*/  @P0 EXIT ;  /* 0x000000000000094d */ /* 0x000fea0003800000 */
[----:B------:R-:W-:Y:S01]  /*113e0*/  ELECT P0, URZ, PT ;  /* 0x00000000003f782f */ /* 0x000fe20003800000 */
[----:B------:R-:W-:-:S12]  /*113f0*/  BSSY B0, `(.L_x_1448) ;  /* 0x0000020000007945 */ /* 0x000fd80003800000 */
[----:B------:R-:W-:Y:S05]  /*11400*/  @!P0 BRA `(.L_x_1449) ;  /* 0x0000000000788947 */ /* 0x000fea0003800000 */
[----:B------:R-:W-:-:S06]  /*11410*/  ULOP3.LUT UR4, UR36, 0x2, URZ, 0xfc, !UPT ;  /* 0x0000000224047892 */ /* 0x000fcc000f8efc3f */
[----:B------:R-:W-:-:S05]  /*11420*/  IMAD.U32 R0, RZ, RZ, UR4 ;  /* 0x00000004ff007e24 */ /* 0x000fca000f8e00ff */
[----:B------:R-:W-:-:S13]  /*11430*/  ISETP.NE.AND P2, PT, R0, 0x3, PT ;  /* 0x000000030000780c */ /* 0x000fda0003f45270 */
[----:B------:R-:W-:Y:S05]  /*11440*/  @!P2 BRA `(.L_x_1450) ;  /* 0x000000000004a947 */ /* 0x000fea0003800000 */
[----:B------:R-:W-:Y:S01]  /*11450*/  BPT.TRAP 0x1 ;  /* 0x000000040000795c */ /* 0x000fe20000300000 */
.L_x_1450:
[----:B------:R-:W-:Y:S01]  /*11460*/  VIADD R3, R7, 0x22840 ;  /* 0x0002284007037836 */ /* 0x000fe20000000000 */
[----:B------:R-:W-:Y:S01]  /*11470*/  SHF.L.U32 R4, R17, 0x1f, RZ ;  /* 0x0000001f11047819 */ /* 0x000fe200000006ff */
[C---:B------:R-:W-:Y:S02]  /*11480*/  VIADD R0, R16.reuse, 0x1 ;  /* 0x0000000110007836 */ /* 0x040fe40000000000 */
[----:B------:R-:W-:-:S03]  /*11490*/  IMAD R5, R16, 0x8, R3 ;  /* 0x0000000810057824 */ /* 0x000fc600078e0203 */
[----:B------:R-:W-:Y:S01]  /*114a0*/  ISETP.NE.AND P1, PT, R0, 0x2, PT ;  /* 0x000000020000780c */ /* 0x000fe20003f25270 */
[----:B------:R-:W1:Y:S03]  /*114b0*/  SYNCS.PHASECHK.TRANS64.TRYWAIT P0, [R5+URZ], R4 ;  /* 0x00000004050075a7 */ /* 0x000e66000800017f */
[----:B------:R-:W-:-:S04]  /*114c0*/  SEL R2, RZ, 0x1, P1 ;  /* 0x00000001ff027807 */ /* 0x000fc80000800000 */
[----:B------:R-:W-:Y:S02]  /*114d0*/  LOP3.LUT R17, R17, R2, RZ, 0x3c, !PT ;  /* 0x0000000211117212 */ /* 0x000fe400078e3cff */
[----:B------:R-:W-:Y:S02]  /*114e0*/  SEL R2, R0, RZ, P1 ;  /* 0x000000ff00027207 */ /* 0x000fe40000800000 */
[----:B------:R-:W-:-:S03]  /*114f0*/  SHF.L.U32 R0, R17, 0x1f, RZ ;  /* 0x0000001f11007819 */ /* 0x000fc600000006ff */
[----:B------:R-:W-:Y:S01]  /*11500*/  IMAD R3, R2, 0x8, R3 ;  /* 0x0000000802037824 */ /* 0x000fe200078e0203 */
[----:B-1----:R-:W-:Y:S06]  /*11510*/  @!P0 BRA `(.L_x_1451) ;  /* 0x0000000800408947 */ /* 0x002fec0003800000 */
.L_x_1475:
[----:B------:R-:W2:Y:S02]  /*11520*/  SYNCS.PHASECHK.TRANS64.TRYWAIT P0, [R3+URZ], R0 ;  /* 0x00000000030075a7 */ /* 0x000ea4000800017f */
[----:B--2---:R-:W-:Y:S05]  /*11530*/  @!P0 BRA `(.L_x_1452) ;  /* 0x00000008004c8947 */ /* 0x004fea0003800000 */
.L_x_1476:
[----:B------:R-:W-:Y:S05]  /*11540*/  @!P2 BRA `(.L_x_1453) ;  /* 0x000000000004a947 */ /* 0x000fea0003800000 */
[----:B------:R-:W-:Y:S01]  /*11550*/  BPT.TRAP 0x1 ;  /* 0x000000040000795c */ /* 0x000fe20000300000 */
.L_x_1453:
[----:B--2---:R-:W-:-:S04]  /*11560*/  VIADD R3, R7, 0x22860 ;  /* 0x0002286007037836 */ /* 0x004fc80000000000 */
[----:B-1----:R-:W-:-:S04]  /*11570*/  IMAD R5, R16, 0x8, R3 ;  /* 0x0000000810057824 */ /* 0x002fc800078e0203 */
[----:B------:R-:W1:Y:S02]  /*11580*/  SYNCS.PHASECHK.TRANS64.TRYWAIT P0, [R5+URZ], R4 ;  /* 0x00000004050075a7 */ /* 0x000e64000800017f */
[----:B-1----:R-:W-:Y:S05]  /*11590*/  @!P0 BRA `(.L_x_1454) ;  /* 0x0000000800488947 */ /* 0x002fea0003800000 */
.L_x_1477:
[----:B------:R-:W-:-:S07]  /*115a0*/  IMAD R3, R2, 0x8, R3 ;  /* 0x0000000802037824 */ /* 0x000fce00078e0203 */
.L_x_1455:
[----:B--2---:R2:W3:Y:S02]  /*115b0*/  SYNCS.PHASECHK.TRANS64.TRYWAIT P0, [R3+URZ], R0 ;  /* 0x00000000030075a7 */ /* 0x0044e4000800017f */
[----:B---3--:R-:W-:Y:S05]  /*115c0*/  @!P0 NANOSLEEP.SYNCS 0x989680 ;  /* 0x009896800000895d */ /* 0x008fea0003900000 */
[----:B------:R-:W3:Y:S02]  /*115d0*/  @!P0 SYNCS.PHASECHK.TRANS64 P0, [R3+URZ], R0 ;  /* 0x00000000030085a7 */ /* 0x000ee4000800007f */
[----:B---3--:R-:W-:Y:S05]  /*115e0*/  @!P0 BRA `(.L_x_1455) ;  /* 0xfffffffc00f08947 */ /* 0x008fea000383ffff */
.L_x_1449:
[----:B------:R-:W-:Y:S05]  /*115f0*/  BSYNC B0 ;  /* 0x0000000000007941 */ /* 0x000fea0003800000 */
.L_x_1448:
[----:B------:R-:W-:Y:S05]  /*11600*/  EXIT ;  /* 0x000000000000794d */ /* 0x000fea0003800000 */
.L_x_1309:
[----:B-1----:R-:W-:-:S04]  /*11610*/  IMAD.U32 R3, RZ, RZ, UR46 ;  /* 0x0000002eff037e24 */ /* 0x002fc8000f8e00ff */
[----:B------:R1:W2:Y:S03]  /*11620*/  SYNCS.PHASECHK.TRANS64.TRYWAIT P0, [R3+URZ+0x22800], R0 ;  /* 0x02280000030075a7 */ /* 0x0002a6000800017f */
[----:B--2---:R-:W-:Y:S05]  /*11630*/  @!P0 NANOSLEEP.SYNCS 0x989680 ;  /* 0x009896800000895d */ /* 0x004fea0003900000 */
[----:B------:R-:W2:Y:S02]  /*11640*/  @!P0 SYNCS.PHASECHK.TRANS64 P0, [R3+URZ+0x22800], R0 ;  /* 0x02280000030085a7 */ /* 0x000ea4000800007f */
[----:B--2---:R-:W-:Y:S05]  /*11650*/  @!P0 BRA `(.L_x_1309) ;  /* 0xfffffffc00ec8947 */ /* 0x004fea000383ffff */
[----:B------:R-:W-:Y:S05]  /*11660*/  BRA `(.L_x_1456) ;  /* 0xffffff0400347947 */ /* 0x000fea000383ffff */
.L_x_1313:
[----:B--2---:R-:W-:-:S04]  /*11670*/  IMAD.U32 R0, RZ, RZ, UR21 ;  /* 0x00000015ff007e24 */ /* 0x004fc8000f8e00ff */
[----:B------:R2:W3:Y:S03]  /*11680*/  SYNCS.PHASECHK.TRANS64.TRYWAIT P1, [R0+URZ+0x22830], R11 ;  /* 0x0228300b000075a7 */ /* 0x0004e6000802017f */
[----:B---3--:R-:W-:Y:S05]  /*11690*/  @!P1 NANOSLEEP.SYNCS 0x989680 ;  /* 0x009896800000995d */ /* 0x008fea0003900000 */
[----:B------:R-:W3:Y:S02]  /*116a0*/  @!P1 SYNCS.PHASECHK.TRANS64 P1, [R0+URZ+0x22830], R11 ;  /* 0x0228300b000095a7 */ /* 0x000ee4000802007f */
[----:B---3--:R-:W-:Y:S05]  /*116b0*/  @!P1 BRA `(.L_x_1313) ;  /* 0xfffffffc00ec9947 */ /* 0x008fea000383ffff */
[----:B------:R-:W-:Y:S05]  /*116c0*/  BRA `(.L_x_1312) ;  /* 0xffffff0400587947 */ /* 0x000fea000383ffff */
.L_x_1325:
[----:B---3--:R3:W4:Y:S02]  /*116d0*/  SYNCS.PHASECHK.TRANS64.TRYWAIT P1, [R8+URZ+0x22850], R11 ;  /* 0x0228500b080075a7 */ /* 0x008724000802017f */
[----:B----4-:R-:W-:Y:S05]  /*116e0*/  @!P1 NANOSLEEP.SYNCS 0x989680 ;  /* 0x009896800000995d */ /* 0x010fea0003900000 */
[----:B------:R-:W4:Y:S02]  /*116f0*/  @!P1 SYNCS.PHASECHK.TRANS64 P1, [R8+URZ+0x22850], R11 ;  /* 0x0228500b080095a7 */ /* 0x000f24000802007f */
[----:B----4-:R-:W-:Y:S05]  /*11700*/  @!P1 BRA `(.L_x_1325) ;  /* 0xfffffffc00f09947 */ /* 0x010fea000383ffff */
[----:B------:R-:W-:Y:S05]  /*11710*/  BRA `(.L_x_1324) ;  /* 0xffffff2400e07947 */ /* 0x000fea000383ffff */
.L_x_1333:
[----:B----4-:R-:W-:-:S04]  /*11720*/  IMAD.U32 R5, RZ, RZ, UR27 ;  /* 0x0000001bff057e24 */ /* 0x010fc8000f8e00ff */
[----:B------:R4:W1:Y:S03]  /*11730*/  SYNCS.PHASECHK.TRANS64.TRYWAIT P1, [R5+URZ+0x22830], R12 ;  /* 0x0228300c050075a7 */ /* 0x000866000802017f */
[----:B-1----:R-:W-:Y:S05]  /*11740*/  @!P1 NANOSLEEP.SYNCS 0x989680 ;  /* 0x009896800000995d */ /* 0x002fea0003900000 */
[----:B------:R-:W1:Y:S02]  /*11750*/  @!P1 SYNCS.PHASECHK.TRANS64 P1, [R5+URZ+0x22830], R12 ;  /* 0x0228300c050095a7 */ /* 0x000e64000802007f */
[----:B-1----:R-:W-:Y:S05]  /*11760*/  @!P1 BRA `(.L_x_1333) ;  /* 0xfffffffc00ec9947 */ /* 0x002fea000383ffff */
[----:B------:R-:W-:Y:S05]  /*11770*/  BRA `(.L_x_1332) ;  /* 0xffffff2c00507947 */ /* 0x000fea000383ffff */
.L_x_1345:
[----:B--2---:R2:W3:Y:S02]  /*11780*/  SYNCS.PHASECHK.TRANS64.TRYWAIT P1, [R11+URZ+0x22850], R12 ;  /* 0x0228500c0b0075a7 */ /* 0x0044e4000802017f */
[----:B---3--:R-:W-:Y:S05]  /*11790*/  @!P1 NANOSLEEP.SYNCS 0x989680 ;  /* 0x009896800000995d */ /* 0x008fea0003900000 */
[----:B------:R-:W3:Y:S02]  /*117a0*/  @!P1 SYNCS.PHASECHK.TRANS64 P1, [R11+URZ+0x22850], R12 ;  /* 0x0228500c0b0095a7 */ /* 0x000ee4000802007f */
[----:B---3--:R-:W-:Y:S05]  /*117b0*/  @!P1 BRA `(.L_x_1345) ;  /* 0xfffffffc00f09947 */ /* 0x008fea000383ffff */
[----:B------:R-:W-:Y:S05]  /*117c0*/  BRA `(.L_x_1344) ;  /* 0xffffff5800007947 */ /* 0x000fea000383ffff */
.L_x_1354:
[----:B--2---:R-:W-:-:S04]  /*117d0*/  IMAD.U32 R3, RZ, RZ, UR24 ;  /* 0x00000018ff037e24 */ /* 0x004fc8000f8e00ff */
[----:B------:R2:W3:Y:S03]  /*117e0*/  SYNCS.PHASECHK.TRANS64.TRYWAIT P2, [R3+URZ+0x22830], R8 ;  /* 0x02283008030075a7 */ /* 0x0004e6000804017f */
[----:B---3--:R-:W-:Y:S05]  /*117f0*/  @!P2 NANOSLEEP.SYNCS 0x989680 ;  /* 0x009896800000a95d */ /* 0x008fea0003900000 */
[----:B------:R-:W3:Y:S02]  /*11800*/  @!P2 SYNCS.PHASECHK.TRANS64 P2, [R3+URZ+0x22830], R8 ;  /* 0x022830080300a5a7 */ /* 0x000ee4000804007f */
[----:B---3--:R-:W-:Y:S05]  /*11810*/  @!P2 BRA `(.L_x_1354) ;  /* 0xfffffffc00eca947 */ /* 0x008fea000383ffff */
[----:B------:R-:W-:Y:S05]  /*11820*/  BRA `(.L_x_1353) ;  /* 0xffffff5c00847947 */ /* 0x000fea000383ffff */
.L_x_1358:
[----:B--2---:R2:W3:Y:S02]  /*11830*/  SYNCS.PHASECHK.TRANS64.TRYWAIT P2, [R183+URZ+0x22850], R8 ;  /* 0x02285008b70075a7 */ /* 0x0044e4000804017f */
[----:B---3--:R-:W-:Y:S05]  /*11840*/  @!P2 NANOSLEEP.SYNCS 0x989680 ;  /* 0x009896800000a95d */ /* 0x008fea0003900000 */
[----:B------:R-:W3:Y:S02]  /*11850*/  @!P2 SYNCS.PHASECHK.TRANS64 P2, [R183+URZ+0x22850], R8 ;  /* 0x02285008b700a5a7 */ /* 0x000ee4000804007f */
[----:B---3--:R-:W-:Y:S05]  /*11860*/  @!P2 BRA `(.L_x_1358) ;  /* 0xfffffffc00f0a947 */ /* 0x008fea000383ffff */
[----:B------:R-:W-:Y:S05]  /*11870*/  BRA `(.L_x_1357) ;  /* 0xffffff7400a47947 */ /* 0x000fea000383ffff */
.L_x_1364:
[----:B--2---:R-:W-:-:S04]  /*11880*/  IMAD.U32 R10, RZ, RZ, UR26 ;  /* 0x0000001aff0a7e24 */ /* 0x004fc8000f8e00ff */
[----:B------:R2:W3:Y:S03]  /*11890*/  SYNCS.PHASECHK.TRANS64.TRYWAIT P1, [R10+URZ+0x22830], R13 ;  /* 0x0228300d0a0075a7 */ /* 0x0004e6000802017f */
[----:B---3--:R-:W-:Y:S05]  /*118a0*/  @!P1 NANOSLEEP.SYNCS 0x989680 ;  /* 0x009896800000995d */ /* 0x008fea0003900000 */
[----:B------:R-:W3:Y:S02]  /*118b0*/  @!P1 SYNCS.PHASECHK.TRANS64 P1, [R10+URZ+0x22830], R13 ;  /* 0x0228300d0a0095a7 */ /* 0x000ee4000802007f */
[----:B---3--:R-:W-:Y:S05]  /*118c0*/  @!P1 BRA `(.L_x_1364) ;  /* 0xfffffffc00ec9947 */ /* 0x008fea000383ffff */
[----:B------:R-:W-:Y:S05]  /*118d0*/  BRA `(.L_x_1363) ;  /* 0xffffff7800a87947 */ /* 0x000fea000383ffff */
.L_x_1376:
[----:B--2---:R2:W3:Y:S02]  /*118e0*/  SYNCS.PHASECHK.TRANS64.TRYWAIT P1, [R12+URZ+0x22850], R13 ;  /* 0x0228500d0c0075a7 */ /* 0x0044e4000802017f */
[----:B---3--:R-:W-:Y:S05]  /*118f0*/  @!P1 NANOSLEEP.SYNCS 0x989680 ;  /* 0x009896800000995d */ /* 0x008fea0003900000 */
[----:B------:R-:W3:Y:S02]  /*11900*/  @!P1 SYNCS.PHASECHK.TRANS64 P1, [R12+URZ+0x22850], R13 ;  /* 0x0228500d0c0095a7 */ /* 0x000ee4000802007f */
[----:B---3--:R-:W-:Y:S05]  /*11910*/  @!P1 BRA `(.L_x_1376) ;  /* 0xfffffffc00f09947 */ /* 0x008fea000383ffff */
[----:B------:R-:W-:Y:S05]  /*11920*/  BRA `(.L_x_1375) ;  /* 0xffffffa400587947 */ /* 0x000fea000383ffff */
.L_x_1407:
[----:B------:R-:W1:Y:S01]  /*11930*/  S2R R7, SR_TID.X ;  /* 0x0000000000077919 */ /* 0x000e620000002100 */
[----:B------:R-:W-:Y:S02]  /*11940*/  IMAD.MOV.U32 R12, RZ, RZ, RZ ;  /* 0x000000ffff0c7224 */ /* 0x000fe400078e00ff */
[----:B------:R-:W-:Y:S02]  /*11950*/  IMAD.MOV.U32 R11, RZ, RZ, 0x1f ;  /* 0x0000001fff0b7424 */ /* 0x000fe400078e00ff */
[----:B------:R-:W-:Y:S01]  /*11960*/  IMAD.MOV.U32 R15, RZ, RZ, -0x1 ;  /* 0xffffffffff0f7424 */ /* 0x000fe200078e00ff */
[----:B-1----:R-:W-:-:S04]  /*11970*/  SHF.R.U32.HI R7, RZ, 0x5, R7 ;  /* 0x00000005ff077819 */ /* 0x002fc80000011607 */
[----:B------:R-:W-:-:S05]  /*11980*/  LOP3.LUT R7, R7, 0x3, RZ, 0xc0, !PT ;  /* 0x0000000307077812 */ /* 0x000fca00078ec0ff */
[----:B------:R-:W-:-:S07]  /*11990*/  IMAD.MOV.U32 R13, RZ, RZ, R7 ;  /* 0x000000ffff0d7224 */ /* 0x000fce00078e0007 */
[----:B------:R-:W-:Y:S05]  /*119a0*/  WARPSYNC.COLLECTIVE R15, `(.L_x_1457) ;  /* 0x000000000f087348 */ /* 0x000fea0003c00000 */
[----:B------:R1:W2:Y:S02]  /*119b0*/  SHFL.IDX P6, R14, R13, R12, R11 ;  /* 0x0000000c0d0e7389 */ /* 0x0002a400000c000b */
[----:B-12---:R-:W-:Y:S01]  /*119c0*/  ENDCOLLECTIVE ;  /* 0x000000000000791b */ /* 0x006fe20003800000 */
.L_x_1457:
[----:B------:R-:W-:Y:S05]  /*119d0*/  BRA `(.L_x_1458) ;  /* 0xffffffd800ec7947 */ /* 0x000fea000383ffff */
.L_x_1408:
[----:B------:R-:W-:Y:S01]  /*119e0*/  BSSY B0, `(.L_x_1459) ;  /* 0x0000006000007945 */ /* 0x000fe20003800000 */
[----:B------:R-:W-:-:S07]  /*119f0*/  IMAD.MOV.U32 R15, RZ, RZ, -0x1 ;  /* 0xffffffffff0f7424 */ /* 0x000fce00078e00ff */
[----:B------:R-:W-:Y:S05]  /*11a00*/  WARPSYNC.COLLECTIVE R15, `(.L_x_1460) ;  /* 0x000000000f0c7348 */ /* 0x000fea0003c00000 */
[----:B------:R-:W-:Y:S02]  /*11a10*/  ELECT P6, UR62, PT ;  /* 0x00000000003e782f */ /* 0x000fe400038c0000 */
[----:B------:R-:W-:Y:S01]  /*11a20*/  MOV R14, UR62 ;  /* 0x0000003e000e7c02 */ /* 0x000fe20008000f00 */
[----:B------:R-:W-:Y:S10]  /*11a30*/  ENDCOLLECTIVE ;  /* 0x000000000000791b */ /* 0x000ff40003800000 */
.L_x_1460:
[----:B------:R-:W-:Y:S05]  /*11a40*/  BSYNC B0 ;  /* 0x0000000000007941 */ /* 0x000fea0003800000 */
.L_x_1459:
[----:B------:R-:W-:Y:S05]  /*11a50*/  BRA `(.L_x_1461) ;  /* 0xffffffd800dc7947 */ /* 0x000fea000383ffff */
.L_x_1411:
[----:B-1----:R1:W2:Y:S02]  /*11a60*/  SYNCS.PHASECHK.TRANS64.TRYWAIT P2, [R8+URZ+0x22840], R5 ;  /* 0x02284005080075a7 */ /* 0x0022a4000804017f */
[----:B--2---:R-:W-:Y:S05]  /*11a70*/  @!P2 NANOSLEEP.SYNCS 0x989680 ;  /* 0x009896800000a95d */ /* 0x004fea0003900000 */
[----:B------:R-:W2:Y:S02]  /*11a80*/  @!P2 SYNCS.PHASECHK.TRANS64 P2, [R8+URZ+0x22840], R5 ;  /* 0x022840050800a5a7 */ /* 0x000ea4000804007f */
[----:B--2---:R-:W-:Y:S05]  /*11a90*/  @!P2 BRA `(.L_x_1411) ;  /* 0xfffffffc00f0a947 */ /* 0x004fea000383ffff */
[----:B------:R-:W-:Y:S05]  /*11aa0*/  BRA `(.L_x_1462) ;  /* 0xffffffdc00387947 */ /* 0x000fea000383ffff */
.L_x_1413:
[----:B-1----:R-:W-:-:S04]  /*11ab0*/  IMAD.U32 R8, RZ, RZ, UR37 ;  /* 0x00000025ff087e24 */ /* 0x002fc8000f8e00ff */
[----:B------:R1:W2:Y:S03]  /*11ac0*/  SYNCS.PHASECHK.TRANS64.TRYWAIT P2, [R8+URZ+0x22820], R5 ;  /* 0x02282005080075a7 */ /* 0x0002a6000804017f */
[----:B--2---:R-:W-:Y:S05]  /*11ad0*/  @!P2 NANOSLEEP.SYNCS 0x989680 ;  /* 0x009896800000a95d */ /* 0x004fea0003900000 */
[----:B------:R-:W2:Y:S02]  /*11ae0*/  @!P2 SYNCS.PHASECHK.TRANS64 P2, [R8+URZ+0x22820], R5 ;  /* 0x022820050800a5a7 */ /* 0x000ea4000804007f */
[----:B--2---:R-:W-:Y:S05]  /*11af0*/  @!P2 BRA `(.L_x_1413) ;  /* 0xfffffffc00eca947 */ /* 0x004fea000383ffff */
[----:B------:R-:W-:Y:S05]  /*11b00*/  BRA `(.L_x_1463) ;  /* 0xffffffdc00d87947 */ /* 0x000fea000383ffff */
.L_x_1416:
[----:B-1----:R1:W2:Y:S02]  /*11b10*/  SYNCS.PHASECHK.TRANS64.TRYWAIT P2, [R8+URZ+0x22860], R5 ;  /* 0x02286005080075a7 */ /* 0x0022a4000804017f */
[----:B--2---:R-:W-:Y:S05]  /*11b20*/  @!P2 NANOSLEEP.SYNCS 0x989680 ;  /* 0x009896800000a95d */ /* 0x004fea0003900000 */
[----:B------:R-:W2:Y:S02]  /*11b30*/  @!P2 SYNCS.PHASECHK.TRANS64 P2, [R8+URZ+0x22860], R5 ;  /* 0x022860050800a5a7 */ /* 0x000ea4000804007f */
[----:B--2---:R-:W-:Y:S05]  /*11b40*/  @!P2 BRA `(.L_x_1416) ;  /* 0xfffffffc00f0a947 */ /* 0x004fea000383ffff */
[----:B------:R-:W-:Y:S05]  /*11b50*/  BRA `(.L_x_1464) ;  /* 0xffffffdc00ec7947 */ /* 0x000fea000383ffff */
.L_x_1423:
[----:B-1----:R1:W2:Y:S02]  /*11b60*/  SYNCS.PHASECHK.TRANS64.TRYWAIT P3, [R2+URZ+0x22840], R3 ;  /* 0x02284003020075a7 */ /* 0x0022a4000806017f */
[----:B--2---:R-:W-:Y:S05]  /*11b70*/  @!P3 NANOSLEEP.SYNCS 0x989680 ;  /* 0x009896800000b95d */ /* 0x004fea0003900000 */
[----:B------:R-:W2:Y:S02]  /*11b80*/  @!P3 SYNCS.PHASECHK.TRANS64 P3, [R2+URZ+0x22840], R3 ;  /* 0x022840030200b5a7 */ /* 0x000ea4000806007f */
[----:B--2---:R-:W-:Y:S05]  /*11b90*/  @!P3 BRA `(.L_x_1423) ;  /* 0xfffffffc00f0b947 */ /* 0x004fea000383ffff */
[----:B------:R-:W-:Y:S05]  /*11ba0*/  BRA `(.L_x_1465) ;  /* 0xffffffe400247947 */ /* 0x000fea000383ffff */
.L_x_1425:
[----:B---3--:R3:W4:Y:S02]  /*11bb0*/  SYNCS.PHASECHK.TRANS64.TRYWAIT P3, [R2+URZ+0x22860], R3 ;  /* 0x02286003020075a7 */ /* 0x008724000806017f */
[----:B----4-:R-:W-:Y:S05]  /*11bc0*/  @!P3 NANOSLEEP.SYNCS 0x989680 ;  /* 0x009896800000b95d */ /* 0x010fea0003900000 */
[----:B------:R-:W4:Y:S02]  /*11bd0*/  @!P3 SYNCS.PHASECHK.TRANS64 P3, [R2+URZ+0x22860], R3 ;  /* 0x022860030200b5a7 */ /* 0x000f24000806007f */
[----:B----4-:R-:W-:Y:S05]  /*11be0*/  @!P3 BRA `(.L_x_1425) ;  /* 0xfffffffc00f0b947 */ /* 0x010fea000383ffff */
[----:B------:R-:W-:Y:S05]  /*11bf0*/  BRA `(.L_x_1466) ;  /* 0xffffffe4006c7947 */ /* 0x000fea000383ffff */
.L_x_1431:
[----:B-1----:R1:W2:Y:S02]  /*11c00*/  SYNCS.PHASECHK.TRANS64.TRYWAIT P3, [R3+URZ+0x22840], R2 ;  /* 0x02284002030075a7 */ /* 0x0022a4000806017f */
[----:B--2---:R-:W-:Y:S05]  /*11c10*/  @!P3 NANOSLEEP.SYNCS 0x989680 ;  /* 0x009896800000b95d */ /* 0x004fea0003900000 */
[----:B------:R-:W2:Y:S02]  /*11c20*/  @!P3 SYNCS.PHASECHK.TRANS64 P3, [R3+URZ+0x22840], R2 ;  /* 0x022840020300b5a7 */ /* 0x000ea4000806007f */
[----:B--2---:R-:W-:Y:S05]  /*11c30*/  @!P3 BRA `(.L_x_1431) ;  /* 0xfffffffc00f0b947 */ /* 0x004fea000383ffff */
[----:B------:R-:W-:Y:S05]  /*11c40*/  BRA `(.L_x_1467) ;  /* 0xffffffe800947947 */ /* 0x000fea000383ffff */
.L_x_1433:
[----:B---3--:R3:W4:Y:S02]  /*11c50*/  SYNCS.PHASECHK.TRANS64.TRYWAIT P3, [R3+URZ+0x22860], R2 ;  /* 0x02286002030075a7 */ /* 0x008724000806017f */
[----:B----4-:R-:W-:Y:S05]  /*11c60*/  @!P3 NANOSLEEP.SYNCS 0x989680 ;  /* 0x009896800000b95d */ /* 0x010fea0003900000 */
[----:B------:R-:W4:Y:S02]  /*11c70*/  @!P3 SYNCS.PHASECHK.TRANS64 P3, [R3+URZ+0x22860], R2 ;  /* 0x022860020300b5a7 */ /* 0x000f24000806007f */
[----:B----4-:R-:W-:Y:S05]  /*11c80*/  @!P3 BRA `(.L_x_1433) ;  /* 0xfffffffc00f0b947 */ /* 0x010fea000383ffff */
[----:B------:R-:W-:Y:S05]  /*11c90*/  BRA `(.L_x_1468) ;  /* 0xffffffe800dc7947 */ /* 0x000fea000383ffff */
.L_x_1438:
[----:B-1----:R1:W2:Y:S02]  /*11ca0*/  SYNCS.PHASECHK.TRANS64.TRYWAIT P3, [R2+URZ+0x22840], R3 ;  /* 0x02284003020075a7 */ /* 0x0022a4000806017f */
[----:B--2---:R-:W-:Y:S05]  /*11cb0*/  @!P3 NANOSLEEP.SYNCS 0x989680 ;  /* 0x009896800000b95d */ /* 0x004fea0003900000 */
[----:B------:R-:W2:Y:S02]  /*11cc0*/  @!P3 SYNCS.PHASECHK.TRANS64 P3, [R2+URZ+0x22840], R3 ;  /* 0x022840030200b5a7 */ /* 0x000ea4000806007f */
[----:B--2---:R-:W-:Y:S05]  /*11cd0*/  @!P3 BRA `(.L_x_1438) ;  /* 0xfffffffc00f0b947 */ /* 0x004fea000383ffff */
[----:B------:R-:W-:Y:S05]  /*11ce0*/  BRA `(.L_x_1469) ;  /* 0xffffffec00e47947 */ /* 0x000fea000383ffff */
.L_x_1440:
[----:B--2---:R2:W3:Y:S02]  /*11cf0*/  SYNCS.PHASECHK.TRANS64.TRYWAIT P3, [R2+URZ+0x22860], R3 ;  /* 0x02286003020075a7 */ /* 0x0044e4000806017f */
[----:B---3--:R-:W-:Y:S05]  /*11d00*/  @!P3 NANOSLEEP.SYNCS 0x989680 ;  /* 0x009896800000b95d */ /* 0x008fea0003900000 */
[----:B------:R-:W3:Y:S02]  /*11d10*/  @!P3 SYNCS.PHASECHK.TRANS64 P3, [R2+URZ+0x22860], R3 ;  /* 0x022860030200b5a7 */ /* 0x000ee4000806007f */
[----:B---3--:R-:W-:Y:S05]  /*11d20*/  @!P3 BRA `(.L_x_1440) ;  /* 0xfffffffc00f0b947 */ /* 0x008fea000383ffff */
[----:B------:R-:W-:Y:S05]  /*11d30*/  BRA `(.L_x_1470) ;  /* 0xfffffff0002c7947 */ /* 0x000fea000383ffff */
.L_x_1445:
[----:B------:R-:W-:Y:S01]  /*11d40*/  BSSY B0, `(.L_x_1471) ;  /* 0x0000007000007945 */ /* 0x000fe20003800000 */
[----:B--2---:R-:W-:Y:S02]  /*11d50*/  IMAD.MOV.U32 R12, RZ, RZ, RZ ;  /* 0x000000ffff0c7224 */ /* 0x004fe400078e00ff */
[----:B------:R-:W-:Y:S02]  /*11d60*/  IMAD.MOV.U32 R11, RZ, RZ, 0x1f ;  /* 0x0000001fff0b7424 */ /* 0x000fe400078e00ff */
[----:B------:R-:W-:-:S07]  /*11d70*/  IMAD.MOV.U32 R15, RZ, RZ, -0x1 ;  /* 0xffffffffff0f7424 */ /* 0x000fce00078e00ff */
[----:B-1-34-:R-:W-:Y:S05]  /*11d80*/  WARPSYNC.COLLECTIVE R15, `(.L_x_1472) ;  /* 0x000000000f087348 */ /* 0x01afea0003c00000 */
[----:B------:R2:W1:Y:S02]  /*11d90*/  SHFL.IDX P6, R14, R13, R12, R11 ;  /* 0x0000000c0d0e7389 */ /* 0x00046400000c000b */
[----:B-1234-:R-:W-:Y:S01]  /*11da0*/  ENDCOLLECTIVE ;  /* 0x000000000000791b */ /* 0x01efe20003800000 */
.L_x_1472:
[----:B------:R-:W-:Y:S05]  /*11db0*/  BSYNC B0 ;  /* 0x0000000000007941 */ /* 0x000fea0003800000 */
.L_x_1471:
[----:B------:R-:W-:Y:S05]  /*11dc0*/  BRA `(.L_x_1473) ;  /* 0xfffffff400107947 */ /* 0x000fea000383ffff */
.L_x_1447:
[----:B-1----:R1:W2:Y:S02]  /*11dd0*/  SYNCS.PHASECHK.TRANS64.TRYWAIT P0, [R7+URZ+0x22820], R0 ;  /* 0x02282000070075a7 */ /* 0x0022a4000800017f */
[----:B--2---:R-:W-:Y:S05]  /*11de0*/  @!P0 NANOSLEEP.SYNCS 0x989680 ;  /* 0x009896800000895d */ /* 0x004fea0003900000 */
[----:B------:R-:W2:Y:S02]  /*11df0*/  @!P0 SYNCS.PHASECHK.TRANS64 P0, [R7+URZ+0x22820], R0 ;  /* 0x02282000070085a7 */ /* 0x000ea4000800007f */
[----:B--2---:R-:W-:Y:S05]  /*11e00*/  @!P0 BRA `(.L_x_1447) ;  /* 0xfffffffc00f08947 */ /* 0x004fea000383ffff */
[----:B------:R-:W-:Y:S05]  /*11e10*/  BRA `(.L_x_1474) ;  /* 0xfffffff400587947 */ /* 0x000fea000383ffff */
.L_x_1451:
[----:B-1----:R1:W2:Y:S02]  /*11e20*/  SYNCS.PHASECHK.TRANS64.TRYWAIT P0, [R5+URZ], R4 ;  /* 0x00000004050075a7 */ /* 0x0022a4000800017f */
[----:B--2---:R-:W-:Y:S05]  /*11e30*/  @!P0 NANOSLEEP.SYNCS 0x989680 ;  /* 0x009896800000895d */ /* 0x004fea0003900000 */
[----:B------:R-:W2:Y:S02]  /*11e40*/  @!P0 SYNCS.PHASECHK.TRANS64 P0, [R5+URZ], R4 ;  /* 0x00000004050085a7 */ /* 0x000ea4000800007f */
[----:B--2---:R-:W-:Y:S05]  /*11e50*/  @!P0 BRA `(.L_x_1451) ;  /* 0xfffffffc00f08947 */ /* 0x004fea000383ffff */
[----:B------:R-:W-:Y:S05]  /*11e60*/  BRA `(.L_x_1475) ;  /* 0xfffffff400ac7947 */ /* 0x000fea000383ffff */
.L_x_1452:
[----:B--2---:R2:W3:Y:S02]  /*11e70*/  SYNCS.PHASECHK.TRANS64.TRYWAIT P0, [R3+URZ], R0 ;  /* 0x00000000030075a7 */ /* 0x0044e4000800017f */
[----:B---3--:R-:W-:Y:S05]  /*11e80*/  @!P0 NANOSLEEP.SYNCS 0x989680 ;  /* 0x009896800000895d */ /* 0x008fea0003900000 */
[----:B------:R-:W3:Y:S02]  /*11e90*/  @!P0 SYNCS.PHASECHK.TRANS64 P0, [R3+URZ], R0 ;  /* 0x00000000030085a7 */ /* 0x000ee4000800007f */
[----:B---3--:R-:W-:Y:S05]  /*11ea0*/  @!P0 BRA `(.L_x_1452) ;  /* 0xfffffffc00f08947 */ /* 0x008fea000383ffff */
[----:B------:R-:W-:Y:S05]  /*11eb0*/  BRA `(.L_x_1476) ;  /* 0xfffffff400a07947 */ /* 0x000fea000383ffff */
.L_x_1454:
[----:B-1----:R1:W2:Y:S02]  /*11ec0*/  SYNCS.PHASECHK.TRANS64.TRYWAIT P0, [R5+URZ], R4 ;  /* 0x00000004050075a7 */ /* 0x0022a4000800017f */
[----:B--2---:R-:W-:Y:S05]  /*11ed0*/  @!P0 NANOSLEEP.SYNCS 0x989680 ;  /* 0x009896800000895d */ /* 0x004fea0003900000 */
[----:B------:R-:W2:Y:S02]  /*11ee0*/  @!P0 SYNCS.PHASECHK.TRANS64 P0, [R5+URZ], R4 ;  /* 0x00000004050085a7 */ /* 0x000ea4000800007f */
[----:B--2---:R-:W-:Y:S05]  /*11ef0*/  @!P0 BRA `(.L_x_1454) ;  /* 0xfffffffc00f08947 */ /* 0x004fea000383ffff */
[----:B------:R-:W-:Y:S05]  /*11f00*/  BRA `(.L_x_1477) ;  /* 0xfffffff400a47947 */ /* 0x000fea000383ffff */
.L_x_1478:
        /* <DEDUP_REMOVED lines=15> */
.L_x_4720:


//--------------------- .text._ZN7cutlass13device_kernelIN5flash11enable_sm90INS1_16FlashAttnFwdSm90INS1_25CollectiveMainloopFwdSm90ILi2EN4cute5tupleIJNS5_1CILi1EEES8_S8_EEENS6_IJNS7_ILi128EEENS7_ILi96EEENS7_ILi64EEEEEELi256ENS_10bfloat16_tEfNS_4arch4Sm90ELb0ELb1ELb0ELb0ELb0ELb0ELb1ELb1ELb0ELb0ELb0ELb0EEENS1_21CollectiveEpilogueFwdINS6_IJSA_NS7_ILi256EEESB_EEES9_SE_SG_Li256ELb0ELb0ELb0ELb0EEENS1_30DynamicPersistentTileSchedulerILi256ELi32ELb0ELb0ELb1EEEEEEEEEvNT_6ParamsE --------------------------
	.section	.text._ZN7cutlass13device_kernelIN5flash11enable_sm90INS1_16FlashAttnFwdSm90INS1_25CollectiveMainloopFwdSm90ILi2EN4cute5tupleIJNS5_1CILi1EEES8_S8_EEENS6_IJNS7_ILi128EEENS7_ILi96EEENS7_ILi64EEEEEELi256ENS_10bfloat16_tEfNS_4arch4Sm90ELb0ELb1ELb0ELb0ELb0ELb0ELb1ELb1ELb0ELb0ELb0ELb0EEENS1_21CollectiveEpilogueFwdINS6_IJSA_NS7_ILi256EEESB_EEES9_SE_SG_Li256ELb0ELb0ELb0ELb0EEENS1_30DynamicPersistentTileSchedulerILi256ELi32ELb0ELb0ELb1EEEEEEEEEvNT_6ParamsE,"ax",@progbits
	.align	128
.text._ZN7cutlass13device_kernelIN5flash11enable_sm90INS1_16FlashAttnFwdSm90INS1_25CollectiveMainloopFwdSm90ILi2EN4cute5tupleIJNS5_1CILi1EEES8_S8_EEENS6_IJNS7_ILi128EEENS7_ILi96EEENS7_ILi64EEEEEELi256ENS_10bfloat16_tEfNS_4arch4Sm90ELb0ELb1ELb0ELb0ELb0ELb0ELb1ELb1ELb0ELb0ELb0ELb0EEENS1_21CollectiveEpilogueFwdINS6_IJSA_NS7_ILi256EEESB_EEES9_SE_SG_Li256ELb0ELb0ELb0ELb0EEENS1_30DynamicPersistentTileSchedulerILi256ELi32ELb0ELb0ELb1EEEEEEEEEvNT_6ParamsE:
        .type           _ZN7cutlass13device_kernelIN5flash11enable_sm90INS1_16FlashAttnFwdSm90INS1_25CollectiveMainloopFwdSm90ILi2EN4cute5tupleIJNS5_1CILi1EEES8_S8_EEENS6_IJNS7_ILi128EEENS7_ILi96EEENS7_ILi64EEEEEELi256ENS_10bfloat16_tEfNS_4arch4Sm90ELb0ELb1ELb0ELb0ELb0ELb0ELb1ELb1ELb0ELb0ELb0ELb0EEENS1_21CollectiveEpilogueFwdINS6_IJSA_NS7_ILi256EEESB_EEES9_SE_SG_Li256ELb0ELb0ELb0ELb0EEENS1_30DynamicPersistentTileSchedulerILi256ELi32ELb0ELb0ELb1EEEEEEEEEvNT_6ParamsE,@function
        .size           _ZN7cutlass13device_kernelIN5flash11enable_sm90INS1_16FlashAttnFwdSm90INS1_25CollectiveMainloopFwdSm90ILi2EN4cute5tupleIJNS5_1CILi1EEES8_S8_EEENS6_IJNS7_ILi128EEENS7_ILi96EEENS7_ILi64EEEEEELi256ENS_10bfloat16_tEfNS_4arch4Sm90ELb0ELb1ELb0ELb0ELb0ELb0ELb1ELb1ELb0ELb0ELb0ELb0EEENS1_21CollectiveEpilogueFwdINS6_IJSA_NS7_ILi256EEESB_EEES9_SE_SG_Li256ELb0ELb0ELb0ELb0EEENS1_30DynamicPersistentTileSchedulerILi256ELi32ELb0ELb0ELb1EEEEEEEEEvNT_6ParamsE,(.L_x_4721 - _ZN7cutlass13device_kernelIN5flash11enable_sm90INS1_16FlashAttnFwdSm90INS1_25CollectiveMainloopFwdSm90ILi2EN4cute5tupleIJNS5_1CILi1EEES8_S8_EEENS6_IJNS7_ILi128EEENS7_ILi96EEENS7_ILi64EEEEEELi256ENS_10bfloat16_tEfNS_4arch4Sm90ELb0ELb1ELb0ELb0ELb0ELb0ELb1ELb1ELb0ELb0ELb0ELb0EEENS1_21CollectiveEpilogueFwdINS6_IJSA_NS7_ILi256EEESB_EEES9_SE_SG_Li256ELb0ELb0ELb0ELb0EEENS1_30DynamicPersistentTileSchedulerILi256ELi32ELb0ELb0ELb1EEEEEEEEEvNT_6ParamsE)
        .other          _ZN7cutlass13device_kernelIN5flash11enable_sm90INS1_16FlashAttnFwdSm90INS1_25CollectiveMainloopFwdSm90ILi2EN4cute5tupleIJNS5_1CILi1EEES8_S8_EEENS6_IJNS7_ILi128EEENS7_ILi96EEENS7_ILi64EEEEEELi256ENS_10bfloat16_tEfNS_4arch4Sm90ELb0ELb1ELb0ELb0ELb0ELb0ELb1ELb1ELb0ELb0ELb0ELb0EEENS1_21CollectiveEpilogueFwdINS6_IJSA_NS7_ILi256EEESB_EEES9_SE_SG_Li256ELb0ELb0ELb0ELb0EEENS1_30DynamicPersistentTileSchedulerILi256ELi32ELb0ELb0ELb1EEEEEEEEEvNT_6ParamsE,@"STO_CUDA_ENTRY STV_DEFAULT"
_ZN7cutlass13device_kernelIN5flash11enable_sm90INS1_16FlashAttnFwdSm90INS1_25CollectiveMainloopFwdSm90ILi2EN4cute5tupleIJNS5_1CILi1EEES8_S8_EEENS6_IJNS7_ILi128EEENS7_ILi96EEENS7_ILi64EEEEEELi256ENS_10bfloat16_tEfNS_4arch4Sm90ELb0ELb1ELb0ELb0ELb0ELb0ELb1ELb1ELb0ELb0ELb0ELb0EEENS1_21CollectiveEpilogueFwdINS6_IJSA_NS7_ILi256EEESB_EEES9_SE_SG_Li256ELb0ELb0ELb0ELb0EEENS1_30DynamicPersistentTileSchedulerILi256ELi32ELb0ELb0ELb1EEEEEEEEEvNT_6ParamsE:
[----:B------:R-:W1:Y:S02]  /*0000*/  LDC R1, c[0x0][0x28] ;  /* 0x00000a00ff017b82 */ /* 0x000e640000000800 */
[----:B-1----:R-:W-:Y:S01]  /*0010*/  VIADD R1, R1, 0xfffffb90 ;  /* 0xfffffb9001017836 */ /* 0x002fe20000000000 */
[----:B------:R-:W1:Y:S01]  /*0020*/  S2R R3, SR_TID.X ;  /* 0x0000000000037919 */ /* 0x000e620000002100 */
[----:B------:R-:W-:Y:S01]  /*0030*/  ELECT P0, URZ, PT ;  /* 0x00000000003f782f */ /* 0x000fe20003800000 */
[----:B------:R-:W-:Y:S01]  /*0040*/  BSSY B0, `(.L_x_1479) ;  /* 0x000001b000007945 */ /* 0x000fe20003800000 */
[----:B------:R-:W-:Y:S02]  /*0050*/  ULDC UR4, c[0x0][0x20] ;  /* 0x0000080000047ab9 */ /* 0x000fe40000000800 */
[----:B------:R-:W-:Y:S01]  /*0060*/  IADD3 R16, P1, R1, UR4, RZ ;  /* 0x0000000401107c10 */ /* 0x000fe2000ff3e0ff */
[----:B------:R-:W-:-:S04]  /*0070*/  ULDC UR4, c[0x0][0x24] ;  /* 0x0000090000047ab9 */ /* 0x000fc80000000800 */
[----:B------:R-:W-:Y:S01]  /*0080*/  IMAD.X R17, RZ, RZ, UR4, P1 ;  /* 0x00000004ff117e24 */ /* 0x000fe200088e06ff */
        /* <DEDUP_REMOVED lines=22> */
.L_x_1480:
[----:B------:R-:W-:Y:S05]  /*01f0*/  BSYNC B0 ;  /* 0x0000000000007941 */ /* 0x000fea0003800000 */
.L_x_1479:
        /* <DEDUP_REMOVED lines=39> */
.L_x_1481:
        /* <DEDUP_REMOVED lines=22> */
.L_x_1482:
        /* <DEDUP_REMOVED lines=18> */
.L_x_1483:
        /* <DEDUP_REMOVED lines=22> */
.L_x_1484:
        /* <DEDUP_REMOVED lines=22> */
.L_x_1485:
[----:B------:R-:W-:Y:S01]  /*09b0*/  IADD3 R2, P0, R16, 0x70, RZ ;  /* 0x0000007010027810 */ /* 0x000fe20007f1e0ff */
[----:B------:R-:W-:Y:S01]  /*09c0*/  UMOV UR38, 0x1 ;  /* 0x0000000100267882 */ /* 0x000fe20000000000 */
[----:B------:R-:W-:Y:S01]  /*09d0*/  PLOP3.LUT P1, PT, PT, PT, UP0, 0x80, 0x0 ;  /* 0x000000000000781c */ /* 0x000fe20003f2f008 */
[----:B------:R-:W-:Y:S01]  /*09e0*/  NOP ;  /* 0x0000000000007918 */ /* 0x000fe20000000000 */
[----:B------:R-:W-:Y:S01]  /*09f0*/  USEL UR38, UR38, 0x2, !UP0 ;  /* 0x0000000226267887 */ /* 0x000fe2000c000000 */
[----:B------:R5:W-:Y:S01]  /*0a00*/  STL [R1+0x464], R2 ;  /* 0x0004640201007387 */ /* 0x000be20000100800 */
[----:B------:R-:W-:Y:S01]  /*0a10*/  ULDC.64 UR46, c[0x0][0x208] ;  /* 0x00008200002e7ab9 */ /* 0x000fe20000000a00 */
[----:B------:R-:W-:Y:S02]  /*0a20*/  IMAD.MOV.U32 R22, RZ, RZ, R16 ;  /* 0x000000ffff167224 */ /* 0x000fe400078e0010 */
[--C-:B------:R-:W-:Y:S02]  /*0a30*/  IMAD.MOV.U32 R23, RZ, RZ, R17.reuse ;  /* 0x000000ffff177224 */ /* 0x100fe400078e0011 */
[----:B-----5:R-:W-:-:S05]  /*0a40*/  IMAD.X R2, RZ, RZ, R17, P0 ;  /* 0x000000ffff027224 */ /* 0x020fca00000e0611 */
[----:B------:R1:W-:Y:S02]  /*0a50*/  STL [R1+0x460], R2 ;  /* 0x0004600201007387 */ /* 0x0003e40000100800 */
[----:B-1234-:R-:W-:Y:S06]  /*0a60*/  BAR.SYNC.DEFER_BLOCKING 0x0 ;  /* 0x0000000000007b1d */ /* 0x01efec0000010000 */
[----:B------:R-:W-:Y:S05]  /*0a70*/  @!P1 BRA `(.L_x_1486) ;  /* 0x000001f800409947 */ /* 0x000fea0003800000 */
.L_x_1487:
        /* <DEDUP_REMOVED lines=8> */
[----:B------:R-:W-:Y:S01]  /*0b00*/  ISETP.NE.AND P0, PT, R26, 0x1, PT ;  /* 0x000000011a00780c */ /* 0x000fe20003f05270 */
[----:B------:R2:W-:-:S12]  /*0b10*/  STL.64 [R1+0x210], RZ ;  /* 0x000210ff01007387 */ /* 0x0005d80000100a00 */
[----:B------:R-:W-:Y:S06]  /*0b20*/  @!P0 BAR.ARV 0x9, 0x100 ;  /* 0x0244000000008b1d */ /* 0x000fec0000002000 */
[C---:B------:R-:W-:Y:S02]  /*0b30*/  IADD3 R217, P1, R16.reuse, 0x210, RZ ;  /* 0x0000021010d97810 */ /* 0x040fe40007f3e0ff */
[----:B------:R-:W-:Y:S01]  /*0b40*/  IADD3 R219, P2, R16, 0x21c, RZ ;  /* 0x0000021c10db7810 */ /* 0x000fe20007f5e0ff */
[----:B------:R2:W-:Y:S01]  /*0b50*/  STL [R1+0x218], RZ ;  /* 0x000218ff01007387 */ /* 0x0005e20000100800 */
[----:B-1----:R-:W-:Y:S01]  /*0b60*/  ISETP.LE.AND P0, PT, R0, UR5, PT ;  /* 0x0000000500007c0c */ /* 0x002fe2000bf03270 */
[----:B------:R-:W-:-:S02]  /*0b70*/  IMAD.X R216, RZ, RZ, R17, P1 ;  /* 0x000000ffffd87224 */ /* 0x000fc400008e0611 */
[----:B------:R2:W-:Y:S01]  /*0b80*/  STL [R1+0x21c], RZ ;  /* 0x00021cff01007387 */ /* 0x0005e20000100800 */
[----:B------:R-:W-:-:S09]  /*0b90*/  IMAD.X R218, RZ, RZ, R17, P2 ;  /* 0x000000ffffda7224 */ /* 0x000fd200010e0611 */
[----:B--2---:R-:W-:Y:S05]  /*0ba0*/  @P0 EXIT ;  /* 0x000000000000094d */ /* 0x004fea0003800000 */
[----:B------:R-:W1:Y:S01]  /*0bb0*/  S2R R8, SR_TID.X ;  /* 0x0000000000087919 */ /* 0x000e620000002100 */
[----:B------:R-:W2:Y:S01]  /*0bc0*/  S2UR UR6, SR_CgaCtaId ;  /* 0x00000000000679c3 */ /* 0x000ea20000008800 */
[----:B------:R-:W-:Y:S01]  /*0bd0*/  UMOV UR50, 0x400 ;  /* 0x0000040000327882 */ /* 0x000fe20000000000 */
[----:B------:R-:W-:Y:S01]  /*0be0*/  IMAD.MOV.U32 R195, RZ, RZ, 0x2 ;  /* 0x00000002ffc37424 */ /* 0x000fe200078e00ff */
[C---:B------:R-:W-:Y:S01]  /*0bf0*/  IADD3 R203, -R26.reuse, 0xb, RZ ;  /* 0x0000000b1acb7810 */ /* 0x040fe20007ffe1ff */
[----:B------:R-:W-:Y:S01]  /*0c00*/  VIADD R208, R26, 0x8 ;  /* 0x000000081ad07836 */ /* 0x000fe20000000000 */
[----:B------:R-:W-:-:S03]  /*0c10*/  ULDC.64 UR36, c[0x0][0x198] ;  /* 0x0000660000247ab9 */ /* 0x000fc60000000a00 */
[----:B------:R-:W3:Y:S01]  /*0c20*/  S2UR UR4, SR_SWINHI ;  /* 0x00000000000479c3 */ /* 0x000ee20000002f00 */
[----:B--2---:R-:W-:Y:S01]  /*0c30*/  ULEA UR50, UR6, UR50, 0x18 ;  /* 0x0000003206327291 */ /* 0x004fe2000f8ec03f */
[----:B-1----:R-:W-:-:S06]  /*0c40*/  VIADD R197, R8, 0xffffff80 ;  /* 0xffffff8008c57836 */ /* 0x002fcc0000000000 */
[----:B------:R-:W-:Y:S01]  /*0c50*/  UMOV UR48, UR50 ;  /* 0x0000003200307c82 */ /* 0x000fe20008000000 */
[----:B---3--:R-:W-:Y:S01]  /*0c60*/  UMOV UR49, UR4 ;  /* 0x0000000400317c82 */ /* 0x008fe20008000000 */
[----:B------:R-:W-:Y:S01]  /*0c70*/  LOP3.LUT R8, R8, 0x7f, RZ, 0xc0, !PT ;  /* 0x0000007f08087812 */ /* 0x000fe200078ec0ff */
[----:B------:R-:W-:Y:S01]  /*0c80*/  UMOV UR4, UR5 ;  /* 0x0000000500047c82 */ /* 0x000fe20008000000 */
[----:B------:R-:W-:Y:S02]  /*0c90*/  SHF.R.S32.HI R0, RZ, 0x1f, R197 ;  /* 0x0000001fff007819 */ /* 0x000fe400000114c5 */
[----:B------:R-:W-:Y:S02]  /*0ca0*/  ISETP.NE.AND P0, PT, R8, RZ, PT ;  /* 0x000000ff0800720c */ /* 0x000fe40003f05270 */
[CC--:B------:R-:W-:Y:S02]  /*0cb0*/  LEA.HI R2, R0.reuse, R197.reuse, RZ, 0x4 ;  /* 0x000000c500027211 */ /* 0x0c0fe400078f20ff */
[----:B------:R-:W-:-:S02]  /*0cc0*/  LEA.HI R19, R0, R197, RZ, 0x7 ;  /* 0x000000c500137211 */ /* 0x000fc400078f38ff */
[----:B------:R-:W-:Y:S02]  /*0cd0*/  SHF.R.S32.HI R3, RZ, 0x4, R2 ;  /* 0x00000004ff037819 */ /* 0x000fe40000011402 */
[----:B------:R-:W-:Y:S02]  /*0ce0*/  LEA.HI R221, R0, R197, RZ, 0x5 ;  /* 0x000000c500dd7211 */ /* 0x000fe400078f28ff */
[C---:B------:R-:W-:Y:S02]  /*0cf0*/  LEA.HI R5, R2.reuse, R3, RZ, 0x1 ;  /* 0x0000000302057211 */ /* 0x040fe400078f08ff */
[----:B------:R-:W-:Y:S02]  /*0d00*/  LOP3.LUT R4, R2, 0x3fffff0, RZ, 0xc0, !PT ;  /* 0x03fffff002047812 */ /* 0x000fe400078ec0ff */
[----:B------:R-:W-:Y:S02]  /*0d10*/  LOP3.LUT R2, R19, 0xffffff80, RZ, 0xc0, !PT ;  /* 0xffffff8013027812 */ /* 0x000fe400078ec0ff */
[----:B------:R-:W-:Y:S01]  /*0d20*/  LOP3.LUT R6, R5, 0x1ffffffe, RZ, 0xc0, !PT ;  /* 0x1ffffffe05067812 */ /* 0x000fe200078ec0ff */
[C---:B------:R-:W-:Y:S01]  /*0d30*/  IMAD.IADD R4, R197.reuse, 0x1, -R4 ;  /* 0x00000001c5047824 */ /* 0x040fe200078e0a04 */
[----:B------:R-:W-:Y:S01]  /*0d40*/  SHF.R.S32.HI R221, RZ, 0x5, R221 ;  /* 0x00000005ffdd7819 */ /* 0x000fe200000114dd */
[----:B------:R-:W-:Y:S01]  /*0d50*/  IMAD.IADD R209, R197, 0x1, -R2 ;  /* 0x00000001c5d17824 */ /* 0x000fe200078e0a02 */
[----:B------:R-:W-:Y:S01]  /*0d60*/  SHF.R.S32.HI R220, RZ, 0x7, R19 ;  /* 0x00000007ffdc7819 */ /* 0x000fe20000011413 */
[----:B------:R-:W-:Y:S01]  /*0d70*/  IMAD.IADD R6, R3, 0x1, -R6 ;  /* 0x0000000103067824 */ /* 0x000fe200078e0a06 */
[----:B------:R-:W-:Y:S01]  /*0d80*/  LEA.HI R198, R0, R197, RZ, 0x3 ;  /* 0x000000c500c67211 */ /* 0x000fe200078f18ff */
[----:B------:R-:W-:Y:S01]  /*0d90*/  IMAD R3, R221, 0x10, R4 ;  /* 0x00000010dd037824 */ /* 0x000fe200078e0204 */
[----:B------:R-:W-:-:S02]  /*0da0*/  SHF.R.S32.HI R2, RZ, 0x1f, R209 ;  /* 0x0000001fff027819 */ /* 0x000fc400000114d1 */
[----:B------:R-:W-:Y:S01]  /*0db0*/  SEL R204, RZ, 0x1, P0 ;  /* 0x00000001ffcc7807 */ /* 0x000fe20000000000 */
[----:B------:R-:W-:Y:S01]  /*0dc0*/  IMAD R3, R3, 0x8, R6 ;  /* 0x0000000803037824 */ /* 0x000fe200078e0206 */
[CC--:B------:R-:W-:Y:S02]  /*0dd0*/  LEA.HI R27, R2.reuse, R209.reuse, RZ, 0x2 ;  /* 0x000000d1021b7211 */ /* 0x0c0fe400078f10ff */
[----:B------:R-:W-:Y:S01]  /*0de0*/  LEA.HI R2, R2, R209, RZ, 0x5 ;  /* 0x000000d102027211 */ /* 0x000fe200078f28ff */
[----:B------:R-:W-:Y:S01]  /*0df0*/  IMAD.SHL.U32 R194, R3, 0x8, RZ ;  /* 0x0000000803c27824 */ /* 0x000fe200078e00ff */
[--C-:B------:R-:W-:Y:S02]  /*0e00*/  SHF.R.S32.HI R3, RZ, 0x2, R27.reuse ;  /* 0x00000002ff037819 */ /* 0x100fe4000001141b */
[----:B------:R-:W-:Y:S01]  /*0e10*/  SHF.R.S32.HI R4, RZ, 0x1f, R27 ;  /* 0x0000001fff047819 */ /* 0x000fe2000001141b */
[----:B------:R-:W-:Y:S01]  /*0e20*/  IMAD.WIDE R194, R194, R195, UR48 ;  /* 0x00000030c2c27e25 */ /* 0x000fe2000f8e02c3 */
[----:B------:R-:W-:-:S02]  /*0e30*/  SHF.R.S32.HI R2, RZ, 0x5, R2 ;  /* 0x00000005ff027819 */ /* 0x000fc40000011402 */
[----:B------:R-:W-:Y:S02]  /*0e40*/  LEA.HI R4, R4, R3, RZ, 0x3 ;  /* 0x0000000304047211 */ /* 0x000fe400078f18ff */
[C---:B------:R-:W-:Y:S02]  /*0e50*/  IADD3 R9, P5, R194.reuse, 0x20, RZ ;  /* 0x00000020c2097810 */ /* 0x040fe40007fbe0ff */
[----:B------:R-:W-:Y:S02]  /*0e60*/  IADD3 R7, P6, R194, 0x40, RZ ;  /* 0x00000040c2077810 */ /* 0x000fe40007fde0ff */
[----:B------:R-:W-:Y:S02]  /*0e70*/  LOP3.LUT R4, R4, 0xfffffff8, RZ, 0xc0, !PT ;  /* 0xfffffff804047812 */ /* 0x000fe400078ec0ff */
[----:B------:R-:W-:Y:S02]  /*0e80*/  LOP3.LUT R6, R9, 0x380, RZ, 0xc0, !PT ;  /* 0x0000038009067812 */ /* 0x000fe400078ec0ff */
[----:B------:R-:W-:Y:S01]  /*0e90*/  LOP3.LUT R5, R7, 0x380, RZ, 0xc0, !PT ;  /* 0x0000038007057812 */ /* 0x000fe200078ec0ff */
[----:B------:R-:W-:Y:S01]  /*0ea0*/  IMAD.IADD R3, R3, 0x1, -R4 ;  /* 0x0000000103037824 */ /* 0x000fe200078e0a04 */
[----:B------:R-:W-:-:S02]  /*0eb0*/  SHF.R.U64 R6, R6, 0x3, RZ ;  /* 0x0000000306067819 */ /* 0x000fc400000012ff */
[----:B------:R-:W-:Y:S01]  /*0ec0*/  SHF.R.U64 R4, R5, 0x3, RZ ;  /* 0x0000000305047819 */ /* 0x000fe200000012ff */
[----:B------:R-:W-:Y:S01]  /*0ed0*/  IMAD R200, R2, 0x10, R3 ;  /* 0x0000001002c87824 */ /* 0x000fe200078e0203 */
[----:B------:R-:W-:Y:S01]  /*0ee0*/  IADD3 R11, P3, R194, 0x4020, RZ ;  /* 0x00004020c20b7810 */ /* 0x000fe20007f7e0ff */
[--C-:B------:R-:W-:Y:S01]  /*0ef0*/  IMAD.X R3, RZ, RZ, R195.reuse, P5 ;  /* 0x000000ffff037224 */ /* 0x100fe200028e06c3 */
[----:B------:R-:W-:Y:S01]  /*0f00*/  LOP3.LUT R2, R6, R9, RZ, 0x3c, !PT ;  /* 0x0000000906027212 */ /* 0x000fe200078e3cff */
[----:B------:R-:W-:Y:S01]  /*0f10*/  IMAD.X R5, RZ, RZ, R195, P6 ;  /* 0x000000ffff057224 */ /* 0x000fe200030e06c3 */
[----:B------:R-:W-:Y:S02]  /*0f20*/  LOP3.LUT R4, R4, R7, RZ, 0x3c, !PT ;  /* 0x0000000704047212 */ /* 0x000fe400078e3cff */
[C---:B------:R-:W-:Y:S02]  /*0f30*/  IADD3 R7, P1, R194.reuse, 0x60, RZ ;  /* 0x00000060c2077810 */ /* 0x040fe40007f3e0ff */
[----:B------:R-:W-:-:S02]  /*0f40*/  IADD3 R9, P2, R194, 0x4000, RZ ;  /* 0x00004000c2097810 */ /* 0x000fc40007f5e0ff */
[----:B------:R-:W-:Y:S02]  /*0f50*/  LOP3.LUT R10, R11, 0x380, RZ, 0xc0, !PT ;  /* 0x000003800b0a7812 */ /* 0x000fe400078ec0ff */
[----:B------:R-:W-:Y:S02]  /*0f60*/  LOP3.LUT R6, R7, 0x380, RZ, 0xc0, !PT ;  /* 0x0000038007067812 */ /* 0x000fe400078ec0ff */
[----:B------:R-:W-:Y:S02]  /*0f70*/  LOP3.LUT R8, R9, 0x380, RZ, 0xc0, !PT ;  /* 0x0000038009087812 */ /* 0x000fe400078ec0ff */
[----:B------:R-:W-:Y:S02]  /*0f80*/  SHF.R.U64 R10, R10, 0x3, RZ ;  /* 0x000000030a0a7819 */ /* 0x000fe400000012ff */
[----:B------:R-:W-:Y:S02]  /*0f90*/  SHF.R.U64 R6, R6, 0x3, RZ ;  /* 0x0000000306067819 */ /* 0x000fe400000012ff */
[----:B------:R-:W-:-:S02]  /*0fa0*/  SHF.R.U64 R8, R8, 0x3, RZ ;  /* 0x0000000308087819 */ /* 0x000fc400000012ff */
[----:B------:R-:W-:Y:S02]  /*0fb0*/  LOP3.LUT R10, R10, R11, RZ, 0x3c, !PT ;  /* 0x0000000b0a0a7212 */ /* 0x000fe400078e3cff */
[----:B------:R-:W-:Y:S02]  /*0fc0*/  IADD3 R11, P6, R194, 0x8000, RZ ;  /* 0x00008000c20b7810 */ /* 0x000fe40007fde0ff */
[----:B------:R-:W-:Y:S01]  /*0fd0*/  LOP3.LUT R6, R6, R7, RZ, 0x3c, !PT ;  /* 0x0000000706067212 */ /* 0x000fe200078e3cff */
[--C-:B------:R-:W-:Y:S01]  /*0fe0*/  IMAD.X R7, RZ, RZ, R195.reuse, P1 ;  /* 0x000000ffff077224 */ /* 0x100fe200008e06c3 */
[----:B------:R-:W-:Y:S01]  /*0ff0*/  LOP3.LUT R8, R8, R9, RZ, 0x3c, !PT ;  /* 0x0000000908087212 */ /* 0x000fe200078e3cff */
[----:B------:R-:W-:Y:S01]  /*1000*/  IMAD.X R9, RZ, RZ, R195, P2 ;  /* 0x000000ffff097224 */ /* 0x000fe200010e06c3 */
[----:B------:R-:W-:Y:S02]  /*1010*/  MOV R3, R2 ;  /* 0x0000000200037202 */ /* 0x000fe40000000f00 */
[----:B------:R-:W-:-:S02]  /*1020*/  MOV R2, R4 ;  /* 0x0000000400027202 */ /* 0x000fc40000000f00 */
[C---:B------:R-:W-:Y:S01]  /*1030*/  IADD3 R21, P1, R194.reuse, 0x8020, RZ ;  /* 0x00008020c2157810 */ /* 0x040fe20007f3e0ff */
[----:B------:R-:W-:Y:S01]  /*1040*/  STL [R1+0x46c], R3 ;  /* 0x00046c0301007387 */ /* 0x000fe20000100800 */
[C---:B------:R-:W-:Y:S02]  /*1050*/  IADD3 R25, P2, R194.reuse, 0x8040, RZ ;  /* 0x00008040c2197810 */ /* 0x040fe40007f5e0ff */
[C---:B------:R-:W-:Y:S01]  /*1060*/  IADD3 R13, P4, R194.reuse, 0x4040, RZ ;  /* 0x00004040c20d7810 */ /* 0x040fe20007f9e0ff */
[----:B------:R1:W-:Y:S01]  /*1070*/  STL [R1+0x468], R2 ;  /* 0x0004680201007387 */ /* 0x0003e20000100800 */
[----:B------:R-:W-:Y:S02]  /*1080*/  IADD3 R15, P5, R194, 0x4060, RZ ;  /* 0x00004060c20f7810 */ /* 0x000fe40007fbe0ff */
[----:B------:R-:W-:Y:S02]  /*1090*/  LOP3.LUT R18, R11, 0x380, RZ, 0xc0, !PT ;  /* 0x000003800b127812 */ /* 0x000fe400078ec0ff */
[----:B------:R-:W-:-:S02]  /*10a0*/  LOP3.LUT R20, R21, 0x380, RZ, 0xc0, !PT ;  /* 0x0000038015147812 */ /* 0x000fc400078ec0ff */
[----:B------:R-:W-:Y:S02]  /*10b0*/  LOP3.LUT R24, R25, 0x380, RZ, 0xc0, !PT ;  /* 0x0000038019187812 */ /* 0x000fe400078ec0ff */
[----:B------:R-:W-:Y:S02]  /*10c0*/  LOP3.LUT R12, R13, 0x380, RZ, 0xc0, !PT ;  /* 0x000003800d0c7812 */ /* 0x000fe400078ec0ff */
[----:B------:R-:W-:Y:S02]  /*10d0*/  LOP3.LUT R14, R15, 0x380, RZ, 0xc0, !PT ;  /* 0x000003800f0e7812 */ /* 0x000fe400078ec0ff */
[----:B------:R-:W-:Y:S02]  /*10e0*/  SHF.R.U64 R18, R18, 0x3, RZ ;  /* 0x0000000312127819 */ /* 0x000fe400000012ff */
[----:B-1----:R-:W-:Y:S01]  /*10f0*/  LEA.HI R2, R19, R220, RZ, 0x1 ;  /* 0x000000dc13027211 */ /* 0x002fe200078f08ff */
[----:B------:R-:W-:Y:S01]  /*1100*/  IMAD.X R19, RZ, RZ, R195, P6 ;  /* 0x000000ffff137224 */ /* 0x000fe200030e06c3 */
[----:B------:R-:W-:-:S02]  /*1110*/  SHF.R.U64 R20, R20, 0x3, RZ ;  /* 0x0000000314147819 */ /* 0x000fc400000012ff */
[----:B------:R-:W-:Y:S02]  /*1120*/  SHF.R.U64 R24, R24, 0x3, RZ ;  /* 0x0000000318187819 */ /* 0x000fe400000012ff */
[----:B------:R-:W-:Y:S02]  /*1130*/  SHF.R.U64 R12, R12, 0x3, RZ ;  /* 0x000000030c0c7819 */ /* 0x000fe400000012ff */
[----:B------:R-:W-:Y:S02]  /*1140*/  SHF.R.U64 R14, R14, 0x3, RZ ;  /* 0x000000030e0e7819 */ /* 0x000fe400000012ff */
[----:B------:R-:W-:Y:S01]  /*1150*/  LOP3.LUT R18, R18, R11, RZ, 0x3c, !PT ;  /* 0x0000000b12127212 */ /* 0x000fe200078e3cff */
[----:B------:R-:W-:Y:S01]  /*1160*/  IMAD.X R11, RZ, RZ, R195, P3 ;  /* 0x000000ffff0b7224 */ /* 0x000fe200018e06c3 */
[----:B------:R-:W-:Y:S02]  /*1170*/  LOP3.LUT R3, R2, 0x3fffffe, RZ, 0xc0, !PT ;  /* 0x03fffffe02037812 */ /* 0x000fe400078ec0ff */
[----:B------:R-:W-:-:S02]  /*1180*/  LOP3.LUT R2, R198, 0x1ffffff8, RZ, 0xc0, !PT ;  /* 0x1ffffff8c6027812 */ /* 0x000fc400078ec0ff */
[----:B------:R-:W-:Y:S01]  /*1190*/  LOP3.LUT R0, R27, 0x7ffffffc, RZ, 0xc0, !PT ;  /* 0x7ffffffc1b007812 */ /* 0x000fe200078ec0ff */
[----:B------:R-:W-:Y:S01]  /*11a0*/  IMAD.IADD R3, R220, 0x1, -R3 ;  /* 0x00000001dc037824 */ /* 0x000fe200078e0a03 */
        /* <DEDUP_REMOVED lines=8> */
[----:B------:R-:W-:Y:S01]  /*1230*/  MOV R232, R18 ;  /* 0x0000001200e87202 */ /* 0x000fe20000000f00 */
[----:B------:R-:W-:Y:S01]  /*1240*/  IMAD.IADD R2, R197, 0x1, -R2 ;  /* 0x00000001c5027824 */ /* 0x000fe200078e0a02 */
[C---:B------:R-:W-:Y:S01]  /*1250*/  IADD3 R18, P1, R16.reuse, 0x13c, RZ ;  /* 0x0000013c10127810 */ /* 0x040fe20007f3e0ff */
[----:B------:R-:W-:Y:S01]  /*1260*/  IMAD.IADD R0, R209, 0x1, -R0 ;  /* 0x00000001d1007824 */ /* 0x000fe200078e0a00 */
[----:B------:R-:W-:Y:S01]  /*1270*/  IADD3 R211, P2, R16, 0x220, RZ ;  /* 0x0000022010d37810 */ /* 0x000fe20007f5e0ff */
[----:B------:R-:W-:Y:S01]  /*1280*/  IMAD R200, R3, 0x40, R200 ;  /* 0x0000004003c87824 */ /* 0x000fe200078e02c8 */
[----:B------:R-:W-:Y:S01]  /*1290*/  MOV R237, R6 ;  /* 0x0000000600ed7202 */ /* 0x000fe20000000f00 */
[--C-:B------:R-:W-:Y:S01]  /*12a0*/  IMAD.X R165, RZ, RZ, R17.reuse, P1 ;  /* 0x000000ffffa57224 */ /* 0x100fe200008e0611 */
[----:B------:R-:W-:Y:S01]  /*12b0*/  MOV R236, R8 ;  /* 0x0000000800ec7202 */ /* 0x000fe20000000f00 */
[----:B------:R-:W-:Y:S01]  /*12c0*/  IMAD.X R210, RZ, RZ, R17, P2 ;  /* 0x000000ffffd27224 */ /* 0x000fe200010e0611 */
[----:B------:R-:W-:Y:S01]  /*12d0*/  MOV R235, R10 ;  /* 0x0000000a00eb7202 */ /* 0x000fe20000000f00 */
[----:B------:R-:W-:Y:S01]  /*12e0*/  IMAD.SHL.U32 R188, R2, 0x8, RZ ;  /* 0x0000000802bc7824 */ /* 0x000fe200078e00ff */
[----:B------:R-:W-:Y:S01]  /*12f0*/  MOV R234, R12 ;  /* 0x0000000c00ea7202 */ /* 0x000fe20000000f00 */
[----:B------:R-:W-:Y:S01]  /*1300*/  IMAD.SHL.U32 R201, R0, 0x2, RZ ;  /* 0x0000000200c97824 */ /* 0x000fe200078e00ff */
[----:B------:R-:W-:-:S02]  /*1310*/  MOV R233, R14 ;  /* 0x0000000e00e97202 */ /* 0x000fc40000000f00 */
[----:B------:R-:W-:Y:S02]  /*1320*/  MOV R231, R20 ;  /* 0x0000001400e77202 */ /* 0x000fe40000000f00 */
[----:B------:R-:W-:Y:S02]  /*1330*/  MOV R230, R24 ;  /* 0x0000001800e67202 */ /* 0x000fe40000000f00 */
[----:B------:R-:W-:-:S07]  /*1340*/  SHF.R.S32.HI R198, RZ, 0x3, R198 ;  /* 0x00000003ffc67819 */ /* 0x000fce00000114c6 */
.L_x_1606:
        /* <DEDUP_REMOVED lines=20> */
.L_x_1488:
[----:B------:R-:W-:Y:S01]  /*1490*/  ULDC UR6, c[0x0][0xec4] ;  /* 0x0003b10000067ab9 */ /* 0x000fe20000000800 */
[----:B------:R-:W-:Y:S01]  /*14a0*/  UMOV UR39, UR7 ;  /* 0x0000000700277c82 */ /* 0x000fe20008000000 */
[----:B------:R-:W-:-:S11]  /*14b0*/  UISETP.NE.AND UP0, UPT, UR6, 0x1, UPT ;  /* 0x000000010600788c */ /* 0x000fd6000bf05270 */
[----:B------:R-:W-:Y:S02]  /*14c0*/  @UP0 ULDC.64 UR10, c[0x0][0xec8] ;  /* 0x0003b200000a0ab9 */ /* 0x000fe40000000a00 */
[----:B------:R-:W-:-:S04]  /*14d0*/  UIMAD.WIDE.U32 UR4, UR7, UR10, URZ ;  /* 0x0000000a070472a5 */ /* 0x000fc8000f8e003f */
[----:B------:R-:W-:-:S04]  /*14e0*/  @UP0 USHF.R.U32.HI UR39, URZ, UR11, UR5 ;  /* 0x0000000b3f270299 */ /* 0x000fc80008011605 */
[----:B------:R-:W-:-:S12]  /*14f0*/  UIMAD UR4, UR39, UR6, URZ ;  /* 0x00000006270472a4 */ /* 0x000fd8000f8e023f */
.L_x_1489:
[----:B------:R-:W1:Y:S01]  /*1500*/  LDC R0, c[0x0][0xa80] ;  /* 0x0002a000ff007b82 */ /* 0x000e620000000800 */
[----:B------:R-:W-:Y:S01]  /*1510*/  ULOP3.LUT UR5, URZ, UR39, URZ, 0x33, !UPT ;  /* 0x000000273f057292 */ /* 0x000fe2000f8e333f */
[----:B------:R-:W-:Y:S01]  /*1520*/  IMAD.MOV.U32 R2, RZ, RZ, 0x3000 ;  /* 0x00003000ff027424 */ /* 0x000fe200078e00ff */
[----:B------:R-:W-:Y:S01]  /*1530*/  UIADD3 UR6, UP2, UR48, 0x32450, URZ ;  /* 0x0003245030067890 */ /* 0x000fe2000ff5e03f */
[----:B------:R-:W-:Y:S01]  /*1540*/  IMAD.U32 R3, RZ, RZ, UR38 ;  /* 0x00000026ff037e24 */ /* 0x000fe2000f8e00ff */
[----:B------:R-:W-:Y:S01]  /*1550*/  ULDC UR42, c[0x0][0xeac] ;  /* 0x0003ab00002a7ab9 */ /* 0x000fe20000000800 */
[----:B------:R-:W-:Y:S01]  /*1560*/  UIADD3 UR11, UP3, UR48, 0x32460, URZ ;  /* 0x00032460300b7890 */ /* 0x000fe2000ff7e03f */
[----:B------:R-:W-:Y:S01]  /*1570*/  IMAD.MOV.U32 R4, RZ, RZ, 0xc000 ;  /* 0x0000c000ff047424 */ /* 0x000fe200078e00ff */
[----:B------:R-:W-:Y:S01]  /*1580*/  UIADD3 UR42, UR5, UR42, URZ ;  /* 0x0000002a052a7290 */ /* 0x000fe2000fffe03f */
[----:B------:R-:W-:Y:S01]  /*1590*/  IMAD.U32 R8, RZ, RZ, UR6 ;  /* 0x00000006ff087e24 */ /* 0x000fe2000f8e00ff */
[----:B------:R-:W-:Y:S01]  /*15a0*/  UIADD3.X UR5, URZ, UR49, URZ, UP2, !UPT ;  /* 0x000000313f057290 */ /* 0x000fe200097fe43f */
[----:B------:R-:W-:Y:S01]  /*15b0*/  IMAD.U32 R5, RZ, RZ, UR38 ;  /* 0x00000026ff057e24 */ /* 0x000fe2000f8e00ff */
[----:B------:R-:W-:Y:S01]  /*15c0*/  UIADD3 UR9, UP0, UR48, 0x32430, URZ ;  /* 0x0003243030097890 */ /* 0x000fe2000ff1e03f */
[----:B------:R-:W-:Y:S01]  /*15d0*/  IMAD.MOV.U32 R6, RZ, RZ, R204 ;  /* 0x000000ffff067224 */ /* 0x000fe200078e00cc */
[----:B------:R-:W-:Y:S01]  /*15e0*/  UIADD3 UR10, UP1, UR48, 0x32440, URZ ;  /* 0x00032440300a7890 */ /* 0x000fe2000ff3e03f */
[----:B------:R-:W-:Y:S01]  /*15f0*/  IMAD.MOV.U32 R7, RZ, RZ, 0x100 ;  /* 0x00000100ff077424 */ /* 0x000fe200078e00ff */
[----:B------:R-:W-:Y:S01]  /*1600*/  UIADD3.X UR12, URZ, UR49, URZ, UP3, !UPT ;  /* 0x000000313f0c7290 */ /* 0x000fe20009ffe43f */
[----:B------:R-:W-:Y:S01]  /*1610*/  IMAD.U32 R9, RZ, RZ, UR5 ;  /* 0x00000005ff097e24 */ /* 0x000fe2000f8e00ff */
[----:B------:R-:W-:Y:S01]  /*1620*/  UIADD3.X UR5, URZ, UR49, URZ, UP0, !UPT ;  /* 0x000000313f057290 */ /* 0x000fe200087fe43f */
[----:B------:R2:W-:Y:S01]  /*1630*/  STL.64 [R1+0x18], R2 ;  /* 0x0000180201007387 */ /* 0x0005e20000100a00 */
[----:B------:R-:W-:Y:S01]  /*1640*/  UIADD3.X UR6, URZ, UR49, URZ, UP1, !UPT ;  /* 0x000000313f067290 */ /* 0x000fe20008ffe43f */
[----:B------:R-:W-:Y:S01]  /*1650*/  IMAD.U32 R10, RZ, RZ, UR11 ;  /* 0x0000000bff0a7e24 */ /* 0x000fe2000f8e00ff */
[----:B------:R-:W-:Y:S01]  /*1660*/  ULDC UR43, c[0x0][0xeb8] ;  /* 0x0003ae00002b7ab9 */ /* 0x000fe20000000800 */
[----:B------:R3:W-:Y:S01]  /*1670*/  STL.128 [R1+0x50], R4 ;  /* 0x0000500401007387 */ /* 0x0007e20000100c00 */
[----:B------:R-:W-:Y:S01]  /*1680*/  UISETP.NE.AND UP1, UPT, UR43, 0x1, UPT ;  /* 0x000000012b00788c */ /* 0x000fe2000bf25270 */
[----:B------:R-:W-:Y:S01]  /*1690*/  IMAD.MOV.U32 R205, RZ, RZ, 0x100 ;  /* 0x00000100ffcd7424 */ /* 0x000fe200078e00ff */
[----:B------:R-:W-:Y:S01]  /*16a0*/  UIADD3 UR7, UR7, -UR4, URZ ;  /* 0x8000000407077290 */ /* 0x000fe2000fffe03f */
[----:B------:R-:W-:Y:S01]  /*16b0*/  IMAD.MOV.U32 R206, RZ, RZ, 0x1 ;  /* 0x00000001ffce7424 */ /* 0x000fe200078e00ff */
[----:B-1----:R1:W-:Y:S01]  /*16c0*/  STL [R1+0x450], R0 ;  /* 0x0004500001007387 */ /* 0x0023e20000100800 */
[----:B------:R-:W-:Y:S01]  /*16d0*/  IMAD.MOV.U32 R207, RZ, RZ, RZ ;  /* 0x000000ffffcf7224 */ /* 0x000fe200078e00ff */
[----:B------:R-:W-:Y:S01]  /*16e0*/  ULDC UR40, c[0x0][0x404] ;  /* 0x0001010000287ab9 */ /* 0x000fe20000000800 */
[----:B--2---:R-:W-:Y:S01]  /*16f0*/  IMAD.U32 R2, RZ, RZ, UR10 ;  /* 0x0000000aff027e24 */ /* 0x004fe2000f8e00ff */
[----:B------:R-:W-:Y:S01]  /*1700*/  ULDC.64 UR10, c[0x0][0x3f8] ;  /* 0x0000fe00000a7ab9 */ /* 0x000fe20000000a00 */
[----:B------:R-:W-:Y:S01]  /*1710*/  IMAD.MOV.U32 R12, RZ, RZ, 0x1 ;  /* 0x00000001ff0c7424 */ /* 0x000fe200078e00ff */
[----:B------:R-:W-:Y:S01]  /*1720*/  UISETP.NE.U32.AND UP0, UPT, UR10, URZ, UPT ;  /* 0x0000003f0a00728c */ /* 0x000fe2000bf05070 */
[----:B------:R-:W-:Y:S01]  /*1730*/  IMAD.MOV.U32 R13, RZ, RZ, RZ ;  /* 0x000000ffff0d7224 */ /* 0x000fe200078e00ff */
[----:B------:R1:W-:Y:S01]  /*1740*/  STL.128 [R1+0x20], R204 ;  /* 0x000020cc01007387 */ /* 0x0003e20000100c00 */
[----:B------:R-:W-:Y:S01]  /*1750*/  IMAD.U32 R11, RZ, RZ, UR12 ;  /* 0x0000000cff0b7e24 */ /* 0x000fe2000f8e00ff */
[----:B------:R-:W-:Y:S01]  /*1760*/  UISETP.NE.AND.EX UP0, UPT, UR11, URZ, UPT, UP0 ;  /* 0x0000003f0b00728c */ /* 0x000fe2000bf05300 */
[----:B---3--:R-:W-:Y:S01]  /*1770*/  IMAD.U32 R6, RZ, RZ, UR42 ;  /* 0x0000002aff067e24 */ /* 0x008fe2000f8e00ff */
[----:B------:R1:W-:Y:S01]  /*1780*/  STL.64 [R1+0x60], R12 ;  /* 0x0000600c01007387 */ /* 0x0003e20000100a00 */
[----:B------:R-:W-:Y:S01]  /*1790*/  IMAD.U32 R4, RZ, RZ, UR9 ;  /* 0x00000009ff047e24 */ /* 0x000fe2000f8e00ff */
[----:B------:R-:W-:Y:S01]  /*17a0*/  ULDC UR11, c[0x0][0xec4] ;  /* 0x0003b100000b7ab9 */ /* 0x000fe20000000800 */
[----:B------:R-:W-:Y:S01]  /*17b0*/  IMAD.U32 R5, RZ, RZ, UR5 ;  /* 0x00000005ff057e24 */ /* 0x000fe2000f8e00ff */
[----:B------:R-:W-:Y:S01]  /*17c0*/  ULDC.64 UR4, c[0x0][0xad8] ;  /* 0x0002b60000047ab9 */ /* 0x000fe20000000a00 */
[----:B------:R-:W-:Y:S01]  /*17d0*/  IMAD.U32 R3, RZ, RZ, UR6 ;  /* 0x00000006ff037e24 */ /* 0x000fe2000f8e00ff */
[----:B------:R-:W-:Y:S01]  /*17e0*/  UISETP.GE.AND UP2, UPT, UR5, 0x1, UPT ;  /* 0x000000010500788c */ /* 0x000fe2000bf46270 */
[----:B------:R1:W-:Y:S01]  /*17f0*/  STL [R1+0x70], R6 ;  /* 0x0000700601007387 */ /* 0x0003e20000100800 */
[----:B------:R-:W-:Y:S01]  /*1800*/  UIMAD UR11, UR8, UR11, UR7 ;  /* 0x0000000b080b72a4 */ /* 0x000fe2000f8e0207 */
[C---:B------:R-:W-:Y:S01]  /*1810*/  IADD3 R36, P0, R16.reuse, 0x430, RZ ;  /* 0x0000043010247810 */ /* 0x040fe20007f1e0ff */
[----:B------:R-:W-:Y:S01]  /*1820*/  USHF.L.U32 UR42, UR42, 0x7, URZ ;  /* 0x000000072a2a7899 */ /* 0x000fe2000800063f */
[----:B------:R1:W-:Y:S01]  /*1830*/  STL.128 [R1+0x40], R8 ;  /* 0x0000400801007387 */ /* 0x0003e20000100c00 */
[----:B------:R-:W-:Y:S01]  /*1840*/  @UP1 ULDC UR8, c[0x0][0xebc] ;  /* 0x0003af0000081ab9 */ /* 0x000fe20000000800 */
[----:B------:R-:W-:Y:S01]  /*1850*/  USEL UR40, UR40, 0x1, UP0 ;  /* 0x0000000128287887 */ /* 0x000fe20008000000 */
[----:B------:R-:W-:Y:S01]  /*1860*/  PLOP3.LUT P2, PT, PT, PT, UP2, 0x80, 0x0 ;  /* 0x000000000000781c */ /* 0x000fe20003f4f028 */
[----:B------:R1:W-:Y:S01]  /*1870*/  STL.64 [R1+0x68], R10 ;  /* 0x0000680a01007387 */ /* 0x0003e20000100a00 */
[----:B------:R-:W-:Y:S01]  /*1880*/  UIMAD.WIDE.U32 UR8, UR11, UR8, URZ ;  /* 0x000000080b0872a5 */ /* 0x000fe2000f8e003f */
[----:B------:R-:W-:Y:S01]  /*1890*/  IADD3 R34, P1, R16, 0x38, RZ ;  /* 0x0000003810227810 */ /* 0x000fe20007f3e0ff */
[----:B------:R-:W-:Y:S01]  /*18a0*/  ULDC UR10, c[0x0][0x2e0] ;  /* 0x0000b800000a7ab9 */ /* 0x000fe20000000800 */
[----:B------:R1:W-:Y:S01]  /*18b0*/  STL.64 [R1+0x8], R4 ;  /* 0x0000080401007387 */ /* 0x0003e20000100a00 */
[----:B------:R-:W-:Y:S01]  /*18c0*/  ULDC UR6, c[0x0][0x288] ;  /* 0x0000a20000067ab9 */ /* 0x000fe20000000800 */
[----:B------:R-:W-:Y:S01]  /*18d0*/  @UP1 ULDC UR12, c[0x0][0xec0] ;  /* 0x0003b000000c1ab9 */ /* 0x000fe20000000800 */
[----:B------:R-:W-:Y:S01]  /*18e0*/  UMOV UR44, UR11 ;  /* 0x0000000b002c7c82 */ /* 0x000fe20008000000 */
[----:B------:R1:W-:Y:S01]  /*18f0*/  STL.64 [R1+0x10], R2 ;  /* 0x0000100201007387 */ /* 0x0003e20000100a00 */
[----:B------:R-:W-:Y:S01]  /*1900*/  UIADD3 UR7, UR42, 0x80, -UR6 ;  /* 0x000000802a077890 */ /* 0x000fe2000fffe806 */
[--C-:B------:R-:W-:Y:S01]  /*1910*/  IMAD.X R45, RZ, RZ, R17.reuse, P0 ;  /* 0x000000ffff2d7224 */ /* 0x100fe200000e0611 */
[----:B------:R-:W-:Y:S01]  /*1920*/  UIMAD UR40, UR40, UR10, URZ ;  /* 0x0000000a282872a4 */ /* 0x000fe2000f8e023f */
[----:B------:R1:W-:Y:S01]  /*1930*/  STL.64 [R1+0x30], R2 ;  /* 0x0000300201007387 */ /* 0x0003e20000100a00 */
[----:B------:R-:W-:Y:S01]  /*1940*/  @UP1 USHF.R.U32.HI UR44, URZ, UR12, UR9 ;  /* 0x0000000c3f2c1299 */ /* 0x000fe20008011609 */
[----:B------:R-:W-:Y:S01]  /*1950*/  IMAD.X R43, RZ, RZ, R17, P1 ;  /* 0x000000ffff2b7224 */ /* 0x000fe200008e0611 */
[----:B------:R-:W-:Y:S01]  /*1960*/  UIADD3 UR8, UR40, UR7, URZ ;  /* 0x0000000728087290 */ /* 0x000fe2000fffe03f */
[----:B------:R1:W-:Y:S01]  /*1970*/  STL.128 [R1+0x430], RZ ;  /* 0x000430ff01007387 */ /* 0x0003e20000100c00 */
[----:B------:R-:W-:-:S02]  /*1980*/  UIADD3 UR7, -UR44, URZ, URZ ;  /* 0x0000003f2c077290 */ /* 0x000fc4000fffe13f */
[----:B------:R-:W-:Y:S01]  /*1990*/  UIADD3 UR4, UR8, UR4, URZ ;  /* 0x0000000408047290 */ /* 0x000fe2000fffe03f */
[----:B------:R1:W-:Y:S01]  /*19a0*/  STL.128 [R1+0x440], RZ ;  /* 0x000440ff01007387 */ /* 0x0003e20000100c00 */
[----:B------:R-:W-:-:S03]  /*19b0*/  UIMAD UR43, UR43, UR7, UR11 ;  /* 0x000000072b2b72a4 */ /* 0x000fc6000f8e020b */
[----:B------:R1:W-:Y:S04]  /*19c0*/  STL.128 [R1+0x220], RZ ;  /* 0x000220ff01007387 */ /* 0x0003e80000100c00 */
        /* <DEDUP_REMOVED lines=31> */
[----:B------:R1:W-:Y:S04]  /*1bc0*/  STL.64 [R1], RZ ;  /* 0x000000ff01007387 */ /* 0x0003e80000100a00 */
[----:B------:R1:W-:Y:S01]  /*1bd0*/  STL.64 [R1+0x38], RZ ;  /* 0x000038ff01007387 */ /* 0x0003e20000100a00 */
[----:B------:R-:W-:Y:S05]  /*1be0*/  @!P2 BRA `(.L_x_1490) ;  /* 0x000000000044a947 */ /* 0x000fea0003800000 */
        /* <DEDUP_REMOVED lines=10> */
.L_x_1491:
[----:B------:R-:W-:-:S11]  /*1c90*/  UISETP.NE.AND UP0, UPT, UR5, 0x1, UPT ;  /* 0x000000010500788c */ /* 0x000fd6000bf05270 */
[----:B------:R-:W-:Y:S02]  /*1ca0*/  @UP0 ULDC.64 UR10, c[0x0][0xae0] ;  /* 0x0002b800000a0ab9 */ /* 0x000fe40000000a00 */
[----:B------:R-:W-:-:S04]  /*1cb0*/  UIMAD.WIDE.U32 UR8, UR7, UR10, URZ ;  /* 0x0000000a070872a5 */ /* 0x000fc8000f8e003f */
[----:B------:R-:W-:-:S12]  /*1cc0*/  @UP0 USHF.R.U32.HI UR7, URZ, UR11, UR9 ;  /* 0x0000000b3f070299 */ /* 0x000fd80008011609 */
.L_x_1492:
[----:B------:R-:W-:-:S04]  /*1cd0*/  UIMAD UR7, UR7, UR5, UR5 ;  /* 0x00000005070772a4 */ /* 0x000fc8000f8e0205 */
[----:B------:R-:W-:-:S04]  /*1ce0*/  UISETP.LT.AND UP0, UPT, UR4, UR7, UPT ;  /* 0x000000070400728c */ /* 0x000fc8000bf01270 */
[----:B------:R-:W-:-:S12]  /*1cf0*/  USEL UR4, UR4, UR7, UP0 ;  /* 0x0000000704047287 */ /* 0x000fd80008000000 */
.L_x_1490:
[----:B------:R-:W-:Y:S02]  /*1d00*/  UIADD3 UR8, UR40, 0x5f, URZ ;  /* 0x0000005f28087890 */ /* 0x000fe4000fffe03f */
[----:B------:R-:W-:Y:S02]  /*1d10*/  UIADD3 UR10, UR4, 0x5f, URZ ;  /* 0x0000005f040a7890 */ /* 0x000fe4000fffe03f */
[----:B------:R-:W-:Y:S02]  /*1d20*/  UIMAD.WIDE UR8, UR8, 0x2aaaaaab, URZ ;  /* 0x2aaaaaab080878a5 */ /* 0x000fe4000f8e023f */
[----:B------:R-:W-:Y:S02]  /*1d30*/  UIMAD.WIDE UR10, UR10, 0x2aaaaaab, URZ ;  /* 0x2aaaaaab0a0a78a5 */ /* 0x000fe4000f8e023f */
[----:B------:R-:W-:Y:S02]  /*1d40*/  USHF.R.U32.HI UR4, URZ, 0x1f, UR9 ;  /* 0x0000001f3f047899 */ /* 0x000fe40008011609 */
[----:B------:R-:W-:-:S02]  /*1d50*/  USHF.R.U32.HI UR7, URZ, 0x1f, UR11 ;  /* 0x0000001f3f077899 */ /* 0x000fc4000801160b */
[----:B------:R-:W-:Y:S02]  /*1d60*/  ULEA.HI.SX32 UR4, UR9, UR4, 0x1c ;  /* 0x0000000409047291 */ /* 0x000fe4000f8fe23f */
[----:B------:R-:W-:Y:S02]  /*1d70*/  ULEA.HI.SX32 UR7, UR11, UR7, 0x1c ;  /* 0x000000070b077291 */ /* 0x000fe4000f8fe23f */
[----:B------:R-:W-:Y:S02]  /*1d80*/  UIADD3 UR6, UR40, -UR6, UR42 ;  /* 0x8000000628067290 */ /* 0x000fe4000fffe02a */
[----:B------:R-:W-:Y:S01]  /*1d90*/  UISETP.LT.AND UP0, UPT, UR4, UR7, UPT ;  /* 0x000000070400728c */ /* 0x000fe2000bf01270 */
[----:B------:R-:W-:Y:S02]  /*1da0*/  ULDC UR8, c[0x0][0xad4] ;  /* 0x0002b50000087ab9 */ /* 0x000fe40000000800 */
[----:B------:R-:W-:Y:S02]  /*1db0*/  UIADD3 UR8, UR6, -UR8, URZ ;  /* 0x8000000806087290 */ /* 0x000fe4000fffe03f */
        /* <DEDUP_REMOVED lines=13> */
.L_x_1494:
[----:B------:R-:W-:-:S11]  /*1e90*/  UISETP.NE.AND UP0, UPT, UR5, 0x1, UPT ;  /* 0x000000010500788c */ /* 0x000fd6000bf05270 */
[----:B------:R-:W-:Y:S02]  /*1ea0*/  @UP0 ULDC.64 UR10, c[0x0][0xae0] ;  /* 0x0002b800000a0ab9 */ /* 0x000fe40000000a00 */
[----:B------:R-:W-:-:S04]  /*1eb0*/  UIMAD.WIDE.U32 UR6, UR4, UR10, URZ ;  /* 0x0000000a040672a5 */ /* 0x000fc8000f8e003f */
[----:B------:R-:W-:-:S12]  /*1ec0*/  @UP0 USHF.R.U32.HI UR4, URZ, UR11, UR7 ;  /* 0x0000000b3f040299 */ /* 0x000fd80008011607 */
.L_x_1495:
[----:B------:R-:W-:-:S04]  /*1ed0*/  UIMAD UR4, UR4, UR5, URZ ;  /* 0x00000005040472a4 */ /* 0x000fc8000f8e023f */
[----:B------:R-:W-:-:S04]  /*1ee0*/  UISETP.LT.AND UP0, UPT, UR8, UR4, UPT ;  /* 0x000000040800728c */ /* 0x000fc8000bf01270 */
[----:B------:R-:W-:-:S12]  /*1ef0*/  USEL UR8, UR8, UR4, !UP0 ;  /* 0x0000000408087287 */ /* 0x000fd8000c000000 */
.L_x_1493:
[----:B------:R-:W-:Y:S01]  /*1f00*/  UIMAD.WIDE UR4, UR8, 0x2aaaaaab, URZ ;  /* 0x2aaaaaab080478a5 */ /* 0x000fe2000f8e023f */
[----:B------:R-:W-:-:S03]  /*1f10*/  PLOP3.LUT P0, PT, PT, PT, PT, 0x80, 0x0 ;  /* 0x000000000000781c */ /* 0x000fc60003f0f070 */
[----:B------:R-:W-:-:S04]  /*1f20*/  USHF.R.U32.HI UR4, URZ, 0x1f, UR5 ;  /* 0x0000001f3f047899 */ /* 0x000fc80008011605 */
[----:B------:R-:W-:-:S04]  /*1f30*/  ULEA.HI.SX32 UR4, UR5, UR4, 0x1c ;  /* 0x0000000405047291 */ /* 0x000fc8000f8fe23f */
[----:B------:R-:W-:-:S04]  /*1f40*/  UISETP.LT.AND UP0, UPT, URZ, UR4, UPT ;  /* 0x000000043f00728c */ /* 0x000fc8000bf01270 */
[----:B------:R-:W-:-:S04]  /*1f50*/  USEL UR41, URZ, UR4, !UP0 ;  /* 0x000000043f297287 */ /* 0x000fc8000c000000 */
[----:B------:R-:W-:-:S06]  /*1f60*/  UISETP.GT.AND UP0, UPT, UR45, UR41, UPT ;  /* 0x000000292d00728c */ /* 0x000fcc000bf04270 */
[----:B------:R-:W-:-:S13]  /*1f70*/  PLOP3.LUT P1, PT, PT, PT, UP0, 0x80, 0x0 ;  /* 0x000000000000781c */ /* 0x000fda0003f2f008 */
[----:B------:R-:W-:Y:S05]  /*1f80*/  @!P1 BRA `(.L_x_1496) ;  /* 0x000001c800d89947 */ /* 0x000fea0003800000 */
[----:B-1----:R-:W1:Y:S01]  /*1f90*/  SHFL.IDX PT, R0, R220, RZ, 0x1f ;  /* 0x00001fffdc007589 */ /* 0x002e6200000e0000 */
[----:B------:R-:W-:Y:S01]  /*1fa0*/  UIADD3 UR6, UR50, 0x18400, URZ ;  /* 0x0001840032067890 */ /* 0x000fe2000fffe03f */
[----:B------:R-:W-:Y:S01]  /*1fb0*/  IMAD.MOV.U32 R12, RZ, RZ, 0x1 ;  /* 0x00000001ff0c7424 */ /* 0x000fe200078e00ff */
[----:B------:R-:W-:Y:S01]  /*1fc0*/  UIADD3 UR5, UR50, 0x400, URZ ;  /* 0x0000040032057890 */ /* 0x000fe2000fffe03f */
[----:B------:R-:W-:Y:S01]  /*1fd0*/  IMAD.MOV.U32 R4, RZ, RZ, 0x1 ;  /* 0x00000001ff047424 */ /* 0x000fe200078e00ff */
[----:B------:R-:W-:Y:S01]  /*1fe0*/  UIADD3 UR4, UR50, 0x1c400, URZ ;  /* 0x0001c40032047890 */ /* 0x000fe2000fffe03f */
[----:B------:R-:W-:Y:S01]  /*1ff0*/  IMAD.MOV.U32 R5, RZ, RZ, RZ ;  /* 0x000000ffff057224 */ /* 0x000fe200078e00ff */
[----:B------:R-:W-:Y:S01]  /*2000*/  USHF.R.U32.HI UR5, URZ, 0x4, UR5 ;  /* 0x000000043f057899 */ /* 0x000fe20008011605 */
[----:B------:R-:W-:Y:S01]  /*2010*/  IMAD.MOV.U32 R6, RZ, RZ, 0x1 ;  /* 0x00000001ff067424 */ /* 0x000fe200078e00ff */
[----:B------:R-:W-:Y:S01]  /*2020*/  USHF.R.U32.HI UR4, URZ, 0x4, UR4 ;  /* 0x000000043f047899 */ /* 0x000fe20008011604 */
[----:B------:R-:W-:Y:S01]  /*2030*/  IMAD.MOV.U32 R7, RZ, RZ, RZ ;  /* 0x000000ffff077224 */ /* 0x000fe200078e00ff */
[----:B------:R-:W-:Y:S01]  /*2040*/  ULOP3.LUT UR5, UR5, 0x3fff, URZ, 0xc0, !UPT ;  /* 0x00003fff05057892 */ /* 0x000fe2000f8ec03f */
[----:B------:R-:W-:Y:S01]  /*2050*/  IMAD.MOV.U32 R13, RZ, RZ, RZ ;  /* 0x000000ffff0d7224 */ /* 0x000fe200078e00ff */
[----:B------:R-:W-:Y:S01]  /*2060*/  ULOP3.LUT UR4, UR4, 0x3fff, URZ, 0xc0, !UPT ;  /* 0x00003fff04047892 */ /* 0x000fe2000f8ec03f */
[----:B------:R-:W-:Y:S01]  /*2070*/  IMAD.MOV.U32 R9, RZ, RZ, 0x40000040 ;  /* 0x40000040ff097424 */ /* 0x000fe200078e00ff */
[----:B------:R-:W-:Y:S01]  /*2080*/  ULOP3.LUT UR7, UR5, 0x3000000, URZ, 0xfc, !UPT ;  /* 0x0300000005077892 */ /* 0x000fe2000f8efc3f */
[----:B------:R2:W-:Y:S01]  /*2090*/  STL.128 [R1+0x80], R4 ;  /* 0x0000800401007387 */ /* 0x0005e20000100c00 */
[----:B------:R-:W-:Y:S01]  /*20a0*/  ULOP3.LUT UR4, UR4, 0x10000, URZ, 0xfc, !UPT ;  /* 0x0001000004047892 */ /* 0x000fe2000f8efc3f */
[----:B------:R-:W-:Y:S01]  /*20b0*/  IMAD.MOV.U32 R11, RZ, RZ, 0x40000040 ;  /* 0x40000040ff0b7424 */ /* 0x000fe200078e00ff */
[----:B------:R-:W-:Y:S01]  /*20c0*/  ULOP3.LUT UR5, UR5, 0x10000, URZ, 0xfc, !UPT ;  /* 0x0001000005057892 */ /* 0x000fe2000f8efc3f */
[----:B------:R3:W-:Y:S01]  /*20d0*/  STL.64 [R1+0x90], R12 ;  /* 0x0000900c01007387 */ /* 0x0007e20000100a00 */
[----:B------:R-:W-:Y:S01]  /*20e0*/  IMAD.U32 R10, RZ, RZ, UR7 ;  /* 0x00000007ff0a7e24 */ /* 0x000fe2000f8e00ff */
[----:B------:R-:W-:Y:S01]  /*20f0*/  IADD3 R29, P5, R16, 0xa0, RZ ;  /* 0x000000a0101d7810 */ /* 0x000fe20007fbe0ff */
[----:B------:R-:W-:Y:S01]  /*2100*/  IMAD.U32 R8, RZ, RZ, UR4 ;  /* 0x00000004ff087e24 */ /* 0x000fe2000f8e00ff */
[----:B-1----:R-:W-:Y:S01]  /*2110*/  LEA.HI R2, R0, R0, RZ, 0x1 ;  /* 0x0000000000027211 */ /* 0x002fe200078f08ff */
[----:B------:R-:W-:Y:S01]  /*2120*/  IMAD.U32 R14, RZ, RZ, UR5 ;  /* 0x00000005ff0e7e24 */ /* 0x000fe2000f8e00ff */
[----:B------:R-:W-:Y:S01]  /*2130*/  ULOP3.LUT UP0, URZ, UR6, 0x1bf, URZ, 0xc0, !UPT ;  /* 0x000001bf063f7892 */ /* 0x000fe2000f80c03f */
[----:B------:R-:W-:Y:S01]  /*2140*/  IMAD.MOV.U32 R15, RZ, RZ, 0x40000040 ;  /* 0x40000040ff0f7424 */ /* 0x000fe200078e00ff */
[----:B------:R-:W-:Y:S01]  /*2150*/  LOP3.LUT R3, R2, 0x7fffe, RZ, 0xc0, !PT ;  /* 0x0007fffe02037812 */ /* 0x000fe200078ec0ff */
[----:B------:R1:W-:Y:S01]  /*2160*/  STL.128 [R1+0xa0], R8 ;  /* 0x0000a00801007387 */ /* 0x0003e20000100c00 */
[----:B------:R-:W-:Y:S01]  /*2170*/  IMAD.X R44, RZ, RZ, R17, P5 ;  /* 0x000000ffff2c7224 */ /* 0x000fe200028e0611 */
[----:B------:R-:W-:Y:S01]  /*2180*/  IADD3 R32, P1, R16, 0x118, RZ ;  /* 0x0000011810207810 */ /* 0x000fe20007f3e0ff */
[----:B--2---:R-:W-:Y:S01]  /*2190*/  IMAD.MOV.U32 R5, RZ, RZ, 0x40000040 ;  /* 0x40000040ff057424 */ /* 0x004fe200078e00ff */
[----:B------:R1:W-:Y:S01]  /*21a0*/  STL.64 [R1+0x78], RZ ;  /* 0x000078ff01007387 */ /* 0x0003e20000100a00 */
[----:B------:R-:W-:Y:S01]  /*21b0*/  IMAD.IADD R3, R0, 0x1, -R3 ;  /* 0x0000000100037824 */ /* 0x000fe200078e0a03 */
[----:B------:R-:W-:Y:S01]  /*21c0*/  PLOP3.LUT P5, PT, PT, PT, UP0, 0x80, 0x0 ;  /* 0x000000000000781c */ /* 0x000fe20003faf008 */
[----:B---3--:R-:W-:Y:S01]  /*21d0*/  IMAD.MOV.U32 R13, RZ, RZ, 0x40000040 ;  /* 0x40000040ff0d7424 */ /* 0x008fe200078e00ff */
[----:B------:R1:W-:Y:S01]  /*21e0*/  STL.128 [R1+0xb0], RZ ;  /* 0x0000b0ff01007387 */ /* 0x0003e20000100c00 */
[C---:B------:R-:W-:Y:S01]  /*21f0*/  IADD3 R30, P6, R16.reuse, 0x110, RZ ;  /* 0x00000110101e7810 */ /* 0x040fe20007fde0ff */
[--C-:B------:R-:W-:Y:S01]  /*2200*/  IMAD.X R33, RZ, RZ, R17.reuse, P1 ;  /* 0x000000ffff217224 */ /* 0x100fe200008e0611 */
[----:B------:R-:W-:Y:S01]  /*2210*/  LEA R3, R3, UR6, 0xd ;  /* 0x0000000603037c11 */ /* 0x000fe2000f8e68ff */
[----:B------:R1:W-:Y:S01]  /*2220*/  STL.128 [R1+0xc0], RZ ;  /* 0x0000c0ff01007387 */ /* 0x0003e20000100c00 */
[C---:B------:R-:W-:Y:S01]  /*2230*/  IADD3 R27, P0, R16.reuse, 0x98, RZ ;  /* 0x00000098101b7810 */ /* 0x040fe20007f1e0ff */
[----:B------:R-:W-:Y:S01]  /*2240*/  IMAD.X R39, RZ, RZ, R17, P6 ;  /* 0x000000ffff277224 */ /* 0x000fe200030e0611 */
[----:B------:R-:W-:Y:S01]  /*2250*/  SHF.R.U32.HI R0, RZ, 0x4, R3 ;  /* 0x00000004ff007819 */ /* 0x000fe20000011603 */
[----:B------:R-:W-:Y:S01]  /*2260*/  VIADD R2, R3, 0xa000 ;  /* 0x0000a00003027836 */ /* 0x000fe20000000000 */
[----:B------:R1:W-:Y:S01]  /*2270*/  STL.128 [R1+0xd0], RZ ;  /* 0x0000d0ff01007387 */ /* 0x0003e20000100c00 */
[----:B------:R-:W-:Y:S01]  /*2280*/  IADD3 R26, P4, R16, 0x90, RZ ;  /* 0x00000090101a7810 */ /* 0x000fe20007f9e0ff */
[--C-:B------:R-:W-:Y:S01]  /*2290*/  IMAD.X R42, RZ, RZ, R17.reuse, P0 ;  /* 0x000000ffff2a7224 */ /* 0x100fe200000e0611 */
[----:B------:R-:W-:Y:S01]  /*22a0*/  LOP3.LUT R0, R0, 0x3fff, RZ, 0xc0, !PT ;  /* 0x00003fff00007812 */ /* 0x000fe200078ec0ff */
[----:B------:R1:W-:Y:S01]  /*22b0*/  STL.128 [R1+0xe0], RZ ;  /* 0x0000e0ff01007387 */ /* 0x0003e20000100c00 */
[----:B------:R-:W-:Y:S01]  /*22c0*/  SHF.R.U32.HI R2, RZ, 0x4, R2 ;  /* 0x00000004ff027819 */ /* 0x000fe20000011602 */
[----:B------:R-:W-:Y:S01]  /*22d0*/  IMAD.X R37, RZ, RZ, R17, P4 ;  /* 0x000000ffff257224 */ /* 0x000fe200020e0611 */
[----:B------:R-:W-:Y:S01]  /*22e0*/  LOP3.LUT R4, R0, 0x10000, RZ, 0xfc, !PT ;  /* 0x0001000000047812 */ /* 0x000fe200078efcff */
[----:B------:R1:W-:Y:S01]  /*22f0*/  STL.128 [R1+0xf0], RZ ;  /* 0x0000f0ff01007387 */ /* 0x0003e20000100c00 */
[----:B------:R-:W-:-:S02]  /*2300*/  LOP3.LUT R2, R2, 0x3fff, RZ, 0xc0, !PT ;  /* 0x00003fff02027812 */ /* 0x000fc400078ec0ff */
[----:B------:R-:W-:Y:S01]  /*2310*/  IADD3 R28, P3, R16, 0x88, RZ ;  /* 0x00000088101c7810 */ /* 0x000fe20007f7e0ff */
[----:B------:R1:W-:Y:S01]  /*2320*/  STL.64 [R1+0x98], R4 ;  /* 0x0000980401007387 */ /* 0x0003e20000100a00 */
[----:B------:R-:W-:Y:S02]  /*2330*/  LOP3.LUT R2, R2, 0x10000, RZ, 0xfc, !PT ;  /* 0x0001000002027812 */ /* 0x000fe400078efcff */
[C---:B------:R-:W-:Y:S01]  /*2340*/  IADD3 R19, P2, R16.reuse, 0x80, RZ ;  /* 0x0000008010137810 */ /* 0x040fe20007f5e0ff */
[----:B------:R1:W-:Y:S01]  /*2350*/  STL.128 [R1+0x100], RZ ;  /* 0x000100ff01007387 */ /* 0x0003e20000100c00 */
[C---:B------:R-:W-:Y:S01]  /*2360*/  IADD3 R24, P1, R16.reuse, 0x78, RZ ;  /* 0x0000007810187810 */ /* 0x040fe20007f3e0ff */
[----:B------:R-:W-:Y:S01]  /*2370*/  IMAD.MOV.U32 R12, RZ, RZ, R2 ;  /* 0x000000ffff0c7224 */ /* 0x000fe200078e0002 */
[----:B------:R-:W-:Y:S01]  /*2380*/  IADD3 R35, P6, R16, 0xb0, RZ ;  /* 0x000000b010237810 */ /* 0x000fe20007fde0ff */
[--C-:B------:R-:W-:Y:S02]  /*2390*/  IMAD.X R41, RZ, RZ, R17.reuse, P3 ;  /* 0x000000ffff297224 */ /* 0x100fe400018e0611 */
[--C-:B------:R-:W-:Y:S01]  /*23a0*/  IMAD.X R38, RZ, RZ, R17.reuse, P2 ;  /* 0x000000ffff267224 */ /* 0x100fe200010e0611 */
[----:B------:R1:W-:Y:S01]  /*23b0*/  STL.128 [R1+0x110], R12 ;  /* 0x0001100c01007387 */ /* 0x0003e20000100c00 */
[----:B------:R-:W-:-:S02]  /*23c0*/  IMAD.X R25, RZ, RZ, R17, P1 ;  /* 0x000000ffff197224 */ /* 0x000fc400008e0611 */
[----:B------:R-:W-:Y:S01]  /*23d0*/  IMAD.X R40, RZ, RZ, R17, P6 ;  /* 0x000000ffff287224 */ /* 0x000fe200030e0611 */
[----:B------:R-:W-:Y:S06]  /*23e0*/  @!P5 BRA `(.L_x_1497) ;  /* 0x000000000040d947 */ /* 0x000fec0003800000 */
[----:B------:R-:W-:Y:S01]  /*23f0*/  MOV R0, 0x0 ;  /* 0x0000000000007802 */ /* 0x000fe20000000f00 */
[----:B------:R-:W-:Y:S01]  /*2400*/  ULDC.64 UR4, c[0x4][0x90] ;  /* 0x0100240000047ab9 */ /* 0x000fe20000000a00 */
[----:B------:R-:W-:Y:S01]  /*2410*/  ULDC.64 UR6, c[0x4][0x28] ;  /* 0x01000a0000067ab9 */ /* 0x000fe20000000a00 */
[----:B-1----:R-:W-:Y:S01]  /*2420*/  IMAD.U32 R4, RZ, RZ, UR4 ;  /* 0x00000004ff047e24 */ /* 0x002fe2000f8e00ff */
        /* <DEDUP_REMOVED lines=12> */
.L_x_1497:
[----:B------:R-:W2:Y:S01]  /*24f0*/  S2R R20, SR_TID.X ;  /* 0x0000000000147919 */ /* 0x000ea20000002100 */
[----:B-1----:R-:W1:Y:S01]  /*2500*/  LDC.64 R10, c[0x0][0x428] ;  /* 0x00010a00ff0a7b82 */ /* 0x002e620000000a00 */
[----:B------:R-:W-:Y:S01]  /*2510*/  IADD3 R8, P0, R16, 0x120, RZ ;  /* 0x0000012010087810 */ /* 0x000fe20007f1e0ff */
[----:B------:R-:W-:Y:S01]  /*2520*/  ULDC UR4, c[0x0][0x20] ;  /* 0x0000080000047ab9 */ /* 0x000fe20000000800 */
[----:B------:R-:W-:Y:S01]  /*2530*/  IMAD.U32 R7, RZ, RZ, UR40 ;  /* 0x00000028ff077e24 */ /* 0x000fe2000f8e00ff */
[----:B------:R-:W-:Y:S01]  /*2540*/  STL.64 [R1+0x130], R24 ;  /* 0x0001301801007387 */ /* 0x000fe20000100a00 */
[----:B------:R-:W-:Y:S02]  /*2550*/  VIADD R6, R18, -UR4 ;  /* 0x8000000412067c36 */ /* 0x000fe40008000000 */
[----:B------:R-:W-:Y:S01]  /*2560*/  IMAD.X R9, RZ, RZ, R17, P0 ;  /* 0x000000ffff097224 */ /* 0x000fe200000e0611 */
[----:B------:R-:W3:Y:S01]  /*2570*/  LDC R15, c[0x0][0xad4] ;  /* 0x0002b500ff0f7b82 */ /* 0x000ee20000000800 */
[----:B------:R-:W-:Y:S04]  /*2580*/  STL.64 [R1+0x120], R200 ;  /* 0x000120c801007387 */ /* 0x000fe80000100a00 */
[----:B------:R-:W-:Y:S03]  /*2590*/  STL.64 [R1+0x128], R8 ;  /* 0x0001280801007387 */ /* 0x000fe60000100a00 */
[----:B------:R-:W4:Y:S01]  /*25a0*/  LDC R13, c[0x0][0x430] ;  /* 0x00010c00ff0d7b82 */ /* 0x000f220000000800 */
[----:B------:R-:W-:Y:S04]  /*25b0*/  STL.U8 [R1+0x138], RZ ;  /* 0x000138ff01007387 */ /* 0x000fe80000100000 */
[----:B------:R5:W-:Y:S03]  /*25c0*/  STL [R6+0x8], R7 ;  /* 0x0000080706007387 */ /* 0x000be60000100800 */
[----:B------:R-:W5:Y:S01]  /*25d0*/  LDC.64 R4, c[0x0][0xad8] ;  /* 0x0002b600ff047b82 */ /* 0x000f620000000a00 */
[----:B-1----:R-:W-:Y:S04]  /*25e0*/  STL [R6+0x24], R10 ;  /* 0x0000240a06007387 */ /* 0x002fe80000100800 */
[----:B------:R-:W-:Y:S01]  /*25f0*/  STL [R6+0x28], R11 ;  /* 0x0000280b06007387 */ /* 0x000fe20000100800 */
[----:B--2---:R-:W-:-:S02]  /*2600*/  VIADD R197, R20, 0xffffff80 ;  /* 0xffffff8014c57836 */ /* 0x004fc40000000000 */
[----:B------:R-:W1:Y:S01]  /*2610*/  LDC.64 R2, c[0x0][0xae0] ;  /* 0x0002b800ff027b82 */ /* 0x000e620000000a00 */
[----:B---3--:R-:W-:Y:S04]  /*2620*/  STL [R6+0xc], R15 ;  /* 0x00000c0f06007387 */ /* 0x008fe80000100800 */
[----:B------:R-:W-:Y:S03]  /*2630*/  STL [R6+0x14], RZ ;  /* 0x000014ff06007387 */ /* 0x000fe60000100800 */
[----:B------:R-:W2:Y:S01]  /*2640*/  LDC R0, c[0x0][0x288] ;  /* 0x0000a200ff007b82 */ /* 0x000ea20000000800 */
[----:B----4-:R-:W-:Y:S04]  /*2650*/  STL [R6+0x2c], R13 ;  /* 0x00002c0d06007387 */ /* 0x010fe80000100800 */
[----:B------:R-:W-:Y:S04]  /*2660*/  STL [R6], R197 ;  /* 0x000000c506007387 */ /* 0x000fe80000100800 */
[----:B-----5:R-:W-:Y:S04]  /*2670*/  STL [R6+0x10], R4 ;  /* 0x0000100406007387 */ /* 0x020fe80000100800 */
[----:B------:R-:W-:Y:S04]  /*2680*/  STL [R6+0x18], R5 ;  /* 0x0000180506007387 */ /* 0x000fe80000100800 */
[----:B-1----:R-:W-:Y:S04]  /*2690*/  STL [R6+0x1c], R2 ;  /* 0x00001c0206007387 */ /* 0x002fe80000100800 */
[----:B------:R-:W-:Y:S04]  /*26a0*/  STL [R6+0x20], R3 ;  /* 0x0000200306007387 */ /* 0x000fe80000100800 */
[----:B--2---:R1:W-:Y:S04]  /*26b0*/  STL [R6+0x4], R0 ;  /* 0x0000040006007387 */ /* 0x0043e80000100800 */
[----:B------:R-:W1:Y:S01]  /*26c0*/  LDL R7, [R1+0x21c] ;  /* 0x00021c0001077983 */ /* 0x000e620000100800 */
[----:B------:R-:W-:Y:S03]  /*26d0*/  BSSY B0, `(.L_x_1498) ;  /* 0x0000008000007945 */ /* 0x000fe60003800000 */
[----:B------:R2:W-:Y:S01]  /*26e0*/  STL.U8 [R1+0x16c], RZ ;  /* 0x00016cff01007387 */ /* 0x0005e20000100000 */
[----:B-1----:R-:W-:-:S04]  /*26f0*/  LEA.HI R0, R7, R7, RZ, 0x1 ;  /* 0x0000000707007211 */ /* 0x002fc800078f08ff */
[----:B------:R-:W-:-:S05]  /*2700*/  LOP3.LUT R0, R0, 0xfffffffe, RZ, 0xc0, !PT ;  /* 0xfffffffe00007812 */ /* 0x000fca00078ec0ff */
[----:B------:R-:W-:-:S05]  /*2710*/  IMAD.IADD R0, R7, 0x1, -R0 ;  /* 0x0000000107007824 */ /* 0x000fca00078e0a00 */
[----:B------:R-:W-:-:S04]  /*2720*/  SHF.L.U32 R0, R0, 0x1f, RZ ;  /* 0x0000001f00007819 */ /* 0x000fc800000006ff */
[----:B------:R-:W1:Y:S02]  /*2730*/  SYNCS.PHASECHK.TRANS64.TRYWAIT P0, [UR50+0x32400], R0 ;  /* 0x03240000ff0075a7 */ /* 0x000e640008000172 */
[----:B-12---:R-:W-:Y:S05]  /*2740*/  @!P0 BRA `(.L_x_1499) ;  /* 0x0000020c00b48947 */ /* 0x006fea0003800000 */
.L_x_1673:
[----:B------:R-:W-:Y:S05]  /*2750*/  BSYNC B0 ;  /* 0x0000000000007941 */ /* 0x000fea0003800000 */
.L_x_1498:
[----:B------:R-:W2:Y:S04]  /*2760*/  LDL R31, [R1+0x1c] ;  /* 0x00001c00011f7983 */ /* 0x000ea80000100800 */
[----:B------:R3:W5:Y:S01]  /*2770*/  LDL.64 R24, [R1+0x210] ;  /* 0x0002100001187983 */ /* 0x0007620000100a00 */
[----:B------:R-:W-:Y:S01]  /*2780*/  IMAD.U32 R8, RZ, RZ, UR48 ;  /* 0x00000030ff087e24 */ /* 0x000fe2000f8e00ff */
[C---:B-1----:R-:W-:Y:S01]  /*2790*/  IADD3 R0, P2, R16.reuse, 0x420, RZ ;  /* 0x0000042010007810 */ /* 0x042fe20007f5e0ff */
[----:B------:R-:W-:Y:S01]  /*27a0*/  IMAD.U32 R9, RZ, RZ, UR49 ;  /* 0x00000031ff097e24 */ /* 0x000fe2000f8e00ff */
[----:B------:R-:W-:Y:S01]  /*27b0*/  IADD3 R20, P1, R16, 0x128, RZ ;  /* 0x0000012810147810 */ /* 0x000fe20007f3e0ff */
[----:B------:R-:W-:Y:S01]  /*27c0*/  IMAD.MOV.U32 R10, RZ, RZ, R219 ;  /* 0x000000ffff0a7224 */ /* 0x000fe200078e00db */
[----:B------:R-:W-:Y:S05]  /*27d0*/  WARPSYNC.ALL ;  /* 0x0000000000007948 */ /* 0x000fea0003800000 */
[----:B------:R-:W-:Y:S01]  /*27e0*/  IMAD.MOV.U32 R11, RZ, RZ, R218 ;  /* 0x000000ffff0b7224 */ /* 0x000fe200078e00da */
[----:B------:R-:W-:Y:S01]  /*27f0*/  BSSY B0, `(.L_x_1500) ;  /* 0x0000037000007945 */ /* 0x000fe20003800000 */
[----:B------:R-:W-:-:S02]  /*2800*/  IMAD.MOV.U32 R14, RZ, RZ, R19 ;  /* 0x000000ffff0e7224 */ /* 0x000fc400078e0013 */
[----:B------:R-:W-:Y:S01]  /*2810*/  IMAD.MOV.U32 R15, RZ, RZ, R38 ;  /* 0x000000ffff0f7224 */ /* 0x000fe200078e0026 */
[----:B------:R1:W-:Y:S01]  /*2820*/  STL.128 [R1+0x1a0], R8 ;  /* 0x0001a00801007387 */ /* 0x0003e20000100c00 */
[----:B------:R-:W-:Y:S02]  /*2830*/  IMAD.MOV.U32 R12, RZ, RZ, R217 ;  /* 0x000000ffff0c7224 */ /* 0x000fe400078e00d9 */
[----:B------:R-:W-:Y:S02]  /*2840*/  IMAD.MOV.U32 R13, RZ, RZ, R216 ;  /* 0x000000ffff0d7224 */ /* 0x000fe400078e00d8 */
[--C-:B------:R-:W-:Y:S02]  /*2850*/  IMAD.X R7, RZ, RZ, R17.reuse, P2 ;  /* 0x000000ffff077224 */ /* 0x100fe400010e0611 */
[----:B------:R-:W-:Y:S01]  /*2860*/  IMAD.X R21, RZ, RZ, R17, P1 ;  /* 0x000000ffff157224 */ /* 0x000fe200008e0611 */
[----:B------:R4:W-:Y:S01]  /*2870*/  STL.128 [R1+0x170], R12 ;  /* 0x0001700c01007387 */ /* 0x0009e20000100c00 */
[----:B------:R-:W-:Y:S01]  /*2880*/  IMAD.MOV.U32 R38, RZ, RZ, R20 ;  /* 0x000000ffff267224 */ /* 0x000fe200078e0014 */
[----:B------:R-:W-:Y:S01]  /*2890*/  IADD3 R20, P1, R16, 0x138, RZ ;  /* 0x0000013810147810 */ /* 0x000fe20007f3e0ff */
[----:B-1----:R-:W-:-:S02]  /*28a0*/  IMAD.MOV.U32 R8, RZ, RZ, R34 ;  /* 0x000000ffff087224 */ /* 0x002fc400078e0022 */
[----:B------:R-:W-:Y:S02]  /*28b0*/  IMAD.MOV.U32 R9, RZ, RZ, R43 ;  /* 0x000000ffff097224 */ /* 0x000fe400078e002b */
[----:B------:R-:W-:Y:S01]  /*28c0*/  IMAD.MOV.U32 R10, RZ, RZ, R26 ;  /* 0x000000ffff0a7224 */ /* 0x000fe200078e001a */
[----:B------:R3:W-:Y:S01]  /*28d0*/  BAR.SYNC.DEFER_BLOCKING R208, 0x100 ;  /* 0x000400d00000751d */ /* 0x0007e20000010000 */
[----:B------:R-:W-:Y:S01]  /*28e0*/  IMAD.MOV.U32 R11, RZ, RZ, R37 ;  /* 0x000000ffff0b7224 */ /* 0x000fe200078e0025 */
[----:B------:R-:W-:Y:S01]  /*28f0*/  IADD3 R26, P0, R16, 0x16c, RZ ;  /* 0x0000016c101a7810 */ /* 0x000fe20007f1e0ff */
[----:B----4-:R-:W-:Y:S02]  /*2900*/  IMAD.MOV.U32 R12, RZ, RZ, R27 ;  /* 0x000000ffff0c7224 */ /* 0x010fe400078e001b */
[----:B------:R-:W-:Y:S02]  /*2910*/  IMAD.MOV.U32 R13, RZ, RZ, R42 ;  /* 0x000000ffff0d7224 */ /* 0x000fe400078e002a */
[----:B------:R-:W-:Y:S01]  /*2920*/  IMAD.X R27, RZ, RZ, R17, P0 ;  /* 0x000000ffff1b7224 */ /* 0x000fe200000e0611 */
[----:B------:R1:W-:Y:S01]  /*2930*/  STL.128 [R1+0x1b0], R8 ;  /* 0x0001b00801007387 */ /* 0x0003e20000100c00 */
[----:B------:R-:W-:-:S02]  /*2940*/  IMAD.MOV.U32 R14, RZ, RZ, R29 ;  /* 0x000000ffff0e7224 */ /* 0x000fc400078e001d */
[----:B------:R-:W-:Y:S02]  /*2950*/  IMAD.MOV.U32 R15, RZ, RZ, R44 ;  /* 0x000000ffff0f7224 */ /* 0x000fe400078e002c */
[----:B------:R-:W-:-:S03]  /*2960*/  IMAD.MOV.U32 R37, RZ, RZ, R45 ;  /* 0x000000ffff257224 */ /* 0x000fc600078e002d */
[----:B------:R-:W-:Y:S01]  /*2970*/  STL.128 [R1+0x190], R12 ;  /* 0x0001900c01007387 */ /* 0x000fe20000100c00 */
[----:B-1----:R-:W-:Y:S02]  /*2980*/  IMAD.MOV.U32 R8, RZ, RZ, R30 ;  /* 0x000000ffff087224 */ /* 0x002fe400078e001e */
[----:B------:R-:W-:Y:S02]  /*2990*/  IMAD.MOV.U32 R9, RZ, RZ, R39 ;  /* 0x000000ffff097224 */ /* 0x000fe400078e0027 */
[----:B------:R-:W-:Y:S02]  /*29a0*/  IMAD.MOV.U32 R10, RZ, RZ, R32 ;  /* 0x000000ffff0a7224 */ /* 0x000fe400078e0020 */
[----:B------:R-:W-:Y:S02]  /*29b0*/  IMAD.MOV.U32 R11, RZ, RZ, R33 ;  /* 0x000000ffff0b7224 */ /* 0x000fe400078e0021 */
[----:B------:R-:W-:Y:S02]  /*29c0*/  IMAD.MOV.U32 R39, RZ, RZ, R21 ;  /* 0x000000ffff277224 */ /* 0x000fe400078e0015 */
[----:B------:R-:W-:Y:S01]  /*29d0*/  IMAD.X R21, RZ, RZ, R17, P1 ;  /* 0x000000ffff157224 */ /* 0x000fe200008e0611 */
[----:B------:R1:W-:Y:S04]  /*29e0*/  STL.128 [R1+0x1c0], R8 ;  /* 0x0001c00801007387 */ /* 0x0003e80000100c00 */
[----:B------:R-:W-:Y:S04]  /*29f0*/  STL.128 [R1+0x1e0], R36 ;  /* 0x0001e02401007387 */ /* 0x000fe80000100c00 */
[----:B------:R-:W-:Y:S01]  /*2a00*/  STL.128 [R1+0x180], R20 ;  /* 0x0001801401007387 */ /* 0x000fe20000100c00 */
[----:B-1----:R-:W-:-:S02]  /*2a10*/  IMAD.MOV.U32 R10, RZ, RZ, R26 ;  /* 0x000000ffff0a7224 */ /* 0x002fc400078e001a */
[----:B------:R-:W-:Y:S02]  /*2a20*/  IMAD.MOV.U32 R11, RZ, RZ, R27 ;  /* 0x000000ffff0b7224 */ /* 0x000fe400078e001b */
[----:B------:R-:W-:Y:S01]  /*2a30*/  IMAD.MOV.U32 R8, RZ, RZ, R0 ;  /* 0x000000ffff087224 */ /* 0x000fe200078e0000 */
[----:B------:R-:W-:Y:S01]  /*2a40*/  IADD3 R0, P0, R16, 0xa8, RZ ;  /* 0x000000a810007810 */ /* 0x000fe20007f1e0ff */
[----:B------:R-:W-:-:S04]  /*2a50*/  IMAD.MOV.U32 R9, RZ, RZ, R7 ;  /* 0x000000ffff097224 */ /* 0x000fc800078e0007 */
[----:B------:R-:W-:Y:S01]  /*2a60*/  IMAD.X R7, RZ, RZ, R17, P0 ;  /* 0x000000ffff077224 */ /* 0x000fe200000e0611 */
[----:B------:R1:W-:Y:S02]  /*2a70*/  STL.128 [R1+0x1d0], R8 ;  /* 0x0001d00801007387 */ /* 0x0003e40000100c00 */
[----:B-1----:R-:W-:Y:S02]  /*2a80*/  IMAD.MOV.U32 R10, RZ, RZ, R28 ;  /* 0x000000ffff0a7224 */ /* 0x002fe400078e001c */
[----:B------:R-:W-:Y:S02]  /*2a90*/  IMAD.MOV.U32 R11, RZ, RZ, R41 ;  /* 0x000000ffff0b7224 */ /* 0x000fe400078e0029 */
[----:B------:R-:W-:Y:S02]  /*2aa0*/  IMAD.MOV.U32 R8, RZ, RZ, R211 ;  /* 0x000000ffff087224 */ /* 0x000fe400078e00d3 */
[----:B------:R-:W-:-:S05]  /*2ab0*/  IMAD.MOV.U32 R9, RZ, RZ, R210 ;  /* 0x000000ffff097224 */ /* 0x000fca00078e00d2 */
[----:B------:R1:W-:Y:S02]  /*2ac0*/  STL.128 [R1+0x1f0], R8 ;  /* 0x0001f00801007387 */ /* 0x0003e40000100c00 */
[----:B-1----:R-:W-:Y:S02]  /*2ad0*/  IMAD.MOV.U32 R8, RZ, RZ, R35 ;  /* 0x000000ffff087224 */ /* 0x002fe400078e0023 */
[----:B------:R-:W-:Y:S02]  /*2ae0*/  IMAD.MOV.U32 R9, RZ, RZ, R40 ;  /* 0x000000ffff097224 */ /* 0x000fe400078e0028 */
[----:B------:R-:W-:Y:S02]  /*2af0*/  IMAD.MOV.U32 R10, RZ, RZ, R0 ;  /* 0x000000ffff0a7224 */ /* 0x000fe400078e0000 */
[----:B------:R-:W-:-:S05]  /*2b00*/  IMAD.MOV.U32 R11, RZ, RZ, R7 ;  /* 0x000000ffff0b7224 */ /* 0x000fca00078e0007 */
[----:B------:R3:W-:Y:S01]  /*2b10*/  STL.128 [R1+0x200], R8 ;  /* 0x0002000801007387 */ /* 0x0007e20000100c00 */
[----:B--2---:R-:W-:-:S04]  /*2b20*/  LOP3.LUT R0, R31, 0x1, RZ, 0xfc, !PT ;  /* 0x000000011f007812 */ /* 0x004fc800078efcff */
[----:B------:R-:W-:-:S13]  /*2b30*/  ISETP.NE.AND P1, PT, R0, 0x3, PT ;  /* 0x000000030000780c */ /* 0x000fda0003f25270 */
[----:B---3--:R-:W-:Y:S05]  /*2b40*/  @!P1 BRA `(.L_x_1501) ;  /* 0x0000000000049947 */ /* 0x008fea0003800000 */
[----:B------:R-:W-:Y:S01]  /*2b50*/  BPT.TRAP 0x1 ;  /* 0x000000040000795c */ /* 0x000fe20000300000 */
.L_x_1501:
[----:B------:R-:W-:Y:S05]  /*2b60*/  BSYNC B0 ;  /* 0x0000000000007941 */ /* 0x000fea0003800000 */
.L_x_1500:
[----:B------:R-:W2:Y:S01]  /*2b70*/  LDL.64 R8, [R1+0x8] ;  /* 0x0000080001087983 */ /* 0x000ea20000100a00 */
[----:B-----5:R-:W-:Y:S01]  /*2b80*/  SHF.L.U32 R25, R25, 0x1f, RZ ;  /* 0x0000001f19197819 */ /* 0x020fe200000006ff */
[----:B------:R-:W-:Y:S01]  /*2b90*/  BSSY B0, `(.L_x_1502) ;  /* 0x0000006000007945 */ /* 0x000fe20003800000 */
[----:B--2---:R-:W-:-:S05]  /*2ba0*/  MOV R7, R8 ;  /* 0x0000000800077202 */ /* 0x004fca0000000f00 */
[----:B------:R-:W-:-:S04]  /*2bb0*/  IMAD R24, R24, 0x8, R7 ;  /* 0x0000000818187824 */ /* 0x000fc800078e0207 */
[----:B------:R1:W2:Y:S01]  /*2bc0*/  SYNCS.PHASECHK.TRANS64.TRYWAIT P0, [R24+URZ], R25 ;  /* 0x00000019180075a7 */ /* 0x0002a2000800017f */
[----:B------:R-:W-:Y:S05]  /*2bd0*/  @!P1 BRA `(.L_x_1503) ;  /* 0x0000000000049947 */ /* 0x000fea0003800000 */
[----:B------:R-:W-:Y:S01]  /*2be0*/  BPT.TRAP 0x1 ;  /* 0x000000040000795c */ /* 0x000fe20000300000 */
.L_x_1503:
[----:B------:R-:W-:Y:S05]  /*2bf0*/  BSYNC B0 ;  /* 0x0000000000007941 */ /* 0x000fea0003800000 */
.L_x_1502:
[----:B------:R-:W-:Y:S04]  /*2c00*/  BSSY B0, `(.L_x_1504) ;  /* 0x0000004000007945 */ /* 0x000fe80003800000 */
[----:B--2---:R-:W-:Y:S05]  /*2c10*/  @P0 BRA `(.L_x_1505) ;  /* 0x0000000000080947 */ /* 0x004fea0003800000 */
[----:B------:R-:W2:Y:S02]  /*2c20*/  SYNCS.PHASECHK.TRANS64.TRYWAIT P0, [R24+URZ], R25 ;  /* 0x00000019180075a7 */ /* 0x000ea4000800017f */
[----:B--2---:R-:W-:Y:S05]  /*2c30*/  @!P0 BRA `(.L_x_1506) ;  /* 0x0000020800908947 */ /* 0x004fea0003800000 */
.L_x_1505:
[----:B------:R-:W-:Y:S05]  /*2c40*/  BSYNC B0 ;  /* 0x0000000000007941 */ /* 0x000fea0003800000 */
.L_x_1504:
[----:B------:R-:W3:Y:S04]  /*2c50*/  LDL R13, [R1+0x210] ;  /* 0x00021000010d7983 */ /* 0x000ee80000100800 */
[----:B------:R-:W3:Y:S01]  /*2c60*/  LDL.64 R8, [R1+0xa0] ;  /* 0x0000a00001087983 */ /* 0x000ee20000100a00 */
[----:B------:R-:W-:Y:S05]  /*2c70*/  WARPSYNC.ALL ;  /* 0x0000000000007948 */ /* 0x000fea0003800000 */
[----:B-12---:R-:W2:Y:S04]  /*2c80*/  LDL.64 R24, [R1+0x98] ;  /* 0x0000980001187983 */ /* 0x006ea80000100a00 */
[----:B------:R-:W4:Y:S04]  /*2c90*/  LDL.64 R10, [R1+0x98] ;  /* 0x00009800010a7983 */ /* 0x000f280000100a00 */
[----:B------:R-:W5:Y:S01]  /*2ca0*/  LDL.64 R14, [R1+0x98] ;  /* 0x00009800010e7983 */ /* 0x000f620000100a00 */
[----:B---3--:R-:W-:-:S03]  /*2cb0*/  IMAD R8, R13, 0x300, R8 ;  /* 0x000003000d087824 */ /* 0x008fc600078e0208 */
[----:B------:R-:W3:Y:S01]  /*2cc0*/  LDL.64 R20, [R1+0x98] ;  /* 0x0000980001147983 */ /* 0x000ee20000100a00 */
[----:B------:R-:W-:Y:S02]  /*2cd0*/  R2UR UR7, R9 ;  /* 0x00000000090772ca */ /* 0x000fe400000e0000 */
[C---:B------:R-:W-:Y:S01]  /*2ce0*/  R2UR UR6, R8.reuse ;  /* 0x00000000080672ca */ /* 0x040fe200000e0000 */
[----:B------:R-:W3:Y:S01]  /*2cf0*/  LDL R7, [R1+0x21c] ;  /* 0x00021c0001077983 */ /* 0x000ee20000100800 */
[----:B------:R-:W-:Y:S01]  /*2d00*/  VIADD R12, R8, 0x2 ;  /* 0x00000002080c7836 */ /* 0x000fe20000000000 */
[----:B------:R-:W-:Y:S01]  /*2d10*/  BSSY B0, `(.L_x_1507) ;  /* 0x000002e000007945 */ /* 0x000fe20003800000 */
[----:B------:R-:W-:Y:S01]  /*2d20*/  IMAD.MOV.U32 R13, RZ, RZ, R9 ;  /* 0x000000ffff0d7224 */ /* 0x000fe200078e0009 */
[----:B------:R1:W-:Y:S01]  /*2d30*/  STL [R1+0x80], RZ ;  /* 0x000080ff01007387 */ /* 0x0003e20000100800 */
[----:B--2---:R-:W-:Y:S02]  /*2d40*/  R2UR UR4, R24 ;  /* 0x00000000180472ca */ /* 0x004fe400000e0000 */
[----:B------:R-:W-:-:S02]  /*2d50*/  R2UR UR5, R25 ;  /* 0x00000000190572ca */ /* 0x000fc400000e0000 */
[----:B------:R-:W-:Y:S01]  /*2d60*/  WARPGROUP.ARRIVE ;  /* 0x00000000000079c5 */ /* 0x000fe20000000000 */
[----:B----4-:R-:W-:Y:S02]  /*2d70*/  VIADD R10, R10, 0x2 ;  /* 0x000000020a0a7836 */ /* 0x010fe40000000000 */
[----:B-----5:R-:W-:Y:S02]  /*2d80*/  VIADD R14, R14, 0x4 ;  /* 0x000000040e0e7836 */ /* 0x020fe40000000000 */
[----:B---3--:R-:W-:-:S06]  /*2d90*/  VIADD R20, R20, 0x6 ;  /* 0x0000000614147836 */ /* 0x008fcc0000000000 */
[----:B------:R-:W-:Y:S01]  /*2da0*/  HGMMA.64x96x16.F32.BF16 R24, gdesc[UR4], RZ, !UPT, gsb0 ;  /* 0x01600000041879f0 */ /* 0x000fe2000c0018ff */
[----:B------:R-:W-:Y:S02]  /*2db0*/  R2UR UR6, R12 ;  /* 0x000000000c0672ca */ /* 0x000fe400000e0000 */
[----:B------:R-:W-:Y:S02]  /*2dc0*/  R2UR UR7, R13 ;  /* 0x000000000d0772ca */ /* 0x000fe400000e0000 */
[----:B------:R-:W-:Y:S01]  /*2dd0*/  R2UR UR4, R10 ;  /* 0x000000000a0472ca */ /* 0x000fe200000e0000 */
[C---:B------:R-:W-:Y:S01]  /*2de0*/  VIADD R10, R8.reuse, 0x4 ;  /* 0x00000004080a7836 */ /* 0x040fe20000000000 */
[----:B------:R-:W-:Y:S01]  /*2df0*/  R2UR UR5, R11 ;  /* 0x000000000b0572ca */ /* 0x000fe200000e0000 */
[----:B------:R-:W-:Y:S01]  /*2e00*/  IMAD.MOV.U32 R11, RZ, RZ, R9 ;  /* 0x000000ffff0b7224 */ /* 0x000fe200078e0009 */
[----:B------:R-:W-:Y:S01]  /*2e10*/  LEA.HI R0, R7, R7, RZ, 0x1 ;  /* 0x0000000707007211 */ /* 0x000fe200078f08ff */
[----:B------:R-:W-:Y:S01]  /*2e20*/  VIADD R8, R8, 0x6 ;  /* 0x0000000608087836 */ /* 0x000fe20000000000 */
[----:B------:R-:W-:-:S02]  /*2e30*/  WARPGROUP.DEPBAR.LE gsb0, 0x0 ;  /* 0x00008000000079c5 */ /* 0x000fc40000010000 */
[----:B------:R-:W-:-:S07]  /*2e40*/  WARPGROUP.ARRIVE ;  /* 0x00000000000079c5 */ /* 0x000fce0000000000 */
        /* <DEDUP_REMOVED lines=11> */
[----:B------:R-:W-:Y:S02]  /*2f00*/  R2UR UR5, R21 ;  /* 0x00000000150572ca */ /* 0x000fe400000e0000 */
[----:B------:R-:W-:Y:S01]  /*2f10*/  LOP3.LUT R8, R0, 0xfffffffe, RZ, 0xc0, !PT ;  /* 0xfffffffe00087812 */ /* 0x000fe200078ec0ff */
[----:B------:R-:W-:-:S04]  /*2f20*/  IMAD.MOV.U32 R0, RZ, RZ, 0x1 ;  /* 0x00000001ff007424 */ /* 0x000fc800078e00ff */
[----:B------:R-:W-:Y:S01]  /*2f30*/  IMAD.IADD R7, R7, 0x1, -R8 ;  /* 0x0000000107077824 */ /* 0x000fe200078e0a08 */
[----:B------:R1:W-:Y:S04]  /*2f40*/  STL [R1+0x80], R0 ;  /* 0x0000800001007387 */ /* 0x0003e80000100800 */
[----:B------:R-:W-:Y:S01]  /*2f50*/  SHF.L.U32 R7, R7, 0x1f, RZ ;  /* 0x0000001f07077819 */ /* 0x000fe200000006ff */
[----:B------:R1:W-:Y:S04]  /*2f60*/  STL [R1+0x80], R0 ;  /* 0x0000800001007387 */ /* 0x0003e80000100800 */
[----:B------:R1:W-:Y:S04]  /*2f70*/  STL [R1+0x80], R0 ;  /* 0x0000800001007387 */ /* 0x0003e80000100800 */
[----:B------:R1:W-:Y:S01]  /*2f80*/  STL [R1+0x80], R0 ;  /* 0x0000800001007387 */ /* 0x0003e20000100800 */
[----:B------:R-:W-:-:S02]  /*2f90*/  WARPGROUP.DEPBAR.LE gsb0, 0x0 ;  /* 0x00008000000079c5 */ /* 0x000fc40000010000 */
[----:B------:R-:W-:-:S06]  /*2fa0*/  WARPGROUP.ARRIVE ;  /* 0x00000000000079c5 */ /* 0x000fcc0000000000 */
[----:B------:R-:W-:Y:S03]  /*2fb0*/  HGMMA.64x96x16.F32.BF16 R24, gdesc[UR4], R24, gsb0 ;  /* 0x01600000041879f0 */ /* 0x000fe60008001818 */
[----:B------:R-:W-:Y:S02]  /*2fc0*/  WARPGROUP.DEPBAR.LE gsb0, 0x0 ;  /* 0x00008000000079c5 */ /* 0x000fe40000010000 */
[----:B------:R-:W2:Y:S02]  /*2fd0*/  SYNCS.PHASECHK.TRANS64.TRYWAIT P0, [UR50+0x32410], R7 ;  /* 0x03241007ff0075a7 */ /* 0x000ea40008000172 */
[----:B-12---:R-:W-:Y:S05]  /*2fe0*/  @!P0 BRA `(.L_x_1508) ;  /* 0x0000020400b88947 */ /* 0x006fea0003800000 */
.L_x_1674:
[----:B------:R-:W-:Y:S05]  /*2ff0*/  BSYNC B0 ;  /* 0x0000000000007941 */ /* 0x000fea0003800000 */
.L_x_1507:
[----:B-1----:R-:W2:Y:S04]  /*3000*/  LDL R7, [R1+0x54] ;  /* 0x0000540001077983 */ /* 0x002ea80000100800 */
[----:B------:R1:W5:Y:S01]  /*3010*/  LDL.64 R8, [R1+0x210] ;  /* 0x0002100001087983 */ /* 0x0003620000100a00 */
[----:B------:R-:W-:Y:S01]  /*3020*/  BSSY B0, `(.L_x_1509) ;  /* 0x0000005000007945 */ /* 0x000fe20003800000 */
[----:B--2---:R-:W-:-:S04]  /*3030*/  LOP3.LUT R7, R7, 0x1, RZ, 0xfc, !PT ;  /* 0x0000000107077812 */ /* 0x004fc800078efcff */
[----:B------:R-:W-:-:S13]  /*3040*/  ISETP.NE.AND P1, PT, R7, 0x3, PT ;  /* 0x000000030700780c */ /* 0x000fda0003f25270 */
[----:B-1----:R-:W-:Y:S05]  /*3050*/  @!P1 BRA `(.L_x_1510) ;  /* 0x0000000000049947 */ /* 0x002fea0003800000 */
[----:B------:R-:W-:Y:S01]  /*3060*/  BPT.TRAP 0x1 ;  /* 0x000000040000795c */ /* 0x000fe20000300000 */
.L_x_1510:
[----:B------:R-:W-:Y:S05]  /*3070*/  BSYNC B0 ;  /* 0x0000000000007941 */ /* 0x000fea0003800000 */
.L_x_1509:
        /* <DEDUP_REMOVED lines=8> */
.L_x_1512:
[----:B------:R-:W-:Y:S05]  /*3100*/  BSYNC B0 ;  /* 0x0000000000007941 */ /* 0x000fea0003800000 */
.L_x_1511:
[----:B------:R-:W-:Y:S04]  /*3110*/  BSSY B0, `(.L_x_1513) ;  /* 0x0000004000007945 */ /* 0x000fe80003800000 */
[----:B--2---:R-:W-:Y:S05]  /*3120*/  @P0 BRA `(.L_x_1514) ;  /* 0x0000000000080947 */ /* 0x004fea0003800000 */
[----:B------:R-:W2:Y:S02]  /*3130*/  SYNCS.PHASECHK.TRANS64.TRYWAIT P0, [R8+URZ], R9 ;  /* 0x00000009080075a7 */ /* 0x000ea4000800017f */
[----:B--2---:R-:W-:Y:S05]  /*3140*/  @!P0 BRA `(.L_x_1515) ;  /* 0x0000020400788947 */ /* 0x004fea0003800000 */
.L_x_1514:
[----:B------:R-:W-:Y:S05]  /*3150*/  BSYNC B0 ;  /* 0x0000000000007941 */ /* 0x000fea0003800000 */
.L_x_1513:
[----:B------:R-:W3:Y:S04]  /*3160*/  LDL R19, [R1+0x210] ;  /* 0x0002100001137983 */ /* 0x000ee80000100800 */
[----:B-12---:R-:W3:Y:S04]  /*3170*/  LDL.64 R8, [R1+0x118] ;  /* 0x0001180001087983 */ /* 0x006ee80000100a00 */
[----:B------:R-:W2:Y:S04]  /*3180*/  LDL R7, [R1+0x90] ;  /* 0x0000900001077983 */ /* 0x000ea80000100800 */
[----:B------:R-:W4:Y:S04]  /*3190*/  LDL.64 R10, [R1+0x110] ;  /* 0x00011000010a7983 */ /* 0x000f280000100a00 */
[----:B------:R-:W5:Y:S04]  /*31a0*/  LDL.64 R12, [R1+0x110] ;  /* 0x00011000010c7983 */ /* 0x000f680000100a00 */
[----:B------:R-:W5:Y:S04]  /*31b0*/  LDL.64 R14, [R1+0x110] ;  /* 0x00011000010e7983 */ /* 0x000f680000100a00 */
[----:B------:R-:W5:Y:S01]  /*31c0*/  LDL.64 R20, [R1+0x110] ;  /* 0x0001100001147983 */ /* 0x000f620000100a00 */
[----:B------:R-:W-:Y:S05]  /*31d0*/  WARPSYNC.ALL ;  /* 0x0000000000007948 */ /* 0x000fea0003800000 */
[----:B------:R-:W-:Y:S01]  /*31e0*/  WARPGROUP.ARRIVE ;  /* 0x00000000000079c5 */ /* 0x000fe20000000000 */
[----:B------:R-:W5:Y:S01]  /*31f0*/  LDL.64 R72, [R1+0x110] ;  /* 0x0001100001487983 */ /* 0x000f620000100a00 */
[----:B---3--:R-:W-:Y:S01]  /*3200*/  IMAD R8, R19, 0xc00, R8 ;  /* 0x00000c0013087824 */ /* 0x008fe200078e0208 */
[----:B------:R-:W-:-:S02]  /*3210*/  R2UR UR7, R9 ;  /* 0x00000000090772ca */ /* 0x000fc400000e0000 */
[----:B--2---:R-:W-:Y:S02]  /*3220*/  ISETP.NE.U32.AND P0, PT, R7, RZ, PT ;  /* 0x000000ff0700720c */ /* 0x004fe40003f05070 */
[----:B------:R-:W-:Y:S02]  /*3230*/  R2UR UR6, R8 ;  /* 0x00000000080672ca */ /* 0x000fe400000e0000 */
[----:B----4-:R-:W-:Y:S02]  /*3240*/  R2UR UR4, R10 ;  /* 0x000000000a0472ca */ /* 0x010fe400000e0000 */
[----:B------:R-:W-:-:S07]  /*3250*/  R2UR UR5, R11 ;  /* 0x000000000b0572ca */ /* 0x000fce00000e0000 */
[----:B------:R-:W-:-:S06]  /*3260*/  VOTEU.ANY UP0, P0 ;  /* 0x00000000003f7886 */ /* 0x000fcc0000000100 */
[----:B------:R-:W-:Y:S01]  /*3270*/  HGMMA.64x96x16.F32.BF16 R24, gdesc[UR4], R24, UP0, gsb0 ;  /* 0x01600000041879f0 */ /* 0x000fe2000b801818 */
[----:B-----5:R-:W-:Y:S02]  /*3280*/  VIADD R12, R12, 0x2 ;  /* 0x000000020c0c7836 */ /* 0x020fe40000000000 */
[----:B------:R-:W-:Y:S02]  /*3290*/  VIADD R10, R8, 0x2 ;  /* 0x00000002080a7836 */ /* 0x000fe40000000000 */
[----:B------:R-:W-:Y:S01]  /*32a0*/  IMAD.MOV.U32 R11, RZ, RZ, R9 ;  /* 0x000000ffff0b7224 */ /* 0x000fe200078e0009 */
[----:B------:R-:W-:Y:S02]  /*32b0*/  R2UR UR4, R12 ;  /* 0x000000000c0472ca */ /* 0x000fe400000e0000 */
[----:B------:R-:W-:Y:S02]  /*32c0*/  R2UR UR6, R10 ;  /* 0x000000000a0672ca */ /* 0x000fe400000e0000 */
[----:B------:R-:W-:-:S02]  /*32d0*/  R2UR UR7, R11 ;  /* 0x000000000b0772ca */ /* 0x000fc400000e0000 */
[----:B------:R-:W-:Y:S02]  /*32e0*/  R2UR UR5, R13 ;  /* 0x000000000d0572ca */ /* 0x000fe400000e0000 */
[----:B------:R-:W2:Y:S01]  /*32f0*/  LDL.64 R12, [R1+0x110] ;  /* 0x00011000010c7983 */ /* 0x000ea20000100a00 */
[----:B------:R-:W-:Y:S02]  /*3300*/  WARPGROUP.DEPBAR.LE gsb0, 0x0 ;  /* 0x00008000000079c5 */ /* 0x000fe40000010000 */
[----:B------:R-:W-:-:S08]  /*3310*/  WARPGROUP.ARRIVE ;  /* 0x00000000000079c5 */ /* 0x000fd00000000000 */
[----:B------:R-:W-:Y:S01]  /*3320*/  HGMMA.64x96x16.F32.BF16 R24, gdesc[UR4], R24, gsb0 ;  /* 0x01600000041879f0 */ /* 0x000fe20008001818 */
[----:B------:R-:W-:Y:S02]  /*3330*/  VIADD R14, R14, 0x4 ;  /* 0x000000040e0e7836 */ /* 0x000fe40000000000 */
[----:B------:R-:W-:Y:S02]  /*3340*/  VIADD R10, R8, 0x4 ;  /* 0x00000004080a7836 */ /* 0x000fe40000000000 */
[----:B------:R-:W-:Y:S01]  /*3350*/  IMAD.MOV.U32 R11, RZ, RZ, R9 ;  /* 0x000000ffff0b7224 */ /* 0x000fe200078e0009 */
[----:B------:R-:W-:Y:S02]  /*3360*/  R2UR UR4, R14 ;  /* 0x000000000e0472ca */ /* 0x000fe400000e0000 */
[----:B------:R-:W-:Y:S02]  /*3370*/  R2UR UR6, R10 ;  /* 0x000000000a0672ca */ /* 0x000fe400000e0000 */
[----:B------:R-:W-:-:S02]  /*3380*/  R2UR UR7, R11 ;  /* 0x000000000b0772ca */ /* 0x000fc400000e0000 */
[----:B------:R-:W-:Y:S02]  /*3390*/  R2UR UR5, R15 ;  /* 0x000000000f0572ca */ /* 0x000fe400000e0000 */
[----:B------:R-:W3:Y:S01]  /*33a0*/  LDL.64 R14, [R1+0x110] ;  /* 0x00011000010e7983 */ /* 0x000ee20000100a00 */
        /* <DEDUP_REMOVED lines=10> */
[----:B------:R-:W4:Y:S01]  /*3450*/  LDL.64 R20, [R1+0x110] ;  /* 0x0001100001147983 */ /* 0x000f220000100a00 */
        /* <DEDUP_REMOVED lines=10> */
[----:B------:R-:W5:Y:S01]  /*3500*/  LDL.64 R72, [R1+0x110] ;  /* 0x0001100001487983 */ /* 0x000f620000100a00 */
[----:B------:R-:W-:Y:S02]  /*3510*/  WARPGROUP.DEPBAR.LE gsb0, 0x0 ;  /* 0x00008000000079c5 */ /* 0x000fe40000010000 */
[----:B------:R-:W-:-:S08]  /*3520*/  WARPGROUP.ARRIVE ;  /* 0x00000000000079c5 */ /* 0x000fd00000000000 */
[----:B------:R-:W-:Y:S01]  /*3530*/  HGMMA.64x96x16.F32.BF16 R24, gdesc[UR4], R24, gsb0 ;  /* 0x01600000041879f0 */ /* 0x000fe20008001818 */
[----:B--2---:R-:W-:Y:S02]  /*3540*/  VIADD R12, R12, 0x402 ;  /* 0x000004020c0c7836 */ /* 0x004fe40000000000 */
        /* <DEDUP_REMOVED lines=10> */
[----:B---3--:R-:W-:Y:S02]  /*35f0*/  VIADD R14, R14, 0x404 ;  /* 0x000004040e0e7836 */ /* 0x008fe40000000000 */
        /* <DEDUP_REMOVED lines=10> */
[----:B----4-:R-:W-:Y:S02]  /*36a0*/  VIADD R20, R20, 0x406 ;  /* 0x0000040614147836 */ /* 0x010fe40000000000 */
        /* <DEDUP_REMOVED lines=10> */
[----:B-----5:R-:W-:Y:S02]  /*3750*/  VIADD R72, R72, 0x800 ;  /* 0x0000080048487836 */ /* 0x020fe40000000000 */
        /* <DEDUP_REMOVED lines=49> */
[----:B------:R-:W-:Y:S01]  /*3a70*/  R2UR UR5, R73 ;  /* 0x00000000490572ca */ /* 0x000fe200000e0000 */
[----:B------:R-:W1:Y:S01]  /*3a80*/  S2R R74, SR_TID.X ;  /* 0x00000000004a7919 */ /* 0x000e620000002100 */
[----:B--2---:R-:W-:Y:S01]  /*3a90*/  VIADD R12, R12, 0xc02 ;  /* 0x00000c020c0c7836 */ /* 0x004fe20000000000 */
[----:B------:R-:W-:Y:S02]  /*3aa0*/  WARPGROUP.DEPBAR.LE gsb0, 0x0 ;  /* 0x00008000000079c5 */ /* 0x000fe40000010000 */
[----:B------:R-:W-:-:S08]  /*3ab0*/  WARPGROUP.ARRIVE ;  /* 0x00000000000079c5 */ /* 0x000fd00000000000 */
[----:B------:R-:W-:Y:S01]  /*3ac0*/  HGMMA.64x96x16.F32.BF16 R24, gdesc[UR4], R24, gsb0 ;  /* 0x01600000041879f0 */ /* 0x000fe20008001818 */
[----:B-1----:R-:W-:Y:S01]  /*3ad0*/  LOP3.LUT P1, RZ, R74, 0x7f, RZ, 0xc0, !PT ;  /* 0x0000007f4aff7812 */ /* 0x002fe2000782c0ff */
[----:B------:R-:W-:Y:S02]  /*3ae0*/  VIADD R10, R8, 0x902 ;  /* 0x00000902080a7836 */ /* 0x000fe40000000000 */
[----:B------:R-:W-:-:S10]  /*3af0*/  IMAD.MOV.U32 R11, RZ, RZ, R9 ;  /* 0x000000ffff0b7224 */ /* 0x000fd400078e0009 */
[----:B------:R-:W2:Y:S04]  /*3b00*/  @!P1 LDL.64 R74, [R1+0x30] ;  /* 0x00003000014a9983 */ /* 0x000ea80000100a00 */
[----:B------:R-:W5:Y:S01]  /*3b10*/  @!P1 LDL R7, [R1+0x210] ;  /* 0x0002100001079983 */ /* 0x000f620000100800 */
[----:B------:R-:W-:Y:S02]  /*3b20*/  R2UR UR6, R10 ;  /* 0x000000000a0672ca */ /* 0x000fe400000e0000 */
[----:B------:R-:W-:Y:S02]  /*3b30*/  R2UR UR7, R11 ;  /* 0x000000000b0772ca */ /* 0x000fe400000e0000 */
[----:B------:R-:W-:Y:S02]  /*3b40*/  R2UR UR4, R12 ;  /* 0x000000000c0472ca */ /* 0x000fe400000e0000 */
[----:B------:R-:W-:Y:S01]  /*3b50*/  R2UR UR5, R13 ;  /* 0x000000000d0572ca */ /* 0x000fe200000e0000 */
[----:B------:R-:W-:-:S02]  /*3b60*/  WARPGROUP.DEPBAR.LE gsb0, 0x0 ;  /* 0x00008000000079c5 */ /* 0x000fc40000010000 */
[----:B------:R-:W-:-:S10]  /*3b70*/  WARPGROUP.ARRIVE ;  /* 0x00000000000079c5 */ /* 0x000fd40000000000 */
[----:B------:R-:W-:Y:S01]  /*3b80*/  HGMMA.64x96x16.F32.BF16 R24, gdesc[UR4], R24, gsb0 ;  /* 0x01600000041879f0 */ /* 0x000fe20008001818 */
[----:B---3--:R-:W-:Y:S02]  /*3b90*/  VIADD R14, R14, 0xc04 ;  /* 0x00000c040e0e7836 */ /* 0x008fe40000000000 */
[----:B------:R-:W-:Y:S02]  /*3ba0*/  VIADD R10, R8, 0x904 ;  /* 0x00000904080a7836 */ /* 0x000fe40000000000 */
[----:B------:R-:W-:Y:S01]  /*3bb0*/  IMAD.MOV.U32 R11, RZ, RZ, R9 ;  /* 0x000000ffff0b7224 */ /* 0x000fe200078e0009 */
[----:B------:R-:W-:Y:S02]  /*3bc0*/  R2UR UR4, R14 ;  /* 0x000000000e0472ca */ /* 0x000fe400000e0000 */
[----:B------:R-:W-:Y:S02]  /*3bd0*/  R2UR UR6, R10 ;  /* 0x000000000a0672ca */ /* 0x000fe400000e0000 */
[----:B------:R-:W-:-:S02]  /*3be0*/  R2UR UR7, R11 ;  /* 0x000000000b0772ca */ /* 0x000fc400000e0000 */
[----:B------:R-:W-:Y:S01]  /*3bf0*/  R2UR UR5, R15 ;  /* 0x000000000f0572ca */ /* 0x000fe200000e0000 */
[----:B------:R-:W-:Y:S01]  /*3c00*/  VIADD R8, R8, 0x906 ;  /* 0x0000090608087836 */ /* 0x000fe20000000000 */
[----:B------:R-:W-:Y:S02]  /*3c10*/  WARPGROUP.DEPBAR.LE gsb0, 0x0 ;  /* 0x00008000000079c5 */ /* 0x000fe40000010000 */
[----:B------:R-:W-:-:S09]  /*3c20*/  WARPGROUP.ARRIVE ;  /* 0x00000000000079c5 */ /* 0x000fd20000000000 */
[----:B------:R-:W-:Y:S01]  /*3c30*/  HGMMA.64x96x16.F32.BF16 R24, gdesc[UR4], R24, gsb0 ;  /* 0x01600000041879f0 */ /* 0x000fe20008001818 */
[----:B----4-:R-:W-:Y:S01]  /*3c40*/  VIADD R20, R20, 0xc06 ;  /* 0x00000c0614147836 */ /* 0x010fe20000000000 */
[----:B------:R-:W-:Y:S02]  /*3c50*/  R2UR UR6, R8 ;  /* 0x00000000080672ca */ /* 0x000fe400000e0000 */
[----:B------:R-:W-:Y:S02]  /*3c60*/  R2UR UR7, R9 ;  /* 0x00000000090772ca */ /* 0x000fe400000e0000 */
[----:B------:R-:W-:Y:S02]  /*3c70*/  R2UR UR4, R20 ;  /* 0x00000000140472ca */ /* 0x000fe400000e0000 */
[----:B------:R-:W-:Y:S01]  /*3c80*/  R2UR UR5, R21 ;  /* 0x00000000150572ca */ /* 0x000fe200000e0000 */
[----:B------:R1:W-:Y:S04]  /*3c90*/  STL [R1+0x90], R0 ;  /* 0x0000900001007387 */ /* 0x0003e80000100800 */
[----:B------:R1:W-:Y:S01]  /*3ca0*/  STL [R1+0x90], R0 ;  /* 0x0000900001007387 */ /* 0x0003e20000100800 */
[----:B------:R-:W-:-:S02]  /*3cb0*/  WARPGROUP.DEPBAR.LE gsb0, 0x0 ;  /* 0x00008000000079c5 */ /* 0x000fc40000010000 */
[----:B------:R-:W-:-:S06]  /*3cc0*/  WARPGROUP.ARRIVE ;  /* 0x00000000000079c5 */ /* 0x000fcc0000000000 */
[----:B------:R-:W-:Y:S01]  /*3cd0*/  HGMMA.64x96x16.F32.BF16 R24, gdesc[UR4], R24, gsb0 ;  /* 0x01600000041879f0 */ /* 0x000fe20008001818 */
[----:B--2---:R-:W-:Y:S01]  /*3ce0*/  @!P1 MOV R74, R74 ;  /* 0x0000004a004a9202 */ /* 0x004fe20000000f00 */
[----:B------:R1:W-:Y:S04]  /*3cf0*/  STL [R1+0x90], R0 ;  /* 0x0000900001007387 */ /* 0x0003e80000100800 */
[----:B------:R1:W-:Y:S01]  /*3d00*/  STL [R1+0x90], R0 ;  /* 0x0000900001007387 */ /* 0x0003e20000100800 */
[----:B-----5:R-:W-:-:S03]  /*3d10*/  @!P1 IMAD R7, R7, 0x8, R74 ;  /* 0x0000000807079824 */ /* 0x020fc600078e024a */
[----:B------:R1:W-:Y:S04]  /*3d20*/  STL [R1+0x90], R0 ;  /* 0x0000900001007387 */ /* 0x0003e80000100800 */
[----:B------:R1:W-:Y:S04]  /*3d30*/  STL [R1+0x90], R0 ;  /* 0x0000900001007387 */ /* 0x0003e80000100800 */
[----:B------:R1:W-:Y:S04]  /*3d40*/  STL [R1+0x90], R0 ;  /* 0x0000900001007387 */ /* 0x0003e80000100800 */
[----:B------:R1:W-:Y:S01]  /*3d50*/  STL [R1+0x90], R0 ;  /* 0x0000900001007387 */ /* 0x0003e20000100800 */
[----:B------:R-:W-:-:S03]  /*3d60*/  @!P1 PRMT R7, RZ, 0x654, R7 ;  /* 0x00000654ff079816 */ /* 0x000fc60000000007 */
[----:B------:R1:W-:Y:S04]  /*3d70*/  STL [R1+0x90], R0 ;  /* 0x0000900001007387 */ /* 0x0003e80000100800 */
[----:B------:R1:W-:Y:S04]  /*3d80*/  STL [R1+0x90], R0 ;  /* 0x0000900001007387 */ /* 0x0003e80000100800 */
[----:B------:R1:W-:Y:S04]  /*3d90*/  STL [R1+0x90], R0 ;  /* 0x0000900001007387 */ /* 0x0003e80000100800 */
[----:B------:R1:W-:Y:S04]  /*3da0*/  STL [R1+0x90], R0 ;  /* 0x0000900001007387 */ /* 0x0003e80000100800 */
[----:B------:R1:W-:Y:S04]  /*3db0*/  STL [R1+0x90], R0 ;  /* 0x0000900001007387 */ /* 0x0003e80000100800 */
[----:B------:R1:W-:Y:S04]  /*3dc0*/  STL [R1+0x90], R0 ;  /* 0x0000900001007387 */ /* 0x0003e80000100800 */
[----:B------:R1:W-:Y:S04]  /*3dd0*/  STL [R1+0x90], R0 ;  /* 0x0000900001007387 */ /* 0x0003e80000100800 */
[----:B------:R1:W-:Y:S01]  /*3de0*/  STL [R1+0x90], R0 ;  /* 0x0000900001007387 */ /* 0x0003e20000100800 */
[----:B------:R-:W-:-:S02]  /*3df0*/  WARPGROUP.DEPBAR.LE gsb0, 0x0 ;  /* 0x00008000000079c5 */ /* 0x000fc40000010000 */
[----:B------:R1:W-:Y:S06]  /*3e00*/  BAR.ARV R203, 0x100 ;  /* 0x000400cb0000751d */ /* 0x0003ec0000002000 */
[----:B------:R2:W-:Y:S01]  /*3e10*/  @!P1 SYNCS.ARRIVE.TRANS64.RED.A1T0 RZ, [R7+URZ], RZ ;  /* 0x000000ff07ff99a7 */ /* 0x0005e2000810043f */
[----:B------:R-:W3:Y:S04]  /*3e20*/  LDL R15, [R1+0x70] ;  /* 0x00007000010f7983 */ /* 0x000ee80000100800 */
[----:B------:R-:W4:Y:S04]  /*3e30*/  LDL R11, [R6+0x8] ;  /* 0x00000800060b7983 */ /* 0x000f280000100800 */
[----:B--2---:R-:W2:Y:S04]  /*3e40*/  LDL R7, [R6] ;  /* 0x0000000006077983 */ /* 0x004ea80000100800 */
[----:B------:R-:W5:Y:S04]  /*3e50*/  LDL R19, [R6+0x18] ;  /* 0x0000180006137983 */ /* 0x000f680000100800 */
[----:B------:R-:W5:Y:S04]  /*3e60*/  LDL R12, [R6+0x4] ;  /* 0x00000400060c7983 */ /* 0x000f680000100800 */
[----:B------:R-:W5:Y:S04]  /*3e70*/  LDL R13, [R6+0xc] ;  /* 0x00000c00060d7983 */ /* 0x000f680000100800 */
[----:B------:R-:W5:Y:S04]  /*3e80*/  LDL R9, [R6+0x10] ;  /* 0x0000100006097983 */ /* 0x000f680000100800 */
[----:B------:R-:W5:Y:S01]  /*3e90*/  LDL R14, [R6+0x14] ;  /* 0x00001400060e7983 */ /* 0x000f620000100800 */
[----:B------:R-:W-:-:S02]  /*3ea0*/  UMOV UR4, 0xffffffa0 ;  /* 0xffffffa000047882 */ /* 0x000fc40000000000 */
[----:B------:R-:W-:Y:S01]  /*3eb0*/  UIMAD UR4, UR45, UR4, 0x60 ;  /* 0x000000602d0474a4 */ /* 0x000fe2000f8e0204 */
[----:B------:R-:W-:Y:S01]  /*3ec0*/  LOP3.LUT R166, R166, 0xffefffff, RZ, 0xc0, !PT ;  /* 0xffefffffa6a67812 */ /* 0x000fe200078ec0ff */
[----:B------:R-:W-:Y:S03]  /*3ed0*/  BSSY B0, `(.L_x_1516) ;  /* 0x000003f000007945 */ /* 0x000fe60003800000 */
[----:B------:R-:W-:Y:S02]  /*3ee0*/  @P1 LOP3.LUT R166, R166, 0x100000, RZ, 0xfc, !PT ;  /* 0x00100000a6a61812 */ /* 0x000fe400078efcff */
[----:B--2---:R-:W-:-:S04]  /*3ef0*/  SHF.R.S32.HI R8, RZ, 0x1f, R7 ;  /* 0x0000001fff087819 */ /* 0x004fc80000011407 */
[----:B------:R-:W-:-:S04]  /*3f00*/  LEA.HI R8, R8, R7, RZ, 0x7 ;  /* 0x0000000708087211 */ /* 0x000fc800078f38ff */
[----:B------:R-:W-:-:S05]  /*3f10*/  LOP3.LUT R10, R8, 0xffffff80, RZ, 0xc0, !PT ;  /* 0xffffff80080a7812 */ /* 0x000fca00078ec0ff */
[----:B------:R-:W-:-:S05]  /*3f20*/  IMAD.IADD R10, R7, 0x1, -R10 ;  /* 0x00000001070a7824 */ /* 0x000fca00078e0a0a */
[----:B------:R-:W-:-:S04]  /*3f30*/  SHF.R.S32.HI R21, RZ, 0x1f, R10 ;  /* 0x0000001fff157819 */ /* 0x000fc8000001140a */
[CC--:B------:R-:W-:Y:S02]  /*3f40*/  LEA.HI R20, R21.reuse, R10.reuse, RZ, 0x2 ;  /* 0x0000000a15147211 */ /* 0x0c0fe400078f10ff */
[----:B------:R-:W-:Y:S02]  /*3f50*/  LEA.HI R21, R21, R10, RZ, 0x5 ;  /* 0x0000000a15157211 */ /* 0x000fe400078f28ff */
[--C-:B------:R-:W-:Y:S02]  /*3f60*/  SHF.R.S32.HI R72, RZ, 0x2, R20.reuse ;  /* 0x00000002ff487819 */ /* 0x100fe40000011414 */
[----:B------:R-:W-:Y:S02]  /*3f70*/  SHF.R.S32.HI R7, RZ, 0x1f, R20 ;  /* 0x0000001fff077819 */ /* 0x000fe40000011414 */
[----:B------:R-:W-:Y:S02]  /*3f80*/  SHF.R.S32.HI R74, RZ, 0x5, R21 ;  /* 0x00000005ff4a7819 */ /* 0x000fe40000011415 */
[----:B------:R-:W-:-:S02]  /*3f90*/  LEA.HI R73, R7, R72, RZ, 0x3 ;  /* 0x0000004807497211 */ /* 0x000fc400078f18ff */
[----:B------:R-:W-:Y:S01]  /*3fa0*/  SHF.R.S32.HI R7, RZ, 0x7, R8 ;  /* 0x00000007ff077819 */ /* 0x000fe20000011408 */
[----:B---3--:R-:W-:Y:S01]  /*3fb0*/  IMAD R74, R15, 0x8, R74 ;  /* 0x000000080f4a7824 */ /* 0x008fe200078e024a */
[----:B------:R-:W-:Y:S01]  /*3fc0*/  LOP3.LUT R21, R20, 0x7ffffffc, RZ, 0xc0, !PT ;  /* 0x7ffffffc14157812 */ /* 0x000fe200078ec0ff */
[----:B----4-:R-:W-:Y:S01]  /*3fd0*/  VIADD R15, R11, UR4 ;  /* 0x000000040b0f7c36 */ /* 0x010fe20008000000 */
[----:B------:R-:W-:Y:S02]  /*3fe0*/  LOP3.LUT R73, R73, 0xfffffff8, RZ, 0xc0, !PT ;  /* 0xfffffff849497812 */ /* 0x000fe400078ec0ff */
[----:B------:R-:W-:Y:S01]  /*3ff0*/  LEA.HI R8, R8, R7, RZ, 0x1 ;  /* 0x0000000708087211 */ /* 0x000fe200078f08ff */
[----:B------:R-:W-:Y:S01]  /*4000*/  IMAD.IADD R21, R10, 0x1, -R21 ;  /* 0x000000010a157824 */ /* 0x000fe200078e0a15 */
[----:B-----5:R-:W-:Y:S01]  /*4010*/  ISETP.GE.AND P0, PT, R19, 0x1, PT ;  /* 0x000000011300780c */ /* 0x020fe20003f06270 */
[----:B------:R-:W-:Y:S01]  /*4020*/  IMAD.IADD R73, R72, 0x1, -R73 ;  /* 0x0000000148497824 */ /* 0x000fe200078e0a49 */
[----:B------:R-:W-:-:S02]  /*4030*/  LOP3.LUT R8, R8, 0x3fffffe, RZ, 0xc0, !PT ;  /* 0x03fffffe08087812 */ /* 0x000fc400078ec0ff */
[----:B------:R-:W-:Y:S01]  /*4040*/  IADD3 R10, -R12, 0x1, R15 ;  /* 0x000000010c0a7810 */ /* 0x000fe20007ffe10f */
[----:B------:R-:W-:Y:S01]  /*4050*/  IMAD.U32 R73, R74, 0x10, R73 ;  /* 0x000000104a497824 */ /* 0x000fe200078e0049 */
[----:B------:R-:W-:Y:S01]  /*4060*/  LOP3.LUT R13, RZ, R13, RZ, 0x33, !PT ;  /* 0x0000000dff0d7212 */ /* 0x000fe200078e33ff */
[----:B------:R-:W-:Y:S02]  /*4070*/  IMAD.IADD R8, R7, 0x1, -R8 ;  /* 0x0000000107087824 */ /* 0x000fe400078e0a08 */
[C---:B------:R-:W-:Y:S02]  /*4080*/  IMAD R10, R21.reuse, -0x2, R10 ;  /* 0xfffffffe150a7824 */ /* 0x040fe400078e020a */
[----:B------:R-:W-:Y:S02]  /*4090*/  IMAD R20, R21, -0x2, R15 ;  /* 0xfffffffe15147824 */ /* 0x000fe400078e020f */
[----:B------:R-:W-:Y:S02]  /*40a0*/  IMAD R73, R8, 0x40, R73 ;  /* 0x0000004008497824 */ /* 0x000fe400078e0249 */
[----:B------:R-:W-:-:S02]  /*40b0*/  IMAD.IADD R15, R10, 0x1, R9 ;  /* 0x000000010a0f7824 */ /* 0x000fc400078e0209 */
[----:B------:R-:W-:Y:S02]  /*40c0*/  IMAD.U32 R8, RZ, RZ, UR4 ;  /* 0x00000004ff087e24 */ /* 0x000fe4000f8e00ff */
[----:B------:R-:W-:Y:S02]  /*40d0*/  IMAD.IADD R72, R10, 0x1, R13 ;  /* 0x000000010a487824 */ /* 0x000fe400078e020d */
[----:B------:R-:W-:Y:S01]  /*40e0*/  VIADD R14, R14, UR4 ;  /* 0x000000040e0e7c36 */ /* 0x000fe20008000000 */
[----:B------:R-:W-:Y:S01]  /*40f0*/  VIADDMNMX R10, R73, R15, R20, PT ;  /* 0x0000000f490a7246 */ /* 0x000fe20003800114 */
[----:B------:R-:W-:Y:S02]  /*4100*/  IMAD R21, R21, -0x2, R8 ;  /* 0xfffffffe15157824 */ /* 0x000fe400078e0208 */
[----:B------:R-:W-:Y:S01]  /*4110*/  IMAD.IADD R7, R72, 0x1, R73 ;  /* 0x0000000148077824 */ /* 0x000fe200078e0249 */
[----:B-1----:R-:W-:Y:S06]  /*4120*/  @!P0 BRA `(.L_x_1517) ;  /* 0x0000000000648947 */ /* 0x002fec0003800000 */
[----:B------:R-:W-:Y:S01]  /*4130*/  IADD3 R8, R73, R11, -R12 ;  /* 0x0000000b49087210 */ /* 0x000fe20007ffe80c */
[----:B------:R-:W-:Y:S03]  /*4140*/  BSSY B1, `(.L_x_1518) ;  /* 0x0000014000017945 */ /* 0x000fe60003800000 */
[----:B------:R-:W-:-:S13]  /*4150*/  ISETP.GT.AND P0, PT, R8, -0x1, PT ;  /* 0xffffffff0800780c */ /* 0x000fda0003f04270 */
[----:B------:R-:W-:Y:S05]  /*4160*/  @P0 BRA `(.L_x_1519) ;  /* 0x00000000002c0947 */ /* 0x000fea0003800000 */
[----:B------:R-:W-:Y:S01]  /*4170*/  ISETP.NE.AND P0, PT, R19, 0x1, PT ;  /* 0x000000011300780c */ /* 0x000fe20003f05270 */
[----:B------:R-:W-:Y:S01]  /*4180*/  BSSY B2, `(.L_x_1520) ;  /* 0x0000007000027945 */ /* 0x000fe20003800000 */
[----:B------:R-:W-:-:S11]  /*4190*/  LOP3.LUT R8, RZ, R8, RZ, 0x33, !PT ;  /* 0x00000008ff087212 */ /* 0x000fd600078e33ff */
[----:B------:R-:W-:Y:S05]  /*41a0*/  @!P0 BRA `(.L_x_1521) ;  /* 0x0000000000108947 */ /* 0x000fea0003800000 */
[----:B------:R-:W2:Y:S04]  /*41b0*/  LDL R9, [R6+0x1c] ;  /* 0x00001c0006097983 */ /* 0x000ea80000100800 */
[----:B------:R-:W3:Y:S01]  /*41c0*/  LDL R13, [R6+0x20] ;  /* 0x00002000060d7983 */ /* 0x000ee20000100800 */
[----:B--2---:R-:W-:-:S05]  /*41d0*/  IMAD.HI.U32 R8, R8, R9, RZ ;  /* 0x0000000908087227 */ /* 0x004fca00078e00ff */
[----:B---3--:R-:W-:-:S07]  /*41e0*/  SHF.R.U32.HI R8, RZ, R13, R8 ;  /* 0x0000000dff087219 */ /* 0x008fce0000011608 */
.L_x_1521:
[----:B------:R-:W-:Y:S05]  /*41f0*/  BSYNC B2 ;  /* 0x0000000000027941 */ /* 0x000fea0003800000 */
.L_x_1520:
[----:B------:R-:W-:Y:S01]  /*4200*/  LOP3.LUT R8, RZ, R8, RZ, 0x33, !PT ;  /* 0x00000008ff087212 */ /* 0x000fe200078e33ff */
[----:B------:R-:W-:Y:S06]  /*4210*/  BRA `(.L_x_1522) ;  /* 0x0000000000187947 */ /* 0x000fec0003800000 */
.L_x_1519:
[----:B------:R-:W-:-:S13]  /*4220*/  ISETP.NE.AND P0, PT, R19, 0x1, PT ;  /* 0x000000011300780c */ /* 0x000fda0003f05270 */
[----:B------:R-:W-:Y:S05]  /*4230*/  @!P0 BRA `(.L_x_1522) ;  /* 0x0000000000108947 */ /* 0x000fea0003800000 */
[----:B------:R-:W2:Y:S04]  /*4240*/  LDL R9, [R6+0x1c] ;  /* 0x00001c0006097983 */ /* 0x000ea80000100800 */
[----:B------:R-:W3:Y:S01]  /*4250*/  LDL R13, [R6+0x20] ;  /* 0x00002000060d7983 */ /* 0x000ee20000100800 */
[----:B--2---:R-:W-:-:S05]  /*4260*/  IMAD.HI.U32 R8, R8, R9, RZ ;  /* 0x0000000908087227 */ /* 0x004fca00078e00ff */
[----:B---3--:R-:W-:-:S07]  /*4270*/  SHF.R.U32.HI R8, RZ, R13, R8 ;  /* 0x0000000dff087219 */ /* 0x008fce0000011608 */
.L_x_1522:
[----:B------:R-:W-:Y:S05]  /*4280*/  BSYNC B1 ;  /* 0x0000000000017941 */ /* 0x000fea0003800000 */
.L_x_1518:
[----:B------:R-:W-:-:S05]  /*4290*/  IMAD R8, R19, R8, R21 ;  /* 0x0000000813087224 */ /* 0x000fca00078e0215 */
[----:B------:R-:W-:Y:S02]  /*42a0*/  VIMNMX R7, R7, R8, !PT ;  /* 0x0000000807077248 */ /* 0x000fe40007fe0100 */
[----:B------:R-:W-:-:S07]  /*42b0*/  VIADDMNMX R10, R8, R19, R10, PT ;  /* 0x00000013080a7246 */ /* 0x000fce000380010a */
.L_x_1517:
[----:B------:R-:W-:Y:S05]  /*42c0*/  BSYNC B0 ;  /* 0x0000000000007941 */ /* 0x000fea0003800000 */
.L_x_1516:
[C---:B------:R-:W-:Y:S01]  /*42d0*/  ISETP.GE.AND P0, PT, R14.reuse, 0x2, PT ;  /* 0x000000020e00780c */ /* 0x040fe20003f06270 */
[----:B------:R-:W-:Y:S01]  /*42e0*/  VIADD R73, R73, 0x8 ;  /* 0x0000000849497836 */ /* 0x000fe20000000000 */
[C---:B------:R-:W-:Y:S01]  /*42f0*/  ISETP.GE.AND P4, PT, R14.reuse, 0xa, PT ;  /* 0x0000000a0e00780c */ /* 0x040fe20003f86270 */
[----:B------:R-:W-:Y:S01]  /*4300*/  BSSY B0, `(.L_x_1523) ;  /* 0x000008e000007945 */ /* 0x000fe20003800000 */
[C---:B------:R-:W-:Y:S02]  /*4310*/  ISETP.GT.AND P2, PT, R7.reuse, 0x1, !P0 ;  /* 0x000000010700780c */ /* 0x040fe40004744270 */
[----:B------:R-:W-:Y:S02]  /*4320*/  ISETP.GE.AND P1, PT, R14, 0x9, PT ;  /* 0x000000090e00780c */ /* 0x000fe40003f26270 */
[----:B------:R-:W-:Y:S02]  /*4330*/  ISETP.LT.OR P2, PT, R10, 0x2, P2 ;  /* 0x000000020a00780c */ /* 0x000fe40001741670 */
[----:B------:R-:W-:-:S02]  /*4340*/  ISETP.GT.AND P3, PT, R7, 0x8, !P1 ;  /* 0x000000080700780c */ /* 0x000fc40004f64270 */
[----:B------:R-:W-:Y:S02]  /*4350*/  FSEL R178, R25, -INF , !P2 ;  /* 0xff80000019b27808 */ /* 0x000fe40005000000 */
[----:B------:R-:W-:Y:S02]  /*4360*/  ISETP.GT.AND P2, PT, R7, 0x9, !P4 ;  /* 0x000000090700780c */ /* 0x000fe40006744270 */
[----:B------:R-:W-:Y:S02]  /*4370*/  P2R R25, PR, RZ, 0x10 ;  /* 0x00000010ff197803 */ /* 0x000fe40000000000 */
        /* <DEDUP_REMOVED lines=82> */
[----:B------:R-:W-:Y:S02]  /*48a0*/  P2R R28, PR, RZ, 0x10 ;  /* 0x00000010ff1c7803 */ /* 0x000fe40000000000 */
        /* <DEDUP_REMOVED lines=14> */
[----:B------:R-:W-:-:S04]  /*4990*/  ISETP.GT.AND P6, PT, R7, RZ, !P5 ;  /* 0x000000ff0700720c */ /* 0x000fc80006fc4270 */
[----:B------:R-:W-:-:S04]  /*49a0*/  ISETP.LT.OR P6, PT, R10, 0x1, P6 ;  /* 0x000000010a00780c */ /* 0x000fc800037c1670 */
[----:B------:R-:W-:Y:S02]  /*49b0*/  FSEL R61, R24, -INF , !P6 ;  /* 0xff800000183d7808 */ /* 0x000fe40007000000 */
[----:B------:R-:W-:-:S04]  /*49c0*/  ISETP.GE.AND P6, PT, R14, 0x5a, PT ;  /* 0x0000005a0e00780c */ /* 0x000fc80003fc6270 */
[----:B------:R-:W-:Y:S02]  /*49d0*/  P2R R14, PR, RZ, 0x40 ;  /* 0x00000040ff0e7803 */ /* 0x000fe40000000000 */
[----:B------:R-:W-:Y:S01]  /*49e0*/  ISETP.GT.AND P6, PT, R7, 0x59, !P6 ;  /* 0x000000590700780c */ /* 0x000fe200077c4270 */
[----:B------:R-:W-:-:S03]  /*49f0*/  IMAD.IADD R7, R72, 0x1, R73 ;  /* 0x0000000148077824 */ /* 0x000fc600078e0249 */
[----:B------:R-:W-:Y:S02]  /*4a00*/  ISETP.LT.OR P6, PT, R10, 0x5a, P6 ;  /* 0x0000005a0a00780c */ /* 0x000fe400037c1670 */
[----:B------:R-:W-:Y:S02]  /*4a10*/  VIADDMNMX R10, R73, R15, R20, PT ;  /* 0x0000000f490a7246 */ /* 0x000fe40003800114 */
[----:B------:R-:W-:Y:S02]  /*4a20*/  FSEL R177, R69, -INF , !P6 ;  /* 0xff80000045b17808 */ /* 0x000fe40007000000 */
[----:B------:R-:W-:-:S13]  /*4a30*/  ISETP.GE.AND P6, PT, R19, 0x1, PT ;  /* 0x000000011300780c */ /* 0x000fda0003fc6270 */
[----:B------:R-:W-:Y:S05]  /*4a40*/  @!P6 BRA `(.L_x_1524) ;  /* 0x000000000064e947 */ /* 0x000fea0003800000 */
        /* <DEDUP_REMOVED lines=12> */
.L_x_1528:
[----:B------:R-:W-:Y:S05]  /*4b10*/  BSYNC B2 ;  /* 0x0000000000027941 */ /* 0x000fea0003800000 */
.L_x_1527:
[----:B------:R-:W-:Y:S01]  /*4b20*/  LOP3.LUT R12, RZ, R12, RZ, 0x33, !PT ;  /* 0x0000000cff0c7212 */ /* 0x000fe200078e33ff */
[----:B------:R-:W-:Y:S06]  /*4b30*/  BRA `(.L_x_1529) ;  /* 0x0000000000187947 */ /* 0x000fec0003800000 */
.L_x_1526:
[----:B------:R-:W-:-:S13]  /*4b40*/  ISETP.NE.AND P6, PT, R19, 0x1, PT ;  /* 0x000000011300780c */ /* 0x000fda0003fc5270 */
[----:B------:R-:W-:Y:S05]  /*4b50*/  @!P6 BRA `(.L_x_1529) ;  /* 0x000000000010e947 */ /* 0x000fea0003800000 */
[----:B------:R-:W2:Y:S04]  /*4b60*/  LDL R11, [R6+0x1c] ;  /* 0x00001c00060b7983 */ /* 0x000ea80000100800 */
[----:B------:R-:W3:Y:S01]  /*4b70*/  LDL R13, [R6+0x20] ;  /* 0x00002000060d7983 */ /* 0x000ee20000100800 */
[----:B--2---:R-:W-:-:S05]  /*4b80*/  IMAD.HI.U32 R12, R12, R11, RZ ;  /* 0x0000000b0c0c7227 */ /* 0x004fca00078e00ff */
[----:B---3--:R-:W-:-:S07]  /*4b90*/  SHF.R.U32.HI R12, RZ, R13, R12 ;  /* 0x0000000dff0c7219 */ /* 0x008fce000001160c */
.L_x_1529:
[----:B------:R-:W-:Y:S05]  /*4ba0*/  BSYNC B1 ;  /* 0x0000000000017941 */ /* 0x000fea0003800000 */
.L_x_1525:
[----:B------:R-:W-:-:S05]  /*4bb0*/  IMAD R12, R19, R12, R21 ;  /* 0x0000000c130c7224 */ /* 0x000fca00078e0215 */
[----:B------:R-:W-:Y:S02]  /*4bc0*/  VIADDMNMX R10, R12, R19, R10, PT ;  /* 0x000000130c0a7246 */ /* 0x000fe4000380010a */
[----:B------:R-:W-:-:S07]  /*4bd0*/  VIMNMX R7, R7, R12, !PT ;  /* 0x0000000c07077248 */ /* 0x000fce0007fe0100 */
.L_x_1524:
[----:B------:R-:W-:Y:S05]  /*4be0*/  BSYNC B0 ;  /* 0x0000000000007941 */ /* 0x000fea0003800000 */
.L_x_1523:
[C---:B------:R-:W-:Y:S01]  /*4bf0*/  ISETP.GT.AND P0, PT, R7.reuse, 0x1, !P0 ;  /* 0x000000010700780c */ /* 0x040fe20004704270 */
[----:B------:R-:W2:Y:S01]  /*4c00*/  LDL R222, [R1+0x228] ;  /* 0x0002280001de7983 */ /* 0x000ea20000100800 */
[----:B------:R-:W-:Y:S02]  /*4c10*/  ISETP.GT.AND P1, PT, R7, 0x8, !P1 ;  /* 0x000000080700780c */ /* 0x000fe40004f24270 */
[C---:B------:R-:W-:Y:S01]  /*4c20*/  ISETP.LT.OR P0, PT, R10.reuse, 0x2, P0 ;  /* 0x000000020a00780c */ /* 0x040fe20000701670 */
[----:B------:R-:W3:Y:S01]  /*4c30*/  LDL R224, [R1+0x22c] ;  /* 0x00022c0001e07983 */ /* 0x000ee20000100800 */
[----:B------:R-:W-:Y:S02]  /*4c40*/  ISETP.LT.OR P1, PT, R10, 0x9, P1 ;  /* 0x000000090a00780c */ /* 0x000fe40000f21670 */
[----:B------:R-:W-:Y:S01]  /*4c50*/  FSEL R53, R27, -INF , !P0 ;  /* 0xff8000001b357808 */ /* 0x000fe20004000000 */
[----:B------:R-:W4:Y:S01]  /*4c60*/  LDL R20, [R1+0x450] ;  /* 0x0004500001147983 */ /* 0x000f220000100800 */
[----:B------:R-:W-:-:S02]  /*4c70*/  ISETP.NE.AND P0, PT, R25, RZ, PT ;  /* 0x000000ff1900720c */ /* 0x000fc40003f05270 */
[----:B------:R-:W-:Y:S01]  /*4c80*/  FSEL R49, R30, -INF , !P1 ;  /* 0xff8000001e317808 */ /* 0x000fe20004800000 */
[----:B------:R-:W5:Y:S01]  /*4c90*/  LDL R21, [R1+0x234] ;  /* 0x0002340001157983 */ /* 0x000f620000100800 */
[----:B------:R-:W-:Y:S02]  /*4ca0*/  ISETP.GT.AND P0, PT, R7, 0x9, !P0 ;  /* 0x000000090700780c */ /* 0x000fe40004704270 */
[----:B------:R-:W-:Y:S01]  /*4cb0*/  ISETP.NE.AND P1, PT, R32, RZ, PT ;  /* 0x000000ff2000720c */ /* 0x000fe20003f25270 */
[----:B------:R-:W4:Y:S01]  /*4cc0*/  LDL R15, [R1+0x210] ;  /* 0x00021000010f7983 */ /* 0x000f220000100800 */
[----:B------:R-:W-:Y:S02]  /*4cd0*/  ISETP.LT.OR P0, PT, R10, 0xa, P0 ;  /* 0x0000000a0a00780c */ /* 0x000fe40000701670 */
[----:B------:R-:W-:Y:S01]  /*4ce0*/  ISETP.NE.AND P6, PT, R36, RZ, PT ;  /* 0x000000ff2400720c */ /* 0x000fe20003fc5270 */
[----:B------:R-:W4:Y:S01]  /*4cf0*/  LDL R156, [R1+0x224] ;  /* 0x00022400019c7983 */ /* 0x000f220000100800 */
[----:B------:R-:W-:-:S02]  /*4d00*/  FSEL R45, R31, -INF , !P0 ;  /* 0xff8000001f2d7808 */ /* 0x000fc40004000000 */
[----:B------:R-:W-:Y:S01]  /*4d10*/  ISETP.NE.AND P0, PT, R28, RZ, PT ;  /* 0x000000ff1c00720c */ /* 0x000fe20003f05270 */
[----:B------:R-:W4:Y:S01]  /*4d20*/  LDL R25, [R1+0x238] ;  /* 0x0002380001197983 */ /* 0x000f220000100800 */
[C---:B------:R-:W-:Y:S02]  /*4d30*/  ISETP.GT.AND P5, PT, R7.reuse, RZ, !P5 ;  /* 0x000000ff0700720c */ /* 0x040fe40006fa4270 */
[----:B------:R-:W-:Y:S01]  /*4d40*/  ISETP.GT.AND P0, PT, R7, 0x10, !P0 ;  /* 0x000000100700780c */ /* 0x000fe20004704270 */
[----:B------:R-:W4:Y:S01]  /*4d50*/  LDL R116, [R1+0x220] ;  /* 0x0002200001747983 */ /* 0x000f220000100800 */
[C---:B------:R-:W-:Y:S02]  /*4d60*/  ISETP.LT.OR P5, PT, R10.reuse, 0x1, P5 ;  /* 0x000000010a00780c */ /* 0x040fe40002fa1670 */
[----:B------:R-:W-:Y:S01]  /*4d70*/  ISETP.LT.OR P0, PT, R10, 0x11, P0 ;  /* 0x000000110a00780c */ /* 0x000fe20000701670 */
[----:B------:R-:W4:Y:S01]  /*4d80*/  LDL R118, [R1+0x230] ;  /* 0x0002300001767983 */ /* 0x000f220000100800 */
[----:B------:R-:W-:-:S02]  /*4d90*/  FSEL R83, R26, -INF , !P5 ;  /* 0xff8000001a537808 */ /* 0x000fc40006800000 */
[----:B------:R-:W-:Y:S01]  /*4da0*/  FSEL R191, R34, -INF , !P0 ;  /* 0xff80000022bf7808 */ /* 0x000fe20004000000 */
[----:B------:R-:W4:Y:S01]  /*4db0*/  LDL R27, [R1+0x23c] ;  /* 0x00023c00011b7983 */ /* 0x000f220000100800 */
[----:B------:R-:W-:Y:S02]  /*4dc0*/  ISETP.NE.AND P0, PT, R29, RZ, PT ;  /* 0x000000ff1d00720c */ /* 0x000fe40003f05270 */
[----:B------:R-:W-:Y:S01]  /*4dd0*/  FMNMX.FTZ R11, R61, R178, !PT ;  /* 0x000000b23d0b7209 */ /* 0x000fe20007810000 */
[----:B------:R-:W4:Y:S01]  /*4de0*/  LDL R120, [R1+0x240] ;  /* 0x0002400001787983 */ /* 0x000f220000100800 */
[----:B------:R-:W-:Y:S02]  /*4df0*/  ISETP.GT.AND P0, PT, R7, 0x11, !P0 ;  /* 0x000000110700780c */ /* 0x000fe40004704270 */
[----:B------:R-:W-:Y:S01]  /*4e00*/  FMNMX.FTZ R6, R83, R53, !PT ;  /* 0x0000003553067209 */ /* 0x000fe20007810000 */
[----:B------:R-:W4:Y:S01]  /*4e10*/  LDL R29, [R1+0x244] ;  /* 0x00024400011d7983 */ /* 0x000f220000100800 */
[----:B------:R-:W-:-:S02]  /*4e20*/  ISETP.LT.OR P0, PT, R10, 0x12, P0 ;  /* 0x000000120a00780c */ /* 0x000fc40000701670 */
[----:B------:R-:W-:Y:S01]  /*4e30*/  FMNMX.FTZ R11, R154, R11, !PT ;  /* 0x0000000b9a0b7209 */ /* 0x000fe20007810000 */
[----:B------:R-:W4:Y:S01]  /*4e40*/  LDL R31, [R1+0x248] ;  /* 0x00024800011f7983 */ /* 0x000f220000100800 */
[----:B------:R-:W-:Y:S02]  /*4e50*/  FSEL R196, R35, -INF , !P0 ;  /* 0xff80000023c47808 */ /* 0x000fe40004000000 */
[----:B------:R-:W-:Y:S01]  /*4e60*/  ISETP.GT.AND P0, PT, R7, 0x18, !P1 ;  /* 0x000000180700780c */ /* 0x000fe20004f04270 */
[----:B------:R-:W4:Y:S01]  /*4e70*/  LDL R122, [R1+0x250] ;  /* 0x00025000017a7983 */ /* 0x000f220000100800 */
[----:B------:R-:W-:Y:S02]  /*4e80*/  FMNMX.FTZ R6, R49, R6, !PT ;  /* 0x0000000631067209 */ /* 0x000fe40007810000 */
[----:B------:R-:W-:Y:S01]  /*4e90*/  ISETP.LT.OR P0, PT, R10, 0x19, P0 ;  /* 0x000000190a00780c */ /* 0x000fe20000701670 */
[----:B------:R-:W4:Y:S01]  /*4ea0*/  LDL R35, [R1+0x258] ;  /* 0x0002580001237983 */ /* 0x000f220000100800 */
[----:B------:R-:W-:-:S02]  /*4eb0*/  FMNMX.FTZ R11, R152, R11, !PT ;  /* 0x0000000b980b7209 */ /* 0x000fc40007810000 */
        /* <DEDUP_REMOVED lines=30> */
[----:B------:R-:W-:Y:S01]  /*50a0*/  ISETP.NE.AND P0, PT, R40, RZ, PT ;  /* 0x000000ff2800720c */ /* 0x000fe20003f05270 */
[----:B------:R-:W4:Y:S01]  /*50b0*/  LDL R43, [R1+0x26c] ;  /* 0x00026c00012b7983 */ /* 0x000f220000100800 */
[----:B------:R-:W-:Y:S02]  /*50c0*/  FMNMX.FTZ R6, R213, R6, !PT ;  /* 0x00000006d5067209 */ /* 0x000fe40007810000 */
[----:B------:R-:W-:Y:S01]  /*50d0*/  ISETP.GT.AND P0, PT, R7, 0x28, !P0 ;  /* 0x000000280700780c */ /* 0x000fe20004704270 */
[----:B------:R-:W4:Y:S01]  /*50e0*/  LDL R132, [R1+0x2a0] ;  /* 0x0002a00001847983 */ /* 0x000f220000100800 */
[----:B------:R-:W-:-:S02]  /*50f0*/  FMNMX.FTZ R12, R162, R13, !PT ;  /* 0x0000000da20c7209 */ /* 0x000fc40007810000 */
[----:B------:R-:W-:Y:S01]  /*5100*/  ISETP.LT.OR P0, PT, R10, 0x29, P0 ;  /* 0x000000290a00780c */ /* 0x000fe20000701670 */
[----:B------:R-:W4:Y:S01]  /*5110*/  LDL R73, [R1+0x2a8] ;  /* 0x0002a80001497983 */ /* 0x000f220000100800 */
[----:B------:R-:W-:Y:S02]  /*5120*/  FMNMX.FTZ R11, R183, R6, !PT ;  /* 0x00000006b70b7209 */ /* 0x000fe40007810000 */
[----:B------:R-:W-:Y:S01]  /*5130*/  FSEL R192, R46, -INF , !P0 ;  /* 0xff8000002ec07808 */ /* 0x000fe20004000000 */
[----:B------:R-:W4:Y:S01]  /*5140*/  LDL R134, [R1+0x2b0] ;  /* 0x0002b00001867983 */ /* 0x000f220000100800 */
[----:B------:R-:W-:Y:S02]  /*5150*/  ISETP.NE.AND P0, PT, R41, RZ, PT ;  /* 0x000000ff2900720c */ /* 0x000fe40003f05270 */
[----:B------:R-:W-:Y:S01]  /*5160*/  FMNMX.FTZ R13, R167, R12, !PT ;  /* 0x0000000ca70d7209 */ /* 0x000fe20007810000 */
[----:B------:R-:W4:Y:S01]  /*5170*/  LDL R41, [R1+0x268] ;  /* 0x0002680001297983 */ /* 0x000f220000100800 */
[----:B------:R-:W-:-:S02]  /*5180*/  ISETP.GT.AND P0, PT, R7, 0x29, !P0 ;  /* 0x000000290700780c */ /* 0x000fc40004704270 */
[----:B------:R-:W-:Y:S01]  /*5190*/  FMNMX.FTZ R11, R186, R11, !PT ;  /* 0x0000000bba0b7209 */ /* 0x000fe20007810000 */
[----:B------:R-:W4:Y:S01]  /*51a0*/  LDL R77, [R1+0x2b4] ;  /* 0x0002b400014d7983 */ /* 0x000f220000100800 */
[----:B------:R-:W-:Y:S02]  /*51b0*/  ISETP.LT.OR P0, PT, R10, 0x2a, P0 ;  /* 0x0000002a0a00780c */ /* 0x000fe40000701670 */
[----:B------:R-:W-:Y:S01]  /*51c0*/  FMNMX.FTZ R6, R170, R13, !PT ;  /* 0x0000000daa067209 */ /* 0x000fe20007810000 */
[----:B------:R-:W4:Y:S01]  /*51d0*/  LDL R79, [R1+0x2b8] ;  /* 0x0002b800014f7983 */ /* 0x000f220000100800 */
[----:B------:R-:W-:Y:S02]  /*51e0*/  FSEL R202, R47, -INF , !P0 ;  /* 0xff8000002fca7808 */ /* 0x000fe40004000000 */
[----:B------:R-:W-:Y:S01]  /*51f0*/  ISETP.NE.AND P0, PT, R44, RZ, PT ;  /* 0x000000ff2c00720c */ /* 0x000fe20003f05270 */
[----:B------:R-:W4:Y:S01]  /*5200*/  LDL R47, [R1+0x274] ;  /* 0x00027400012f7983 */ /* 0x000f220000100800 */
[----:B------:R-:W-:-:S02]  /*5210*/  FMNMX.FTZ R11, R192, R11, !PT ;  /* 0x0000000bc00b7209 */ /* 0x000fc40007810000 */
[----:B------:R-:W-:Y:S01]  /*5220*/  ISETP.GT.AND P0, PT, R7, 0x30, !P0 ;  /* 0x000000300700780c */ /* 0x000fe20004704270 */
[----:B------:R-:W4:Y:S01]  /*5230*/  LDL R81, [R1+0x2bc] ;  /* 0x0002bc0001517983 */ /* 0x000f220000100800 */
[----:B------:R-:W-:Y:S02]  /*5240*/  FMNMX.FTZ R6, R173, R6, !PT ;  /* 0x00000006ad067209 */ /* 0x000fe40007810000 */
[----:B------:R-:W-:Y:S01]  /*5250*/  ISETP.LT.OR P0, PT, R10, 0x31, P0 ;  /* 0x000000310a00780c */ /* 0x000fe20000701670 */
[----:B------:R-:W4:Y:S01]  /*5260*/  LDL R136, [R1+0x2c0] ;  /* 0x0002c00001887983 */ /* 0x000f220000100800 */
[----:B------:R-:W-:Y:S02]  /*5270*/  ISETP.NE.AND P1, PT, R75, RZ, PT ;  /* 0x000000ff4b00720c */ /* 0x000fe40003f25270 */
[----:B------:R-:W-:Y:S01]  /*5280*/  FSEL R180, R50, -INF , !P0 ;  /* 0xff80000032b47808 */ /* 0x000fe20004000000 */
[----:B------:R-:W4:Y:S01]  /*5290*/  LDL R75, [R1+0x2ac] ;  /* 0x0002ac00014b7983 */ /* 0x000f220000100800 */
[----:B------:R-:W-:-:S02]  /*52a0*/  ISETP.NE.AND P0, PT, R48, RZ, PT ;  /* 0x000000ff3000720c */ /* 0x000fc40003f05270 */
[----:B------:R-:W-:Y:S01]  /*52b0*/  FMNMX.FTZ R11, R202, R11, !PT ;  /* 0x0000000bca0b7209 */ /* 0x000fe20007810000 */
[----:B------:R-:W4:Y:S01]  /*52c0*/  LDL R85, [R1+0x2c4] ;  /* 0x0002c40001557983 */ /* 0x000f220000100800 */
[----:B------:R-:W-:Y:S02]  /*52d0*/  ISETP.GT.AND P0, PT, R7, 0x31, !P0 ;  /* 0x000000310700780c */ /* 0x000fe40004704270 */
[----:B------:R-:W-:Y:S01]  /*52e0*/  FMNMX.FTZ R6, R159, R6, !PT ;  /* 0x000000069f067209 */ /* 0x000fe20007810000 */
[----:B------:R-:W4:Y:S01]  /*52f0*/  LDL R87, [R1+0x2c8] ;  /* 0x0002c80001577983 */ /* 0x000f220000100800 */
[----:B------:R-:W-:Y:S02]  /*5300*/  ISETP.LT.OR P0, PT, R10, 0x32, P0 ;  /* 0x000000320a00780c */ /* 0x000fe40000701670 */
[----:B------:R-:W-:Y:S01]  /*5310*/  FMNMX.FTZ R11, R180, R11, !PT ;  /* 0x0000000bb40b7209 */ /* 0x000fe20007810000 */
[----:B------:R-:W4:Y:S01]  /*5320*/  LDL R89, [R1+0x2cc] ;  /* 0x0002cc0001597983 */ /* 0x000f220000100800 */
[----:B------:R-:W-:-:S02]  /*5330*/  FSEL R182, R51, -INF , !P0 ;  /* 0xff80000033b67808 */ /* 0x000fc40004000000 */
[----:B------:R-:W-:Y:S01]  /*5340*/  ISETP.NE.AND P0, PT, R74, RZ, PT ;  /* 0x000000ff4a00720c */ /* 0x000fe20003f05270 */
[----:B------:R-:W4:Y:S01]  /*5350*/  LDL R51, [R1+0x278] ;  /* 0x0002780001337983 */ /* 0x000f220000100800 */
[----:B------:R-:W-:Y:S02]  /*5360*/  FMNMX.FTZ R6, R161, R6, !PT ;  /* 0x00000006a1067209 */ /* 0x000fe40007810000 */
[----:B------:R-:W-:Y:S01]  /*5370*/  ISETP.GT.AND P0, PT, R7, 0x38, !P0 ;  /* 0x000000380700780c */ /* 0x000fe20004704270 */
[----:B------:R-:W4:Y:S01]  /*5380*/  LDL R138, [R1+0x2d0] ;  /* 0x0002d000018a7983 */ /* 0x000f220000100800 */
[----:B------:R-:W-:Y:S02]  /*5390*/  ISETP.NE.AND P6, PT, R56, RZ, PT ;  /* 0x000000ff3800720c */ /* 0x000fe40003fc5270 */
        /* <DEDUP_REMOVED lines=23> */
[----:B------:R-:W-:Y:S02]  /*5510*/  ISETP.GT.AND P0, PT, R7, 0x41, !P6 ;  /* 0x000000410700780c */ /* 0x000fe40007704270 */
[----:B------:R-:W-:Y:S01]  /*5520*/  FMNMX.FTZ R13, R158, R13, !PT ;  /* 0x0000000d9e0d7209 */ /* 0x000fe20007810000 */
[----:B------:R-:W4:Y:S01]  /*5530*/  LDL R101, [R1+0x2ec] ;  /* 0x0002ec0001657983 */ /* 0x000f220000100800 */
[----:B------:R-:W-:Y:S02]  /*5540*/  ISETP.LT.OR P0, PT, R10, 0x42, P0 ;  /* 0x000000420a00780c */ /* 0x000fe40000701670 */
[----:B------:R-:W-:Y:S01]  /*5550*/  ISETP.NE.AND P1, PT, R60, RZ, PT ;  /* 0x000000ff3c00720c */ /* 0x000fe20003f25270 */
[----:B------:R-:W4:Y:S01]  /*5560*/  LDL R142, [R1+0x2f0] ;  /* 0x0002f000018e7983 */ /* 0x000f220000100800 */
[----:B------:R-:W-:-:S02]  /*5570*/  ISETP.NE.AND P6, PT, R14, RZ, PT ;  /* 0x000000ff0e00720c */ /* 0x000fc40003fc5270 */
[----:B------:R-:W-:Y:S01]  /*5580*/  FSEL R185, R59, -INF , !P0 ;  /* 0xff8000003bb97808 */ /* 0x000fe20004000000 */
[----:B------:R-:W4:Y:S01]  /*5590*/  LDL R14, [R1+0x354] ;  /* 0x00035400010e7983 */ /* 0x000f220000100800 */
[----:B------:R-:W-:Y:S02]  /*55a0*/  ISETP.GT.AND P0, PT, R7, 0x48, !P5 ;  /* 0x000000480700780c */ /* 0x000fe40006f04270 */
[----:B------:R-:W-:Y:S01]  /*55b0*/  FMNMX.FTZ R6, R181, R6, !PT ;  /* 0x00000006b5067209 */ /* 0x000fe20007810000 */
[----:B------:R-:W4:Y:S01]  /*55c0*/  LDL R59, [R1+0x288] ;  /* 0x00028800013b7983 */ /* 0x000f220000100800 */
[----:B------:R-:W-:Y:S02]  /*55d0*/  FMNMX.FTZ R13, R160, R13, !PT ;  /* 0x0000000da00d7209 */ /* 0x000fe40007810000 */
[C---:B------:R-:W-:Y:S01]  /*55e0*/  ISETP.GT.AND P1, PT, R7.reuse, 0x49, !P1 ;  /* 0x000000490700780c */ /* 0x040fe20004f24270 */
[----:B------:R-:W4:Y:S01]  /*55f0*/  LDL R103, [R1+0x2f4] ;  /* 0x0002f40001677983 */ /* 0x000f220000100800 */
[----:B------:R-:W-:-:S02]  /*5600*/  ISETP.GT.AND P2, PT, R7, 0x50, !P2 ;  /* 0x000000500700780c */ /* 0x000fc40005744270 */
[C---:B------:R-:W-:Y:S01]  /*5610*/  ISETP.GT.AND P3, PT, R7.reuse, 0x51, !P3 ;  /* 0x000000510700780c */ /* 0x040fe20005f64270 */
[----:B------:R-:W4:Y:S01]  /*5620*/  LDL R105, [R1+0x2f8] ;  /* 0x0002f80001697983 */ /* 0x000f220000100800 */
[C---:B------:R-:W-:Y:S02]  /*5630*/  ISETP.GT.AND P4, PT, R7.reuse, 0x58, !P4 ;  /* 0x000000580700780c */ /* 0x040fe40006784270 */
[----:B------:R-:W-:Y:S01]  /*5640*/  ISETP.GT.AND P5, PT, R7, 0x59, !P6 ;  /* 0x000000590700780c */ /* 0x000fe200077a4270 */
[----:B------:R-:W4:Y:S01]  /*5650*/  LDL R107, [R1+0x2fc] ;  /* 0x0002fc00016b7983 */ /* 0x000f220000100800 */
[----:B------:R-:W-:Y:S02]  /*5660*/  ISETP.LT.OR P0, PT, R10, 0x49, P0 ;  /* 0x000000490a00780c */ /* 0x000fe40000701670 */
[----:B------:R-:W-:Y:S01]  /*5670*/  FMNMX.FTZ R7, R185, R6, !PT ;  /* 0x00000006b9077209 */ /* 0x000fe20007810000 */
[----:B------:R-:W4:Y:S01]  /*5680*/  LDL R144, [R1+0x300] ;  /* 0x0003000001907983 */ /* 0x000f220000100800 */
[----:B------:R-:W-:-:S02]  /*5690*/  FMNMX.FTZ R6, R164, R13, !PT ;  /* 0x0000000da4067209 */ /* 0x000fc40007810000 */
[----:B------:R-:W-:Y:S01]  /*56a0*/  FSEL R190, R62, -INF , !P0 ;  /* 0xff8000003ebe7808 */ /* 0x000fe20004000000 */
[----:B------:R-:W4:Y:S01]  /*56b0*/  LDL R109, [R1+0x304] ;  /* 0x00030400016d7983 */ /* 0x000f220000100800 */
[----:B------:R-:W-:Y:S02]  /*56c0*/  FMNMX.FTZ R6, R169, R6, !PT ;  /* 0x00000006a9067209 */ /* 0x000fe40007810000 */
[----:B------:R-:W-:Y:S01]  /*56d0*/  FMNMX.FTZ R12, R190, R7, !PT ;  /* 0x00000007be0c7209 */ /* 0x000fe20007810000 */
[----:B------:R-:W4:Y:S01]  /*56e0*/  LDL R111, [R1+0x308] ;  /* 0x00030800016f7983 */ /* 0x000f220000100800 */
[C---:B------:R-:W-:Y:S02]  /*56f0*/  ISETP.LT.OR P1, PT, R10.reuse, 0x4a, P1 ;  /* 0x0000004a0a00780c */ /* 0x040fe40000f21670 */
[----:B------:R-:W-:Y:S01]  /*5700*/  FMNMX.FTZ R7, R171, R6, !PT ;  /* 0x00000006ab077209 */ /* 0x000fe20007810000 */
[----:B------:R-:W4:Y:S01]  /*5710*/  LDL R113, [R1+0x30c] ;  /* 0x00030c0001717983 */ /* 0x000f220000100800 */
[----:B------:R-:W-:-:S02]  /*5720*/  ISETP.LT.OR P2, PT, R10, 0x51, P2 ;  /* 0x000000510a00780c */ /* 0x000fc40001741670 */
[----:B------:R-:W-:Y:S01]  /*5730*/  FSEL R193, R63, -INF , !P1 ;  /* 0xff8000003fc17808 */ /* 0x000fe20004800000 */
[----:B------:R-:W4:Y:S01]  /*5740*/  LDL R146, [R1+0x310] ;  /* 0x0003100001927983 */ /* 0x000f220000100800 */
[----:B------:R-:W-:Y:S02]  /*5750*/  FMNMX.FTZ R6, R172, R7, !PT ;  /* 0x00000007ac067209 */ /* 0x000fe40007810000 */
[----:B------:R-:W-:Y:S01]  /*5760*/  ISETP.LT.OR P3, PT, R10, 0x52, P3 ;  /* 0x000000520a00780c */ /* 0x000fe20001f61670 */
[----:B------:R-:W4:Y:S01]  /*5770*/  LDL R63, [R1+0x28c] ;  /* 0x00028c00013f7983 */ /* 0x000f220000100800 */
[----:B------:R-:W-:Y:S02]  /*5780*/  FSEL R205, R66, -INF , !P2 ;  /* 0xff80000042cd7808 */ /* 0x000fe40005000000 */
[----:B------:R-:W-:Y:S01]  /*5790*/  FMNMX.FTZ R12, R193, R12, !PT ;  /* 0x0000000cc10c7209 */ /* 0x000fe20007810000 */
[----:B------:R-:W4:Y:S01]  /*57a0*/  LDL R115, [R1+0x314] ;  /* 0x0003140001737983 */ /* 0x000f220000100800 */
[----:B------:R-:W-:-:S02]  /*57b0*/  FMNMX.FTZ R6, R175, R6, !PT ;  /* 0x00000006af067209 */ /* 0x000fc40007810000 */
[C---:B------:R-:W-:Y:S01]  /*57c0*/  ISETP.LT.OR P4, PT, R10.reuse, 0x59, P4 ;  /* 0x000000590a00780c */ /* 0x040fe20002781670 */
[----:B------:R-:W4:Y:S01]  /*57d0*/  LDL R117, [R1+0x318] ;  /* 0x0003180001757983 */ /* 0x000f220000100800 */
[----:B------:R-:W-:Y:S02]  /*57e0*/  ISETP.LT.OR P5, PT, R10, 0x5a, P5 ;  /* 0x0000005a0a00780c */ /* 0x000fe40002fa1670 */
[----:B------:R-:W-:Y:S01]  /*57f0*/  FSEL R206, R67, -INF , !P3 ;  /* 0xff80000043ce7808 */ /* 0x000fe20005800000 */
[----:B------:R-:W4:Y:S01]  /*5800*/  LDL R119, [R1+0x31c] ;  /* 0x00031c0001777983 */ /* 0x000f220000100800 */
[----:B------:R-:W-:Y:S02]  /*5810*/  FMNMX.FTZ R11, R205, R12, !PT ;  /* 0x0000000ccd0b7209 */ /* 0x000fe40007810000 */
[----:B------:R-:W-:Y:S01]  /*5820*/  FMNMX.FTZ R10, R177, R6, !PT ;  /* 0x00000006b10a7209 */ /* 0x000fe20007810000 */
[----:B------:R-:W4:Y:S01]  /*5830*/  LDL R67, [R1+0x298] ;  /* 0x0002980001437983 */ /* 0x000f220000100800 */
[----:B------:R-:W-:-:S02]  /*5840*/  FSEL R212, R70, -INF , !P4 ;  /* 0xff80000046d47808 */ /* 0x000fc40006000000 */
[----:B------:R-:W-:Y:S01]  /*5850*/  FMNMX.FTZ R11, R206, R11, !PT ;  /* 0x0000000bce0b7209 */ /* 0x000fe20007810000 */
[----:B------:R-:W1:Y:S01]  /*5860*/  SHFL.BFLY PT, R7, R10, 0x2, 0x1f ;  /* 0x0c401f000a077f89 */ /* 0x000e6200000e0000 */
[----:B------:R-:W-:Y:S02]  /*5870*/  FSEL R215, R71, -INF , !P5 ;  /* 0xff80000047d77808 */ /* 0x000fe40006800000 */
[----:B------:R-:W-:Y:S01]  /*5880*/  FMNMX.FTZ R12, R212, R11, !PT ;  /* 0x0000000bd40c7209 */ /* 0x000fe20007810000 */
[----:B------:R-:W4:Y:S03]  /*5890*/  LDL R71, [R1+0x2a4] ;  /* 0x0002a40001477983 */ /* 0x000f260000100800 */
[----:B------:R-:W-:Y:S01]  /*58a0*/  FMNMX.FTZ R11, R215, R12, !PT ;  /* 0x0000000cd70b7209 */ /* 0x000fe20007810000 */
[----:B------:R-:W4:Y:S04]  /*58b0*/  LDL R148, [R1+0x320] ;  /* 0x0003200001947983 */ /* 0x000f280000100800 */
[----:B------:R-:W-:Y:S04]  /*58c0*/  STL.64 [R1+0x430], R10 ;  /* 0x0004300a01007387 */ /* 0x000fe80000100a00 */
[----:B------:R-:W5:Y:S04]  /*58d0*/  LDL R19, [R1+0x434] ;  /* 0x0004340001137983 */ /* 0x000f680000100800 */
[----:B------:R-:W4:Y:S01]  /*58e0*/  LDL R121, [R1+0x324] ;  /* 0x0003240001797983 */ /* 0x000f220000100800 */
[----:B-1----:R-:W-:-:S03]  /*58f0*/  FMNMX.FTZ R12, R10, R7, !PT ;  /* 0x000000070a0c7209 */ /* 0x002fc60007810000 */
[----:B------:R-:W4:Y:S04]  /*5900*/  LDL R123, [R1+0x328] ;  /* 0x00032800017b7983 */ /* 0x000f280000100800 */
[----:B------:R-:W1:Y:S04]  /*5910*/  SHFL.BFLY PT, R13, R12, 0x1, 0x1f ;  /* 0x0c201f000c0d7f89 */ /* 0x000e6800000e0000 */
[----:B------:R-:W4:Y:S04]  /*5920*/  LDL.64 R6, [R1+0xa8] ;  /* 0x0000a80001067983 */ /* 0x000f280000100a00 */
[----:B------:R-:W4:Y:S04]  /*5930*/  LDL R125, [R1+0x32c] ;  /* 0x00032c00017d7983 */ /* 0x000f280000100800 */
[----:B------:R-:W4:Y:S04]  /*5940*/  LDL R150, [R1+0x330] ;  /* 0x0003300001967983 */ /* 0x000f280000100800 */
[----:B------:R-:W4:Y:S04]  /*5950*/  LDL R127, [R1+0x334] ;  /* 0x00033400017f7983 */ /* 0x000f280000100800 */
[----:B------:R-:W4:Y:S01]  /*5960*/  LDL R129, [R1+0x338] ;  /* 0x0003380001817983 */ /* 0x000f220000100800 */
[----:B-1----:R-:W-:-:S03]  /*5970*/  FMNMX.FTZ R12, R12, R13, !PT ;  /* 0x0000000d0c0c7209 */ /* 0x002fc60007810000 */
[----:B------:R-:W4:Y:S04]  /*5980*/  LDL R110, [R1+0x33c] ;  /* 0x00033c00016e7983 */ /* 0x000f280000100800 */
[----:B------:R1:W-:Y:S04]  /*5990*/  STL [R1+0x430], R12 ;  /* 0x0004300c01007387 */ /* 0x0003e80000100800 */
[----:B------:R-:W4:Y:S04]  /*59a0*/  LDL R157, [R1+0x430] ;  /* 0x00043000019d7983 */ /* 0x000f280000100800 */
[----:B------:R-:W4:Y:S04]  /*59b0*/  LDL R13, [R1+0x24c] ;  /* 0x00024c00010d7983 */ /* 0x000f280000100800 */
[----:B-1----:R-:W4:Y:S04]  /*59c0*/  LDL R12, [R1+0x3c0] ;  /* 0x0003c000010c7983 */ /* 0x002f280000100800 */
[----:B------:R-:W4:Y:S04]  /*59d0*/  LDL R112, [R1+0x340] ;  /* 0x0003400001707983 */ /* 0x000f280000100800 */
        /* <DEDUP_REMOVED lines=44> */
[----:B--2---:R1:W-:Y:S04]  /*5ca0*/  STL [R1+0x228], R222 ;  /* 0x000228de01007387 */ /* 0x0043e80000100800 */
[----:B---3--:R2:W-:Y:S04]  /*5cb0*/  STL [R1+0x22c], R224 ;  /* 0x00022ce001007387 */ /* 0x0085e80000100800 */
[----:B------:R-:W3:Y:S04]  /*5cc0*/  LDL R226, [R1+0x400] ;  /* 0x0004000001e27983 */ /* 0x000ee80000100800 */
[----:B------:R-:W3:Y:S04]  /*5cd0*/  LDL R227, [R1+0x404] ;  /* 0x0004040001e37983 */ /* 0x000ee80000100800 */
[----:B------:R-:W3:Y:S04]  /*5ce0*/  LDL R228, [R1+0x408] ;  /* 0x0004080001e47983 */ /* 0x000ee80000100800 */
[----:B------:R-:W3:Y:S04]  /*5cf0*/  LDL R229, [R1+0x40c] ;  /* 0x00040c0001e57983 */ /* 0x000ee80000100800 */
[----:B-1----:R-:W3:Y:S04]  /*5d00*/  LDL R222, [R1+0x410] ;  /* 0x0004100001de7983 */ /* 0x002ee80000100800 */
[----:B------:R-:W3:Y:S04]  /*5d10*/  LDL R223, [R1+0x414] ;  /* 0x0004140001df7983 */ /* 0x000ee80000100800 */
[----:B--2---:R-:W2:Y:S04]  /*5d20*/  LDL R224, [R1+0x418] ;  /* 0x0004180001e07983 */ /* 0x004ea80000100800 */
[----:B------:R-:W2:Y:S04]  /*5d30*/  LDL R225, [R1+0x41c] ;  /* 0x00041c0001e17983 */ /* 0x000ea80000100800 */
[----:B-----5:R-:W1:Y:S02]  /*5d40*/  SHFL.BFLY PT, R10, R19, 0x2, 0x1f ;  /* 0x0c401f00130a7f89 */ /* 0x020e6400000e0000 */
[----:B-1----:R-:W-:-:S05]  /*5d50*/  FMNMX.FTZ R11, R10, R19, !PT ;  /* 0x000000130a0b7209 */ /* 0x002fca0007810000 */
[----:B------:R-:W1:Y:S04]  /*5d60*/  SHFL.BFLY PT, R10, R11, 0x1, 0x1f ;  /* 0x0c201f000b0a7f89 */ /* 0x000e6800000e0000 */
[----:B------:R5:W-:Y:S01]  /*5d70*/  STL [R1+0x234], R21 ;  /* 0x0002341501007387 */ /* 0x000be20000100800 */
[----:B----4-:R-:W-:Y:S01]  /*5d80*/  FSETP.NEU.FTZ.AND P0, PT, R157, -INF , PT ;  /* 0xff8000009d00780b */ /* 0x010fe20003f1d000 */
[----:B------:R-:W-:-:S05]  /*5d90*/  FMUL.FTZ R157, R20, R157 ;  /* 0x0000009d149d7220 */ /* 0x000fca0000410000 */
[----:B------:R-:W-:Y:S02]  /*5da0*/  FSEL R157, R157, RZ, P0 ;  /* 0x000000ff9d9d7208 */ /* 0x000fe40000000000 */
[----:B-1----:R-:W-:-:S03]  /*5db0*/  FMNMX.FTZ R10, R11, R10, !PT ;  /* 0x0000000a0b0a7209 */ /* 0x002fc60007810000 */
[-CC-:B-----5:R-:W-:Y:S01]  /*5dc0*/  FFMA.FTZ R21, R178, R20.reuse, -R157.reuse ;  /* 0x00000014b2157223 */ /* 0x1a0fe2000001089d */
[C---:B------:R-:W-:Y:S01]  /*5dd0*/  FSETP.NEU.FTZ.AND P0, PT, R10.reuse, -INF , PT ;  /* 0xff8000000a00780b */ /* 0x040fe20003f1d000 */
[-C--:B------:R-:W-:Y:S01]  /*5de0*/  FMUL.FTZ R178, R10, R20.reuse ;  /* 0x000000140ab27220 */ /* 0x080fe20000410000 */
[-CC-:B------:R-:W-:Y:S01]  /*5df0*/  FFMA.FTZ R11, R154, R20.reuse, -R157.reuse ;  /* 0x000000149a0b7223 */ /* 0x180fe2000001089d */
[----:B------:R1:W-:Y:S03]  /*5e00*/  STL [R1+0x354], R14 ;  /* 0x0003540e01007387 */ /* 0x0003e60000100800 */
[----:B------:R-:W-:Y:S01]  /*5e10*/  FSEL R178, R178, RZ, P0 ;  /* 0x000000ffb2b27208 */ /* 0x000fe20000000000 */
[----:B------:R-:W-:Y:S01]  /*5e20*/  IMAD R6, R15, 0xc00, R6 ;  /* 0x00000c000f067824 */ /* 0x000fe200078e0206 */
[----:B------:R4:W-:Y:S01]  /*5e30*/  STL [R1+0x224], R156 ;  /* 0x0002249c01007387 */ /* 0x0009e20000100800 */
[----:B------:R-:W-:-:S02]  /*5e40*/  FFMA.FTZ R19, R152, R20, -R157 ;  /* 0x0000001498137223 */ /* 0x000fc4000001089d */
[-CC-:B------:R-:W-:Y:S01]  /*5e50*/  FFMA.FTZ R15, R83, R20.reuse, -R178.reuse ;  /* 0x00000014530f7223 */ /* 0x180fe200000108b2 */
[----:B------:R5:W-:Y:S01]  /*5e60*/  STL [R1+0x24c], R13 ;  /* 0x00024c0d01007387 */ /* 0x000be20000100800 */
[----:B-1----:R1:W-:Y:S03]  /*5e70*/  MUFU.EX2 R14, R11 ;  /* 0x0000000b000e7308 */ /* 0x0023e60000000800 */
[----:B------:R5:W-:Y:S01]  /*5e80*/  STL [R1+0x238], R25 ;  /* 0x0002381901007387 */ /* 0x000be20000100800 */
[-C--:B----4-:R-:W-:Y:S01]  /*5e90*/  FFMA.FTZ R156, R61, R20.reuse, -R157 ;  /* 0x000000143d9c7223 */ /* 0x090fe2000001089d */
[-CC-:B-1----:R-:W-:Y:S01]  /*5ea0*/  FFMA.FTZ R11, R53, R20.reuse, -R178.reuse ;  /* 0x00000014350b7223 */ /* 0x182fe200000108b2 */
[-CC-:B-----5:R-:W-:Y:S01]  /*5eb0*/  FFMA.FTZ R13, R49, R20.reuse, -R178.reuse ;  /* 0x00000014310d7223 */ /* 0x1a0fe200000108b2 */
[----:B------:R-:W-:Y:S01]  /*5ec0*/  FFMA.FTZ R25, R45, R20, -R178 ;  /* 0x000000142d197223 */ /* 0x000fe200000108b2 */
[----:B------:R1:W-:Y:S02]  /*5ed0*/  STL [R1+0x3c0], R12 ;  /* 0x0003c00c01007387 */ /* 0x0003e40000100800 */
[----:B------:R-:W-:Y:S08]  /*5ee0*/  MUFU.EX2 R156, R156 ;  /* 0x0000009c009c7308 */ /* 0x000ff00000000800 */
[----:B------:R-:W4:Y:S08]  /*5ef0*/  MUFU.EX2 R21, R21 ;  /* 0x0000001500157308 */ /* 0x000f300000000800 */
[----:B------:R-:W5:Y:S08]  /*5f00*/  MUFU.EX2 R19, R19 ;  /* 0x0000001300137308 */ /* 0x000f700000000800 */
[----:B------:R-:W-:Y:S08]  /*5f10*/  MUFU.EX2 R15, R15 ;  /* 0x0000000f000f7308 */ /* 0x000ff00000000800 */
[----:B------:R-:W5:Y:S08]  /*5f20*/  MUFU.EX2 R11, R11 ;  /* 0x0000000b000b7308 */ /* 0x000f700000000800 */
[----:B------:R-:W-:Y:S08]  /*5f30*/  MUFU.EX2 R13, R13 ;  /* 0x0000000d000d7308 */ /* 0x000ff00000000800 */
[----:B-1----:R-:W1:Y:S01]  /*5f40*/  MUFU.EX2 R12, R25 ;  /* 0x00000019000c7308 */ /* 0x002e620000000800 */
[----:B------:R5:W-:Y:S01]  /*5f50*/  STL [R1+0x26c], R43 ;  /* 0x00026c2b01007387 */ /* 0x000be20000100800 */
[----:B------:R-:W-:-:S02]  /*5f60*/  R2UR UR6, R6 ;  /* 0x00000000060672ca */ /* 0x000fc400000e0000 */
[----:B------:R-:W-:Y:S01]  /*5f70*/  R2UR UR7, R7 ;  /* 0x00000000070772ca */ /* 0x000fe200000e0000 */
[----:B------:R1:W-:Y:S01]  /*5f80*/  STL [R1+0x3cc], R42 ;  /* 0x0003cc2a01007387 */ /* 0x0003e20000100800 */
[----:B----4-:R-:W-:Y:S02]  /*5f90*/  F2FP.BF16.F32.PACK_AB R152, R21, R156 ;  /* 0x0000009c1598723e */ /* 0x010fe400000010ff */
[----:B-----5:R-:W-:Y:S01]  /*5fa0*/  F2FP.BF16.F32.PACK_AB R154, R19, R14 ;  /* 0x0000000e139a723e */ /* 0x020fe200000010ff */
[----:B------:R-:W-:Y:S01]  /*5fb0*/  IMAD.MOV.U32 R43, RZ, RZ, R7 ;  /* 0x000000ffff2b7224 */ /* 0x000fe200078e0007 */
[----:B------:R-:W-:Y:S01]  /*5fc0*/  F2FP.BF16.F32.PACK_AB R153, R11, R15 ;  /* 0x0000000f0b99723e */ /* 0x000fe200000010ff */
[----:B-1----:R-:W-:Y:S01]  /*5fd0*/  VIADD R42, R6, 0x80 ;  /* 0x00000080062a7836 */ /* 0x002fe20000000000 */
[----:B------:R-:W-:Y:S01]  /*5fe0*/  F2FP.BF16.F32.PACK_AB R155, R12, R13 ;  /* 0x0000000d0c9b723e */ /* 0x000fe200000010ff */
[----:B------:R-:W-:Y:S01]  /*5ff0*/  STL [R1+0x220], R116 ;  /* 0x0002207401007387 */ /* 0x000fe20000100800 */
[----:B------:R-:W-:-:S02]  /*6000*/  R2UR UR11, R43 ;  /* 0x000000002b0b72ca */ /* 0x000fc400000e0000 */
[----:B------:R-:W-:Y:S01]  /*6010*/  R2UR UR10, R42 ;  /* 0x000000002a0a72ca */ /* 0x000fe200000e0000 */
[----:B------:R-:W-:Y:S04]  /*6020*/  STL [R1+0x230], R118 ;  /* 0x0002307601007387 */ /* 0x000fe80000100800 */
        /* <DEDUP_REMOVED lines=106> */
[----:B------:R1:W-:Y:S01]  /*66d0*/  STL [R1+0x3fc], R28 ;  /* 0x0003fc1c01007387 */ /* 0x0003e20000100800 */
[----:B------:R4:W-:Y:S06]  /*66e0*/  BAR.SYNC.DEFER_BLOCKING R208, 0x100 ;  /* 0x000400d00000751d */ /* 0x0009ec0000010000 */
[----:B-1----:R-:W-:-:S06]  /*66f0*/  WARPGROUP.ARRIVE ;  /* 0x00000000000079c5 */ /* 0x002fcc0000000000 */
[----:B------:R-:W-:Y:S01]  /*6700*/  HGMMA.64x256x16.F32.BF16 R24, R152, gdesc[UR4].tnspB, RZ, !UPT, gsb0 ;  /* 0x43e0000498187df0 */ /* 0x000fe2000c0018ff */
[----:B------:R1:W-:Y:S01]  /*6710*/  STL [R1+0x3f4], R214 ;  /* 0x0003f4d601007387 */ /* 0x0003e20000100800 */
[-CC-:B------:R-:W-:Y:S01]  /*6720*/  FFMA.FTZ R179, R8, R20.reuse, -R157.reuse ;  /* 0x0000001408b37223 */ /* 0x180fe2000001089d */
[-CC-:B------:R-:W-:Y:S01]  /*6730*/  FFMA.FTZ R174, R174, R20.reuse, -R157.reuse ;  /* 0x00000014aeae7223 */ /* 0x180fe2000001089d */
[-CC-:B------:R-:W-:Y:S01]  /*6740*/  FFMA.FTZ R176, R176, R20.reuse, -R157.reuse ;  /* 0x00000014b0b07223 */ /* 0x180fe2000001089d */
[-CC-:B------:R-:W-:Y:S01]  /*6750*/  FFMA.FTZ R191, R191, R20.reuse, -R178.reuse ;  /* 0x00000014bfbf7223 */ /* 0x180fe200000108b2 */
[-CC-:B------:R-:W-:Y:S01]  /*6760*/  FFMA.FTZ R196, R196, R20.reuse, -R178.reuse ;  /* 0x00000014c4c47223 */ /* 0x180fe200000108b2 */
[-CC-:B------:R-:W-:Y:S01]  /*6770*/  FFMA.FTZ R207, R207, R20.reuse, -R178.reuse ;  /* 0x00000014cfcf7223 */ /* 0x180fe200000108b2 */
[-CC-:B------:R-:W-:Y:S01]  /*6780*/  FFMA.FTZ R213, R213, R20.reuse, -R178.reuse ;  /* 0x00000014d5d57223 */ /* 0x180fe200000108b2 */
[-CC-:B-1----:R-:W-:Y:S01]  /*6790*/  FFMA.FTZ R214, R9, R20.reuse, -R157.reuse ;  /* 0x0000001409d67223 */ /* 0x182fe2000001089d */
[----:B------:R-:W-:Y:S08]  /*67a0*/  MUFU.EX2 R179, R179 ;  /* 0x000000b300b37308 */ /* 0x000ff00000000800 */
[----:B------:R-:W1:Y:S08]  /*67b0*/  MUFU.EX2 R214, R214 ;  /* 0x000000d600d67308 */ /* 0x000e700000000800 */
[----:B------:R-:W-:Y:S08]  /*67c0*/  MUFU.EX2 R174, R174 ;  /* 0x000000ae00ae7308 */ /* 0x000ff00000000800 */
[----:B------:R-:W5:Y:S08]  /*67d0*/  MUFU.EX2 R176, R176 ;  /* 0x000000b000b07308 */ /* 0x000f700000000800 */
[----:B------:R-:W-:Y:S08]  /*67e0*/  MUFU.EX2 R191, R191 ;  /* 0x000000bf00bf7308 */ /* 0x000ff00000000800 */
[----:B------:R-:W4:Y:S08]  /*67f0*/  MUFU.EX2 R196, R196 ;  /* 0x000000c400c47308 */ /* 0x000f300000000800 */
[----:B------:R-:W-:Y:S08]  /*6800*/  MUFU.EX2 R207, R207 ;  /* 0x000000cf00cf7308 */ /* 0x000ff00000000800 */
[----:B------:R-:W4:Y:S01]  /*6810*/  MUFU.EX2 R213, R213 ;  /* 0x000000d500d57308 */ /* 0x000f220000000800 */
[----:B---3--:R-:W-:Y:S04]  /*6820*/  STL [R1+0x400], R226 ;  /* 0x000400e201007387 */ /* 0x008fe80000100800 */
[----:B------:R-:W-:Y:S04]  /*6830*/  STL [R1+0x404], R227 ;  /* 0x000404e301007387 */ /* 0x000fe80000100800 */
[----:B------:R-:W-:Y:S04]  /*6840*/  STL [R1+0x408], R228 ;  /* 0x000408e401007387 */ /* 0x000fe80000100800 */
[----:B------:R-:W-:Y:S04]  /*6850*/  STL [R1+0x40c], R229 ;  /* 0x00040ce501007387 */ /* 0x000fe80000100800 */
[----:B------:R-:W-:Y:S04]  /*6860*/  STL [R1+0x410], R222 ;  /* 0x000410de01007387 */ /* 0x000fe80000100800 */
[----:B------:R-:W-:Y:S04]  /*6870*/  STL [R1+0x414], R223 ;  /* 0x000414df01007387 */ /* 0x000fe80000100800 */
[----:B--2---:R-:W-:Y:S04]  /*6880*/  STL [R1+0x418], R224 ;  /* 0x000418e001007387 */ /* 0x004fe80000100800 */
[----:B------:R-:W-:Y:S01]  /*6890*/  STL [R1+0x41c], R225 ;  /* 0x00041ce101007387 */ /* 0x000fe20000100800 */
[-CC-:B------:R-:W-:Y:S01]  /*68a0*/  FFMA.FTZ R162, R162, R20.reuse, -R157.reuse ;  /* 0x00000014a2a27223 */ /* 0x180fe2000001089d */
[-CC-:B------:R-:W-:Y:S01]  /*68b0*/  FFMA.FTZ R167, R167, R20.reuse, -R157.reuse ;  /* 0x00000014a7a77223 */ /* 0x180fe2000001089d */
[-CC-:B------:R-:W-:Y:S01]  /*68c0*/  FFMA.FTZ R170, R170, R20.reuse, -R157.reuse ;  /* 0x00000014aaaa7223 */ /* 0x180fe2000001089d */
[-C--:B------:R-:W-:Y:S01]  /*68d0*/  FFMA.FTZ R173, R173, R20.reuse, -R157 ;  /* 0x00000014adad7223 */ /* 0x080fe2000001089d */
[-CC-:B------:R-:W-:Y:S01]  /*68e0*/  FFMA.FTZ R183, R183, R20.reuse, -R178.reuse ;  /* 0x00000014b7b77223 */ /* 0x180fe200000108b2 */
[-CC-:B------:R-:W-:Y:S01]  /*68f0*/  FFMA.FTZ R186, R186, R20.reuse, -R178.reuse ;  /* 0x00000014baba7223 */ /* 0x180fe200000108b2 */
[-CC-:B------:R-:W-:Y:S01]  /*6900*/  FFMA.FTZ R192, R192, R20.reuse, -R178.reuse ;  /* 0x00000014c0c07223 */ /* 0x180fe200000108b2 */
[----:B------:R-:W-:Y:S01]  /*6910*/  FFMA.FTZ R202, R202, R20, -R178 ;  /* 0x00000014caca7223 */ /* 0x000fe200000108b2 */
[----:B------:R-:W-:Y:S01]  /*6920*/  MUFU.EX2 R162, R162 ;  /* 0x000000a200a27308 */ /* 0x000fe20000000800 */
[----:B------:R-:W-:-:S02]  /*6930*/  WARPGROUP.DEPBAR.LE gsb0, 0x0 ;  /* 0x00008000000079c5 */ /* 0x000fc40000010000 */
[----:B-1----:R-:W-:Y:S02]  /*6940*/  F2FP.BF16.F32.PACK_AB R152, R214, R179 ;  /* 0x000000b3d698723e */ /* 0x002fe400000010ff */
[----:B-----5:R-:W-:Y:S02]  /*6950*/  F2FP.BF16.F32.PACK_AB R154, R176, R174 ;  /* 0x000000aeb09a723e */ /* 0x020fe400000010ff */
[----:B----4-:R-:W-:Y:S02]  /*6960*/  F2FP.BF16.F32.PACK_AB R153, R196, R191 ;  /* 0x000000bfc499723e */ /* 0x010fe400000010ff */
[----:B------:R-:W-:Y:S01]  /*6970*/  F2FP.BF16.F32.PACK_AB R155, R213, R207 ;  /* 0x000000cfd59b723e */ /* 0x000fe200000010ff */
[----:B------:R-:W-:Y:S04]  /*6980*/  STL.128 [R1+0x220], R24 ;  /* 0x0002201801007387 */ /* 0x000fe80000100c00 */
        /* <DEDUP_REMOVED lines=30> */
[----:B------:R1:W-:Y:S02]  /*6b70*/  STL.128 [R1+0x410], R148 ;  /* 0x0004109401007387 */ /* 0x0003e40000100c00 */
[----:B-1----:R-:W-:-:S06]  /*6b80*/  WARPGROUP.ARRIVE ;  /* 0x00000000000079c5 */ /* 0x002fcc0000000000 */
[----:B------:R-:W-:Y:S01]  /*6b90*/  HGMMA.64x256x16.F32.BF16 R24, R152, gdesc[UR8].tnspB, R24, gsb0 ;  /* 0x43e0000898187df0 */ /* 0x000fe20008001818 */
[----:B------:R-:W1:Y:S08]  /*6ba0*/  MUFU.EX2 R167, R167 ;  /* 0x000000a700a77308 */ /* 0x000e700000000800 */
[----:B------:R-:W-:Y:S08]  /*6bb0*/  MUFU.EX2 R170, R170 ;  /* 0x000000aa00aa7308 */ /* 0x000ff00000000800 */
[----:B------:R-:W2:Y:S08]  /*6bc0*/  MUFU.EX2 R173, R173 ;  /* 0x000000ad00ad7308 */ /* 0x000eb00000000800 */
[----:B------:R-:W-:Y:S08]  /*6bd0*/  MUFU.EX2 R183, R183 ;  /* 0x000000b700b77308 */ /* 0x000ff00000000800 */
[----:B------:R-:W3:Y:S08]  /*6be0*/  MUFU.EX2 R186, R186 ;  /* 0x000000ba00ba7308 */ /* 0x000ef00000000800 */
[----:B------:R-:W-:Y:S08]  /*6bf0*/  MUFU.EX2 R192, R192 ;  /* 0x000000c000c07308 */ /* 0x000ff00000000800 */
[----:B------:R-:W4:Y:S01]  /*6c00*/  MUFU.EX2 R202, R202 ;  /* 0x000000ca00ca7308 */ /* 0x000f220000000800 */
[----:B------:R-:W-:-:S02]  /*6c10*/  VIADD R8, R6, 0x100 ;  /* 0x0000010006087836 */ /* 0x000fc40000000000 */
[----:B------:R-:W-:-:S03]  /*6c20*/  IMAD.MOV.U32 R9, RZ, RZ, R7 ;  /* 0x000000ffff097224 */ /* 0x000fc600078e0007 */
[----:B------:R-:W-:Y:S02]  /*6c30*/  R2UR UR6, R8 ;  /* 0x00000000080672ca */ /* 0x000fe400000e0000 */
[----:B------:R-:W-:Y:S01]  /*6c40*/  R2UR UR7, R9 ;  /* 0x00000000090772ca */ /* 0x000fe200000e0000 */
        /* <DEDUP_REMOVED lines=8> */
[----:B------:R-:W-:Y:S08]  /*6cd0*/  MUFU.EX2 R159, R159 ;  /* 0x0000009f009f7308 */ /* 0x000ff00000000800 */
[----:B------:R-:W5:Y:S08]  /*6ce0*/  MUFU.EX2 R161, R161 ;  /* 0x000000a100a17308 */ /* 0x000f700000000800 */
[----:B------:R-:W-:Y:S08]  /*6cf0*/  MUFU.EX2 R163, R163 ;  /* 0x000000a300a37308 */ /* 0x000ff00000000800 */
[----:B------:R-:W5:Y:S08]  /*6d00*/  MUFU.EX2 R168, R168 ;  /* 0x000000a800a87308 */ /* 0x000f700000000800 */
[----:B------:R-:W-:Y:S08]  /*6d10*/  MUFU.EX2 R180, R180 ;  /* 0x000000b400b47308 */ /* 0x000ff00000000800 */
[----:B------:R-:W5:Y:S01]  /*6d20*/  MUFU.EX2 R182, R182 ;  /* 0x000000b600b67308 */ /* 0x000f620000000800 */
[----:B------:R-:W-:-:S02]  /*6d30*/  WARPGROUP.DEPBAR.LE gsb0, 0x0 ;  /* 0x00008000000079c5 */ /* 0x000fc40000010000 */
[----:B-1----:R-:W-:Y:S02]  /*6d40*/  F2FP.BF16.F32.PACK_AB R152, R167, R162 ;  /* 0x000000a2a798723e */ /* 0x002fe400000010ff */
[----:B--2---:R-:W-:Y:S02]  /*6d50*/  F2FP.BF16.F32.PACK_AB R154, R173, R170 ;  /* 0x000000aaad9a723e */ /* 0x004fe400000010ff */
[----:B---3--:R-:W-:Y:S02]  /*6d60*/  F2FP.BF16.F32.PACK_AB R153, R186, R183 ;  /* 0x000000b7ba99723e */ /* 0x008fe400000010ff */
[----:B----4-:R-:W-:Y:S01]  /*6d70*/  F2FP.BF16.F32.PACK_AB R155, R202, R192 ;  /* 0x000000c0ca9b723e */ /* 0x010fe200000010ff */
        /* <DEDUP_REMOVED lines=34> */
[----:B------:R-:W-:Y:S08]  /*6fa0*/  MUFU.EX2 R184, R184 ;  /* 0x000000b800b87308 */ /* 0x000ff00000000800 */
[----:B------:R-:W1:Y:S01]  /*6fb0*/  MUFU.EX2 R187, R187 ;  /* 0x000000bb00bb7308 */ /* 0x000e620000000800 */
        /* <DEDUP_REMOVED lines=9> */
[----:B------:R-:W-:Y:S02]  /*7050*/  IMAD.MOV.U32 R9, RZ, RZ, R7 ;  /* 0x000000ffff097224 */ /* 0x000fe400078e0007 */
[-CC-:B------:R-:W-:Y:S01]  /*7060*/  FFMA.FTZ R190, R190, R20.reuse, -R178.reuse ;  /* 0x00000014bebe7223 */ /* 0x180fe200000108b2 */
[-CC-:B------:R-:W-:Y:S01]  /*7070*/  FFMA.FTZ R193, R193, R20.reuse, -R178.reuse ;  /* 0x00000014c1c17223 */ /* 0x180fe200000108b2 */
[-CC-:B------:R-:W-:Y:S01]  /*7080*/  FFMA.FTZ R171, R171, R20.reuse, -R157.reuse ;  /* 0x00000014abab7223 */ /* 0x180fe2000001089d */
[-C--:B------:R-:W-:Y:S01]  /*7090*/  FFMA.FTZ R175, R175, R20.reuse, -R157 ;  /* 0x00000014afaf7223 */ /* 0x080fe2000001089d */
[-CC-:B------:R-:W-:Y:S01]  /*70a0*/  FFMA.FTZ R205, R205, R20.reuse, -R178.reuse ;  /* 0x00000014cdcd7223 */ /* 0x180fe200000108b2 */
[-CC-:B------:R-:W-:Y:S01]  /*70b0*/  FFMA.FTZ R206, R206, R20.reuse, -R178.reuse ;  /* 0x00000014cece7223 */ /* 0x180fe200000108b2 */
[----:B------:R-:W-:Y:S01]  /*70c0*/  FFMA.FTZ R212, R212, R20, -R178 ;  /* 0x00000014d4d47223 */ /* 0x000fe200000108b2 */
[----:B------:R-:W-:Y:S08]  /*70d0*/  MUFU.EX2 R158, R158 ;  /* 0x0000009e009e7308 */ /* 0x000ff00000000800 */
[----:B------:R-:W2:Y:S08]  /*70e0*/  MUFU.EX2 R160, R160 ;  /* 0x000000a000a07308 */ /* 0x000eb00000000800 */
[----:B------:R-:W-:Y:S08]  /*70f0*/  MUFU.EX2 R164, R164 ;  /* 0x000000a400a47308 */ /* 0x000ff00000000800 */
[----:B------:R-:W3:Y:S08]  /*7100*/  MUFU.EX2 R169, R169 ;  /* 0x000000a900a97308 */ /* 0x000ef00000000800 */
[----:B------:R-:W-:Y:S01]  /*7110*/  MUFU.EX2 R181, R181 ;  /* 0x000000b500b57308 */ /* 0x000fe20000000800 */
[----:B------:R-:W-:Y:S01]  /*7120*/  VIADD R8, R6, 0x200 ;  /* 0x0000020006087836 */ /* 0x000fe20000000000 */
[----:B------:R-:W-:-:S02]  /*7130*/  WARPGROUP.DEPBAR.LE gsb0, 0x0 ;  /* 0x00008000000079c5 */ /* 0x000fc40000010000 */
[----:B-----5:R-:W-:Y:S02]  /*7140*/  F2FP.BF16.F32.PACK_AB R152, R161, R159 ;  /* 0x0000009fa198723e */ /* 0x020fe400000010ff */
[----:B------:R-:W-:Y:S02]  /*7150*/  F2FP.BF16.F32.PACK_AB R154, R168, R163 ;  /* 0x000000a3a89a723e */ /* 0x000fe400000010ff */
[----:B------:R-:W-:Y:S02]  /*7160*/  F2FP.BF16.F32.PACK_AB R153, R182, R180 ;  /* 0x000000b4b699723e */ /* 0x000fe400000010ff */
[----:B-1----:R-:W-:Y:S01]  /*7170*/  F2FP.BF16.F32.PACK_AB R155, R187, R184 ;  /* 0x000000b8bb9b723e */ /* 0x002fe200000010ff */
        /* <DEDUP_REMOVED lines=34> */
[----:B------:R-:W-:Y:S02]  /*73a0*/  R2UR UR7, R9 ;  /* 0x00000000090772ca */ /* 0x000fe400000e0000 */
[----:B------:R-:W-:Y:S01]  /*73b0*/  MUFU.EX2 R9, R193 ;  /* 0x000000c100097308 */ /* 0x000fe20000000800 */
[----:B------:R-:W-:Y:S01]  /*73c0*/  R2UR UR6, R8 ;  /* 0x00000000080672ca */ /* 0x000fe200000e0000 */
[----:B------:R-:W-:-:S06]  /*73d0*/  FADD.FTZ R21, R156, R21 ;  /* 0x000000159c157221 */ /* 0x000fcc0000010000 */
[----:B------:R-:W-:Y:S08]  /*73e0*/  MUFU.EX2 R8, R171 ;  /* 0x000000ab00087308 */ /* 0x000ff00000000800 */
[----:B------:R-:W-:Y:S08]  /*73f0*/  MUFU.EX2 R175, R175 ;  /* 0x000000af00af7308 */ /* 0x000ff00000000800 */
[----:B------:R-:W-:Y:S08]  /*7400*/  MUFU.EX2 R205, R205 ;  /* 0x000000cd00cd7308 */ /* 0x000ff00000000800 */
[----:B------:R-:W-:Y:S08]  /*7410*/  MUFU.EX2 R206, R206 ;  /* 0x000000ce00ce7308 */ /* 0x000ff00000000800 */
[----:B------:R-:W-:Y:S01]  /*7420*/  MUFU.EX2 R212, R212 ;  /* 0x000000d400d47308 */ /* 0x000fe20000000800 */
[----:B------:R-:W-:Y:S01]  /*7430*/  VIADD R6, R6, 0x280 ;  /* 0x0000028006067836 */ /* 0x000fe20000000000 */
[----:B------:R-:W-:-:S02]  /*7440*/  WARPGROUP.DEPBAR.LE gsb0, 0x0 ;  /* 0x00008000000079c5 */ /* 0x000fc40000010000 */
[-CC-:B------:R-:W-:Y:S01]  /*7450*/  FFMA.FTZ R152, R185, R20.reuse, -R178.reuse ;  /* 0x00000014b9987223 */ /* 0x180fe200000108b2 */
[-CC-:B------:R-:W-:Y:S01]  /*7460*/  FFMA.FTZ R185, R172, R20.reuse, -R157.reuse ;  /* 0x00000014acb97223 */ /* 0x180fe2000001089d */
[-C--:B------:R-:W-:Y:S01]  /*7470*/  FFMA.FTZ R157, R177, R20.reuse, -R157 ;  /* 0x00000014b19d7223 */ /* 0x080fe2000001089d */
[----:B------:R-:W-:Y:S01]  /*7480*/  FFMA.FTZ R178, R215, R20, -R178 ;  /* 0x00000014d7b27223 */ /* 0x000fe200000108b2 */
[----:B------:R2:W1:Y:S08]  /*7490*/  MUFU.EX2 R172, R152 ;  /* 0x0000009800ac7308 */ /* 0x0004700000000800 */
[----:B------:R-:W4:Y:S01]  /*74a0*/  MUFU.EX2 R20, R190 ;  /* 0x000000be00147308 */ /* 0x000f220000000800 */
[----:B--2---:R-:W-:-:S02]  /*74b0*/  F2FP.BF16.F32.PACK_AB R152, R160, R158 ;  /* 0x0000009ea098723e */ /* 0x004fc400000010ff */
[----:B---3--:R-:W-:Y:S01]  /*74c0*/  F2FP.BF16.F32.PACK_AB R154, R169, R164 ;  /* 0x000000a4a99a723e */ /* 0x008fe200000010ff */
[----:B------:R-:W-:Y:S01]  /*74d0*/  STL.128 [R1+0x220], R24 ;  /* 0x0002201801007387 */ /* 0x000fe20000100c00 */
[----:B-1----:R-:W-:-:S03]  /*74e0*/  F2FP.BF16.F32.PACK_AB R153, R172, R181 ;  /* 0x000000b5ac99723e */ /* 0x002fc600000010ff */
[----:B------:R-:W-:Y:S04]  /*74f0*/  STL.128 [R1+0x230], R28 ;  /* 0x0002301c01007387 */ /* 0x000fe80000100c00 */
[----:B------:R-:W-:Y:S01]  /*7500*/  STL.128 [R1+0x240], R32 ;  /* 0x0002402001007387 */ /* 0x000fe20000100c00 */
[----:B----4-:R-:W-:-:S03]  /*7510*/  F2FP.BF16.F32.PACK_AB R155, R9, R20 ;  /* 0x00000014099b723e */ /* 0x010fc600000010ff */
        /* <DEDUP_REMOVED lines=33> */
[----:B------:R-:W-:-:S02]  /*7730*/  R2UR UR6, R6 ;  /* 0x00000000060672ca */ /* 0x000fc400000e0000 */
[----:B------:R-:W-:Y:S01]  /*7740*/  R2UR UR7, R7 ;  /* 0x00000000070772ca */ /* 0x000fe200000e0000 */
[----:B------:R-:W2:Y:S02]  /*7750*/  S2R R227, SR_TID.X ;  /* 0x0000000000e37919 */ /* 0x000ea40000002100 */
[----:B--2---:R-:W-:-:S13]  /*7760*/  LOP3.LUT P6, RZ, R227, 0x7f, RZ, 0xc0, !PT ;  /* 0x0000007fe3ff7812 */ /* 0x004fda00078cc0ff */
[----:B------:R-:W2:Y:S01]  /*7770*/  @!P6 LDL.64 R6, [R1+0x68] ;  /* 0x000068000106e983 */ /* 0x000ea20000100a00 */
[----:B------:R-:W-:Y:S02]  /*7780*/  WARPGROUP.DEPBAR.LE gsb0, 0x0 ;  /* 0x00008000000079c5 */ /* 0x000fe40000010000 */
[----:B------:R-:W-:Y:S01]  /*7790*/  FADD.FTZ R152, R14, R21 ;  /* 0x000000150e987221 */ /* 0x000fe20000010000 */
[----:B------:R-:W-:Y:S02]  /*77a0*/  FADD.FTZ R14, R15, R11 ;  /* 0x0000000b0f0e7221 */ /* 0x000fe40000010000 */
[----:B------:R-:W3:Y:S01]  /*77b0*/  MUFU.EX2 R11, R178 ;  /* 0x000000b2000b7308 */ /* 0x000ee20000000800 */
[----:B------:R-:W-:Y:S01]  /*77c0*/  FADD.FTZ R152, R19, R152 ;  /* 0x0000009813987221 */ /* 0x000fe20000010000 */
[----:B-1----:R-:W-:Y:S02]  /*77d0*/  F2FP.BF16.F32.PACK_AB R154, R156, R175 ;  /* 0x000000af9c9a723e */ /* 0x002fe400000010ff */
[----:B------:R-:W-:Y:S01]  /*77e0*/  F2FP.BF16.F32.PACK_AB R153, R206, R205 ;  /* 0x000000cdce99723e */ /* 0x000fe200000010ff */
[----:B------:R-:W-:Y:S01]  /*77f0*/  FADD.FTZ R179, R179, R152 ;  /* 0x00000098b3b37221 */ /* 0x000fe20000010000 */
[----:B------:R-:W-:Y:S01]  /*7800*/  F2FP.BF16.F32.PACK_AB R152, R185, R8 ;  /* 0x00000008b998723e */ /* 0x000fe200000010ff */
[----:B------:R-:W-:Y:S04]  /*7810*/  STL.128 [R1+0x220], R24 ;  /* 0x0002201801007387 */ /* 0x000fe80000100c00 */
[----:B------:R-:W-:Y:S01]  /*7820*/  STL.128 [R1+0x230], R28 ;  /* 0x0002301c01007387 */ /* 0x000fe20000100c00 */
[----:B---3--:R-:W-:-:S03]  /*7830*/  F2FP.BF16.F32.PACK_AB R155, R11, R212 ;  /* 0x000000d40b9b723e */ /* 0x008fc600000010ff */
        /* <DEDUP_REMOVED lines=32> */
[----:B------:R-:W-:-:S04]  /*7a40*/  FADD.FTZ R13, R13, R14 ;  /* 0x0000000e0d0d7221 */ /* 0x000fc80000010000 */
[----:B------:R-:W-:Y:S02]  /*7a50*/  FADD.FTZ R190, R12, R13 ;  /* 0x0000000d0cbe7221 */ /* 0x000fe40000010000 */
[----:B------:R-:W3:Y:S02]  /*7a60*/  @!P6 LDL R13, [R1+0x210] ;  /* 0x00021000010de983 */ /* 0x000ee40000100800 */
        /* <DEDUP_REMOVED lines=11> */
[----:B------:R-:W-:Y:S02]  /*7b20*/  WARPGROUP.DEPBAR.LE gsb0, 0x0 ;  /* 0x00008000000079c5 */ /* 0x000fe40000010000 */
        /* <DEDUP_REMOVED lines=24> */
[----:B------:R1:W-:Y:S04]  /*7cb0*/  STL.128 [R1+0x3a0], R120 ;  /* 0x0003a07801007387 */ /* 0x0003e80000100c00 */
[----:B------:R-:W-:Y:S04]  /*7cc0*/  STL.128 [R1+0x3b0], R124 ;  /* 0x0003b07c01007387 */ /* 0x000fe80000100c00 */
[----:B------:R-:W-:Y:S04]  /*7cd0*/  STL.128 [R1+0x3c0], R128 ;  /* 0x0003c08001007387 */ /* 0x000fe80000100c00 */
[----:B------:R-:W-:Y:S04]  /*7ce0*/  STL.128 [R1+0x3d0], R132 ;  /* 0x0003d08401007387 */ /* 0x000fe80000100c00 */
[----:B------:R-:W-:Y:S01]  /*7cf0*/  STL.128 [R1+0x3e0], R136 ;  /* 0x0003e08801007387 */ /* 0x000fe20000100c00 */
[----:B------:R-:W-:Y:S01]  /*7d00*/  FADD.FTZ R170, R170, R167 ;  /* 0x000000a7aaaa7221 */ /* 0x000fe20000010000 */
[----:B------:R-:W-:Y:S01]  /*7d10*/  FADD.FTZ R183, R192, R183 ;  /* 0x000000b7c0b77221 */ /* 0x000fe20000010000 */
[----:B--2---:R-:W-:Y:S01]  /*7d20*/  @!P6 MOV R6, R6 ;  /* 0x000000060006e202 */ /* 0x004fe20000000f00 */
[----:B------:R-:W-:Y:S01]  /*7d30*/  STL.128 [R1+0x3f0], R140 ;  /* 0x0003f08c01007387 */ /* 0x000fe20000100c00 */
[----:B-1----:R-:W1:Y:S03]  /*7d40*/  LDC R123, c[0x0][0x288] ;  /* 0x0000a200ff7b7b82 */ /* 0x002e660000000800 */
[----:B------:R-:W-:Y:S04]  /*7d50*/  STL.128 [R1+0x400], R144 ;  /* 0x0004009001007387 */ /* 0x000fe80000100c00 */
[----:B------:R2:W-:Y:S04]  /*7d60*/  STL.128 [R1+0x410], R148 ;  /* 0x0004109401007387 */ /* 0x0005e80000100c00 */
[----:B------:R-:W4:Y:S04]  /*7d70*/  LDL R171, [R1+0x220] ;  /* 0x0002200001ab7983 */ /* 0x000f280000100800 */
[----:B------:R-:W5:Y:S04]  /*7d80*/  LDL R155, [R1+0x224] ;  /* 0x00022400019b7983 */ /* 0x000f680000100800 */
        /* <DEDUP_REMOVED lines=60> */
[----:B--2---:R-:W2:Y:S04]  /*8150*/  LDL R150, [R1+0x318] ;  /* 0x0003180001967983 */ /* 0x004ea80000100800 */
[----:B------:R-:W2:Y:S04]  /*8160*/  LDL R148, [R1+0x31c] ;  /* 0x00031c0001947983 */ /* 0x000ea80000100800 */
        /* <DEDUP_REMOVED lines=63> */
[----:B------:R-:W2:Y:S01]  /*8560*/  LDL R14, [R1+0x41c] ;  /* 0x00041c00010e7983 */ /* 0x000ea20000100800 */
        /* <DEDUP_REMOVED lines=22> */
[----:B---3--:R-:W-:Y:S02]  /*86d0*/  @!P6 IMAD R13, R13, 0x8, R6 ;  /* 0x000000080d0de824 */ /* 0x008fe400078e0206 */
[----:B------:R-:W-:Y:S01]  /*86e0*/  FADD.FTZ R175, R175, R8 ;  /* 0x00000008afaf7221 */ /* 0x000fe20000010000 */
[----:B------:R-:W-:Y:S01]  /*86f0*/  FADD.FTZ R212, R212, R205 ;  /* 0x000000cdd4d47221 */ /* 0x000fe20000010000 */
[----:B------:R-:W-:Y:S02]  /*8700*/  STL [R1+0x88], RZ ;  /* 0x000088ff01007387 */ /* 0x000fe40000100800 */
[----:B------:R-:W-:Y:S01]  /*8710*/  FADD.FTZ R156, R156, R175 ;  /* 0x000000af9c9c7221 */ /* 0x000fe20000010000 */
[----:B------:R-:W-:Y:S01]  /*8720*/  FADD.FTZ R157, R11, R212 ;  /* 0x000000d40b9d7221 */ /* 0x000fe20000010000 */
[----:B------:R-:W-:Y:S01]  /*8730*/  STL [R1+0x88], R0 ;  /* 0x0000880001007387 */ /* 0x000fe20000100800 */
[----:B------:R-:W-:-:S03]  /*8740*/  @!P6 PRMT R13, RZ, 0x654, R13 ;  /* 0x00000654ff0de816 */ /* 0x000fc6000000000d */
[----:B------:R-:W-:Y:S04]  /*8750*/  STL [R1+0x88], R0 ;  /* 0x0000880001007387 */ /* 0x000fe80000100800 */
[----:B------:R-:W-:Y:S04]  /*8760*/  STL [R1+0x88], R0 ;  /* 0x0000880001007387 */ /* 0x000fe80000100800 */
[----:B------:R-:W-:Y:S04]  /*8770*/  STL [R1+0x88], R0 ;  /* 0x0000880001007387 */ /* 0x000fe80000100800 */
[----:B------:R-:W-:Y:S04]  /*8780*/  STL [R1+0x88], R0 ;  /* 0x0000880001007387 */ /* 0x000fe80000100800 */
[----:B------:R3:W-:Y:S04]  /*8790*/  STL [R1+0x88], R0 ;  /* 0x0000880001007387 */ /* 0x0007e80000100800 */
[----:B------:R1:W-:Y:S04]  /*87a0*/  STL [R1+0x434], R10 ;  /* 0x0004340a01007387 */ /* 0x0003e80000100800 */
[----:B------:R1:W-:Y:S04]  /*87b0*/  STL.64 [R1+0x440], R156 ;  /* 0x0004409c01007387 */ /* 0x0003e80000100a00 */
[----:B----4-:R4:W-:Y:S04]  /*87c0*/  STL [R1+0x220], R171 ;  /* 0x000220ab01007387 */ /* 0x0109e80000100800 */
[----:B-----5:R4:W-:Y:S04]  /*87d0*/  STL [R1+0x224], R155 ;  /* 0x0002249b01007387 */ /* 0x0209e80000100800 */
[----:B------:R4:W-:Y:S04]  /*87e0*/  STL [R1+0x228], R153 ;  /* 0x0002289901007387 */ /* 0x0009e80000100800 */
        /* <DEDUP_REMOVED lines=59> */
[----:B--2---:R4:W-:Y:S04]  /*8ba0*/  STL [R1+0x318], R150 ;  /* 0x0003189601007387 */ /* 0x0049e80000100800 */
        /* <DEDUP_REMOVED lines=65> */
[----:B------:R4:W-:Y:S03]  /*8fc0*/  @!P6 SYNCS.ARRIVE.TRANS64.RED.A1T0 RZ, [R13+URZ], RZ ;  /* 0x000000ff0dffe9a7 */ /* 0x0009e6000810043f */
[----:B---3--:R-:W2:Y:S01]  /*8fd0*/  LDL R0, [R1+0x70] ;  /* 0x0000700001007983 */ /* 0x008ea20000100800 */
[----:B------:R-:W-:Y:S01]  /*8fe0*/  ISETP.GE.AND P0, PT, R5, 0x1, PT ;  /* 0x000000010500780c */ /* 0x000fe20003f06270 */
[----:B------:R-:W-:-:S06]  /*8ff0*/  UIADD3 UR45, UR45, -0x2, URZ ;  /* 0xfffffffe2d2d7890 */ /* 0x000fcc000fffe03f */
[----:B-1----:R-:W-:Y:S02]  /*9000*/  IMAD.U32 R10, RZ, RZ, UR45 ;  /* 0x0000002dff0a7e24 */ /* 0x002fe4000f8e00ff */
[----:B--2---:R-:W-:-:S05]  /*9010*/  IMAD.SHL.U32 R0, R0, 0x80, RZ ;  /* 0x0000008000007824 */ /* 0x004fca00078e00ff */
[----:B------:R-:W-:-:S05]  /*9020*/  IADD3 R7, R0, UR40, -R123 ;  /* 0x0000002800077c10 */ /* 0x000fca000fffe87b */
[----:B------:R-:W-:Y:S01]  /*9030*/  IMAD.IADD R4, R7, 0x1, R4 ;  /* 0x0000000107047824 */ /* 0x000fe200078e0204 */
[----:B----4-:R-:W-:Y:S06]  /*9040*/  @!P0 BRA `(.L_x_1530) ;  /* 0x0000000000408947 */ /* 0x010fec0003800000 */
[C---:B------:R-:W-:Y:S01]  /*9050*/  ISETP.GT.AND P0, PT, R7.reuse, RZ, PT ;  /* 0x000000ff0700720c */ /* 0x040fe20003f04270 */
[----:B------:R-:W-:Y:S01]  /*9060*/  BSSY B0, `(.L_x_1531) ;  /* 0x000000c000007945 */ /* 0x000fe20003800000 */
[----:B------:R-:W-:-:S11]  /*9070*/  VIADD R6, R7, 0xffffffff ;  /* 0xffffffff07067836 */ /* 0x000fd60000000000 */
[----:B------:R-:W-:Y:S05]  /*9080*/  @P0 BRA `(.L_x_1532) ;  /* 0x0000000000180947 */ /* 0x000fea0003800000 */
[----:B------:R-:W-:Y:S01]  /*9090*/  ISETP.NE.AND P0, PT, R5, 0x1, PT ;  /* 0x000000010500780c */ /* 0x000fe20003f05270 */
[----:B------:R-:W-:-:S12]  /*90a0*/  IMAD.MOV R7, RZ, RZ, -R7 ;  /* 0x000000ffff077224 */ /* 0x000fd800078e0a07 */
[----:B------:R-:W-:-:S05]  /*90b0*/  @P0 IMAD.HI.U32 R2, R7, R2, RZ ;  /* 0x0000000207020227 */ /* 0x000fca00078e00ff */
[----:B------:R-:W-:-:S04]  /*90c0*/  @P0 SHF.R.U32.HI R7, RZ, R3, R2 ;  /* 0x00000003ff070219 */ /* 0x000fc80000011602 */
[----:B------:R-:W-:Y:S01]  /*90d0*/  LOP3.LUT R6, RZ, R7, RZ, 0x33, !PT ;  /* 0x00000007ff067212 */ /* 0x000fe200078e33ff */
[----:B------:R-:W-:Y:S06]  /*90e0*/  BRA `(.L_x_1533) ;  /* 0x00000000000c7947 */ /* 0x000fec0003800000 */
.L_x_1532:
[----:B------:R-:W-:-:S13]  /*90f0*/  ISETP.NE.AND P0, PT, R5, 0x1, PT ;  /* 0x000000010500780c */ /* 0x000fda0003f05270 */
[----:B------:R-:W-:-:S05]  /*9100*/  @P0 IMAD.HI.U32 R2, R6, R2, RZ ;  /* 0x0000000206020227 */ /* 0x000fca00078e00ff */
[----:B------:R-:W-:-:S07]  /*9110*/  @P0 SHF.R.U32.HI R6, RZ, R3, R2 ;  /* 0x00000003ff060219 */ /* 0x000fce0000011602 */
.L_x_1533:
[----:B------:R-:W-:Y:S05]  /*9120*/  BSYNC B0 ;  /* 0x0000000000007941 */ /* 0x000fea0003800000 */
.L_x_1531:
[----:B------:R-:W-:-:S05]  /*9130*/  IMAD R5, R6, R5, R5 ;  /* 0x0000000506057224 */ /* 0x000fca00078e0205 */
[----:B------:R-:W-:-:S07]  /*9140*/  VIMNMX R4, R4, R5, PT ;  /* 0x0000000504047248 */ /* 0x000fce0003fe0100 */
.L_x_1530:
[----:B------:R-:W-:Y:S01]  /*9150*/  IMAD.HI R4, R4, 0x2aaaaaab, RZ ;  /* 0x2aaaaaab04047827 */ /* 0x000fe200078e02ff */
[----:B------:R-:W-:Y:S04]  /*9160*/  BSSY B2, `(.L_x_1534) ;  /* 0x0000012000027945 */ /* 0x000fe80003800000 */
[----:B------:R-:W-:-:S04]  /*9170*/  SHF.R.U32.HI R3, RZ, 0x1f, R4 ;  /* 0x0000001fff037819 */ /* 0x000fc80000011604 */
[----:B------:R-:W-:-:S04]  /*9180*/  LEA.HI.SX32 R3, R4, R3, 0x1c ;  /* 0x0000000304037211 */ /* 0x000fc800078fe2ff */
[----:B------:R-:W-:-:S04]  /*9190*/  VIMNMX R193, R3, UR41, !PT ;  /* 0x0000002903c17c48 */ /* 0x000fc8000ffe0100 */
[----:B------:R-:W-:-:S13]  /*91a0*/  ISETP.GE.AND P0, PT, R10, R193, PT ;  /* 0x000000c10a00720c */ /* 0x000fda0003f06270 */
[----:B------:R-:W-:Y:S05]  /*91b0*/  @!P0 BRA `(.L_x_1535) ;  /* 0x0000000000308947 */ /* 0x000fea0003800000 */
[----:B------:R-:W-:Y:S01]  /*91c0*/  BSSY B1, `(.L_x_1536) ;  /* 0x0000009000017945 */ /* 0x000fe20003800000 */
.L_x_1538:
[----:B------:R-:W-:Y:S01]  /*91d0*/  BSSY B0, `(.L_x_1537) ;  /* 0x0000004000007945 */ /* 0x000fe20003800000 */
[----:B------:R-:W-:Y:S01]  /*91e0*/  VIADD R0, R16, 0x170 ;  /* 0x0000017010007836 */ /* 0x000fe20000000000 */
[----:B------:R-:W-:-:S07]  /*91f0*/  MOV R205, 0x9210 ;  /* 0x0000921000cd7802 */ /* 0x000fce0000000f00 */
[----:B------:R-:W-:Y:S05]  /*9200*/  CALL.REL.NOINC `($_ZN7cutlass13device_kernelIN5flash11enable_sm90INS1_16FlashAttnFwdSm90INS1_25CollectiveMainloopFwdSm90ILi2EN4cute5tupleIJNS5_1CILi1EEES8_S8_EEENS6_IJNS7_ILi128EEENS7_ILi96EEENS7_ILi64EEEEEELi256ENS_10bfloat16_tEfNS_4arch4Sm90ELb0ELb1ELb0ELb0ELb0ELb0ELb1ELb1ELb0ELb0ELb0ELb0EEENS1_21CollectiveEpilogueFwdINS6_IJSA_NS7_ILi256EEESB_EEES9_SE_SG_Li256ELb0ELb0ELb0ELb0EEENS1_30DynamicPersistentTileSchedulerILi256ELi32ELb0ELb0ELb1EEEEEEEEEvNT_6ParamsE$_ZZN5flash25CollectiveMainloopFwdSm90ILi2EN4cute5tupleIJNS1_1CILi1EEES4_S4_EEENS2_IJNS3_ILi128EEENS3_ILi96EEENS3_ILi64EEEEEELi256EN7cutlass10bfloat16_tEfNSA_4arch4Sm90ELb0ELb1ELb0ELb0ELb0ELb0ELb1ELb1ELb0ELb0ELb0ELb0EE3mmaINS_16FlashAttnFwdSm90ISE_NS_21CollectiveEpilogueFwdINS2_IJS6_NS3_ILi256EEES7_EEES5_SB_SD_Li256ELb0ELb0ELb0ELb0EEENS_30DynamicPersistentTileSchedulerILi256ELi32ELb0ELb0ELb1EEEE13SharedStorageENS1_6TensorINS1_11ArrayEngineIfLm128EEENS1_6LayoutINS2_IJNS2_IJNS3_ILi2EEEST_NS3_ILi32EEEEEES4_S4_EEENS2_IJNS2_IJS4_ST_NS3_ILi4EEEEEENS3_ILi0EEESZ_EEEEEEENS_7SoftmaxILi2ELi0EEEEEbRKNSE_6ParamsENSA_25PipelineTmaAsyncNoClusterILi2ENSA_16PipelineTmaAsyncILi2EEEEES1B_RNSA_13PipelineStateILj2EEERT0_RT1_iRiRKNS_16SeqlenInfoQKNewKILb0ELb0EEENS2_IJiiiiEEERT_ENKUliT_T0_T1_E_clIZSF_ISO_S12_S14_EbS17_S1B_S1B_S1E_S1G_S1I_iS1J_S1N_S1O_S1Q_EUlRS1R_iE1_NS3_ILb0EEENS3_ILb1EEEEEDaiS1R_S1S_S1T_) ;  /* 0x000001ac00207944 */ /* 0x000fea0003c00000 */
[----:B------:R-:W-:Y:S05]  /*9210*/  BSYNC B0 ;  /* 0x0000000000007941 */ /* 0x000fea0003800000 */
.L_x_1537:
[C---:B------:R-:W-:Y:S01]  /*9220*/  ISETP.GT.AND P0, PT, R10.reuse, R193, PT ;  /* 0x000000c10a00720c */ /* 0x040fe20003f04270 */
[----:B------:R-:W-:-:S12]  /*9230*/  VIADD R10, R10, 0xffffffff ;  /* 0xffffffff0a0a7836 */ /* 0x000fd80000000000 */
[----:B------:R-:W-:Y:S05]  /*9240*/  @P0 BRA `(.L_x_1538) ;  /* 0xfffffffc00e00947 */ /* 0x000fea000383ffff */
[----:B------:R-:W-:Y:S05]  /*9250*/  BSYNC B1 ;  /* 0x0000000000017941 */ /* 0x000fea0003800000 */
.L_x_1536:
[----:B------:R-:W2:Y:S02]  /*9260*/  LDL R0, [R1+0x70] ;  /* 0x0000700001007983 */ /* 0x000ea40000100800 */
[----:B--2---:R-:W-:-:S07]  /*9270*/  IMAD.SHL.U32 R0, R0, 0x80, RZ ;  /* 0x0000008000007824 */ /* 0x004fce00078e00ff */
.L_x_1535:
[----:B------:R-:W-:Y:S05]  /*9280*/  BSYNC B2 ;  /* 0x0000000000027941 */ /* 0x000fea0003800000 */
.L_x_1534:
[----:B------:R-:W1:Y:S01]  /*9290*/  LDC R5, c[0x0][0xadc] ;  /* 0x0002b700ff057b82 */ /* 0x000e620000000800 */
[----:B------:R-:W-:Y:S02]  /*92a0*/  ULDC UR4, c[0x0][0x288] ;  /* 0x0000a20000047ab9 */ /* 0x000fe40000000800 */
[----:B------:R-:W-:-:S06]  /*92b0*/  UIADD3 UR4, UR40, 0x80, -UR4 ;  /* 0x0000008028047890 */ /* 0x000fcc000fffe804 */
[----:B------:R-:W-:Y:S01]  /*92c0*/  VIADD R0, R0, UR4 ;  /* 0x0000000400007c36 */ /* 0x000fe20008000000 */
[----:B------:R-:W-:-:S03]  /*92d0*/  ULDC UR4, c[0x0][0xad4] ;  /* 0x0002b50000047ab9 */ /* 0x000fc60000000800 */
[----:B------:R-:W-:Y:S01]  /*92e0*/  VIADD R2, R0, -UR4 ;  /* 0x8000000400027c36 */ /* 0x000fe20008000000 */
[----:B-1----:R-:W-:-:S13]  /*92f0*/  ISETP.GE.AND P0, PT, R5, 0x1, PT ;  /* 0x000000010500780c */ /* 0x002fda0003f06270 */
[----:B------:R-:W-:Y:S05]  /*9300*/  @!P0 BRA `(.L_x_1539) ;  /* 0x0000000000448947 */ /* 0x000fea0003800000 */
[----:B------:R-:W-:Y:S01]  /*9310*/  ISETP.GT.AND P0, PT, R0, -0x1, PT ;  /* 0xffffffff0000780c */ /* 0x000fe20003f04270 */
[----:B------:R-:W-:-:S12]  /*9320*/  BSSY B0, `(.L_x_1540) ;  /* 0x000000d000007945 */ /* 0x000fd80003800000 */
        /* <DEDUP_REMOVED lines=8> */
.L_x_1541:
[----:B------:R-:W-:-:S13]  /*93b0*/  ISETP.NE.AND P0, PT, R5, 0x1, PT ;  /* 0x000000010500780c */ /* 0x000fda0003f05270 */
[----:B------:R-:W1:Y:S02]  /*93c0*/  @P0 LDC.64 R6, c[0x0][0xae0] ;  /* 0x0002b800ff060b82 */ /* 0x000e640000000a00 */
[----:B-1----:R-:W-:-:S05]  /*93d0*/  @P0 IMAD.HI.U32 R4, R0, R6, RZ ;  /* 0x0000000600040227 */ /* 0x002fca00078e00ff */
[----:B------:R-:W-:-:S07]  /*93e0*/  @P0 SHF.R.U32.HI R0, RZ, R7, R4 ;  /* 0x00000007ff000219 */ /* 0x000fce0000011604 */
.L_x_1542:
[----:B------:R-:W-:Y:S05]  /*93f0*/  BSYNC B0 ;  /* 0x0000000000007941 */ /* 0x000fea0003800000 */
.L_x_1540:
[----:B------:R-:W-:-:S05]  /*9400*/  IMAD R3, R0, R5, RZ ;  /* 0x0000000500037224 */ /* 0x000fca00078e02ff */
[----:B------:R-:W-:-:S07]  /*9410*/  VIMNMX R2, R2, R3, !PT ;  /* 0x0000000302027248 */ /* 0x000fce0007fe0100 */
.L_x_1539:
[----:B------:R-:W-:-:S04]  /*9420*/  VIADD R2, R2, 0x5f ;  /* 0x0000005f02027836 */ /* 0x000fc80000000000 */
[----:B------:R-:W-:-:S05]  /*9430*/  IMAD.HI R2, R2, 0x2aaaaaab, RZ ;  /* 0x2aaaaaab02027827 */ /* 0x000fca00078e02ff */
[----:B------:R-:W-:-:S04]  /*9440*/  SHF.R.U32.HI R3, RZ, 0x1f, R2 ;  /* 0x0000001fff037819 */ /* 0x000fc80000011602 */
[----:B------:R-:W-:-:S04]  /*9450*/  LEA.HI.SX32 R2, R2, R3, 0x1c ;  /* 0x0000000302027211 */ /* 0x000fc800078fe2ff */
[----:B------:R-:W-:-:S04]  /*9460*/  VIMNMX R2, R2, UR41, !PT ;  /* 0x0000002902027c48 */ /* 0x000fc8000ffe0100 */
[----:B------:R-:W-:-:S13]  /*9470*/  ISETP.GE.AND P0, PT, R10, R2, PT ;  /* 0x000000020a00720c */ /* 0x000fda0003f06270 */
[----:B------:R-:W-:Y:S05]  /*9480*/  @!P0 BRA `(.L_x_1543) ;  /* 0x0000009400e88947 */ /* 0x000fea0003800000 */
.L_x_1560:
[----:B-12---:R-:W2:Y:S04]  /*9490*/  LD.E R3, desc[UR46][R22.64+0x210] ;  /* 0x0002102e16037980 */ /* 0x006ea8000c101900 */
[----:B------:R-:W3:Y:S01]  /*94a0*/  LD.E R0, desc[UR46][R22.64+0x218] ;  /* 0x0002182e16007980 */ /* 0x000ee2000c101900 */
[----:B--2---:R-:W-:-:S05]  /*94b0*/  VIADD R3, R3, 0x1 ;  /* 0x0000000103037836 */ /* 0x004fca0000000000 */
[----:B------:R-:W-:-:S13]  /*94c0*/  ISETP.NE.AND P1, PT, R3, 0x2, PT ;  /* 0x000000020300780c */ /* 0x000fda0003f25270 */
[----:B------:R1:W5:Y:S04]  /*94d0*/  @P1 LD.E R9, desc[UR46][R22.64+0x214] ;  /* 0x0002142e16091980 */ /* 0x000368000c101900 */
[----:B------:R-:W2:Y:S01]  /*94e0*/  @!P1 LD.E R4, desc[UR46][R22.64+0x214] ;  /* 0x0002142e16049980 */ /* 0x000ea2000c101900 */
[----:B---3--:R-:W-:-:S03]  /*94f0*/  VIADD R7, R0, 0x1 ;  /* 0x0000000100077836 */ /* 0x008fc60000000000 */
[----:B------:R3:W-:Y:S04]  /*9500*/  ST.E desc[UR46][R22.64+0x210], R3 ;  /* 0x0002100316007985 */ /* 0x0007e8000c10192e */
[----:B------:R1:W-:Y:S04]  /*9510*/  ST.E desc[UR46][R22.64+0x218], R7 ;  /* 0x0002180716007985 */ /* 0x0003e8000c10192e */
[----:B------:R1:W-:Y:S01]  /*9520*/  @!P1 ST.E desc[UR46][R22.64+0x210], RZ ;  /* 0x000210ff16009985 */ /* 0x0003e2000c10192e */
[----:B--2---:R-:W-:-:S05]  /*9530*/  @!P1 LOP3.LUT R9, R4, 0x1, RZ, 0x3c, !PT ;  /* 0x0000000104099812 */ /* 0x004fca00078e3cff */
[----:B------:R1:W-:Y:S04]  /*9540*/  @!P1 ST.E desc[UR46][R22.64+0x214], R9 ;  /* 0x0002140916009985 */ /* 0x0003e8000c10192e */
[----:B------:R-:W2:Y:S04]  /*9550*/  LDL.64 R72, [R1+0x188] ;  /* 0x0001880001487983 */ /* 0x000ea80000100a00 */
[----:B--2---:R-:W2:Y:S01]  /*9560*/  LD.E R0, desc[UR46][R72.64+0x1c] ;  /* 0x00001c2e48007980 */ /* 0x004ea2000c101900 */
[----:B------:R-:W-:Y:S01]  /*9570*/  IMAD.MOV.U32 R5, RZ, RZ, R10 ;  /* 0x000000ffff057224 */ /* 0x000fe200078e000a */
[----:B------:R-:W-:Y:S05]  /*9580*/  YIELD ;  /* 0x0000000000007946 */ /* 0x000fea0003800000 */
[----:B------:R-:W-:Y:S01]  /*9590*/  BSSY B0, `(.L_x_1544) ;  /* 0x0000008000007945 */ /* 0x000fe20003800000 */
[----:B------:R-:W-:Y:S01]  /*95a0*/  VIADD R10, R10, 0xffffffff ;  /* 0xffffffff0a0a7836 */ /* 0x000fe20000000000 */
[----:B------:R-:W-:Y:S01]  /*95b0*/  ISETP.GT.AND P0, PT, R5, R2, PT ;  /* 0x000000020500720c */ /* 0x000fe20003f04270 */
[----:B---3--:R-:W-:Y:S01]  /*95c0*/  @!P1 IMAD.MOV.U32 R3, RZ, RZ, RZ ;  /* 0x000000ffff039224 */ /* 0x008fe200078e00ff */
[----:B--2---:R-:W-:-:S04]  /*95d0*/  LOP3.LUT R0, R0, 0x1, RZ, 0xfc, !PT ;  /* 0x0000000100007812 */ /* 0x004fc800078efcff */
[----:B------:R-:W-:-:S13]  /*95e0*/  ISETP.NE.AND P2, PT, R0, 0x3, PT ;  /* 0x000000030000780c */ /* 0x000fda0003f45270 */
[----:B-1----:R-:W-:Y:S05]  /*95f0*/  @!P2 BRA `(.L_x_1545) ;  /* 0x000000000004a947 */ /* 0x002fea0003800000 */
[----:B------:R-:W-:Y:S01]  /*9600*/  BPT.TRAP 0x1 ;  /* 0x000000040000795c */ /* 0x000fe20000300000 */
.L_x_1545:
[----:B------:R-:W-:Y:S05]  /*9610*/  BSYNC B0 ;  /* 0x0000000000007941 */ /* 0x000fea0003800000 */
.L_x_1544:
[----:B------:R-:W2:Y:S01]  /*9620*/  LD.E.64 R4, desc[UR46][R72.64+0x8] ;  /* 0x0000082e48047980 */ /* 0x000ea2000c101b00 */
[----:B-----5:R-:W-:Y:S02]  /*9630*/  SHF.L.U32 R8, R9, 0x1f, RZ ;  /* 0x0000001f09087819 */ /* 0x020fe400000006ff */
[----:B--2---:R-:W-:-:S05]  /*9640*/  MOV R4, R4 ;  /* 0x0000000400047202 */ /* 0x004fca0000000f00 */
[----:B------:R-:W-:-:S04]  /*9650*/  IMAD R3, R3, 0x8, R4 ;  /* 0x0000000803037824 */ /* 0x000fc800078e0204 */
[----:B------:R1:W2:Y:S01]  /*9660*/  SYNCS.PHASECHK.TRANS64.TRYWAIT P1, [R3+URZ], R8 ;  /* 0x00000008030075a7 */ /* 0x0002a2000802017f */
[----:B------:R-:W3:Y:S04]  /*9670*/  LD.E R4, desc[UR46][R72.64+0x1c] ;  /* 0x00001c2e48047980 */ /* 0x000ee8000c101900 */
[----:B------:R1:W5:Y:S04]  /*9680*/  LD.E R0, desc[UR46][R22.64+0x210] ;  /* 0x0002102e16007980 */ /* 0x000368000c101900 */
[----:B------:R1:W5:Y:S01]  /*9690*/  LD.E R6, desc[UR46][R22.64+0x214] ;  /* 0x0002142e16067980 */ /* 0x000362000c101900 */
[----:B------:R-:W-:Y:S01]  /*96a0*/  BSSY B0, `(.L_x_1546) ;  /* 0x0000005000007945 */ /* 0x000fe20003800000 */
[----:B---3--:R-:W-:-:S04]  /*96b0*/  LOP3.LUT R4, R4, 0x1, RZ, 0xfc, !PT ;  /* 0x0000000104047812 */ /* 0x008fc800078efcff */
[----:B------:R-:W-:-:S13]  /*96c0*/  ISETP.NE.AND P2, PT, R4, 0x3, PT ;  /* 0x000000030400780c */ /* 0x000fda0003f45270 */
[----:B-12---:R-:W-:Y:S05]  /*96d0*/  @!P2 BRA `(.L_x_1547) ;  /* 0x000000000004a947 */ /* 0x006fea0003800000 */
[----:B------:R-:W-:Y:S01]  /*96e0*/  BPT.TRAP 0x1 ;  /* 0x000000040000795c */ /* 0x000fe20000300000 */
.L_x_1547:
[----:B------:R-:W-:Y:S05]  /*96f0*/  BSYNC B0 ;  /* 0x0000000000007941 */ /* 0x000fea0003800000 */
.L_x_1546:
[----:B------:R-:W-:Y:S04]  /*9700*/  BSSY B0, `(.L_x_1548) ;  /* 0x0000008000007945 */ /* 0x000fe80003800000 */
[----:B------:R-:W-:Y:S05]  /*9710*/  @P1 BRA `(.L_x_1549) ;  /* 0x0000000000181947 */ /* 0x000fea0003800000 */
[----:B------:R-:W2:Y:S01]  /*9720*/  LD.E.64 R4, desc[UR46][R72.64+0x8] ;  /* 0x0000082e48047980 */ /* 0x000ea2000c101b00 */
[----:B-----5:R-:W-:Y:S02]  /*9730*/  SHF.L.U32 R3, R6, 0x1f, RZ ;  /* 0x0000001f06037819 */ /* 0x020fe400000006ff */
[----:B--2---:R-:W-:-:S05]  /*9740*/  MOV R5, R4 ;  /* 0x0000000400057202 */ /* 0x004fca0000000f00 */
[----:B------:R-:W-:-:S04]  /*9750*/  IMAD R0, R0, 0x8, R5 ;  /* 0x0000000800007824 */ /* 0x000fc800078e0205 */
[----:B------:R-:W1:Y:S02]  /*9760*/  SYNCS.PHASECHK.TRANS64.TRYWAIT P1, [R0+URZ], R3 ;  /* 0x00000003000075a7 */ /* 0x000e64000802017f */
[----:B-1----:R-:W-:Y:S05]  /*9770*/  @!P1 BRA `(.L_x_1550) ;  /* 0x000001a000009947 */ /* 0x002fea0003800000 */
.L_x_1549:
[----:B------:R-:W-:Y:S05]  /*9780*/  BSYNC B0 ;  /* 0x0000000000007941 */ /* 0x000fea0003800000 */
.L_x_1548:
[----:B------:R-:W2:Y:S04]  /*9790*/  LD.E R5, desc[UR46][R22.64+0x210] ;  /* 0x0002102e16057980 */ /* 0x000ea8000c101900 */
[----:B------:R-:W2:Y:S01]  /*97a0*/  LDL.64 R8, [R1+0xa0] ;  /* 0x0000a00001087983 */ /* 0x000ea20000100a00 */
[----:B------:R-:W-:Y:S05]  /*97b0*/  WARPSYNC.ALL ;  /* 0x0000000000007948 */ /* 0x000fea0003800000 */
[----:B------:R-:W3:Y:S04]  /*97c0*/  LDL.64 R20, [R1+0x98] ;  /* 0x0000980001147983 */ /* 0x000ee80000100a00 */
[----:B-----5:R-:W4:Y:S04]  /*97d0*/  LDL.64 R6, [R1+0x98] ;  /* 0x0000980001067983 */ /* 0x020f280000100a00 */
[----:B------:R-:W4:Y:S01]  /*97e0*/  LDL.64 R12, [R1+0x98] ;  /* 0x00009800010c7983 */ /* 0x000f220000100a00 */
[----:B--2---:R-:W-:-:S03]  /*97f0*/  IMAD R4, R5, 0x300, R8 ;  /* 0x0000030005047824 */ /* 0x004fc600078e0208 */
[----:B------:R-:W2:Y:S01]  /*9800*/  LDL.64 R14, [R1+0x98] ;  /* 0x00009800010e7983 */ /* 0x000ea20000100a00 */
[----:B------:R-:W-:Y:S01]  /*9810*/  IMAD.MOV.U32 R5, RZ, RZ, R9 ;  /* 0x000000ffff057224 */ /* 0x000fe200078e0009 */
[C---:B------:R-:W-:Y:S01]  /*9820*/  R2UR UR6, R4.reuse ;  /* 0x00000000040672ca */ /* 0x040fe200000e0000 */
[----:B------:R-:W-:Y:S01]  /*9830*/  WARPGROUP.ARRIVE ;  /* 0x00000000000079c5 */ /* 0x000fe20000000000 */
[----:B------:R-:W2:Y:S02]  /*9840*/  LDL R11, [R1+0x54] ;  /* 0x00005400010b7983 */ /* 0x000ea40000100800 */
[----:B------:R-:W-:Y:S01]  /*9850*/  R2UR UR7, R5 ;  /* 0x00000000050772ca */ /* 0x000fe200000e0000 */
[----:B------:R-:W-:Y:S02]  /*9860*/  VIADD R8, R4, 0x2 ;  /* 0x0000000204087836 */ /* 0x000fe40000000000 */
[----:B-1----:R-:W-:Y:S01]  /*9870*/  IMAD.MOV.U32 R0, RZ, RZ, 0x1 ;  /* 0x00000001ff007424 */ /* 0x002fe200078e00ff */
[----:B------:R1:W-:Y:S04]  /*9880*/  STL [R1+0x80], RZ ;  /* 0x000080ff01007387 */ /* 0x0003e80000100800 */
[----:B------:R1:W-:Y:S04]  /*9890*/  STL [R1+0x80], R0 ;  /* 0x0000800001007387 */ /* 0x0003e80000100800 */
[----:B------:R1:W-:Y:S04]  /*98a0*/  STL [R1+0x80], R0 ;  /* 0x0000800001007387 */ /* 0x0003e80000100800 */
[----:B------:R1:W-:Y:S04]  /*98b0*/  STL [R1+0x80], R0 ;  /* 0x0000800001007387 */ /* 0x0003e80000100800 */
[----:B------:R1:W-:Y:S01]  /*98c0*/  STL [R1+0x80], R0 ;  /* 0x0000800001007387 */ /* 0x0003e20000100800 */
[----:B---3--:R-:W-:-:S02]  /*98d0*/  R2UR UR4, R20 ;  /* 0x00000000140472ca */ /* 0x008fc400000e0000 */
[----:B------:R-:W-:-:S13]  /*98e0*/  R2UR UR5, R21 ;  /* 0x00000000150572ca */ /* 0x000fda00000e0000 */
[----:B------:R-:W-:Y:S01]  /*98f0*/  HGMMA.64x96x16.F32.BF16 R24, gdesc[UR4], RZ, !UPT, gsb0 ;  /* 0x01600000041879f0 */ /* 0x000fe2000c0018ff */
[----:B----4-:R-:W-:Y:S01]  /*9900*/  VIADD R6, R6, 0x2 ;  /* 0x0000000206067836 */ /* 0x010fe20000000000 */
[----:B------:R-:W-:Y:S02]  /*9910*/  R2UR UR6, R8 ;  /* 0x00000000080672ca */ /* 0x000fe400000e0000 */
[----:B------:R-:W-:Y:S02]  /*9920*/  R2UR UR7, R9 ;  /* 0x00000000090772ca */ /* 0x000fe400000e0000 */
[----:B------:R-:W-:Y:S02]  /*9930*/  R2UR UR4, R6 ;  /* 0x00000000060472ca */ /* 0x000fe400000e0000 */
[----:B------:R-:W-:Y:S01]  /*9940*/  R2UR UR5, R7 ;  /* 0x00000000070572ca */ /* 0x000fe200000e0000 */
[----:B------:R-:W-:Y:S02]  /*9950*/  VIADD R12, R12, 0x4 ;  /* 0x000000040c0c7836 */ /* 0x000fe40000000000 */
[----:B------:R-:W-:-:S02]  /*9960*/  VIADD R6, R4, 0x4 ;  /* 0x0000000404067836 */ /* 0x000fc40000000000 */
[----:B------:R-:W-:Y:S01]  /*9970*/  IMAD.MOV.U32 R7, RZ, RZ, R9 ;  /* 0x000000ffff077224 */ /* 0x000fe200078e0009 */
[----:B------:R-:W-:Y:S02]  /*9980*/  WARPGROUP.DEPBAR.LE gsb0, 0x0 ;  /* 0x00008000000079c5 */ /* 0x000fe40000010000 */
[----:B------:R1:W5:Y:S04]  /*9990*/  LD.E R3, desc[UR46][R22.64+0x210] ;  /* 0x0002102e16037980 */ /* 0x000368000c101900 */
[----:B------:R1:W5:Y:S01]  /*99a0*/  LD.E R5, desc[UR46][R22.64+0x214] ;  /* 0x0002142e16057980 */ /* 0x000362000c101900 */
[----:B------:R-:W-:-:S06]  /*99b0*/  WARPGROUP.ARRIVE ;  /* 0x00000000000079c5 */ /* 0x000fcc0000000000 */
[----:B------:R-:W-:Y:S01]  /*99c0*/  HGMMA.64x96x16.F32.BF16 R24, gdesc[UR4], R24, gsb0 ;  /* 0x01600000041879f0 */ /* 0x000fe20008001818 */
[----:B------:R-:W-:Y:S02]  /*99d0*/  R2UR UR6, R6 ;  /* 0x00000000060672ca */ /* 0x000fe400000e0000 */
[----:B------:R-:W-:Y:S02]  /*99e0*/  R2UR UR7, R7 ;  /* 0x00000000070772ca */ /* 0x000fe400000e0000 */
[----:B------:R-:W-:Y:S02]  /*99f0*/  R2UR UR4, R12 ;  /* 0x000000000c0472ca */ /* 0x000fe400000e0000 */
[----:B------:R-:W-:Y:S01]  /*9a00*/  R2UR UR5, R13 ;  /* 0x000000000d0572ca */ /* 0x000fe200000e0000 */
[----:B------:R-:W-:Y:S02]  /*9a10*/  VIADD R6, R4, 0x6 ;  /* 0x0000000604067836 */ /* 0x000fe40000000000 */
[----:B--2---:R-:W-:-:S02]  /*9a20*/  VIADD R14, R14, 0x6 ;  /* 0x000000060e0e7836 */ /* 0x004fc40000000000 */
[----:B------:R-:W-:Y:S01]  /*9a30*/  IMAD.MOV.U32 R7, RZ, RZ, R9 ;  /* 0x000000ffff077224 */ /* 0x000fe200078e0009 */
[----:B------:R-:W-:Y:S02]  /*9a40*/  WARPGROUP.DEPBAR.LE gsb0, 0x0 ;  /* 0x00008000000079c5 */ /* 0x000fe40000010000 */
[----:B------:R-:W-:-:S06]  /*9a50*/  WARPGROUP.ARRIVE ;  /* 0x00000000000079c5 */ /* 0x000fcc0000000000 */
[----:B------:R-:W-:Y:S01]  /*9a60*/  HGMMA.64x96x16.F32.BF16 R24, gdesc[UR4], R24, gsb0 ;  /* 0x01600000041879f0 */ /* 0x000fe20008001818 */
[----:B------:R-:W-:Y:S02]  /*9a70*/  R2UR UR6, R6 ;  /* 0x00000000060672ca */ /* 0x000fe400000e0000 */
[----:B------:R-:W-:Y:S02]  /*9a80*/  R2UR UR7, R7 ;  /* 0x00000000070772ca */ /* 0x000fe400000e0000 */
[----:B------:R-:W-:Y:S02]  /*9a90*/  R2UR UR4, R14 ;  /* 0x000000000e0472ca */ /* 0x000fe400000e0000 */
[----:B------:R-:W-:Y:S02]  /*9aa0*/  R2UR UR5, R15 ;  /* 0x000000000f0572ca */ /* 0x000fe400000e0000 */
[----:B------:R-:W-:-:S04]  /*9ab0*/  LOP3.LUT R11, R11, 0x1, RZ, 0xfc, !PT ;  /* 0x000000010b0b7812 */ /* 0x000fc800078efcff */
[----:B------:R-:W-:Y:S01]  /*9ac0*/  ISETP.NE.AND P2, PT, R11, 0x3, PT ;  /* 0x000000030b00780c */ /* 0x000fe20003f45270 */
[----:B------:R-:W-:Y:S02]  /*9ad0*/  WARPGROUP.DEPBAR.LE gsb0, 0x0 ;  /* 0x00008000000079c5 */ /* 0x000fe40000010000 */
[----:B------:R-:W-:-:S06]  /*9ae0*/  WARPGROUP.ARRIVE ;  /* 0x00000000000079c5 */ /* 0x000fcc0000000000 */
[----:B------:R-:W-:Y:S01]  /*9af0*/  HGMMA.64x96x16.F32.BF16 R24, gdesc[UR4], R24, gsb0 ;  /* 0x01600000041879f0 */ /* 0x000fe20008001818 */
[----:B------:R-:W-:Y:S02]  /*9b00*/  BSSY B0, `(.L_x_1551) ;  /* 0x0000004000007945 */ /* 0x000fe40003800000 */
[----:B------:R-:W-:Y:S02]  /*9b10*/  WARPGROUP.DEPBAR.LE gsb0, 0x0 ;  /* 0x00008000000079c5 */ /* 0x000fe40000010000 */
[----:B-1----:R-:W-:Y:S05]  /*9b20*/  @!P2 BRA `(.L_x_1552) ;  /* 0x000000000004a947 */ /* 0x002fea0003800000 */
[----:B------:R-:W-:Y:S01]  /*9b30*/  BPT.TRAP 0x1 ;  /* 0x000000040000795c */ /* 0x000fe20000300000 */
.L_x_1552:
[----:B------:R-:W-:Y:S05]  /*9b40*/  BSYNC B0 ;  /* 0x0000000000007941 */ /* 0x000fea0003800000 */
.L_x_1551:
[----:B------:R-:W2:Y:S01]  /*9b50*/  LDL.64 R6, [R1+0x40] ;  /* 0x0000400001067983 */ /* 0x000ea20000100a00 */
[----:B-----5:R-:W-:Y:S02]  /*9b60*/  SHF.L.U32 R8, R5, 0x1f, RZ ;  /* 0x0000001f05087819 */ /* 0x020fe400000006ff */
[----:B--2---:R-:W-:-:S05]  /*9b70*/  MOV R6, R6 ;  /* 0x0000000600067202 */ /* 0x004fca0000000f00 */
[----:B------:R-:W-:-:S04]  /*9b80*/  IMAD R3, R3, 0x8, R6 ;  /* 0x0000000803037824 */ /* 0x000fc800078e0206 */
[----:B------:R1:W2:Y:S01]  /*9b90*/  SYNCS.PHASECHK.TRANS64.TRYWAIT P1, [R3+URZ], R8 ;  /* 0x00000008030075a7 */ /* 0x0002a2000802017f */
[----:B------:R1:W5:Y:S04]  /*9ba0*/  LD.E R4, desc[UR46][R22.64+0x210] ;  /* 0x0002102e16047980 */ /* 0x000368000c101900 */
[----:B------:R1:W5:Y:S01]  /*9bb0*/  LD.E R5, desc[UR46][R22.64+0x214] ;  /* 0x0002142e16057980 */ /* 0x000362000c101900 */
[----:B------:R-:W-:Y:S04]  /*9bc0*/  BSSY B0, `(.L_x_1553) ;  /* 0x0000003000007945 */ /* 0x000fe80003800000 */
[----:B------:R-:W-:Y:S05]  /*9bd0*/  @!P2 BRA `(.L_x_1554) ;  /* 0x000000000004a947 */ /* 0x000fea0003800000 */
[----:B------:R-:W-:Y:S01]  /*9be0*/  BPT.TRAP 0x1 ;  /* 0x000000040000795c */ /* 0x000fe20000300000 */
.L_x_1554:
[----:B------:R-:W-:Y:S05]  /*9bf0*/  BSYNC B0 ;  /* 0x0000000000007941 */ /* 0x000fea0003800000 */
.L_x_1553:
[----:B------:R-:W-:Y:S04]  /*9c00*/  BSSY B0, `(.L_x_1555) ;  /* 0x0000006000007945 */ /* 0x000fe80003800000 */
[----:B--2---:R-:W-:Y:S05]  /*9c10*/  @P1 BRA `(.L_x_1556) ;  /* 0x0000000000101947 */ /* 0x004fea0003800000 */
[----:B-----5:R-:W-:Y:S01]  /*9c20*/  IMAD R4, R4, 0x8, R6 ;  /* 0x0000000804047824 */ /* 0x020fe200078e0206 */
[----:B------:R-:W-:-:S04]  /*9c30*/  SHF.L.U32 R5, R5, 0x1f, RZ ;  /* 0x0000001f05057819 */ /* 0x000fc800000006ff */
[----:B------:R-:W2:Y:S02]  /*9c40*/  SYNCS.PHASECHK.TRANS64.TRYWAIT P1, [R4+URZ], R5 ;  /* 0x00000005040075a7 */ /* 0x000ea4000802017f */
[----:B--2---:R-:W-:Y:S05]  /*9c50*/  @!P1 BRA `(.L_x_1557) ;  /* 0x0000019800dc9947 */ /* 0x004fea0003800000 */
.L_x_1556:
[----:B------:R-:W-:Y:S05]  /*9c60*/  BSYNC B0 ;  /* 0x0000000000007941 */ /* 0x000fea0003800000 */
.L_x_1555:
[----:B------:R-:W3:Y:S04]  /*9c70*/  LD.E R11, desc[UR46][R22.64+0x210] ;  /* 0x0002102e160b7980 */ /* 0x000ee8000c101900 */
[----:B------:R-:W3:Y:S04]  /*9c80*/  LDL.64 R6, [R1+0x118] ;  /* 0x0001180001067983 */ /* 0x000ee80000100a00 */
[----:B-1----:R-:W4:Y:S04]  /*9c90*/  LDL R3, [R1+0x90] ;  /* 0x0000900001037983 */ /* 0x002f280000100800 */
[----:B--2--5:R-:W2:Y:S04]  /*9ca0*/  LDL.64 R4, [R1+0x110] ;  /* 0x0001100001047983 */ /* 0x024ea80000100a00 */
[----:B------:R-:W2:Y:S04]  /*9cb0*/  LDL.64 R8, [R1+0x110] ;  /* 0x0001100001087983 */ /* 0x000ea80000100a00 */
[----:B------:R-:W2:Y:S04]  /*9cc0*/  LDL.64 R12, [R1+0x110] ;  /* 0x00011000010c7983 */ /* 0x000ea80000100a00 */
[----:B------:R-:W2:Y:S01]  /*9cd0*/  LDL.64 R14, [R1+0x110] ;  /* 0x00011000010e7983 */ /* 0x000ea20000100a00 */
[----:B------:R-:W-:Y:S05]  /*9ce0*/  WARPSYNC.ALL ;  /* 0x0000000000007948 */ /* 0x000fea0003800000 */
[----:B------:R-:W-:Y:S01]  /*9cf0*/  WARPGROUP.ARRIVE ;  /* 0x00000000000079c5 */ /* 0x000fe20000000000 */
[----:B------:R-:W2:Y:S01]  /*9d00*/  LDL.64 R20, [R1+0x110] ;  /* 0x0001100001147983 */ /* 0x000ea20000100a00 */
[----:B---3--:R-:W-:Y:S01]  /*9d10*/  IMAD R6, R11, 0xc00, R6 ;  /* 0x00000c000b067824 */ /* 0x008fe200078e0206 */
[----:B------:R-:W-:-:S02]  /*9d20*/  R2UR UR7, R7 ;  /* 0x00000000070772ca */ /* 0x000fc400000e0000 */
[----:B----4-:R-:W-:Y:S02]  /*9d30*/  ISETP.NE.U32.AND P1, PT, R3, RZ, PT ;  /* 0x000000ff0300720c */ /* 0x010fe40003f25070 */
[----:B------:R-:W-:Y:S02]  /*9d40*/  R2UR UR6, R6 ;  /* 0x00000000060672ca */ /* 0x000fe400000e0000 */
[----:B--2---:R-:W-:Y:S02]  /*9d50*/  R2UR UR4, R4 ;  /* 0x00000000040472ca */ /* 0x004fe400000e0000 */
[----:B------:R-:W-:-:S07]  /*9d60*/  R2UR UR5, R5 ;  /* 0x00000000050572ca */ /* 0x000fce00000e0000 */
[----:B------:R-:W-:-:S06]  /*9d70*/  VOTEU.ANY UP0, P1 ;  /* 0x00000000003f7886 */ /* 0x000fcc0000800100 */
[----:B------:R-:W-:Y:S01]  /*9d80*/  HGMMA.64x96x16.F32.BF16 R24, gdesc[UR4], R24, UP0, gsb0 ;  /* 0x01600000041879f0 */ /* 0x000fe2000b801818 */
[----:B------:R-:W-:Y:S02]  /*9d90*/  VIADD R8, R8, 0x2 ;  /* 0x0000000208087836 */ /* 0x000fe40000000000 */
        /* <DEDUP_REMOVED lines=126> */
[----:B------:R-:W-:Y:S01]  /*a580*/  R2UR UR5, R21 ;  /* 0x00000000150572ca */ /* 0x000fe200000e0000 */
[----:B--2---:R-:W-:Y:S01]  /*a590*/  VIADD R8, R8, 0xc02 ;  /* 0x00000c0208087836 */ /* 0x004fe20000000000 */
[----:B------:R-:W-:Y:S02]  /*a5a0*/  WARPGROUP.DEPBAR.LE gsb0, 0x0 ;  /* 0x00008000000079c5 */ /* 0x000fe40000010000 */
[----:B------:R-:W-:-:S09]  /*a5b0*/  WARPGROUP.ARRIVE ;  /* 0x00000000000079c5 */ /* 0x000fd20000000000 */
[----:B------:R-:W-:Y:S01]  /*a5c0*/  HGMMA.64x96x16.F32.BF16 R24, gdesc[UR4], R24, gsb0 ;  /* 0x01600000041879f0 */ /* 0x000fe20008001818 */
[----:B------:R-:W-:Y:S02]  /*a5d0*/  VIADD R4, R6, 0x902 ;  /* 0x0000090206047836 */ /* 0x000fe40000000000 */
[----:B------:R-:W-:Y:S01]  /*a5e0*/  IMAD.MOV.U32 R5, RZ, RZ, R7 ;  /* 0x000000ffff057224 */ /* 0x000fe200078e0007 */
[----:B------:R-:W-:Y:S02]  /*a5f0*/  R2UR UR4, R8 ;  /* 0x00000000080472ca */ /* 0x000fe400000e0000 */
[----:B------:R-:W-:Y:S02]  /*a600*/  R2UR UR6, R4 ;  /* 0x00000000040672ca */ /* 0x000fe400000e0000 */
[----:B------:R-:W-:Y:S02]  /*a610*/  R2UR UR7, R5 ;  /* 0x00000000050772ca */ /* 0x000fe400000e0000 */
[----:B------:R-:W-:Y:S01]  /*a620*/  R2UR UR5, R9 ;  /* 0x00000000090572ca */ /* 0x000fe200000e0000 */
[----:B---3--:R-:W-:-:S02]  /*a630*/  VIADD R12, R12, 0xc04 ;  /* 0x00000c040c0c7836 */ /* 0x008fc40000000000 */
[----:B------:R-:W-:Y:S01]  /*a640*/  VIADD R4, R6, 0x904 ;  /* 0x0000090406047836 */ /* 0x000fe20000000000 */
[----:B------:R-:W-:Y:S02]  /*a650*/  WARPGROUP.DEPBAR.LE gsb0, 0x0 ;  /* 0x00008000000079c5 */ /* 0x000fe40000010000 */
[----:B------:R-:W-:-:S07]  /*a660*/  WARPGROUP.ARRIVE ;  /* 0x00000000000079c5 */ /* 0x000fce0000000000 */
[----:B------:R-:W-:Y:S01]  /*a670*/  HGMMA.64x96x16.F32.BF16 R24, gdesc[UR4], R24, gsb0 ;  /* 0x01600000041879f0 */ /* 0x000fe20008001818 */
[----:B------:R-:W-:Y:S01]  /*a680*/  IMAD.MOV.U32 R5, RZ, RZ, R7 ;  /* 0x000000ffff057224 */ /* 0x000fe200078e0007 */
[----:B------:R-:W-:Y:S02]  /*a690*/  R2UR UR6, R4 ;  /* 0x00000000040672ca */ /* 0x000fe400000e0000 */
[----:B------:R-:W-:Y:S02]  /*a6a0*/  R2UR UR4, R12 ;  /* 0x000000000c0472ca */ /* 0x000fe400000e0000 */
[----:B------:R-:W-:Y:S02]  /*a6b0*/  R2UR UR7, R5 ;  /* 0x00000000050772ca */ /* 0x000fe400000e0000 */
[----:B------:R-:W-:Y:S01]  /*a6c0*/  R2UR UR5, R13 ;  /* 0x000000000d0572ca */ /* 0x000fe200000e0000 */
[----:B----4-:R-:W-:Y:S02]  /*a6d0*/  VIADD R14, R14, 0xc06 ;  /* 0x00000c060e0e7836 */ /* 0x010fe40000000000 */
[----:B------:R-:W-:-:S02]  /*a6e0*/  VIADD R4, R6, 0x906 ;  /* 0x0000090606047836 */ /* 0x000fc40000000000 */
[----:B------:R-:W-:Y:S01]  /*a6f0*/  IMAD.MOV.U32 R5, RZ, RZ, R7 ;  /* 0x000000ffff057224 */ /* 0x000fe200078e0007 */
[----:B------:R-:W-:Y:S02]  /*a700*/  WARPGROUP.DEPBAR.LE gsb0, 0x0 ;  /* 0x00008000000079c5 */ /* 0x000fe40000010000 */
[----:B------:R-:W-:-:S06]  /*a710*/  WARPGROUP.ARRIVE ;  /* 0x00000000000079c5 */ /* 0x000fcc0000000000 */
[----:B------:R-:W-:Y:S01]  /*a720*/  HGMMA.64x96x16.F32.BF16 R24, gdesc[UR4], R24, gsb0 ;  /* 0x01600000041879f0 */ /* 0x000fe20008001818 */
[----:B------:R-:W-:Y:S02]  /*a730*/  R2UR UR4, R14 ;  /* 0x000000000e0472ca */ /* 0x000fe400000e0000 */
[----:B------:R-:W-:Y:S02]  /*a740*/  R2UR UR5, R15 ;  /* 0x000000000f0572ca */ /* 0x000fe400000e0000 */
[----:B------:R-:W-:Y:S02]  /*a750*/  R2UR UR6, R4 ;  /* 0x00000000040672ca */ /* 0x000fe400000e0000 */
[----:B------:R-:W-:Y:S01]  /*a760*/  R2UR UR7, R5 ;  /* 0x00000000050772ca */ /* 0x000fe200000e0000 */
[----:B------:R-:W1:Y:S01]  /*a770*/  S2R R19, SR_TID.X ;  /* 0x0000000000137919 */ /* 0x000e620000002100 */
[----:B------:R-:W-:Y:S04]  /*a780*/  STL [R1+0x90], R0 ;  /* 0x0000900001007387 */ /* 0x000fe80000100800 */
[----:B------:R-:W-:Y:S01]  /*a790*/  STL [R1+0x90], R0 ;  /* 0x0000900001007387 */ /* 0x000fe20000100800 */
[----:B------:R-:W-:-:S02]  /*a7a0*/  WARPGROUP.DEPBAR.LE gsb0, 0x0 ;  /* 0x00008000000079c5 */ /* 0x000fc40000010000 */
[----:B------:R-:W-:-:S06]  /*a7b0*/  WARPGROUP.ARRIVE ;  /* 0x00000000000079c5 */ /* 0x000fcc0000000000 */
[----:B------:R-:W-:Y:S01]  /*a7c0*/  HGMMA.64x96x16.F32.BF16 R24, gdesc[UR4], R24, gsb0 ;  /* 0x01600000041879f0 */ /* 0x000fe20008001818 */
[----:B------:R-:W-:Y:S01]  /*a7d0*/  STL [R1+0x90], R0 ;  /* 0x0000900001007387 */ /* 0x000fe20000100800 */
[----:B-1----:R-:W-:-:S03]  /*a7e0*/  LOP3.LUT P2, RZ, R19, 0x7f, RZ, 0xc0, !PT ;  /* 0x0000007f13ff7812 */ /* 0x002fc6000784c0ff */
        /* <DEDUP_REMOVED lines=12> */
[----:B------:R-:W-:Y:S01]  /*a8b0*/  STL [R1+0x90], R0 ;  /* 0x0000900001007387 */ /* 0x000fe20000100800 */
[----:B------:R-:W-:-:S02]  /*a8c0*/  WARPGROUP.DEPBAR.LE gsb0, 0x0 ;  /* 0x00008000000079c5 */ /* 0x000fc40000010000 */
[----:B------:R1:W-:Y:S06]  /*a8d0*/  BAR.ARV R203, 0x100 ;  /* 0x000400cb0000751d */ /* 0x0003ec0000002000 */
[----:B------:R-:W2:Y:S04]  /*a8e0*/  @!P2 LD.E.64 R72, desc[UR46][R72.64+0x30] ;  /* 0x0000302e4848a980 */ /* 0x000ea8000c101b00 */
[----:B------:R-:W3:Y:S01]  /*a8f0*/  @!P2 LD.E R3, desc[UR46][R22.64+0x210] ;  /* 0x0002102e1603a980 */ /* 0x000ee2000c101900 */
[----:B--2---:R-:W-:-:S05]  /*a900*/  @!P2 MOV R4, R72 ;  /* 0x000000480004a202 */ /* 0x004fca0000000f00 */
[----:B---3--:R-:W-:-:S05]  /*a910*/  @!P2 IMAD R3, R3, 0x8, R4 ;  /* 0x000000080303a824 */ /* 0x008fca00078e0204 */
[----:B------:R-:W-:-:S04]  /*a920*/  @!P2 PRMT R3, RZ, 0x654, R3 ;  /* 0x00000654ff03a816 */ /* 0x000fc80000000003 */
[----:B------:R2:W-:Y:S01]  /*a930*/  @!P2 SYNCS.ARRIVE.TRANS64.RED.A1T0 RZ, [R3+URZ], RZ ;  /* 0x000000ff03ffa9a7 */ /* 0x0005e2000810043f */
[----:B------:R-:W3:Y:S04]  /*a940*/  LDL.64 R14, [R1+0x430] ;  /* 0x00043000010e7983 */ /* 0x000ee80000100a00 */
[----:B------:R-:W4:Y:S04]  /*a950*/  LDL R20, [R1+0x450] ;  /* 0x0004500001147983 */ /* 0x000f280000100800 */
[----:B------:R-:W4:Y:S01]  /*a960*/  LDL.64 R72, [R1+0x440] ;  /* 0x0004400001487983 */ /* 0x000f220000100a00 */
[----:B---3--:R-:W-:-:S04]  /*a970*/  FMNMX.FTZ R4, R24, R14, !PT ;  /* 0x0000000e18047209 */ /* 0x008fc80007810000 */
        /* <DEDUP_REMOVED lines=41> */
[----:B--2---:R-:W-:Y:S02]  /*ac10*/  FMNMX.FTZ R7, R4, R5, !PT ;  /* 0x0000000504077209 */ /* 0x004fe40007810000 */
        /* <DEDUP_REMOVED lines=8> */
[----:B--2---:R-:W-:-:S03]  /*aca0*/  FMNMX.FTZ R6, R7, R8, !PT ;  /* 0x0000000807067209 */ /* 0x004fc60007810000 */
[----:B------:R-:W-:Y:S04]  /*acb0*/  STL.64 [R1+0x430], R4 ;  /* 0x0004300401007387 */ /* 0x000fe80000100a00 */
[----:B------:R-:W2:Y:S04]  /*acc0*/  LDL R7, [R1+0x434] ;  /* 0x0004340001077983 */ /* 0x000ea80000100800 */
[----:B------:R-:W-:Y:S04]  /*acd0*/  STL [R1+0x430], R6 ;  /* 0x0004300601007387 */ /* 0x000fe80000100800 */
[----:B------:R-:W3:Y:S04]  /*ace0*/  LDL R75, [R1+0x430] ;  /* 0x00043000014b7983 */ /* 0x000ee80000100800 */
[----:B--2---:R-:W2:Y:S01]  /*acf0*/  SHFL.BFLY PT, R4, R7, 0x2, 0x1f ;  /* 0x0c401f0007047f89 */ /* 0x004ea200000e0000 */
[----:B---3--:R-:W-:Y:S01]  /*ad00*/  FADD.FTZ R3, R14, -R75 ;  /* 0x8000004b0e037221 */ /* 0x008fe20000010000 */
[----:B----4-:R-:W-:-:S04]  /*ad10*/  FMUL.FTZ R75, R20, R75 ;  /* 0x0000004b144b7220 */ /* 0x010fc80000410000 */
[----:B------:R-:W-:Y:S01]  /*ad20*/  FFMA.FTZ R152, R24, R20, -R75 ;  /* 0x0000001418987223 */ /* 0x000fe2000001084b */
[----:B--2---:R-:W-:-:S05]  /*ad30*/  FMNMX.FTZ R5, R4, R7, !PT ;  /* 0x0000000704057209 */ /* 0x004fca0007810000 */
[----:B------:R-:W2:Y:S01]  /*ad40*/  SHFL.BFLY PT, R24, R5, 0x1, 0x1f ;  /* 0x0c201f0005187f89 */ /* 0x000ea200000e0000 */
[-CC-:B------:R-:W-:Y:S01]  /*ad50*/  FFMA.FTZ R155, R29, R20.reuse, -R75.reuse ;  /* 0x000000141d9b7223 */ /* 0x180fe2000001084b */
[-C--:B------:R-:W-:Y:S01]  /*ad60*/  FMUL.FTZ R21, R3, R20.reuse ;  /* 0x0000001403157220 */ /* 0x080fe20000410000 */
[-CC-:B------:R-:W-:Y:S01]  /*ad70*/  FFMA.FTZ R3, R25, R20.reuse, -R75.reuse ;  /* 0x0000001419037223 */ /* 0x180fe2000001084b */
[-CC-:B------:R-:W-:Y:S01]  /*ad80*/  FFMA.FTZ R12, R44, R20.reuse, -R75.reuse ;  /* 0x000000142c0c7223 */ /* 0x180fe2000001084b */
[----:B------:R-:W-:Y:S01]  /*ad90*/  MUFU.EX2 R152, R152 ;  /* 0x0000009800987308 */ /* 0x000fe20000000800 */
[----:B------:R-:W-:Y:S01]  /*ada0*/  FFMA.FTZ R154, R28, R20, -R75 ;  /* 0x000000141c9a7223 */ /* 0x000fe2000001084b */
[----:B--2---:R-:W-:-:S05]  /*adb0*/  FMNMX.FTZ R24, R5, R24, !PT ;  /* 0x0000001805187209 */ /* 0x004fca0007810000 */
[----:B------:R-:W-:Y:S01]  /*adc0*/  FMUL.FTZ R29, R24, R20 ;  /* 0x00000014181d7220 */ /* 0x000fe20000410000 */
[----:B------:R-:W-:-:S03]  /*add0*/  FADD.FTZ R25, R15, -R24 ;  /* 0x800000180f197221 */ /* 0x000fc60000010000 */
[-CC-:B------:R-:W-:Y:S01]  /*ade0*/  FFMA.FTZ R153, R26, R20.reuse, -R29.reuse ;  /* 0x000000141a997223 */ /* 0x180fe2000001081d */
[----:B------:R-:W-:Y:S01]  /*adf0*/  FMUL.FTZ R25, R20, R25 ;  /* 0x0000001914197220 */ /* 0x000fe20000410000 */
[-CC-:B------:R-:W-:Y:S01]  /*ae00*/  FFMA.FTZ R187, R27, R20.reuse, -R29.reuse ;  /* 0x000000141bbb7223 */ /* 0x180fe2000001081d */
[----:B------:R-:W-:Y:S01]  /*ae10*/  MUFU.EX2 R21, R21 ;  /* 0x0000001500157308 */ /* 0x000fe20000000800 */
[-CC-:B------:R-:W-:Y:S01]  /*ae20*/  FFMA.FTZ R186, R30, R20.reuse, -R29.reuse ;  /* 0x000000141eba7223 */ /* 0x180fe2000001081d */
[----:B------:R-:W-:-:S06]  /*ae30*/  FFMA.FTZ R190, R31, R20, -R29 ;  /* 0x000000141fbe7223 */ /* 0x000fcc000001081d */
[----:B------:R-:W-:Y:S08]  /*ae40*/  MUFU.EX2 R44, R25 ;  /* 0x00000019002c7308 */ /* 0x000ff00000000800 */
[----:B------:R-:W2:Y:S01]  /*ae50*/  MUFU.EX2 R153, R153 ;  /* 0x0000009900997308 */ /* 0x000ea20000000800 */
[----:B------:R-:W-:-:S07]  /*ae60*/  FFMA.FTZ R182, R34, R20, -R29 ;  /* 0x0000001422b67223 */ /* 0x000fce000001081d */
[----:B------:R-:W3:Y:S01]  /*ae70*/  MUFU.EX2 R187, R187 ;  /* 0x000000bb00bb7308 */ /* 0x000ee20000000800 */
[----:B------:R-:W-:-:S07]  /*ae80*/  FFMA.FTZ R13, R32, R20, -R75 ;  /* 0x00000014200d7223 */ /* 0x000fce000001084b */
[----:B------:R-:W4:Y:S01]  /*ae90*/  MUFU.EX2 R3, R3 ;  /* 0x0000000300037308 */ /* 0x000f220000000800 */
[----:B------:R-:W-:-:S07]  /*aea0*/  FFMA.FTZ R184, R35, R20, -R29 ;  /* 0x0000001423b87223 */ /* 0x000fce000001081d */
[----:B------:R-:W1:Y:S01]  /*aeb0*/  MUFU.EX2 R186, R186 ;  /* 0x000000ba00ba7308 */ /* 0x000e620000000800 */
[----:B------:R-:W-:-:S07]  /*aec0*/  FFMA.FTZ R163, R33, R20, -R75 ;  /* 0x0000001421a37223 */ /* 0x000fce000001084b */
[----:B------:R-:W1:Y:S01]  /*aed0*/  MUFU.EX2 R154, R154 ;  /* 0x0000009a009a7308 */ /* 0x000e620000000800 */
[----:B--2---:R-:W-:Y:S01]  /*aee0*/  FFMA.FTZ R26, R73, R44, R153 ;  /* 0x0000002c491a7223 */ /* 0x004fe20000010099 */
[----:B------:R-:W-:-:S06]  /*aef0*/  FFMA.FTZ R183, R38, R20, -R29 ;  /* 0x0000001426b77223 */ /* 0x000fcc000001081d */
[----:B------:R-:W2:Y:S01]  /*af00*/  MUFU.EX2 R190, R190 ;  /* 0x000000be00be7308 */ /* 0x000ea20000000800 */
[----:B------:R-:W-:Y:S01]  /*af10*/  FFMA.FTZ R72, R21, R72, R152 ;  /* 0x0000004815487223 */ /* 0x000fe20000010098 */
[----:B------:R-:W-:-:S06]  /*af20*/  FFMA.FTZ R14, R36, R20, -R75 ;  /* 0x00000014240e7223 */ /* 0x000fcc000001084b */
[----:B------:R-:W2:Y:S01]  /*af30*/  MUFU.EX2 R155, R155 ;  /* 0x0000009b009b7308 */ /* 0x000ea20000000800 */
[----:B---3--:R-:W-:Y:S01]  /*af40*/  FADD.FTZ R27, R187, R26 ;  /* 0x0000001abb1b7221 */ /* 0x008fe20000010000 */
[----:B------:R-:W-:-:S06]  /*af50*/  FFMA.FTZ R185, R39, R20, -R29 ;  /* 0x0000001427b97223 */ /* 0x000fcc000001081d */
[----:B------:R-:W3:Y:S01]  /*af60*/  MUFU.EX2 R182, R182 ;  /* 0x000000b600b67308 */ /* 0x000ee20000000800 */
[----:B----4-:R-:W-:Y:S01]  /*af70*/  FADD.FTZ R25, R3, R72 ;  /* 0x0000004803197221 */ /* 0x010fe20000010000 */
[----:B------:R-:W-:-:S06]  /*af80*/  FFMA.FTZ R162, R37, R20, -R75 ;  /* 0x0000001425a27223 */ /* 0x000fcc000001084b */
[----:B------:R-:W4:Y:S01]  /*af90*/  MUFU.EX2 R13, R13 ;  /* 0x0000000d000d7308 */ /* 0x000f220000000800 */
[----:B-1----:R-:W-:Y:S01]  /*afa0*/  FADD.FTZ R27, R186, R27 ;  /* 0x0000001bba1b7221 */ /* 0x002fe20000010000 */
[----:B------:R-:W-:-:S06]  /*afb0*/  FFMA.FTZ R178, R42, R20, -R29 ;  /* 0x000000142ab27223 */ /* 0x000fcc000001081d */
[----:B------:R-:W1:Y:S01]  /*afc0*/  MUFU.EX2 R184, R184 ;  /* 0x000000b800b87308 */ /* 0x000e620000000800 */
[----:B------:R-:W-:Y:S01]  /*afd0*/  FADD.FTZ R26, R154, R25 ;  /* 0x000000199a1a7221 */ /* 0x000fe20000010000 */
[----:B------:R-:W-:-:S06]  /*afe0*/  FFMA.FTZ R11, R40, R20, -R75 ;  /* 0x00000014280b7223 */ /* 0x000fcc000001084b */
[----:B------:R-:W1:Y:S01]  /*aff0*/  MUFU.EX2 R163, R163 ;  /* 0x000000a300a37308 */ /* 0x000e620000000800 */
[----:B--2---:R-:W-:Y:S01]  /*b000*/  FADD.FTZ R27, R190, R27 ;  /* 0x0000001bbe1b7221 */ /* 0x004fe20000010000 */
[----:B------:R-:W-:-:S06]  /*b010*/  FFMA.FTZ R180, R43, R20, -R29 ;  /* 0x000000142bb47223 */ /* 0x000fcc000001081d */
[----:B------:R-:W2:Y:S01]  /*b020*/  MUFU.EX2 R183, R183 ;  /* 0x000000b700b77308 */ /* 0x000ea20000000800 */
[----:B------:R-:W-:Y:S01]  /*b030*/  FADD.FTZ R26, R155, R26 ;  /* 0x0000001a9b1a7221 */ /* 0x000fe20000010000 */
[----:B------:R-:W-:-:S06]  /*b040*/  FFMA.FTZ R160, R41, R20, -R75 ;  /* 0x0000001429a07223 */ /* 0x000fcc000001084b */
[----:B------:R-:W2:Y:S01]  /*b050*/  MUFU.EX2 R14, R14 ;  /* 0x0000000e000e7308 */ /* 0x000ea20000000800 */
[----:B---3--:R-:W-:Y:S01]  /*b060*/  FADD.FTZ R27, R182, R27 ;  /* 0x0000001bb61b7221 */ /* 0x008fe20000010000 */
[----:B------:R-:W-:-:S06]  /*b070*/  FFMA.FTZ R179, R46, R20, -R29 ;  /* 0x000000142eb37223 */ /* 0x000fcc000001081d */
[----:B------:R-:W3:Y:S01]  /*b080*/  MUFU.EX2 R185, R185 ;  /* 0x000000b900b97308 */ /* 0x000ee20000000800 */
[----:B----4-:R-:W-:-:S07]  /*b090*/  FADD.FTZ R26, R13, R26 ;  /* 0x0000001a0d1a7221 */ /* 0x010fce0000010000 */
        /* <DEDUP_REMOVED lines=72> */
[----:B------:R-:W-:Y:S01]  /*b520*/  FFMA.FTZ R68, R68, R20, -R75 ;  /* 0x0000001444447223 */ /* 0x000fe2000001084b */
[----:B-1----:R-:W-:-:S06]  /*b530*/  FADD.FTZ R28, R174, R27 ;  /* 0x0000001bae1c7221 */ /* 0x002fcc0000010000 */
[----:B------:R-:W1:Y:S01]  /*b540*/  MUFU.EX2 R170, R170 ;  /* 0x000000aa00aa7308 */ /* 0x000e620000000800 */
[----:B------:R-:W-:Y:S01]  /*b550*/  FADD.FTZ R26, R156, R25 ;  /* 0x000000199c1a7221 */ /* 0x000fe20000010000 */
[----:B------:R-:W-:-:S06]  /*b560*/  FFMA.FTZ R177, R71, R20, -R29 ;  /* 0x0000001447b17223 */ /* 0x000fcc000001081d */
[----:B------:R-:W1:Y:S01]  /*b570*/  MUFU.EX2 R4, R4 ;  /* 0x0000000400047308 */ /* 0x000e620000000800 */
[----:B------:R-:W-:Y:S01]  /*b580*/  FFMA.FTZ R69, R69, R20, -R75 ;  /* 0x0000001445457223 */ /* 0x000fe2000001084b */
[----:B--2---:R-:W-:-:S06]  /*b590*/  FADD.FTZ R28, R169, R28 ;  /* 0x0000001ca91c7221 */ /* 0x004fcc0000010000 */
[----:B------:R-:W2:Y:S01]  /*b5a0*/  MUFU.EX2 R176, R176 ;  /* 0x000000b000b07308 */ /* 0x000ea20000000800 */
[----:B------:R-:W-:-:S07]  /*b5b0*/  FADD.FTZ R26, R7, R26 ;  /* 0x0000001a071a7221 */ /* 0x000fce0000010000 */
[----:B------:R-:W2:Y:S01]  /*b5c0*/  MUFU.EX2 R19, R19 ;  /* 0x0000001300137308 */ /* 0x000ea20000000800 */
[----:B---3--:R-:W-:Y:S01]  /*b5d0*/  FADD.FTZ R27, R175, R28 ;  /* 0x0000001caf1b7221 */ /* 0x008fe20000010000 */
[----:B----4-:R-:W-:-:S06]  /*b5e0*/  FADD.FTZ R25, R157, R26 ;  /* 0x0000001a9d197221 */ /* 0x010fcc0000010000 */
[----:B------:R-:W3:Y:S08]  /*b5f0*/  MUFU.EX2 R171, R171 ;  /* 0x000000ab00ab7308 */ /* 0x000ef00000000800 */
[----:B------:R-:W4:Y:S01]  /*b600*/  MUFU.EX2 R5, R68 ;  /* 0x0000004400057308 */ /* 0x000f220000000800 */
[----:B-1----:R-:W-:Y:S01]  /*b610*/  FADD.FTZ R27, R170, R27 ;  /* 0x0000001baa1b7221 */ /* 0x002fe20000010000 */
[----:B------:R-:W-:-:S06]  /*b620*/  FADD.FTZ R20, R4, R25 ;  /* 0x0000001904147221 */ /* 0x000fcc0000010000 */
[----:B------:R-:W1:Y:S08]  /*b630*/  MUFU.EX2 R177, R177 ;  /* 0x000000b100b17308 */ /* 0x000e700000000800 */
[----:B------:R-:W1:Y:S01]  /*b640*/  MUFU.EX2 R15, R69 ;  /* 0x00000045000f7308 */ /* 0x000e620000000800 */
[----:B--2---:R-:W-:Y:S01]  /*b650*/  FADD.FTZ R26, R176, R27 ;  /* 0x0000001bb01a7221 */ /* 0x004fe20000010000 */
[----:B------:R-:W-:-:S03]  /*b660*/  FADD.FTZ R20, R19, R20 ;  /* 0x0000001413147221 */ /* 0x000fc60000010000 */
[----:B---3--:R-:W-:Y:S01]  /*b670*/  FADD.FTZ R26, R171, R26 ;  /* 0x0000001aab1a7221 */ /* 0x008fe20000010000 */
[----:B----4-:R-:W-:-:S03]  /*b680*/  FADD.FTZ R20, R5, R20 ;  /* 0x0000001405147221 */ /* 0x010fc60000010000 */
[----:B-1----:R-:W-:Y:S01]  /*b690*/  FADD.FTZ R27, R177, R26 ;  /* 0x0000001ab11b7221 */ /* 0x002fe20000010000 */
[----:B------:R1:W-:Y:S01]  /*b6a0*/  STL [R1+0x434], R24 ;  /* 0x0004341801007387 */ /* 0x0003e20000100800 */
[----:B------:R-:W-:-:S05]  /*b6b0*/  FADD.FTZ R26, R15, R20 ;  /* 0x000000140f1a7221 */ /* 0x000fca0000010000 */
[----:B------:R2:W-:Y:S04]  /*b6c0*/  STL.64 [R1+0x440], R26 ;  /* 0x0004401a01007387 */ /* 0x0005e80000100a00 */
[----:B------:R-:W3:Y:S04]  /*b6d0*/  LD.E R25, desc[UR46][R22.64+0x41c] ;  /* 0x00041c2e16197980 */ /* 0x000ee8000c101900 */
[----:B------:R-:W4:Y:S04]  /*b6e0*/  LD.E R40, desc[UR46][R22.64+0x414] ;  /* 0x0004142e16287980 */ /* 0x000f28000c101900 */
[----:B------:R-:W4:Y:S04]  /*b6f0*/  LD.E R20, desc[UR46][R22.64+0x220] ;  /* 0x0002202e16147980 */ /* 0x000f28000c101900 */
[----:B------:R-:W4:Y:S04]  /*b700*/  LD.E R28, desc[UR46][R22.64+0x224] ;  /* 0x0002242e161c7980 */ /* 0x000f28000c101900 */
[----:B------:R-:W4:Y:S04]  /*b710*/  LD.E R30, desc[UR46][R22.64+0x230] ;  /* 0x0002302e161e7980 */ /* 0x000f28000c101900 */
[----:B------:R-:W4:Y:S04]  /*b720*/  LD.E R32, desc[UR46][R22.64+0x234] ;  /* 0x0002342e16207980 */ /* 0x000f28000c101900 */
[----:B------:R-:W4:Y:S04]  /*b730*/  LD.E R34, desc[UR46][R22.64+0x240] ;  /* 0x0002402e16227980 */ /* 0x000f28000c101900 */
[----:B------:R-:W4:Y:S04]  /*b740*/  LD.E R36, desc[UR46][R22.64+0x244] ;  /* 0x0002442e16247980 */ /* 0x000f28000c101900 */
[----:B------:R-:W4:Y:S04]  /*b750*/  LD.E R38, desc[UR46][R22.64+0x250] ;  /* 0x0002502e16267980 */ /* 0x000f28000c101900 */
[----:B-1----:R-:W4:Y:S04]  /*b760*/  LD.E R24, desc[UR46][R22.64+0x254] ;  /* 0x0002542e16187980 */ /* 0x002f28000c101900 */
        /* <DEDUP_REMOVED lines=54> */
[----:B--2---:R-:W2:Y:S04]  /*bad0*/  LD.E R26, desc[UR46][R22.64+0x410] ;  /* 0x0004102e161a7980 */ /* 0x004ea8000c101900 */
[----:B------:R-:W2:Y:S04]  /*bae0*/  LD.E R151, desc[UR46][R22.64+0x228] ;  /* 0x0002282e16977980 */ /* 0x000ea8000c101900 */
        /* <DEDUP_REMOVED lines=61> */
[----:B------:R-:W2:Y:S01]  /*bec0*/  LD.E R29, desc[UR46][R22.64+0x418] ;  /* 0x0004182e161d7980 */ /* 0x000ea2000c101900 */
[----:B---3--:R-:W-:Y:S01]  /*bed0*/  FMUL.FTZ R223, R44, R25 ;  /* 0x000000192cdf7220 */ /* 0x008fe20000410000 */
[C---:B----4-:R-:W-:Y:S01]  /*bee0*/  FMUL.FTZ R215, R21.reuse, R40 ;  /* 0x0000002815d77220 */ /* 0x050fe20000410000 */
[C---:B------:R-:W-:Y:S01]  /*bef0*/  FMUL.FTZ R25, R21.reuse, R20 ;  /* 0x0000001415197220 */ /* 0x040fe20000410000 */
[C---:B------:R-:W-:Y:S01]  /*bf00*/  FMUL.FTZ R191, R21.reuse, R28 ;  /* 0x0000001c15bf7220 */ /* 0x040fe20000410000 */
[C---:B------:R-:W-:Y:S01]  /*bf10*/  FMUL.FTZ R193, R21.reuse, R30 ;  /* 0x0000001e15c17220 */ /* 0x040fe20000410000 */
[----:B------:R1:W-:Y:S01]  /*bf20*/  ST.E desc[UR46][R22.64+0x41c], R223 ;  /* 0x00041cdf16007985 */ /* 0x0003e2000c10192e */
[C---:B------:R-:W-:Y:S01]  /*bf30*/  FMUL.FTZ R205, R21.reuse, R32 ;  /* 0x0000002015cd7220 */ /* 0x040fe20000410000 */
[C---:B------:R-:W-:Y:S01]  /*bf40*/  FMUL.FTZ R207, R21.reuse, R34 ;  /* 0x0000002215cf7220 */ /* 0x040fe20000410000 */
[C---:B------:R-:W-:Y:S01]  /*bf50*/  FMUL.FTZ R213, R21.reuse, R36 ;  /* 0x0000002415d57220 */ /* 0x040fe20000410000 */
[----:B------:R3:W-:Y:S01]  /*bf60*/  ST.E desc[UR46][R22.64+0x414], R215 ;  /* 0x000414d716007985 */ /* 0x0007e2000c10192e */
[C---:B------:R-:W-:Y:S01]  /*bf70*/  FMUL.FTZ R225, R21.reuse, R144 ;  /* 0x0000009015e17220 */ /* 0x040fe20000410000 */
[----:B------:R-:W-:-:S02]  /*bf80*/  FMUL.FTZ R227, R21, R146 ;  /* 0x0000009215e37220 */ /* 0x000fc40000410000 */
[----:B------:R4:W-:Y:S04]  /*bf90*/  ST.E desc[UR46][R22.64+0x220], R25 ;  /* 0x0002201916007985 */ /* 0x0009e8000c10192e */
[----:B------:R4:W-:Y:S01]  /*bfa0*/  ST.E desc[UR46][R22.64+0x224], R191 ;  /* 0x000224bf16007985 */ /* 0x0009e2000c10192e */
[C---:B-1----:R-:W-:Y:S01]  /*bfb0*/  FMUL.FTZ R223, R21.reuse, R142 ;  /* 0x0000008e15df7220 */ /* 0x042fe20000410000 */
[C---:B---3--:R-:W-:Y:S01]  /*bfc0*/  FMUL.FTZ R215, R21.reuse, R24 ;  /* 0x0000001815d77220 */ /* 0x048fe20000410000 */
[C---:B----4-:R-:W-:Y:S01]  /*bfd0*/  FMUL.FTZ R25, R21.reuse, R38 ;  /* 0x0000002615197220 */ /* 0x050fe20000410000 */
[C---:B------:R-:W-:Y:S01]  /*bfe0*/  FMUL.FTZ R191, R21.reuse, R148 ;  /* 0x0000009415bf7220 */ /* 0x040fe20000410000 */
[----:B------:R1:W-:Y:S04]  /*bff0*/  ST.E desc[UR46][R22.64+0x230], R193 ;  /* 0x000230c116007985 */ /* 0x0003e8000c10192e */
[----:B------:R3:W-:Y:S04]  /*c000*/  ST.E desc[UR46][R22.64+0x234], R205 ;  /* 0x000234cd16007985 */ /* 0x0007e8000c10192e */
[----:B------:R4:W-:Y:S04]  /*c010*/  ST.E desc[UR46][R22.64+0x240], R207 ;  /* 0x000240cf16007985 */ /* 0x0009e8000c10192e */
[----:B------:R4:W-:Y:S01]  /*c020*/  ST.E desc[UR46][R22.64+0x244], R213 ;  /* 0x000244d516007985 */ /* 0x0009e2000c10192e */
[----:B-1----:R-:W-:-:S03]  /*c030*/  FMUL.FTZ R193, R21, R150 ;  /* 0x0000009615c17220 */ /* 0x002fc60000410000 */
[----:B------:R1:W-:Y:S01]  /*c040*/  ST.E desc[UR46][R22.64+0x250], R25 ;  /* 0x0002501916007985 */ /* 0x0003e2000c10192e */
[----:B---3--:R-:W-:-:S03]  /*c050*/  FMUL.FTZ R205, R21, R140 ;  /* 0x0000008c15cd7220 */ /* 0x008fc60000410000 */
[----:B------:R3:W-:Y:S01]  /*c060*/  ST.E desc[UR46][R22.64+0x254], R215 ;  /* 0x000254d716007985 */ /* 0x0007e2000c10192e */
[----:B----4-:R-:W-:-:S03]  /*c070*/  FMUL.FTZ R207, R21, R138 ;  /* 0x0000008a15cf7220 */ /* 0x010fc60000410000 */
[----:B------:R4:W-:Y:S01]  /*c080*/  ST.E desc[UR46][R22.64+0x260], R223 ;  /* 0x000260df16007985 */ /* 0x0009e2000c10192e */
[----:B------:R-:W-:-:S03]  /*c090*/  FMUL.FTZ R213, R21, R136 ;  /* 0x0000008815d57220 */ /* 0x000fc60000410000 */
[----:B------:R4:W-:Y:S01]  /*c0a0*/  ST.E desc[UR46][R22.64+0x264], R225 ;  /* 0x000264e116007985 */ /* 0x0009e2000c10192e */
[----:B-1----:R-:W-:-:S03]  /*c0b0*/  FMUL.FTZ R25, R21, R134 ;  /* 0x0000008615197220 */ /* 0x002fc60000410000 */
[----:B------:R1:W-:Y:S01]  /*c0c0*/  ST.E desc[UR46][R22.64+0x270], R227 ;  /* 0x000270e316007985 */ /* 0x0003e2000c10192e */
[----:B---3--:R-:W-:-:S03]  /*c0d0*/  FMUL.FTZ R215, R21, R126 ;  /* 0x0000007e15d77220 */ /* 0x008fc60000410000 */
[----:B------:R3:W-:Y:S01]  /*c0e0*/  ST.E desc[UR46][R22.64+0x274], R191 ;  /* 0x000274bf16007985 */ /* 0x0007e2000c10192e */
[C---:B----4-:R-:W-:Y:S01]  /*c0f0*/  FMUL.FTZ R223, R21.reuse, R132 ;  /* 0x0000008415df7220 */ /* 0x050fe20000410000 */
[C---:B------:R-:W-:Y:S01]  /*c100*/  FMUL.FTZ R225, R21.reuse, R130 ;  /* 0x0000008215e17220 */ /* 0x040fe20000410000 */
[C---:B-1----:R-:W-:Y:S01]  /*c110*/  FMUL.FTZ R227, R21.reuse, R128 ;  /* 0x0000008015e37220 */ /* 0x042fe20000410000 */
[C---:B---3--:R-:W-:Y:S01]  /*c120*/  FMUL.FTZ R191, R21.reuse, R124 ;  /* 0x0000007c15bf7220 */ /* 0x048fe20000410000 */
        /* <DEDUP_REMOVED lines=59> */
[----:B---3--:R-:W-:Y:S01]  /*c4e0*/  FMUL.FTZ R191, R21, R64 ;  /* 0x0000004015bf7220 */ /* 0x008fe20000410000 */
[----:B------:R1:W-:Y:S01]  /*c4f0*/  ST.E desc[UR46][R22.64+0x370], R193 ;  /* 0x000370c116007985 */ /* 0x0003e2000c10192e */
[C---:B--2---:R-:W-:Y:S01]  /*c500*/  FMUL.FTZ R151, R44.reuse, R151 ;  /* 0x000000972c977220 */ /* 0x044fe20000410000 */
[C---:B------:R-:W-:Y:S02]  /*c510*/  FMUL.FTZ R149, R44.reuse, R149 ;  /* 0x000000952c957220 */ /* 0x040fe40000410000 */
[----:B------:R2:W-:Y:S01]  /*c520*/  ST.E desc[UR46][R22.64+0x374], R205 ;  /* 0x000374cd16007985 */ /* 0x0005e2000c10192e */
[C---:B------:R-:W-:Y:S01]  /*c530*/  FMUL.FTZ R147, R44.reuse, R147 ;  /* 0x000000932c937220 */ /* 0x040fe20000410000 */
[----:B------:R-:W-:-:S02]  /*c540*/  FMUL.FTZ R145, R44, R145 ;  /* 0x000000912c917220 */ /* 0x000fc40000410000 */
[----:B------:R3:W-:Y:S01]  /*c550*/  ST.E desc[UR46][R22.64+0x380], R207 ;  /* 0x000380cf16007985 */ /* 0x0007e2000c10192e */
[C---:B------:R-:W-:Y:S01]  /*c560*/  FMUL.FTZ R137, R44.reuse, R137 ;  /* 0x000000892c897220 */ /* 0x040fe20000410000 */
[C---:B------:R-:W-:Y:S02]  /*c570*/  FMUL.FTZ R143, R44.reuse, R143 ;  /* 0x0000008f2c8f7220 */ /* 0x040fe40000410000 */
[----:B------:R4:W-:Y:S01]  /*c580*/  ST.E desc[UR46][R22.64+0x384], R213 ;  /* 0x000384d516007985 */ /* 0x0009e2000c10192e */
[C---:B-1----:R-:W-:Y:S01]  /*c590*/  FMUL.FTZ R193, R21.reuse, R56 ;  /* 0x0000003815c17220 */ /* 0x042fe20000410000 */
[C---:B------:R-:W-:Y:S02]  /*c5a0*/  FMUL.FTZ R141, R44.reuse, R141 ;  /* 0x0000008d2c8d7220 */ /* 0x040fe40000410000 */
[----:B------:R1:W-:Y:S01]  /*c5b0*/  ST.E desc[UR46][R22.64+0x390], R25 ;  /* 0x0003901916007985 */ /* 0x0003e2000c10192e */
[----:B--2---:R-:W-:Y:S01]  /*c5c0*/  FMUL.FTZ R205, R21, R62 ;  /* 0x0000003e15cd7220 */ /* 0x004fe20000410000 */
[----:B------:R-:W-:-:S02]  /*c5d0*/  FMUL.FTZ R139, R44, R139 ;  /* 0x0000008b2c8b7220 */ /* 0x000fc40000410000 */
[----:B------:R2:W-:Y:S01]  /*c5e0*/  ST.E desc[UR46][R22.64+0x394], R215 ;  /* 0x000394d716007985 */ /* 0x0005e2000c10192e */
[C---:B---3--:R-:W-:Y:S01]  /*c5f0*/  FMUL.FTZ R207, R21.reuse, R60 ;  /* 0x0000003c15cf7220 */ /* 0x048fe20000410000 */
[C---:B------:R-:W-:Y:S02]  /*c600*/  FMUL.FTZ R135, R44.reuse, R135 ;  /* 0x000000872c877220 */ /* 0x040fe40000410000 */
[----:B------:R3:W-:Y:S01]  /*c610*/  ST.E desc[UR46][R22.64+0x3a0], R223 ;  /* 0x0003a0df16007985 */ /* 0x0007e2000c10192e */
[C---:B----4-:R-:W-:Y:S01]  /*c620*/  FMUL.FTZ R213, R21.reuse, R58 ;  /* 0x0000003a15d57220 */ /* 0x050fe20000410000 */
[C---:B------:R-:W-:Y:S02]  /*c630*/  FMUL.FTZ R127, R44.reuse, R127 ;  /* 0x0000007f2c7f7220 */ /* 0x040fe40000410000 */
[----:B------:R4:W-:Y:S01]  /*c640*/  ST.E desc[UR46][R22.64+0x3a4], R225 ;  /* 0x0003a4e116007985 */ /* 0x0009e2000c10192e */
[----:B-1----:R-:W-:Y:S01]  /*c650*/  FMUL.FTZ R25, R21, R54 ;  /* 0x0000003615197220 */ /* 0x002fe20000410000 */
[----:B------:R-:W-:-:S02]  /*c660*/  FMUL.FTZ R133, R44, R133 ;  /* 0x000000852c857220 */ /* 0x000fc40000410000 */
[----:B------:R1:W-:Y:S01]  /*c670*/  ST.E desc[UR46][R22.64+0x3b0], R227 ;  /* 0x0003b0e316007985 */ /* 0x0003e2000c10192e */
[C---:B--2---:R-:W-:Y:S01]  /*c680*/  FMUL.FTZ R215, R21.reuse, R46 ;  /* 0x0000002e15d77220 */ /* 0x044fe20000410000 */
[C---:B------:R-:W-:Y:S02]  /*c690*/  FMUL.FTZ R131, R44.reuse, R131 ;  /* 0x000000832c837220 */ /* 0x040fe40000410000 */
[----:B------:R2:W-:Y:S01]  /*c6a0*/  ST.E desc[UR46][R22.64+0x3b4], R191 ;  /* 0x0003b4bf16007985 */ /* 0x0005e2000c10192e */
[C---:B---3--:R-:W-:Y:S01]  /*c6b0*/  FMUL.FTZ R223, R21.reuse, R52 ;  /* 0x0000003415df7220 */ /* 0x048fe20000410000 */
[C---:B------:R-:W-:Y:S01]  /*c6c0*/  FMUL.FTZ R129, R44.reuse, R129 ;  /* 0x000000812c817220 */ /* 0x040fe20000410000 */
[C---:B------:R-:W-:Y:S01]  /*c6d0*/  FMUL.FTZ R125, R44.reuse, R125 ;  /* 0x0000007d2c7d7220 */ /* 0x040fe20000410000 */
[C---:B----4-:R-:W-:Y:S01]  /*c6e0*/  FMUL.FTZ R225, R21.reuse, R50 ;  /* 0x0000003215e17220 */ /* 0x050fe20000410000 */
[C---:B------:R-:W-:Y:S01]  /*c6f0*/  FMUL.FTZ R117, R44.reuse, R117 ;  /* 0x000000752c757220 */ /* 0x040fe20000410000 */
[C---:B------:R-:W-:Y:S01]  /*c700*/  FMUL.FTZ R123, R44.reuse, R123 ;  /* 0x0000007b2c7b7220 */ /* 0x040fe20000410000 */
[C---:B------:R-:W-:Y:S01]  /*c710*/  FMUL.FTZ R121, R44.reuse, R121 ;  /* 0x000000792c797220 */ /* 0x040fe20000410000 */
[C---:B-1----:R-:W-:Y:S01]  /*c720*/  FMUL.FTZ R227, R21.reuse, R48 ;  /* 0x0000003015e37220 */ /* 0x042fe20000410000 */
[C---:B------:R-:W-:Y:S01]  /*c730*/  FMUL.FTZ R119, R44.reuse, R119 ;  /* 0x000000772c777220 */ /* 0x040fe20000410000 */
[C---:B------:R-:W-:Y:S01]  /*c740*/  FMUL.FTZ R115, R44.reuse, R115 ;  /* 0x000000732c737220 */ /* 0x040fe20000410000 */
[C---:B------:R-:W-:Y:S01]  /*c750*/  FMUL.FTZ R107, R44.reuse, R107 ;  /* 0x0000006b2c6b7220 */ /* 0x040fe20000410000 */
[C---:B--2---:R-:W-:Y:S01]  /*c760*/  FMUL.FTZ R191, R21.reuse, R42 ;  /* 0x0000002a15bf7220 */ /* 0x044fe20000410000 */
[----:B------:R-:W-:Y:S01]  /*c770*/  FMUL.FTZ R21, R21, R26 ;  /* 0x0000001a15157220 */ /* 0x000fe20000410000 */
[C---:B------:R-:W-:Y:S01]  /*c780*/  FMUL.FTZ R113, R44.reuse, R113 ;  /* 0x000000712c717220 */ /* 0x040fe20000410000 */
        /* <DEDUP_REMOVED lines=41> */
[----:B------:R-:W-:Y:S01]  /*ca20*/  FMUL.FTZ R29, R44, R29 ;  /* 0x0000001d2c1d7220 */ /* 0x000fe20000410000 */
[----:B------:R-:W-:Y:S04]  /*ca30*/  ST.E desc[UR46][R22.64+0x3c0], R193 ;  /* 0x0003c0c116007985 */ /* 0x000fe8000c10192e */
        /* <DEDUP_REMOVED lines=9> */
[----:B------:R1:W-:Y:S04]  /*cad0*/  ST.E desc[UR46][R22.64+0x410], R21 ;  /* 0x0004101516007985 */ /* 0x0003e8000c10192e */
        /* <DEDUP_REMOVED lines=57> */
[----:B------:R3:W-:Y:S04]  /*ce70*/  ST.E desc[UR46][R22.64+0x3ec], R39 ;  /* 0x0003ec2716007985 */ /* 0x0007e8000c10192e */
[----:B------:R4:W-:Y:S04]  /*ce80*/  ST.E desc[UR46][R22.64+0x3f8], R35 ;  /* 0x0003f82316007985 */ /* 0x0009e8000c10192e */
[----:B------:R4:W-:Y:S04]  /*ce90*/  ST.E desc[UR46][R22.64+0x3fc], R27 ;  /* 0x0003fc1b16007985 */ /* 0x0009e8000c10192e */
[----:B------:R4:W-:Y:S04]  /*cea0*/  ST.E desc[UR46][R22.64+0x408], R33 ;  /* 0x0004082116007985 */ /* 0x0009e8000c10192e */
[----:B------:R4:W-:Y:S04]  /*ceb0*/  ST.E desc[UR46][R22.64+0x40c], R31 ;  /* 0x00040c1f16007985 */ /* 0x0009e8000c10192e */
[----:B------:R4:W-:Y:S01]  /*cec0*/  ST.E desc[UR46][R22.64+0x418], R29 ;  /* 0x0004181d16007985 */ /* 0x0009e2000c10192e */
[----:B------:R2:W-:Y:S06]  /*ced0*/  BAR.SYNC.DEFER_BLOCKING R208, 0x100 ;  /* 0x000400d00000751d */ /* 0x0005ec0000010000 */
[----:B-1----:R-:W4:Y:S04]  /*cee0*/  LD.E R21, desc[UR46][R22.64+0x220] ;  /* 0x0002202e16157980 */ /* 0x002f28000c101900 */
[----:B------:R-:W4:Y:S04]  /*cef0*/  LD.E R25, desc[UR46][R22.64+0x224] ;  /* 0x0002242e16197980 */ /* 0x000f28000c101900 */
[----:B--2---:R-:W2:Y:S04]  /*cf00*/  LD.E R37, desc[UR46][R22.64+0x228] ;  /* 0x0002282e16257980 */ /* 0x004ea8000c101900 */
[----:B---3--:R-:W3:Y:S04]  /*cf10*/  LD.E R39, desc[UR46][R22.64+0x22c] ;  /* 0x00022c2e16277980 */ /* 0x008ee8000c101900 */
[----:B------:R-:W3:Y:S04]  /*cf20*/  LD.E R41, desc[UR46][R22.64+0x230] ;  /* 0x0002302e16297980 */ /* 0x000ee8000c101900 */
[----:B----4-:R-:W4:Y:S04]  /*cf30*/  LD.E R35, desc[UR46][R22.64+0x234] ;  /* 0x0002342e16237980 */ /* 0x010f28000c101900 */
        /* <DEDUP_REMOVED lines=122> */
[----:B------:R-:W-:Y:S04]  /*d6e0*/  ST.E desc[UR46][R22.64+0x220], R21 ;  /* 0x0002201516007985 */ /* 0x000fe8000c10192e */
[----:B------:R-:W-:Y:S04]  /*d6f0*/  ST.E desc[UR46][R22.64+0x224], R25 ;  /* 0x0002241916007985 */ /* 0x000fe8000c10192e */
[----:B--2---:R-:W-:Y:S04]  /*d700*/  ST.E desc[UR46][R22.64+0x228], R37 ;  /* 0x0002282516007985 */ /* 0x004fe8000c10192e */
[----:B---3--:R-:W-:Y:S04]  /*d710*/  ST.E desc[UR46][R22.64+0x22c], R39 ;  /* 0x00022c2716007985 */ /* 0x008fe8000c10192e */
[----:B------:R-:W-:Y:S04]  /*d720*/  ST.E desc[UR46][R22.64+0x230], R41 ;  /* 0x0002302916007985 */ /* 0x000fe8000c10192e */
[----:B----4-:R-:W-:Y:S04]  /*d730*/  ST.E desc[UR46][R22.64+0x234], R35 ;  /* 0x0002342316007985 */ /* 0x010fe8000c10192e */
        /* <DEDUP_REMOVED lines=122> */
[----:B-1----:R-:W4:Y:S04]  /*dee0*/  LD.E R191, desc[UR46][R22.64+0x210] ;  /* 0x0002102e16bf7980 */ /* 0x002f28000c101900 */
[----:B--2---:R-:W2:Y:S04]  /*def0*/  LD.E.64 R20, desc[UR46][R22.64+0xa8] ;  /* 0x0000a82e16147980 */ /* 0x004ea8000c101b00 */
[----:B------:R-:W2:Y:S04]  /*df00*/  LDL R192, [R1+0x88] ;  /* 0x0000880001c07983 */ /* 0x000ea80000100800 */
[----:B---3--:R-:W3:Y:S04]  /*df10*/  LD.E R24, desc[UR46][R22.64+0x220] ;  /* 0x0002202e16187980 */ /* 0x008ee8000c101900 */
[----:B------:R-:W3:Y:S04]  /*df20*/  LD.E R25, desc[UR46][R22.64+0x224] ;  /* 0x0002242e16197980 */ /* 0x000ee8000c101900 */
[----:B----4-:R-:W3:Y:S04]  /*df30*/  LD.E R26, desc[UR46][R22.64+0x228] ;  /* 0x0002282e161a7980 */ /* 0x010ee8000c101900 */
[----:B------:R-:W3:Y:S04]  /*df40*/  LD.E R27, desc[UR46][R22.64+0x22c] ;  /* 0x00022c2e161b7980 */ /* 0x000ee8000c101900 */
        /* <DEDUP_REMOVED lines=123> */
[----:B------:R-:W3:Y:S01]  /*e700*/  LD.E R151, desc[UR46][R22.64+0x41c] ;  /* 0x00041c2e16977980 */ /* 0x000ee2000c101900 */
[----:B--2---:R-:W-:Y:S01]  /*e710*/  IMAD R20, R191, 0xc00, R20 ;  /* 0x00000c00bf147824 */ /* 0x004fe200078e0214 */
[----:B------:R-:W-:-:S02]  /*e720*/  ISETP.NE.U32.AND P1, PT, R192, RZ, PT ;  /* 0x000000ffc000720c */ /* 0x000fc40003f25070 */
[----:B------:R-:W-:Y:S02]  /*e730*/  R2UR UR7, R21 ;  /* 0x00000000150772ca */ /* 0x000fe400000e0000 */
[----:B------:R-:W-:Y:S02]  /*e740*/  R2UR UR6, R20 ;  /* 0x00000000140672ca */ /* 0x000fe400000e0000 */
[----:B------:R-:W-:Y:S02]  /*e750*/  F2FP.BF16.F32.PACK_AB R154, R155, R154 ;  /* 0x0000009a9b9a723e */ /* 0x000fe400000010ff */
[----:B------:R-:W-:Y:S02]  /*e760*/  F2FP.BF16.F32.PACK_AB R152, R3, R152 ;  /* 0x000000980398723e */ /* 0x000fe400000010ff */
[----:B------:R-:W-:Y:S02]  /*e770*/  F2FP.BF16.F32.PACK_AB R153, R187, R153 ;  /* 0x00000099bb99723e */ /* 0x000fe400000010ff */
[----:B------:R-:W-:Y:S01]  /*e780*/  F2FP.BF16.F32.PACK_AB R155, R190, R186 ;  /* 0x000000babe9b723e */ /* 0x000fe200000010ff */
[----:B------:R-:W-:-:S03]  /*e790*/  VOTEU.ANY UP0, P1 ;  /* 0x00000000003f7886 */ /* 0x000fc60000800100 */
[----:B---3--:R-:W-:-:S06]  /*e7a0*/  WARPGROUP.ARRIVE ;  /* 0x00000000000079c5 */ /* 0x008fcc0000000000 */
[----:B------:R-:W-:Y:S03]  /*e7b0*/  HGMMA.64x256x16.F32.BF16 R24, R152, gdesc[UR4].tnspB, R24, UP0, gsb0 ;  /* 0x43e0000498187df0 */ /* 0x000fe6000b801818 */
[----:B------:R-:W-:Y:S02]  /*e7c0*/  WARPGROUP.DEPBAR.LE gsb0, 0x0 ;  /* 0x00008000000079c5 */ /* 0x000fe40000010000 */
[----:B------:R-:W-:Y:S02]  /*e7d0*/  VIADD R154, R20, 0x80 ;  /* 0x00000080149a7836 */ /* 0x000fe40000000000 */
[----:B------:R-:W-:-:S03]  /*e7e0*/  IMAD.MOV.U32 R155, RZ, RZ, R21 ;  /* 0x000000ffff9b7224 */ /* 0x000fc600078e0015 */
[----:B------:R-:W-:Y:S02]  /*e7f0*/  R2UR UR6, R154 ;  /* 0x000000009a0672ca */ /* 0x000fe400000e0000 */
[----:B------:R-:W-:Y:S02]  /*e800*/  R2UR UR7, R155 ;  /* 0x000000009b0772ca */ /* 0x000fe400000e0000 */
[----:B------:R-:W-:Y:S02]  /*e810*/  F2FP.BF16.F32.PACK_AB R152, R163, R13 ;  /* 0x0000000da398723e */ /* 0x000fe400000010ff */
[----:B------:R-:W-:Y:S02]  /*e820*/  F2FP.BF16.F32.PACK_AB R153, R184, R182 ;  /* 0x000000b6b899723e */ /* 0x000fe400000010ff */
[----:B------:R-:W-:Y:S02]  /*e830*/  F2FP.BF16.F32.PACK_AB R154, R162, R14 ;  /* 0x0000000ea29a723e */ /* 0x000fe400000010ff */
[----:B------:R-:W-:Y:S01]  /*e840*/  F2FP.BF16.F32.PACK_AB R155, R185, R183 ;  /* 0x000000b7b99b723e */ /* 0x000fe200000010ff */
        /* <DEDUP_REMOVED lines=127> */
[----:B------:R1:W-:Y:S02]  /*f040*/  ST.E desc[UR46][R22.64+0x41c], R151 ;  /* 0x00041c9716007985 */ /* 0x0003e4000c10192e */
[----:B-1----:R-:W-:-:S06]  /*f050*/  WARPGROUP.ARRIVE ;  /* 0x00000000000079c5 */ /* 0x002fcc0000000000 */
[----:B------:R-:W-:Y:S01]  /*f060*/  HGMMA.64x256x16.F32.BF16 R24, R152, gdesc[UR4].tnspB, R24, gsb0 ;  /* 0x43e0000498187df0 */ /* 0x000fe20008001818 */
[----:B------:R-:W-:Y:S01]  /*f070*/  STL [R1+0x88], R0 ;  /* 0x0000880001007387 */ /* 0x000fe20000100800 */
[--C-:B------:R-:W-:Y:S01]  /*f080*/  IMAD.MOV.U32 R13, RZ, RZ, R21.reuse ;  /* 0x000000ffff0d7224 */ /* 0x100fe200078e0015 */
        /* <DEDUP_REMOVED lines=139> */
[----:B------:R-:W-:Y:S01]  /*f940*/  VIADD R12, R20, 0x180 ;  /* 0x00000180140c7836 */ /* 0x000fe20000000000 */
[----:B------:R-:W-:-:S04]  /*f950*/  R2UR UR7, R13 ;  /* 0x000000000d0772ca */ /* 0x000fc800000e0000 */
[----:B------:R-:W-:Y:S01]  /*f960*/  R2UR UR6, R12 ;  /* 0x000000000c0672ca */ /* 0x000fe200000e0000 */
[----:B------:R-:W-:Y:S01]  /*f970*/  STL [R1+0x88], R0 ;  /* 0x0000880001007387 */ /* 0x000fe20000100800 */
[----:B------:R-:W-:Y:S02]  /*f980*/  WARPGROUP.DEPBAR.LE gsb0, 0x0 ;  /* 0x00008000000079c5 */ /* 0x000fe40000010000 */
        /* <DEDUP_REMOVED lines=134> */
[----:B------:R-:W-:Y:S02]  /*101f0*/  VIADD R8, R20, 0x200 ;  /* 0x0000020014087836 */ /* 0x000fe40000000000 */
[----:B------:R-:W-:-:S03]  /*10200*/  IMAD.MOV.U32 R9, RZ, RZ, R21 ;  /* 0x000000ffff097224 */ /* 0x000fc600078e0015 */
[----:B------:R-:W-:Y:S02]  /*10210*/  R2UR UR6, R8 ;  /* 0x00000000080672ca */ /* 0x000fe400000e0000 */
[----:B------:R-:W-:Y:S01]  /*10220*/  R2UR UR7, R9 ;  /* 0x00000000090772ca */ /* 0x000fe200000e0000 */
[----:B------:R-:W-:Y:S01]  /*10230*/  STL [R1+0x88], R0 ;  /* 0x0000880001007387 */ /* 0x000fe20000100800 */
[----:B------:R-:W-:Y:S01]  /*10240*/  VIADD R20, R20, 0x280 ;  /* 0x0000028014147836 */ /* 0x000fe20000000000 */
[----:B------:R-:W-:Y:S02]  /*10250*/  WARPGROUP.DEPBAR.LE gsb0, 0x0 ;  /* 0x00008000000079c5 */ /* 0x000fe40000010000 */
[----:B------:R-:W-:Y:S02]  /*10260*/  F2FP.BF16.F32.PACK_AB R152, R156, R6 ;  /* 0x000000069c98723e */ /* 0x000fe400000010ff */
[----:B------:R-:W-:Y:S02]  /*10270*/  F2FP.BF16.F32.PACK_AB R153, R174, R168 ;  /* 0x000000a8ae99723e */ /* 0x000fe400000010ff */
[----:B------:R-:W-:-:S02]  /*10280*/  F2FP.BF16.F32.PACK_AB R154, R157, R7 ;  /* 0x000000079d9a723e */ /* 0x000fc400000010ff */
        /* <DEDUP_REMOVED lines=131> */
[----:B------:R-:W-:Y:S02]  /*10ac0*/  R2UR UR6, R20 ;  /* 0x00000000140672ca */ /* 0x000fe400000e0000 */
[----:B------:R-:W-:Y:S01]  /*10ad0*/  R2UR UR7, R21 ;  /* 0x00000000150772ca */ /* 0x000fe200000e0000 */
[----:B------:R-:W-:Y:S01]  /*10ae0*/  STL [R1+0x88], R0 ;  /* 0x0000880001007387 */ /* 0x000fe20000100800 */
        /* <DEDUP_REMOVED lines=135> */
[----:B------:R-:W-:Y:S02]  /*11360*/  STL [R1+0x88], R0 ;  /* 0x0000880001007387 */ /* 0x000fe40000100800 */
[----:B------:R-:W-:Y:S02]  /*11370*/  WARPGROUP.DEPBAR.LE gsb0, 0x0 ;  /* 0x00008000000079c5 */ /* 0x000fe40000010000 */
[----:B------:R-:W-:Y:S04]  /*11380*/  ST.E desc[UR46][R22.64+0x220], R24 ;  /* 0x0002201816007985 */ /* 0x000fe8000c10192e */
[----:B------:R1:W-:Y:S04]  /*11390*/  ST.E desc[UR46][R22.64+0x224], R25 ;  /* 0x0002241916007985 */ /* 0x0003e8000c10192e */
        /* <DEDUP_REMOVED lines=126> */
[----:B------:R4:W-:Y:S04]  /*11b80*/  STL [R1+0x88], R0 ;  /* 0x0000880001007387 */ /* 0x0009e80000100800 */
        /* <DEDUP_REMOVED lines=10> */
[----:B--2---:R-:W2:Y:S04]  /*11c30*/  LD.E R27, desc[UR46][R22.64+0x248] ;  /* 0x0002482e161b7980 */ /* 0x004ea8000c101900 */
[----:B---3--:R-:W3:Y:S04]  /*11c40*/  LD.E R29, desc[UR46][R22.64+0x24c] ;  /* 0x00024c2e161d7980 */ /* 0x008ee8000c101900 */
        /* <DEDUP_REMOVED lines=126> */
[----:B--2---:R1:W-:Y:S04]  /*12430*/  ST.E desc[UR46][R22.64+0x248], R27 ;  /* 0x0002481b16007985 */ /* 0x0043e8000c10192e */
[----:B---3--:R1:W-:Y:S04]  /*12440*/  ST.E desc[UR46][R22.64+0x24c], R29 ;  /* 0x00024c1d16007985 */ /* 0x0083e8000c10192e */
[----:B----4-:R1:W-:Y:S04]  /*12450*/  ST.E desc[UR46][R22.64+0x250], R31 ;  /* 0x0002501f16007985 */ /* 0x0103e8000c10192e */
        /* <DEDUP_REMOVED lines=114> */
[----:B------:R1:W-:Y:S01]  /*12b80*/  ST.E desc[UR46][R22.64+0x41c], R64 ;  /* 0x00041c4016007985 */ /* 0x0003e2000c10192e */
[----:B------:R-:W-:Y:S04]  /*12b90*/  BSSY B0, `(.L_x_1558) ;  /* 0x0000008000007945 */ /* 0x000fe80003800000 */
[----:B------:R-:W-:Y:S05]  /*12ba0*/  @P2 BRA `(.L_x_1559) ;  /* 0x0000000000182947 */ /* 0x000fea0003800000 */
[----:B-1----:R-:W2:Y:S04]  /*12bb0*/  LDL.64 R4, [R1+0x68] ;  /* 0x0000680001047983 */ /* 0x002ea80000100a00 */
[----:B------:R-:W3:Y:S01]  /*12bc0*/  LD.E R0, desc[UR46][R22.64+0x210] ;  /* 0x0002102e16007980 */ /* 0x000ee2000c101900 */
[----:B--2---:R-:W-:-:S05]  /*12bd0*/  MOV R3, R4 ;  /* 0x0000000400037202 */ /* 0x004fca0000000f00 */
[----:B---3--:R-:W-:-:S05]  /*12be0*/  IMAD R0, R0, 0x8, R3 ;  /* 0x0000000800007824 */ /* 0x008fca00078e0203 */
[----:B------:R-:W-:-:S04]  /*12bf0*/  PRMT R0, RZ, 0x654, R0 ;  /* 0x00000654ff007816 */ /* 0x000fc80000000000 */
[----:B------:R2:W-:Y:S03]  /*12c00*/  SYNCS.ARRIVE.TRANS64.RED.A1T0 RZ, [R0+URZ], RZ ;  /* 0x000000ff00ff79a7 */ /* 0x0005e6000810043f */
.L_x_1559:
[----:B------:R-:W-:Y:S05]  /*12c10*/  BSYNC B0 ;  /* 0x0000000000007941 */ /* 0x000fea0003800000 */
.L_x_1558:
[----:B------:R-:W-:Y:S05]  /*12c20*/  @P0 BRA `(.L_x_1560) ;  /* 0xffffff6800180947 */ /* 0x000fea000383ffff */
.L_x_1543:
[----:B------:R-:W-:-:S13]  /*12c30*/  ISETP.GE.AND P0, PT, R10, UR41, PT ;  /* 0x000000290a007c0c */ /* 0x000fda000bf06270 */
[----:B------:R-:W-:Y:S05]  /*12c40*/  @!P0 BRA `(.L_x_1561) ;  /* 0x000000a800d48947 */ /* 0x000fea0003800000 */
[----:B-1----:R1:W5:Y:S02]  /*12c50*/  LDL.64 R2, [R1+0x170] ;  /* 0x0001700001027983 */ /* 0x0023640000100a00 */
.L_x_1592:
[----:B-----5:R-:W3:Y:S04]  /*12c60*/  LD.E R5, desc[UR46][R2.64] ;  /* 0x0000002e02057980 */ /* 0x020ee8000c101900 */
[----:B-12---:R-:W2:Y:S01]  /*12c70*/  LD.E R0, desc[UR46][R2.64+0x8] ;  /* 0x0000082e02007980 */ /* 0x006ea2000c101900 */
[----:B---3--:R-:W-:-:S05]  /*12c80*/  VIADD R5, R5, 0x1 ;  /* 0x0000000105057836 */ /* 0x008fca0000000000 */
[----:B------:R-:W-:-:S13]  /*12c90*/  ISETP.NE.AND P0, PT, R5, 0x2, PT ;  /* 0x000000020500780c */ /* 0x000fda0003f05270 */
[----:B------:R3:W5:Y:S04]  /*12ca0*/  @P0 LD.E R9, desc[UR46][R2.64+0x4] ;  /* 0x0000042e02090980 */ /* 0x000768000c101900 */
[----:B------:R-:W4:Y:S01]  /*12cb0*/  @!P0 LD.E R4, desc[UR46][R2.64+0x4] ;  /* 0x0000042e02048980 */ /* 0x000f22000c101900 */
[----:B--2---:R-:W-:-:S03]  /*12cc0*/  VIADD R7, R0, 0x1 ;  /* 0x0000000100077836 */ /* 0x004fc60000000000 */
[----:B------:R2:W-:Y:S04]  /*12cd0*/  ST.E desc[UR46][R2.64], R5 ;  /* 0x0000000502007985 */ /* 0x0005e8000c10192e */
[----:B------:R3:W-:Y:S04]  /*12ce0*/  ST.E desc[UR46][R2.64+0x8], R7 ;  /* 0x0000080702007985 */ /* 0x0007e8000c10192e */
[----:B------:R3:W-:Y:S01]  /*12cf0*/  @!P0 ST.E desc[UR46][R2.64], RZ ;  /* 0x000000ff02008985 */ /* 0x0007e2000c10192e */
[----:B----4-:R-:W-:-:S05]  /*12d00*/  @!P0 LOP3.LUT R9, R4, 0x1, RZ, 0x3c, !PT ;  /* 0x0000000104098812 */ /* 0x010fca00078e3cff */
[----:B------:R3:W-:Y:S04]  /*12d10*/  @!P0 ST.E desc[UR46][R2.64+0x4], R9 ;  /* 0x0000040902008985 */ /* 0x0007e8000c10192e */
[----:B------:R-:W4:Y:S04]  /*12d20*/  LDL.64 R72, [R1+0x188] ;  /* 0x0001880001487983 */ /* 0x000f280000100a00 */
[----:B----4-:R-:W4:Y:S01]  /*12d30*/  LD.E R0, desc[UR46][R72.64+0x1c] ;  /* 0x00001c2e48007980 */ /* 0x010f22000c101900 */
[----:B------:R-:W-:Y:S05]  /*12d40*/  YIELD ;  /* 0x0000000000007946 */ /* 0x000fea0003800000 */
[----:B------:R-:W-:Y:S01]  /*12d50*/  BSSY B0, `(.L_x_1562) ;  /* 0x0000006000007945 */ /* 0x000fe20003800000 */
[----:B--2---:R-:W-:Y:S01]  /*12d60*/  @!P0 IMAD.MOV.U32 R5, RZ, RZ, RZ ;  /* 0x000000ffff058224 */ /* 0x004fe200078e00ff */
[----:B----4-:R-:W-:-:S04]  /*12d70*/  LOP3.LUT R0, R0, 0x1, RZ, 0xfc, !PT ;  /* 0x0000000100007812 */ /* 0x010fc800078efcff */
[----:B------:R-:W-:-:S13]  /*12d80*/  ISETP.NE.AND P1, PT, R0, 0x3, PT ;  /* 0x000000030000780c */ /* 0x000fda0003f25270 */
[----:B---3--:R-:W-:Y:S05]  /*12d90*/  @!P1 BRA `(.L_x_1563) ;  /* 0x0000000000049947 */ /* 0x008fea0003800000 */
[----:B------:R-:W-:Y:S01]  /*12da0*/  BPT.TRAP 0x1 ;  /* 0x000000040000795c */ /* 0x000fe20000300000 */
.L_x_1563:
[----:B------:R-:W-:Y:S05]  /*12db0*/  BSYNC B0 ;  /* 0x0000000000007941 */ /* 0x000fea0003800000 */
.L_x_1562:
[----:B------:R-:W2:Y:S01]  /*12dc0*/  LD.E.64 R6, desc[UR46][R72.64+0x8] ;  /* 0x0000082e48067980 */ /* 0x000ea2000c101b00 */
[----:B-----5:R-:W-:Y:S02]  /*12dd0*/  SHF.L.U32 R8, R9, 0x1f, RZ ;  /* 0x0000001f09087819 */ /* 0x020fe400000006ff */
[----:B--2---:R-:W-:-:S05]  /*12de0*/  MOV R6, R6 ;  /* 0x0000000600067202 */ /* 0x004fca0000000f00 */
[----:B------:R-:W-:-:S04]  /*12df0*/  IMAD R5, R5, 0x8, R6 ;  /* 0x0000000805057824 */ /* 0x000fc800078e0206 */
[----:B------:R2:W3:Y:S01]  /*12e00*/  SYNCS.PHASECHK.TRANS64.TRYWAIT P0, [R5+URZ], R8 ;  /* 0x00000008050075a7 */ /* 0x0004e2000800017f */
[----:B------:R-:W4:Y:S04]  /*12e10*/  LD.E R4, desc[UR46][R72.64+0x1c] ;  /* 0x00001c2e48047980 */ /* 0x000f28000c101900 */
[----:B------:R2:W5:Y:S04]  /*12e20*/  LD.E R0, desc[UR46][R2.64] ;  /* 0x0000002e02007980 */ /* 0x000568000c101900 */
[----:B------:R2:W5:Y:S01]  /*12e30*/  LD.E R6, desc[UR46][R2.64+0x4] ;  /* 0x0000042e02067980 */ /* 0x000562000c101900 */
[----:B------:R-:W-:Y:S01]  /*12e40*/  BSSY B0, `(.L_x_1564) ;  /* 0x0000005000007945 */ /* 0x000fe20003800000 */
[----:B----4-:R-:W-:-:S04]  /*12e50*/  LOP3.LUT R4, R4, 0x1, RZ, 0xfc, !PT ;  /* 0x0000000104047812 */ /* 0x010fc800078efcff */
[----:B------:R-:W-:-:S13]  /*12e60*/  ISETP.NE.AND P1, PT, R4, 0x3, PT ;  /* 0x000000030400780c */ /* 0x000fda0003f25270 */
[----:B--23--:R-:W-:Y:S05]  /*12e70*/  @!P1 BRA `(.L_x_1565) ;  /* 0x0000000000049947 */ /* 0x00cfea0003800000 */
[----:B------:R-:W-:Y:S01]  /*12e80*/  BPT.TRAP 0x1 ;  /* 0x000000040000795c */ /* 0x000fe20000300000 */
.L_x_1565:
[----:B------:R-:W-:Y:S05]  /*12e90*/  BSYNC B0 ;  /* 0x0000000000007941 */ /* 0x000fea0003800000 */
.L_x_1564:
[----:B------:R-:W-:Y:S04]  /*12ea0*/  BSSY B0, `(.L_x_1566) ;  /* 0x0000008000007945 */ /* 0x000fe80003800000 */
[----:B------:R-:W-:Y:S05]  /*12eb0*/  @P0 BRA `(.L_x_1567) ;  /* 0x0000000000180947 */ /* 0x000fea0003800000 */
[----:B------:R-:W2:Y:S01]  /*12ec0*/  LD.E.64 R4, desc[UR46][R72.64+0x8] ;  /* 0x0000082e48047980 */ /* 0x000ea2000c101b00 */
[----:B-----5:R-:W-:Y:S02]  /*12ed0*/  SHF.L.U32 R7, R6, 0x1f, RZ ;  /* 0x0000001f06077819 */ /* 0x020fe400000006ff */
[----:B--2---:R-:W-:-:S05]  /*12ee0*/  MOV R5, R4 ;  /* 0x0000000400057202 */ /* 0x004fca0000000f00 */
[----:B------:R-:W-:-:S04]  /*12ef0*/  IMAD R0, R0, 0x8, R5 ;  /* 0x0000000800007824 */ /* 0x000fc800078e0205 */
[----:B------:R-:W2:Y:S02]  /*12f00*/  SYNCS.PHASECHK.TRANS64.TRYWAIT P0, [R0+URZ], R7 ;  /* 0x00000007000075a7 */ /* 0x000ea4000800017f */
[----:B--2---:R-:W-:Y:S05]  /*12f10*/  @!P0 BRA `(.L_x_1568) ;  /* 0x0000010800408947 */ /* 0x004fea0003800000 */
.L_x_1567:
[----:B------:R-:W-:Y:S05]  /*12f20*/  BSYNC B0 ;  /* 0x0000000000007941 */ /* 0x000fea0003800000 */
.L_x_1566:
[----:B------:R-:W3:Y:S04]  /*12f30*/  LD.E R5, desc[UR46][R2.64] ;  /* 0x0000002e02057980 */ /* 0x000ee8000c101900 */
[----:B------:R-:W3:Y:S01]  /*12f40*/  LDL.64 R8, [R1+0xa0] ;  /* 0x0000a00001087983 */ /* 0x000ee20000100a00 */
[----:B------:R-:W-:Y:S05]  /*12f50*/  WARPSYNC.ALL ;  /* 0x0000000000007948 */ /* 0x000fea0003800000 */
[----:B------:R-:W4:Y:S04]  /*12f60*/  LDL.64 R20, [R1+0x98] ;  /* 0x0000980001147983 */ /* 0x000f280000100a00 */
[----:B--2--5:R-:W2:Y:S04]  /*12f70*/  LDL.64 R6, [R1+0x98] ;  /* 0x0000980001067983 */ /* 0x024ea80000100a00 */
[----:B------:R-:W2:Y:S01]  /*12f80*/  LDL.64 R12, [R1+0x98] ;  /* 0x00009800010c7983 */ /* 0x000ea20000100a00 */
[----:B---3--:R-:W-:-:S03]  /*12f90*/  IMAD R4, R5, 0x300, R8 ;  /* 0x0000030005047824 */ /* 0x008fc600078e0208 */
[----:B------:R-:W3:Y:S01]  /*12fa0*/  LDL.64 R14, [R1+0x98] ;  /* 0x00009800010e7983 */ /* 0x000ee20000100a00 */
[----:B------:R-:W-:Y:S01]  /*12fb0*/  IMAD.MOV.U32 R5, RZ, RZ, R9 ;  /* 0x000000ffff057224 */ /* 0x000fe200078e0009 */
[C---:B------:R-:W-:Y:S01]  /*12fc0*/  R2UR UR6, R4.reuse ;  /* 0x00000000040672ca */ /* 0x040fe200000e0000 */
[----:B------:R-:W-:Y:S01]  /*12fd0*/  WARPGROUP.ARRIVE ;  /* 0x00000000000079c5 */ /* 0x000fe20000000000 */
[----:B------:R-:W3:Y:S02]  /*12fe0*/  LDL R19, [R1+0x54] ;  /* 0x0000540001137983 */ /* 0x000ee40000100800 */
[----:B------:R-:W-:Y:S01]  /*12ff0*/  R2UR UR7, R5 ;  /* 0x00000000050772ca */ /* 0x000fe200000e0000 */
[----:B------:R-:W-:Y:S02]  /*13000*/  VIADD R8, R4, 0x2 ;  /* 0x0000000204087836 */ /* 0x000fe40000000000 */
[----:B------:R-:W-:Y:S01]  /*13010*/  IMAD.MOV.U32 R0, RZ, RZ, 0x1 ;  /* 0x00000001ff007424 */ /* 0x000fe200078e00ff */
[----:B------:R1:W-:Y:S04]  /*13020*/  STL [R1+0x80], RZ ;  /* 0x000080ff01007387 */ /* 0x0003e80000100800 */
[----:B------:R1:W-:Y:S04]  /*13030*/  STL [R1+0x80], R0 ;  /* 0x0000800001007387 */ /* 0x0003e80000100800 */
[----:B------:R1:W-:Y:S04]  /*13040*/  STL [R1+0x80], R0 ;  /* 0x0000800001007387 */ /* 0x0003e80000100800 */
[----:B------:R1:W-:Y:S04]  /*13050*/  STL [R1+0x80], R0 ;  /* 0x0000800001007387 */ /* 0x0003e80000100800 */
[----:B------:R1:W-:Y:S01]  /*13060*/  STL [R1+0x80], R0 ;  /* 0x0000800001007387 */ /* 0x0003e20000100800 */
[----:B----4-:R-:W-:-:S02]  /*13070*/  R2UR UR4, R20 ;  /* 0x00000000140472ca */ /* 0x010fc400000e0000 */
[----:B------:R-:W-:-:S13]  /*13080*/  R2UR UR5, R21 ;  /* 0x00000000150572ca */ /* 0x000fda00000e0000 */
[----:B------:R-:W-:Y:S01]  /*13090*/  HGMMA.64x96x16.F32.BF16 R24, gdesc[UR4], RZ, !UPT, gsb0 ;  /* 0x01600000041879f0 */ /* 0x000fe2000c0018ff */
[----:B--2---:R-:W-:Y:S01]  /*130a0*/  VIADD R6, R6, 0x2 ;  /* 0x0000000206067836 */ /* 0x004fe20000000000 */
        /* <DEDUP_REMOVED lines=17> */
[----:B---3--:R-:W-:-:S02]  /*131c0*/  VIADD R14, R14, 0x6 ;  /* 0x000000060e0e7836 */ /* 0x008fc40000000000 */
        /* <DEDUP_REMOVED lines=17> */
.L_x_1570:
[----:B------:R-:W-:Y:S05]  /*132e0*/  BSYNC B0 ;  /* 0x0000000000007941 */ /* 0x000fea0003800000 */
.L_x_1569:
        /* <DEDUP_REMOVED lines=10> */
.L_x_1572:
[----:B------:R-:W-:Y:S05]  /*13390*/  BSYNC B0 ;  /* 0x0000000000007941 */ /* 0x000fea0003800000 */
.L_x_1571:
[----:B------:R-:W-:Y:S04]  /*133a0*/  BSSY B0, `(.L_x_1573) ;  /* 0x0000006000007945 */ /* 0x000fe80003800000 */
[----:B--2---:R-:W-:Y:S05]  /*133b0*/  @P0 BRA `(.L_x_1574) ;  /* 0x0000000000100947 */ /* 0x004fea0003800000 */
[----:B-----5:R-:W-:Y:S01]  /*133c0*/  IMAD R4, R4, 0x8, R7 ;  /* 0x0000000804047824 */ /* 0x020fe200078e0207 */
[----:B-1----:R-:W-:-:S04]  /*133d0*/  SHF.L.U32 R5, R6, 0x1f, RZ ;  /* 0x0000001f06057819 */ /* 0x002fc800000006ff */
[----:B------:R-:W1:Y:S02]  /*133e0*/  SYNCS.PHASECHK.TRANS64.TRYWAIT P0, [R4+URZ], R5 ;  /* 0x00000005040075a7 */ /* 0x000e64000800017f */
[----:B-1----:R-:W-:Y:S05]  /*133f0*/  @!P0 BRA `(.L_x_1575) ;  /* 0x00000104001c8947 */ /* 0x002fea0003800000 */
.L_x_1574:
[----:B------:R-:W-:Y:S05]  /*13400*/  BSYNC B0 ;  /* 0x0000000000007941 */ /* 0x000fea0003800000 */
.L_x_1573:
[----:B------:R-:W2:Y:S04]  /*13410*/  LD.E R11, desc[UR46][R2.64] ;  /* 0x0000002e020b7980 */ /* 0x000ea8000c101900 */
[----:B-----5:R-:W2:Y:S01]  /*13420*/  LDL.64 R6, [R1+0x118] ;  /* 0x0001180001067983 */ /* 0x020ea20000100a00 */
[----:B------:R-:W-:Y:S05]  /*13430*/  WARPSYNC.ALL ;  /* 0x0000000000007948 */ /* 0x000fea0003800000 */
[----:B------:R-:W3:Y:S04]  /*13440*/  LDL R19, [R1+0x90] ;  /* 0x0000900001137983 */ /* 0x000ee80000100800 */
[----:B-1----:R-:W4:Y:S04]  /*13450*/  LDL.64 R4, [R1+0x110] ;  /* 0x0001100001047983 */ /* 0x002f280000100a00 */
[----:B------:R-:W4:Y:S04]  /*13460*/  LDL.64 R8, [R1+0x110] ;  /* 0x0001100001087983 */ /* 0x000f280000100a00 */
[----:B------:R-:W4:Y:S01]  /*13470*/  LDL.64 R12, [R1+0x110] ;  /* 0x00011000010c7983 */ /* 0x000f220000100a00 */
[----:B--2---:R-:W-:-:S03]  /*13480*/  IMAD R6, R11, 0xc00, R6 ;  /* 0x00000c000b067824 */ /* 0x004fc600078e0206 */
[----:B------:R-:W2:Y:S01]  /*13490*/  LDL.64 R14, [R1+0x110] ;  /* 0x00011000010e7983 */ /* 0x000ea20000100a00 */
[----:B------:R-:W-:Y:S01]  /*134a0*/  R2UR UR7, R7 ;  /* 0x00000000070772ca */ /* 0x000fe200000e0000 */
[----:B------:R-:W-:Y:S01]  /*134b0*/  WARPGROUP.ARRIVE ;  /* 0x00000000000079c5 */ /* 0x000fe20000000000 */
[----:B------:R-:W-:Y:S01]  /*134c0*/  R2UR UR6, R6 ;  /* 0x00000000060672ca */ /* 0x000fe200000e0000 */
[----:B------:R-:W2:Y:S01]  /*134d0*/  LDL.64 R20, [R1+0x110] ;  /* 0x0001100001147983 */ /* 0x000ea20000100a00 */
[----:B---3--:R-:W-:Y:S02]  /*134e0*/  ISETP.NE.U32.AND P0, PT, R19, RZ, PT ;  /* 0x000000ff1300720c */ /* 0x008fe40003f05070 */
[----:B----4-:R-:W-:Y:S02]  /*134f0*/  R2UR UR4, R4 ;  /* 0x00000000040472ca */ /* 0x010fe400000e0000 */
[----:B------:R-:W-:-:S09]  /*13500*/  R2UR UR5, R5 ;  /* 0x00000000050572ca */ /* 0x000fd200000e0000 */
[----:B------:R-:W-:-:S05]  /*13510*/  VOTEU.ANY UP0, P0 ;  /* 0x00000000003f7886 */ /* 0x000fca0000000100 */
        /* <DEDUP_REMOVED lines=129> */
[----:B---3--:R-:W-:Y:S01]  /*13d30*/  VIADD R8, R8, 0xc02 ;  /* 0x00000c0208087836 */ /* 0x008fe20000000000 */
        /* <DEDUP_REMOVED lines=9> */
[----:B----4-:R-:W-:-:S02]  /*13dd0*/  VIADD R12, R12, 0xc04 ;  /* 0x00000c040c0c7836 */ /* 0x010fc40000000000 */
        /* <DEDUP_REMOVED lines=20> */
[----:B------:R2:W-:Y:S04]  /*13f20*/  STL [R1+0x90], R0 ;  /* 0x0000900001007387 */ /* 0x0005e80000100800 */
[----:B------:R2:W-:Y:S01]  /*13f30*/  STL [R1+0x90], R0 ;  /* 0x0000900001007387 */ /* 0x0005e20000100800 */
[----:B------:R-:W-:-:S02]  /*13f40*/  WARPGROUP.DEPBAR.LE gsb0, 0x0 ;  /* 0x00008000000079c5 */ /* 0x000fc40000010000 */
[----:B------:R-:W-:-:S06]  /*13f50*/  WARPGROUP.ARRIVE ;  /* 0x00000000000079c5 */ /* 0x000fcc0000000000 */
[----:B------:R-:W-:Y:S01]  /*13f60*/  HGMMA.64x96x16.F32.BF16 R24, gdesc[UR4], R24, gsb0 ;  /* 0x01600000041879f0 */ /* 0x000fe20008001818 */
[----:B------:R2:W-:Y:S01]  /*13f70*/  STL [R1+0x90], R0 ;  /* 0x0000900001007387 */ /* 0x0005e20000100800 */
[----:B-1----:R-:W-:-:S03]  /*13f80*/  LOP3.LUT P1, RZ, R212, 0x7f, RZ, 0xc0, !PT ;  /* 0x0000007fd4ff7812 */ /* 0x002fc6000782c0ff */
        /* <DEDUP_REMOVED lines=15> */
[----:B------:R-:W3:Y:S04]  /*14080*/  @!P1 LD.E.64 R72, desc[UR46][R72.64+0x30] ;  /* 0x0000302e48489980 */ /* 0x000ee8000c101b00 */
[----:B------:R-:W4:Y:S01]  /*14090*/  @!P1 LD.E R4, desc[UR46][R2.64] ;  /* 0x0000002e02049980 */ /* 0x000f22000c101900 */
[----:B------:R-:W-:-:S02]  /*140a0*/  ULDC UR4, c[0x0][0x20] ;  /* 0x0000080000047ab9 */ /* 0x000fc40000000800 */
[----:B------:R-:W-:Y:S01]  /*140b0*/  VIADD R13, R18, -UR4 ;  /* 0x80000004120d7c36 */ /* 0x000fe20008000000 */
[----:B---3--:R-:W-:-:S05]  /*140c0*/  @!P1 MOV R5, R72 ;  /* 0x0000004800059202 */ /* 0x008fca0000000f00 */
[----:B----4-:R-:W-:-:S05]  /*140d0*/  @!P1 IMAD R4, R4, 0x8, R5 ;  /* 0x0000000804049824 */ /* 0x010fca00078e0205 */
[----:B------:R-:W-:-:S04]  /*140e0*/  @!P1 PRMT R4, RZ, 0x654, R4 ;  /* 0x00000654ff049816 */ /* 0x000fc80000000004 */
[----:B------:R1:W-:Y:S01]  /*140f0*/  @!P1 SYNCS.ARRIVE.TRANS64.RED.A1T0 RZ, [R4+URZ], RZ ;  /* 0x000000ff04ff99a7 */ /* 0x0003e2000810043f */
[----:B------:R-:W1:Y:S04]  /*14100*/  LDL R6, [R13] ;  /* 0x000000000d067983 */ /* 0x000e680000100800 */
[----:B------:R-:W3:Y:S04]  /*14110*/  LDL R88, [R13+0x8] ;  /* 0x000008000d587983 */ /* 0x000ee80000100800 */
[----:B------:R-:W4:Y:S04]  /*14120*/  LDL R21, [R1+0x70] ;  /* 0x0000700001157983 */ /* 0x000f280000100800 */
[----:B------:R-:W2:Y:S04]  /*14130*/  LDL R12, [R13+0x18] ;  /* 0x000018000d0c7983 */ /* 0x000ea80000100800 */
[----:B------:R-:W2:Y:S04]  /*14140*/  LDL R7, [R13+0x4] ;  /* 0x000004000d077983 */ /* 0x000ea80000100800 */
[----:B------:R-:W2:Y:S04]  /*14150*/  LDL R9, [R13+0xc] ;  /* 0x00000c000d097983 */ /* 0x000ea80000100800 */
[----:B------:R-:W2:Y:S04]  /*14160*/  LDL R8, [R13+0x10] ;  /* 0x000010000d087983 */ /* 0x000ea80000100800 */
[----:B------:R-:W2:Y:S01]  /*14170*/  LDL R11, [R13+0x14] ;  /* 0x000014000d0b7983 */ /* 0x000ea20000100800 */
[----:B------:R-:W-:Y:S01]  /*14180*/  BSSY B0, `(.L_x_1576) ;  /* 0x000003d000007945 */ /* 0x000fe20003800000 */
[----:B-1----:R-:W-:-:S04]  /*14190*/  SHF.R.S32.HI R4, RZ, 0x1f, R6 ;  /* 0x0000001fff047819 */ /* 0x002fc80000011406 */
[----:B------:R-:W-:-:S04]  /*141a0*/  LEA.HI R4, R4, R6, RZ, 0x7 ;  /* 0x0000000604047211 */ /* 0x000fc800078f38ff */
[----:B------:R-:W-:-:S05]  /*141b0*/  LOP3.LUT R5, R4, 0xffffff80, RZ, 0xc0, !PT ;  /* 0xffffff8004057812 */ /* 0x000fca00078ec0ff */
[----:B------:R-:W-:-:S05]  /*141c0*/  IMAD.IADD R5, R6, 0x1, -R5 ;  /* 0x0000000106057824 */ /* 0x000fca00078e0a05 */
[----:B------:R-:W-:-:S04]  /*141d0*/  SHF.R.S32.HI R6, RZ, 0x1f, R5 ;  /* 0x0000001fff067819 */ /* 0x000fc80000011405 */
[----:B------:R-:W-:-:S04]  /*141e0*/  LEA.HI R14, R6, R5, RZ, 0x2 ;  /* 0x00000005060e7211 */ /* 0x000fc800078f10ff */
[--C-:B------:R-:W-:Y:S02]  /*141f0*/  SHF.R.S32.HI R19, RZ, 0x2, R14.reuse ;  /* 0x00000002ff137819 */ /* 0x100fe4000001140e */
[----:B------:R-:W-:Y:S02]  /*14200*/  SHF.R.S32.HI R20, RZ, 0x1f, R14 ;  /* 0x0000001fff147819 */ /* 0x000fe4000001140e */
[----:B------:R-:W-:Y:S02]  /*14210*/  SHF.R.S32.HI R15, RZ, 0x7, R4 ;  /* 0x00000007ff0f7819 */ /* 0x000fe40000011404 */
[----:B------:R-:W-:Y:S02]  /*14220*/  LEA.HI R20, R20, R19, RZ, 0x3 ;  /* 0x0000001314147211 */ /* 0x000fe400078f18ff */
[----:B------:R-:W-:Y:S02]  /*14230*/  LEA.HI R6, R6, R5, RZ, 0x5 ;  /* 0x0000000506067211 */ /* 0x000fe400078f28ff */
[----:B------:R-:W-:-:S02]  /*14240*/  LOP3.LUT R20, R20, 0xfffffff8, RZ, 0xc0, !PT ;  /* 0xfffffff814147812 */ /* 0x000fc400078ec0ff */
[----:B------:R-:W-:Y:S02]  /*14250*/  LEA.HI R4, R4, R15, RZ, 0x1 ;  /* 0x0000000f04047211 */ /* 0x000fe400078f08ff */
[----:B------:R-:W-:Y:S01]  /*14260*/  SHF.R.S32.HI R6, RZ, 0x5, R6 ;  /* 0x00000005ff067819 */ /* 0x000fe20000011406 */
[----:B------:R-:W-:Y:S01]  /*14270*/  IMAD.IADD R20, R19, 0x1, -R20 ;  /* 0x0000000113147824 */ /* 0x000fe200078e0a14 */
[----:B------:R-:W-:Y:S01]  /*14280*/  LOP3.LUT R14, R14, 0x7ffffffc, RZ, 0xc0, !PT ;  /* 0x7ffffffc0e0e7812 */ /* 0x000fe200078ec0ff */
[----:B---3--:R-:W-:Y:S01]  /*14290*/  IMAD R72, R10, -0x60, R88 ;  /* 0xffffffa00a487824 */ /* 0x008fe200078e0258 */
[----:B------:R-:W-:Y:S01]  /*142a0*/  LOP3.LUT R4, R4, 0x3fffffe, RZ, 0xc0, !PT ;  /* 0x03fffffe04047812 */ /* 0x000fe200078ec0ff */
[----:B----4-:R-:W-:Y:S01]  /*142b0*/  IMAD R19, R21, 0x8, R6 ;  /* 0x0000000815137824 */ /* 0x010fe200078e0206 */
[----:B--2---:R-:W-:Y:S01]  /*142c0*/  ISETP.GE.AND P0, PT, R12, 0x1, PT ;  /* 0x000000010c00780c */ /* 0x004fe20003f06270 */
[----:B------:R-:W-:Y:S01]  /*142d0*/  IMAD.IADD R14, R5, 0x1, -R14 ;  /* 0x00000001050e7824 */ /* 0x000fe200078e0a0e */
[----:B------:R-:W-:Y:S01]  /*142e0*/  IADD3 R5, -R7, 0x1, R72 ;  /* 0x0000000107057810 */ /* 0x000fe20007ffe148 */
[----:B------:R-:W-:-:S02]  /*142f0*/  IMAD.IADD R4, R15, 0x1, -R4 ;  /* 0x000000010f047824 */ /* 0x000fc400078e0a04 */
[----:B------:R-:W-:Y:S02]  /*14300*/  IMAD.U32 R19, R19, 0x10, R20 ;  /* 0x0000001013137824 */ /* 0x000fe400078e0014 */
[----:B------:R-:W-:Y:S02]  /*14310*/  IMAD R15, R14, -0x2, R5 ;  /* 0xfffffffe0e0f7824 */ /* 0x000fe400078e0205 */
[----:B------:R-:W-:Y:S01]  /*14320*/  IMAD R19, R4, 0x40, R19 ;  /* 0x0000004004137824 */ /* 0x000fe200078e0213 */
[----:B------:R-:W-:Y:S01]  /*14330*/  LOP3.LUT R4, RZ, R9, RZ, 0x33, !PT ;  /* 0x00000009ff047212 */ /* 0x000fe200078e33ff */
[----:B------:R-:W-:Y:S02]  /*14340*/  IMAD R5, R10, -0x60, RZ ;  /* 0xffffffa00a057824 */ /* 0x000fe400078e02ff */
[C---:B------:R-:W-:Y:S02]  /*14350*/  IMAD.IADD R8, R15.reuse, 0x1, R8 ;  /* 0x000000010f087824 */ /* 0x040fe400078e0208 */
[----:B------:R-:W-:-:S02]  /*14360*/  IMAD.IADD R90, R15, 0x1, R4 ;  /* 0x000000010f5a7824 */ /* 0x000fc400078e0204 */
[----:B------:R-:W-:Y:S02]  /*14370*/  IMAD R21, R14, -0x2, R5 ;  /* 0xfffffffe0e157824 */ /* 0x000fe400078e0205 */
[----:B------:R-:W-:Y:S02]  /*14380*/  IMAD R15, R10, -0x60, R11 ;  /* 0xffffffa00a0f7824 */ /* 0x000fe400078e020b */
[--C-:B------:R-:W-:Y:S02]  /*14390*/  IMAD.IADD R5, R8, 0x1, R19.reuse ;  /* 0x0000000108057824 */ /* 0x100fe400078e0213 */
[----:B------:R-:W-:Y:S01]  /*143a0*/  IMAD.IADD R4, R90, 0x1, R19 ;  /* 0x000000015a047824 */ /* 0x000fe200078e0213 */
[----:B------:R-:W-:Y:S06]  /*143b0*/  @!P0 BRA `(.L_x_1577) ;  /* 0x0000000000648947 */ /* 0x000fec0003800000 */
        /* <DEDUP_REMOVED lines=12> */
.L_x_1581:
[----:B------:R-:W-:Y:S05]  /*14480*/  BSYNC B2 ;  /* 0x0000000000027941 */ /* 0x000fea0003800000 */
.L_x_1580:
[----:B------:R-:W-:Y:S01]  /*14490*/  LOP3.LUT R9, RZ, R9, RZ, 0x33, !PT ;  /* 0x00000009ff097212 */ /* 0x000fe200078e33ff */
[----:B------:R-:W-:Y:S06]  /*144a0*/  BRA `(.L_x_1582) ;  /* 0x0000000000187947 */ /* 0x000fec0003800000 */
.L_x_1579:
[----:B------:R-:W-:-:S13]  /*144b0*/  ISETP.NE.AND P0, PT, R12, 0x1, PT ;  /* 0x000000010c00780c */ /* 0x000fda0003f05270 */
[----:B------:R-:W-:Y:S05]  /*144c0*/  @!P0 BRA `(.L_x_1582) ;  /* 0x0000000000108947 */ /* 0x000fea0003800000 */
[----:B------:R-:W2:Y:S04]  /*144d0*/  LDL R6, [R13+0x1c] ;  /* 0x00001c000d067983 */ /* 0x000ea80000100800 */
[----:B------:R-:W3:Y:S01]  /*144e0*/  LDL R14, [R13+0x20] ;  /* 0x000020000d0e7983 */ /* 0x000ee20000100800 */
[----:B--2---:R-:W-:-:S05]  /*144f0*/  IMAD.HI.U32 R9, R9, R6, RZ ;  /* 0x0000000609097227 */ /* 0x004fca00078e00ff */
[----:B---3--:R-:W-:-:S07]  /*14500*/  SHF.R.U32.HI R9, RZ, R14, R9 ;  /* 0x0000000eff097219 */ /* 0x008fce0000011609 */
.L_x_1582:
[----:B------:R-:W-:Y:S05]  /*14510*/  BSYNC B1 ;  /* 0x0000000000017941 */ /* 0x000fea0003800000 */
.L_x_1578:
[----:B------:R-:W-:-:S05]  /*14520*/  IMAD R9, R12, R9, R21 ;  /* 0x000000090c097224 */ /* 0x000fca00078e0215 */
[----:B------:R-:W-:Y:S02]  /*14530*/  VIMNMX R4, R4, R9, !PT ;  /* 0x0000000904047248 */ /* 0x000fe40007fe0100 */
[----:B------:R-:W-:-:S07]  /*14540*/  VIADDMNMX R5, R9, R12, R5, PT ;  /* 0x0000000c09057246 */ /* 0x000fce0003800105 */
.L_x_1577:
[----:B------:R-:W-:Y:S05]  /*14550*/  BSYNC B0 ;  /* 0x0000000000007941 */ /* 0x000fea0003800000 */
.L_x_1576:
[----:B------:R-:W-:Y:S01]  /*14560*/  ISETP.GE.AND P0, PT, R15, 0x2, PT ;  /* 0x000000020f00780c */ /* 0x000fe20003f06270 */
[----:B------:R-:W-:Y:S01]  /*14570*/  VIADD R19, R19, 0x8 ;  /* 0x0000000813137836 */ /* 0x000fe20000000000 */
[C---:B------:R-:W-:Y:S01]  /*14580*/  ISETP.GE.AND P4, PT, R15.reuse, 0xa, PT ;  /* 0x0000000a0f00780c */ /* 0x040fe20003f86270 */
[----:B------:R-:W-:Y:S01]  /*14590*/  BSSY B0, `(.L_x_1583) ;  /* 0x000008e000007945 */ /* 0x000fe20003800000 */
[----:B------:R-:W-:Y:S01]  /*145a0*/  ISETP.GT.AND P2, PT, R4, 0x1, !P0 ;  /* 0x000000010400780c */ /* 0x000fe20004744270 */
[----:B------:R-:W-:Y:S01]  /*145b0*/  IMAD.IADD R6, R90, 0x1, R19 ;  /* 0x000000015a067824 */ /* 0x000fe200078e0213 */
        /* <DEDUP_REMOVED lines=9> */
[C---:B------:R-:W-:Y:S02]  /*14650*/  ISETP.LT.OR P3, PT, R5.reuse, 0x9, P3 ;  /* 0x000000090500780c */ /* 0x040fe40001f61670 */
[----:B------:R-:W-:Y:S02]  /*14660*/  ISETP.GT.AND P2, PT, R4, 0x10, !P4 ;  /* 0x000000100400780c */ /* 0x000fe40006744270 */
[----:B------:R-:W-:Y:S02]  /*14670*/  FSEL R154, R28, -INF , !P3 ;  /* 0xff8000001c9a7808 */ /* 0x000fe40005800000 */
[----:B------:R-:W-:Y:S02]  /*14680*/  ISETP.LT.OR P2, PT, R5, 0x11, P2 ;  /* 0x000000110500780c */ /* 0x000fe40001741670 */
[----:B------:R-:W-:Y:S02]  /*14690*/  ISETP.GE.AND P3, PT, R15, 0x12, PT ;  /* 0x000000120f00780c */ /* 0x000fe40003f66270 */
[----:B------:R-:W-:-:S02]  /*146a0*/  FSEL R84, R32, -INF , !P2 ;  /* 0xff80000020547808 */ /* 0x000fc40005000000 */
[C---:B------:R-:W-:Y:S02]  /*146b0*/  ISETP.GT.AND P2, PT, R4.reuse, 0x11, !P3 ;  /* 0x000000110400780c */ /* 0x040fe40005f44270 */
        /* <DEDUP_REMOVED lines=86> */
[----:B------:R-:W-:Y:S02]  /*14c20*/  P2R R9, PR, RZ, 0x40 ;  /* 0x00000040ff097803 */ /* 0x000fe40000000000 */
[----:B------:R-:W-:-:S04]  /*14c30*/  ISETP.GT.AND P6, PT, R4, RZ, !P6 ;  /* 0x000000ff0400720c */ /* 0x000fc800077c4270 */
[----:B------:R-:W-:-:S04]  /*14c40*/  ISETP.LT.OR P6, PT, R5, 0x1, P6 ;  /* 0x000000010500780c */ /* 0x000fc800037c1670 */
[----:B------:R-:W-:Y:S02]  /*14c50*/  FSEL R92, R24, -INF , !P6 ;  /* 0xff800000185c7808 */ /* 0x000fe40007000000 */
[----:B------:R-:W-:-:S04]  /*14c60*/  ISETP.GE.AND P6, PT, R15, 0x5a, PT ;  /* 0x0000005a0f00780c */ /* 0x000fc80003fc6270 */
[----:B------:R-:W-:Y:S02]  /*14c70*/  P2R R15, PR, RZ, 0x40 ;  /* 0x00000040ff0f7803 */ /* 0x000fe40000000000 */
[----:B------:R-:W-:-:S04]  /*14c80*/  ISETP.GT.AND P6, PT, R4, 0x59, !P6 ;  /* 0x000000590400780c */ /* 0x000fc800077c4270 */
[----:B------:R-:W-:Y:S01]  /*14c90*/  ISETP.LT.OR P6, PT, R5, 0x5a, P6 ;  /* 0x0000005a0500780c */ /* 0x000fe200037c1670 */
[----:B------:R-:W-:-:S03]  /*14ca0*/  IMAD.IADD R5, R8, 0x1, R19 ;  /* 0x0000000108057824 */ /* 0x000fc600078e0213 */
        /* <DEDUP_REMOVED lines=15> */
.L_x_1588:
[----:B------:R-:W-:Y:S05]  /*14da0*/  BSYNC B2 ;  /* 0x0000000000027941 */ /* 0x000fea0003800000 */
.L_x_1587:
[----:B------:R-:W-:Y:S01]  /*14db0*/  LOP3.LUT R7, RZ, R7, RZ, 0x33, !PT ;  /* 0x00000007ff077212 */ /* 0x000fe200078e33ff */
[----:B------:R-:W-:Y:S06]  /*14dc0*/  BRA `(.L_x_1589) ;  /* 0x0000000000187947 */ /* 0x000fec0003800000 */
.L_x_1586:
[----:B------:R-:W-:-:S13]  /*14dd0*/  ISETP.NE.AND P6, PT, R12, 0x1, PT ;  /* 0x000000010c00780c */ /* 0x000fda0003fc5270 */
[----:B------:R-:W-:Y:S05]  /*14de0*/  @!P6 BRA `(.L_x_1589) ;  /* 0x000000000010e947 */ /* 0x000fea0003800000 */
[----:B------:R-:W2:Y:S04]  /*14df0*/  LDL R4, [R13+0x1c] ;  /* 0x00001c000d047983 */ /* 0x000ea80000100800 */
[----:B------:R-:W3:Y:S01]  /*14e00*/  LDL R8, [R13+0x20] ;  /* 0x000020000d087983 */ /* 0x000ee20000100800 */
[----:B--2---:R-:W-:-:S05]  /*14e10*/  IMAD.HI.U32 R7, R7, R4, RZ ;  /* 0x0000000407077227 */ /* 0x004fca00078e00ff */
[----:B---3--:R-:W-:-:S07]  /*14e20*/  SHF.R.U32.HI R7, RZ, R8, R7 ;  /* 0x00000008ff077219 */ /* 0x008fce0000011607 */
.L_x_1589:
[----:B------:R-:W-:Y:S05]  /*14e30*/  BSYNC B1 ;  /* 0x0000000000017941 */ /* 0x000fea0003800000 */
.L_x_1585:
[----:B------:R-:W-:-:S05]  /*14e40*/  IMAD R7, R12, R7, R21 ;  /* 0x000000070c077224 */ /* 0x000fca00078e0215 */
[----:B------:R-:W-:Y:S02]  /*14e50*/  VIADDMNMX R5, R7, R12, R5, PT ;  /* 0x0000000c07057246 */ /* 0x000fe40003800105 */
[----:B------:R-:W-:-:S07]  /*14e60*/  VIMNMX R6, R6, R7, !PT ;  /* 0x0000000706067248 */ /* 0x000fce0007fe0100 */
.L_x_1584:
[----:B------:R-:W-:Y:S05]  /*14e70*/  BSYNC B0 ;  /* 0x0000000000007941 */ /* 0x000fea0003800000 */
.L_x_1583:
[C---:B------:R-:W-:Y:S02]  /*14e80*/  ISETP.GT.AND P0, PT, R6.reuse, 0x1, !P0 ;  /* 0x000000010600780c */ /* 0x040fe40004704270 */
        /* <DEDUP_REMOVED lines=9> */
[----:B------:R-:W-:Y:S02]  /*14f20*/  ISETP.NE.AND P6, PT, R73, RZ, PT ;  /* 0x000000ff4900720c */ /* 0x000fe40003fc5270 */
[----:B------:R-:W-:-:S02]  /*14f30*/  FSEL R31, R31, -INF , !P0 ;  /* 0xff8000001f1f7808 */ /* 0x000fc40004000000 */
[----:B------:R-:W-:Y:S02]  /*14f40*/  ISETP.NE.AND P0, PT, R25, RZ, PT ;  /* 0x000000ff1900720c */ /* 0x000fe40003f05270 */
[----:B------:R-:W2:Y:S02]  /*14f50*/  LDL.64 R24, [R1+0x430] ;  /* 0x0004300001187983 */ /* 0x000ea40000100a00 */
[----:B------:R-:W-:-:S04]  /*14f60*/  ISETP.GT.AND P0, PT, R6, 0x10, !P0 ;  /* 0x000000100600780c */ /* 0x000fc80004704270 */
[----:B------:R-:W-:-:S04]  /*14f70*/  ISETP.LT.OR P0, PT, R5, 0x11, P0 ;  /* 0x000000110500780c */ /* 0x000fc80000701670 */
[----:B------:R-:W-:Y:S02]  /*14f80*/  FSEL R34, R34, -INF , !P0 ;  /* 0xff80000022227808 */ /* 0x000fe40004000000 */
[----:B------:R-:W-:-:S04]  /*14f90*/  ISETP.NE.AND P0, PT, R29, RZ, PT ;  /* 0x000000ff1d00720c */ /* 0x000fc80003f05270 */
[----:B------:R-:W-:-:S04]  /*14fa0*/  ISETP.GT.AND P0, PT, R6, 0x11, !P0 ;  /* 0x000000110600780c */ /* 0x000fc80004704270 */
[----:B------:R-:W-:-:S04]  /*14fb0*/  ISETP.LT.OR P0, PT, R5, 0x12, P0 ;  /* 0x000000120500780c */ /* 0x000fc80000701670 */
[----:B------:R-:W-:Y:S02]  /*14fc0*/  FSEL R35, R35, -INF , !P0 ;  /* 0xff80000023237808 */ /* 0x000fe40004000000 */
[----:B------:R-:W-:Y:S02]  /*14fd0*/  ISETP.GT.AND P0, PT, R6, 0x18, !P1 ;  /* 0x000000180600780c */ /* 0x000fe40004f04270 */
[----:B------:R-:W-:Y:S02]  /*14fe0*/  ISETP.NE.AND P1, PT, R83, RZ, PT ;  /* 0x000000ff5300720c */ /* 0x000fe40003f25270 */
[----:B------:R-:W-:-:S04]  /*14ff0*/  ISETP.LT.OR P0, PT, R5, 0x19, P0 ;  /* 0x000000190500780c */ /* 0x000fc80000701670 */
[----:B------:R-:W-:Y:S02]  /*15000*/  FSEL R38, R38, -INF , !P0 ;  /* 0xff80000026267808 */ /* 0x000fe40004000000 */
[----:B------:R-:W-:Y:S02]  /*15010*/  ISETP.GT.AND P0, PT, R6, 0x19, !P6 ;  /* 0x000000190600780c */ /* 0x000fe40007704270 */
[----:B------:R-:W-:Y:S02]  /*15020*/  ISETP.NE.AND P6, PT, R9, RZ, PT ;  /* 0x000000ff0900720c */ /* 0x000fe40003fc5270 */
[----:B------:R-:W-:-:S04]  /*15030*/  ISETP.LT.OR P0, PT, R5, 0x1a, P0 ;  /* 0x0000001a0500780c */ /* 0x000fc80000701670 */
[----:B------:R-:W-:Y:S02]  /*15040*/  FSEL R39, R39, -INF , !P0 ;  /* 0xff80000027277808 */ /* 0x000fe40004000000 */
[----:B------:R-:W-:-:S04]  /*15050*/  ISETP.NE.AND P0, PT, R37, RZ, PT ;  /* 0x000000ff2500720c */ /* 0x000fc80003f05270 */
[----:B------:R-:W-:-:S04]  /*15060*/  ISETP.GT.AND P0, PT, R6, 0x20, !P0 ;  /* 0x000000200600780c */ /* 0x000fc80004704270 */
        /* <DEDUP_REMOVED lines=38> */
[C---:B------:R-:W-:Y:S02]  /*152d0*/  ISETP.GT.AND P0, PT, R6.reuse, RZ, !P6 ;  /* 0x000000ff0600720c */ /* 0x040fe40007704270 */
[C---:B------:R-:W-:Y:S02]  /*152e0*/  ISETP.GT.AND P2, PT, R6.reuse, 0x49, !P2 ;  /* 0x000000490600780c */ /* 0x040fe40005744270 */
[----:B------:R-:W-:Y:S02]  /*152f0*/  ISETP.LT.OR P0, PT, R5, 0x1, P0 ;  /* 0x000000010500780c */ /* 0x000fe40000701670 */
[----:B------:R-:W-:Y:S02]  /*15300*/  ISETP.GT.AND P3, PT, R6, 0x50, !P3 ;  /* 0x000000500600780c */ /* 0x000fe40005f64270 */
[----:B------:R-:W-:-:S02]  /*15310*/  FSEL R21, R26, -INF , !P0 ;  /* 0xff8000001a157808 */ /* 0x000fc40004000000 */
[----:B--2---:R-:W-:Y:S01]  /*15320*/  FMNMX.FTZ R4, R92, R24, !PT ;  /* 0x000000185c047209 */ /* 0x004fe20007810000 */
[----:B------:R-:W2:Y:S01]  /*15330*/  LDL R26, [R1+0x450] ;  /* 0x00045000011a7983 */ /* 0x000ea20000100800 */
[----:B------:R-:W-:Y:S02]  /*15340*/  ISETP.GT.AND P4, PT, R6, 0x51, !P4 ;  /* 0x000000510600780c */ /* 0x000fe40006784270 */
[----:B------:R-:W-:Y:S02]  /*15350*/  FMNMX.FTZ R4, R152, R4, !PT ;  /* 0x0000000498047209 */ /* 0x000fe40007810000 */
[----:B------:R-:W-:Y:S02]  /*15360*/  ISETP.NE.AND P6, PT, R15, RZ, PT ;  /* 0x000000ff0f00720c */ /* 0x000fe40003fc5270 */
        /* <DEDUP_REMOVED lines=37> */
[----:B------:R-:W-:Y:S02]  /*155c0*/  FMNMX.FTZ R4, R54, R7, !PT ;  /* 0x0000000736047209 */ /* 0x000fe40007810000 */
[----:B------:R-:W-:Y:S02]  /*155d0*/  ISETP.GT.AND P0, PT, R6, 0x48, !P1 ;  /* 0x000000480600780c */ /* 0x000fe40004f04270 */
[----:B------:R-:W-:Y:S02]  /*155e0*/  FMNMX.FTZ R7, R55, R4, !PT ;  /* 0x0000000437077209 */ /* 0x000fe40007810000 */
[C---:B------:R-:W-:Y:S02]  /*155f0*/  ISETP.LT.OR P0, PT, R5.reuse, 0x49, P0 ;  /* 0x000000490500780c */ /* 0x040fe40000701670 */
[----:B------:R-:W-:Y:S02]  /*15600*/  FMNMX.FTZ R4, R58, R7, !PT ;  /* 0x000000073a047209 */ /* 0x000fe40007810000 */
[----:B------:R-:W-:-:S02]  /*15610*/  ISETP.LT.OR P2, PT, R5, 0x4a, P2 ;  /* 0x0000004a0500780c */ /* 0x000fc40001741670 */
[----:B-1----:R-:W-:Y:S02]  /*15620*/  FMNMX.FTZ R11, R8, R9, !PT ;  /* 0x00000009080b7209 */ /* 0x002fe40007810000 */
[----:B------:R-:W-:Y:S02]  /*15630*/  FSEL R29, R62, -INF , !P0 ;  /* 0xff8000003e1d7808 */ /* 0x000fe40004000000 */
[----:B------:R-:W-:Y:S01]  /*15640*/  FMNMX.FTZ R4, R59, R4, !PT ;  /* 0x000000043b047209 */ /* 0x000fe20007810000 */
[----:B------:R-:W1:Y:S01]  /*15650*/  SHFL.BFLY PT, R12, R11, 0x1, 0x1f ;  /* 0x0c201f000b0c7f89 */ /* 0x000e6200000e0000 */
[----:B------:R-:W-:Y:S02]  /*15660*/  ISETP.LT.OR P3, PT, R5, 0x51, P3 ;  /* 0x000000510500780c */ /* 0x000fe40001f61670 */
[----:B------:R-:W-:Y:S02]  /*15670*/  FSEL R63, R63, -INF , !P2 ;  /* 0xff8000003f3f7808 */ /* 0x000fe40005000000 */
[----:B------:R-:W-:-:S02]  /*15680*/  FMNMX.FTZ R4, R29, R4, !PT ;  /* 0x000000041d047209 */ /* 0x000fc40007810000 */
[----:B------:R-:W-:Y:S02]  /*15690*/  ISETP.GT.AND P5, PT, R6, 0x58, !P5 ;  /* 0x000000580600780c */ /* 0x000fe40006fa4270 */
[----:B------:R-:W-:Y:S02]  /*156a0*/  ISETP.LT.OR P4, PT, R5, 0x52, P4 ;  /* 0x000000520500780c */ /* 0x000fe40002781670 */
[----:B------:R-:W-:Y:S02]  /*156b0*/  FSEL R66, R66, -INF , !P3 ;  /* 0xff80000042427808 */ /* 0x000fe40005800000 */
[----:B------:R-:W-:Y:S02]  /*156c0*/  FMNMX.FTZ R7, R63, R4, !PT ;  /* 0x000000043f077209 */ /* 0x000fe40007810000 */
[----:B------:R-:W-:Y:S02]  /*156d0*/  ISETP.GT.AND P0, PT, R6, 0x59, !P6 ;  /* 0x000000590600780c */ /* 0x000fe40007704270 */
[----:B------:R-:W-:-:S02]  /*156e0*/  ISETP.LT.OR P5, PT, R5, 0x59, P5 ;  /* 0x000000590500780c */ /* 0x000fc40002fa1670 */
[----:B------:R-:W-:Y:S02]  /*156f0*/  FSEL R67, R67, -INF , !P4 ;  /* 0xff80000043437808 */ /* 0x000fe40006000000 */
[----:B------:R-:W-:Y:S02]  /*15700*/  FMNMX.FTZ R4, R66, R7, !PT ;  /* 0x0000000742047209 */ /* 0x000fe40007810000 */
[----:B------:R-:W-:Y:S01]  /*15710*/  ISETP.LT.OR P0, PT, R5, 0x5a, P0 ;  /* 0x0000005a0500780c */ /* 0x000fe20000701670 */
[----:B------:R-:W3:Y:S01]  /*15720*/  LDL.64 R6, [R1+0x440] ;  /* 0x0004400001067983 */ /* 0x000ee20000100a00 */
[----:B------:R-:W-:Y:S02]  /*15730*/  FSEL R70, R70, -INF , !P5 ;  /* 0xff80000046467808 */ /* 0x000fe40006800000 */
[----:B------:R-:W-:Y:S02]  /*15740*/  FMNMX.FTZ R5, R67, R4, !PT ;  /* 0x0000000443057209 */ /* 0x000fe40007810000 */
[----:B------:R-:W-:-:S02]  /*15750*/  FSEL R71, R71, -INF , !P0 ;  /* 0xff80000047477808 */ /* 0x000fc40004000000 */
[----:B------:R-:W-:-:S04]  /*15760*/  FMNMX.FTZ R4, R70, R5, !PT ;  /* 0x0000000546047209 */ /* 0x000fc80007810000 */
[----:B------:R-:W-:Y:S02]  /*15770*/  FMNMX.FTZ R9, R71, R4, !PT ;  /* 0x0000000447097209 */ /* 0x000fe40007810000 */
[----:B-1----:R-:W-:-:S03]  /*15780*/  FMNMX.FTZ R4, R11, R12, !PT ;  /* 0x0000000c0b047209 */ /* 0x002fc60007810000 */
[----:B------:R-:W-:Y:S04]  /*15790*/  STL.64 [R1+0x430], R8 ;  /* 0x0004300801007387 */ /* 0x000fe80000100a00 */
[----:B------:R-:W4:Y:S04]  /*157a0*/  LDL R12, [R1+0x434] ;  /* 0x00043400010c7983 */ /* 0x000f280000100800 */
[----:B------:R1:W-:Y:S04]  /*157b0*/  STL [R1+0x430], R4 ;  /* 0x0004300401007387 */ /* 0x0003e80000100800 */
[----:B------:R-:W2:Y:S04]  /*157c0*/  LDL R13, [R1+0x430] ;  /* 0x00043000010d7983 */ /* 0x000ea80000100800 */
[----:B----4-:R-:W4:Y:S01]  /*157d0*/  SHFL.BFLY PT, R9, R12, 0x2, 0x1f ;  /* 0x0c401f000c097f89 */ /* 0x010f2200000e0000 */
[----:B--2---:R-:W-:Y:S01]  /*157e0*/  FMUL.FTZ R5, R26, R13 ;  /* 0x0000000d1a057220 */ /* 0x004fe20000410000 */
[----:B------:R-:W-:-:S04]  /*157f0*/  FSETP.NEU.FTZ.AND P0, PT, R13, -INF , PT ;  /* 0xff8000000d00780b */ /* 0x000fc80003f1d000 */
[----:B------:R-:W-:-:S05]  /*15800*/  FSEL R11, R5, RZ, P0 ;  /* 0x000000ff050b7208 */ /* 0x000fca0000000000 */
[----:B-1----:R-:W-:Y:S01]  /*15810*/  FFMA.FTZ R4, R86, R26, -R11 ;  /* 0x0000001a56047223 */ /* 0x002fe2000001080b */
[----:B----4-:R-:W-:-:S03]  /*15820*/  FMNMX.FTZ R9, R9, R12, !PT ;  /* 0x0000000c09097209 */ /* 0x010fc60007810000 */
[----:B------:R1:W-:Y:S02]  /*15830*/  MUFU.EX2 R153, R4 ;  /* 0x0000000400997308 */ /* 0x0003e40000000800 */
[----:B-1----:R-:W1:Y:S01]  /*15840*/  SHFL.BFLY PT, R4, R9, 0x1, 0x1f ;  /* 0x0c201f0009047f89 */ /* 0x002e6200000e0000 */
[----:B------:R-:W-:Y:S01]  /*15850*/  FSEL R13, R13, RZ, P0 ;  /* 0x000000ff0d0d7208 */ /* 0x000fe20000000000 */
[----:B------:R-:W-:-:S04]  /*15860*/  FFMA.FTZ R5, R92, R26, -R11 ;  /* 0x0000001a5c057223 */ /* 0x000fc8000001080b */
[----:B------:R-:W-:Y:S01]  /*15870*/  FADD.FTZ R13, R24, -R13 ;  /* 0x8000000d180d7221 */ /* 0x000fe20000010000 */
[----:B-1----:R-:W-:-:S04]  /*15880*/  FMNMX.FTZ R4, R9, R4, !PT ;  /* 0x0000000409047209 */ /* 0x002fc80007810000 */
[C---:B------:R-:W-:Y:S01]  /*15890*/  FSETP.NEU.FTZ.AND P0, PT, R4.reuse, -INF , PT ;  /* 0xff8000000400780b */ /* 0x040fe20003f1d000 */
[----:B------:R-:W-:-:S05]  /*158a0*/  FMUL.FTZ R8, R4, R26 ;  /* 0x0000001a04087220 */ /* 0x000fca0000410000 */
[----:B------:R-:W-:Y:S02]  /*158b0*/  FSEL R9, R8, RZ, P0 ;  /* 0x000000ff08097208 */ /* 0x000fe40000000000 */
[----:B------:R-:W-:Y:S01]  /*158c0*/  FSEL R8, R4, RZ, P0 ;  /* 0x000000ff04087208 */ /* 0x000fe20000000000 */
[-C--:B------:R-:W-:Y:S02]  /*158d0*/  FMUL.FTZ R13, R13, R26.reuse ;  /* 0x0000001a0d0d7220 */ /* 0x080fe40000410000 */
[-C--:B------:R-:W-:Y:S02]  /*158e0*/  FFMA.FTZ R206, R21, R26.reuse, -R9 ;  /* 0x0000001a15ce7223 */ /* 0x080fe40000010809 */
[----:B------:R-:W-:Y:S01]  /*158f0*/  FADD.FTZ R25, R25, -R8 ;  /* 0x8000000819197221 */ /* 0x000fe20000010000 */
[-CC-:B------:R-:W-:Y:S01]  /*15900*/  FFMA.FTZ R152, R152, R26.reuse, -R11.reuse ;  /* 0x0000001a98987223 */ /* 0x180fe2000001080b */
[-C--:B------:R-:W-:Y:S02]  /*15910*/  FFMA.FTZ R19, R28, R26.reuse, -R11 ;  /* 0x0000001a1c137223 */ /* 0x080fe4000001080b */
[----:B------:R-:W-:Y:S01]  /*15920*/  FMUL.FTZ R25, R26, R25 ;  /* 0x000000191a197220 */ /* 0x000fe20000410000 */
[-CC-:B------:R-:W-:Y:S01]  /*15930*/  FFMA.FTZ R205, R27, R26.reuse, -R9.reuse ;  /* 0x0000001a1bcd7223 */ /* 0x180fe20000010809 */
[----:B------:R-:W-:Y:S01]  /*15940*/  MUFU.EX2 R5, R5 ;  /* 0x0000000500057308 */ /* 0x000fe20000000800 */
[-C--:B------:R-:W-:Y:S01]  /*15950*/  FFMA.FTZ R155, R30, R26.reuse, -R9 ;  /* 0x0000001a1e9b7223 */ /* 0x080fe20000010809 */
[----:B------:R-:W-:-:S06]  /*15960*/  FFMA.FTZ R154, R154, R26, -R11 ;  /* 0x0000001a9a9a7223 */ /* 0x000fcc000001080b */
[----:B------:R-:W3:Y:S01]  /*15970*/  MUFU.EX2 R28, R13 ;  /* 0x0000000d001c7308 */ /* 0x000ee20000000800 */
[----:B------:R-:W-:-:S07]  /*15980*/  FFMA.FTZ R202, R31, R26, -R9 ;  /* 0x0000001a1fca7223 */ /* 0x000fce0000010809 */
[----:B------:R-:W-:Y:S08]  /*15990*/  MUFU.EX2 R206, R206 ;  /* 0x000000ce00ce7308 */ /* 0x000ff00000000800 */
[----:B------:R-:W1:Y:S01]  /*159a0*/  MUFU.EX2 R30, R25 ;  /* 0x00000019001e7308 */ /* 0x000e620000000800 */
[----:B------:R-:W-:-:S07]  /*159b0*/  FFMA.FTZ R196, R84, R26, -R11 ;  /* 0x0000001a54c47223 */ /* 0x000fce000001080b */
[----:B------:R-:W2:Y:S01]  /*159c0*/  MUFU.EX2 R152, R152 ;  /* 0x0000009800987308 */ /* 0x000ea20000000800 */
[----:B------:R-:W-:-:S07]  /*159d0*/  FFMA.FTZ R191, R34, R26, -R9 ;  /* 0x0000001a22bf7223 */ /* 0x000fce0000010809 */
[----:B------:R-:W4:Y:S01]  /*159e0*/  MUFU.EX2 R205, R205 ;  /* 0x000000cd00cd7308 */ /* 0x000f220000000800 */
[-CC-:B------:R-:W-:Y:S01]  /*159f0*/  FFMA.FTZ R193, R82, R26.reuse, -R11.reuse ;  /* 0x0000001a52c17223 */ /* 0x180fe2000001080b */
[----:B------:R-:W-:-:S06]  /*15a00*/  FFMA.FTZ R160, R20, R26, -R11 ;  /* 0x0000001a14a07223 */ /* 0x000fcc000001080b */
[----:B------:R-:W5:Y:S01]  /*15a10*/  MUFU.EX2 R154, R154 ;  /* 0x0000009a009a7308 */ /* 0x000f620000000800 */
[-C--:B------:R-:W-:Y:S01]  /*15a20*/  FFMA.FTZ R20, R14, R26.reuse, -R11 ;  /* 0x0000001a0e147223 */ /* 0x080fe2000001080b */
[----:B------:R-:W-:-:S06]  /*15a30*/  FFMA.FTZ R192, R35, R26, -R9 ;  /* 0x0000001a23c07223 */ /* 0x000fcc0000010809 */
[----:B------:R-:W5:Y:S01]  /*15a40*/  MUFU.EX2 R155, R155 ;  /* 0x0000009b009b7308 */ /* 0x000f620000000800 */
[-CC-:B------:R-:W-:Y:S01]  /*15a50*/  FFMA.FTZ R187, R80, R26.reuse, -R11.reuse ;  /* 0x0000001a50bb7223 */ /* 0x180fe2000001080b */
[-CC-:B------:R-:W-:Y:S01]  /*15a60*/  FFMA.FTZ R190, R78, R26.reuse, -R11.reuse ;  /* 0x0000001a4ebe7223 */ /* 0x180fe2000001080b */
[-CC-:B------:R-:W-:Y:S01]  /*15a70*/  FFMA.FTZ R183, R76, R26.reuse, -R11.reuse ;  /* 0x0000001a4cb77223 */ /* 0x180fe2000001080b */
[-CC-:B------:R-:W-:Y:S01]  /*15a80*/  FFMA.FTZ R184, R74, R26.reuse, -R11.reuse ;  /* 0x0000001a4ab87223 */ /* 0x180fe2000001080b */
[----:B------:R-:W-:-:S03]  /*15a90*/  FFMA.FTZ R180, R72, R26, -R11 ;  /* 0x0000001a48b47223 */ /* 0x000fc6000001080b */
[----:B------:R-:W5:Y:S01]  /*15aa0*/  MUFU.EX2 R202, R202 ;  /* 0x000000ca00ca7308 */ /* 0x000f620000000800 */
[-CC-:B------:R-:W-:Y:S01]  /*15ab0*/  FFMA.FTZ R179, R44, R26.reuse, -R11.reuse ;  /* 0x0000001a2cb37223 */ /* 0x180fe2000001080b */
[-CC-:B------:R-:W-:Y:S01]  /*15ac0*/  FFMA.FTZ R174, R48, R26.reuse, -R11.reuse ;  /* 0x0000001a30ae7223 */ /* 0x180fe2000001080b */
[-CC-:B------:R-:W-:Y:S01]  /*15ad0*/  FFMA.FTZ R173, R40, R26.reuse, -R11.reuse ;  /* 0x0000001a28ad7223 */ /* 0x180fe2000001080b */
[-CC-:B------:R-:W-:Y:S01]  /*15ae0*/  FFMA.FTZ R169, R52, R26.reuse, -R11.reuse ;  /* 0x0000001a34a97223 */ /* 0x180fe2000001080b */
[-CC-:B------:R-:W-:Y:S01]  /*15af0*/  FFMA.FTZ R170, R36, R26.reuse, -R11.reuse ;  /* 0x0000001a24aa7223 */ /* 0x180fe2000001080b */
[-CC-:B------:R-:W-:Y:S01]  /*15b00*/  FFMA.FTZ R162, R56, R26.reuse, -R11.reuse ;  /* 0x0000001a38a27223 */ /* 0x180fe2000001080b */
[-CC-:B------:R-:W-:Y:S01]  /*15b10*/  FFMA.FTZ R161, R32, R26.reuse, -R11.reuse ;  /* 0x0000001a20a17223 */ /* 0x180fe2000001080b */
[----:B------:R-:W5:Y:S01]  /*15b20*/  MUFU.EX2 R196, R196 ;  /* 0x000000c400c47308 */ /* 0x000f620000000800 */
[-CC-:B------:R-:W-:Y:S01]  /*15b30*/  FFMA.FTZ R159, R60, R26.reuse, -R11.reuse ;  /* 0x0000001a3c9f7223 */ /* 0x180fe2000001080b */
[-CC-:B------:R-:W-:Y:S01]  /*15b40*/  FFMA.FTZ R15, R64, R26.reuse, -R11.reuse ;  /* 0x0000001a400f7223 */ /* 0x180fe2000001080b */
[----:B------:R-:W-:Y:S01]  /*15b50*/  FFMA.FTZ R14, R68, R26, -R11 ;  /* 0x0000001a440e7223 */ /* 0x000fe2000001080b */
[----:B---3--:R-:W-:Y:S01]  /*15b60*/  FFMA.FTZ R11, R28, R6, R5 ;  /* 0x000000061c0b7223 */ /* 0x008fe20000010005 */
[----:B-1----:R-:W-:Y:S01]  /*15b70*/  FFMA.FTZ R6, R7, R30, R206 ;  /* 0x0000001e07067223 */ /* 0x002fe200000100ce */
[----:B------:R-:W-:-:S02]  /*15b80*/  FFMA.FTZ R185, R38, R26, -R9 ;  /* 0x0000001a26b97223 */ /* 0x000fc40000010809 */
[----:B------:R-:W1:Y:S01]  /*15b90*/  MUFU.EX2 R191, R191 ;  /* 0x000000bf00bf7308 */ /* 0x000e620000000800 */
[----:B--2---:R-:W-:Y:S01]  /*15ba0*/  FADD.FTZ R11, R152, R11 ;  /* 0x0000000b980b7221 */ /* 0x004fe20000010000 */
[----:B----4-:R-:W-:Y:S01]  /*15bb0*/  FADD.FTZ R6, R205, R6 ;  /* 0x00000006cd067221 */ /* 0x010fe20000010000 */
[----:B------:R-:W-:-:S05]  /*15bc0*/  FFMA.FTZ R186, R39, R26, -R9 ;  /* 0x0000001a27ba7223 */ /* 0x000fca0000010809 */
[----:B------:R-:W2:Y:S01]  /*15bd0*/  MUFU.EX2 R193, R193 ;  /* 0x000000c100c17308 */ /* 0x000ea20000000800 */
[----:B-----5:R-:W-:Y:S01]  /*15be0*/  FADD.FTZ R8, R154, R11 ;  /* 0x0000000b9a087221 */ /* 0x020fe20000010000 */
[----:B------:R-:W-:-:S06]  /*15bf0*/  FADD.FTZ R7, R155, R6 ;  /* 0x000000069b077221 */ /* 0x000fcc0000010000 */
[----:B------:R-:W3:Y:S01]  /*15c00*/  MUFU.EX2 R192, R192 ;  /* 0x000000c000c07308 */ /* 0x000ee20000000800 */
[----:B------:R-:W-:Y:S01]  /*15c10*/  FFMA.FTZ R181, R42, R26, -R9 ;  /* 0x0000001a2ab57223 */ /* 0x000fe20000010809 */
[----:B------:R-:W-:-:S06]  /*15c20*/  FADD.FTZ R11, R153, R8 ;  /* 0x00000008990b7221 */ /* 0x000fcc0000010000 */
[----:B------:R-:W4:Y:S01]  /*15c30*/  MUFU.EX2 R187, R187 ;  /* 0x000000bb00bb7308 */ /* 0x000f220000000800 */
[----:B------:R-:W-:Y:S01]  /*15c40*/  FADD.FTZ R6, R202, R7 ;  /* 0x00000007ca067221 */ /* 0x000fe20000010000 */
[----:B------:R-:W-:-:S06]  /*15c50*/  FFMA.FTZ R182, R43, R26, -R9 ;  /* 0x0000001a2bb67223 */ /* 0x000fcc0000010809 */
[----:B------:R-:W5:Y:S01]  /*15c60*/  MUFU.EX2 R185, R185 ;  /* 0x000000b900b97308 */ /* 0x000f620000000800 */
[----:B------:R-:W-:Y:S01]  /*15c70*/  FADD.FTZ R8, R196, R11 ;  /* 0x0000000bc4087221 */ /* 0x000fe20000010000 */
[----:B-1----:R-:W-:-:S06]  /*15c80*/  FADD.FTZ R7, R191, R6 ;  /* 0x00000006bf077221 */ /* 0x002fcc0000010000 */
[----:B------:R-:W1:Y:S01]  /*15c90*/  MUFU.EX2 R190, R190 ;  /* 0x000000be00be7308 */ /* 0x000e620000000800 */
[----:B------:R-:W-:-:S07]  /*15ca0*/  FFMA.FTZ R177, R46, R26, -R9 ;  /* 0x0000001a2eb17223 */ /* 0x000fce0000010809 */
[----:B------:R-:W1:Y:S01]  /*15cb0*/  MUFU.EX2 R186, R186 ;  /* 0x000000ba00ba7308 */ /* 0x000e620000000800 */
[----:B--2---:R-:W-:Y:S01]  /*15cc0*/  FADD.FTZ R8, R193, R8 ;  /* 0x00000008c1087221 */ /* 0x004fe20000010000 */
[----:B---3--:R-:W-:-:S06]  /*15cd0*/  FADD.FTZ R6, R192, R7 ;  /* 0x00000007c0067221 */ /* 0x008fcc0000010000 */
[----:B------:R-:W2:Y:S01]  /*15ce0*/  MUFU.EX2 R183, R183 ;  /* 0x000000b700b77308 */ /* 0x000ea20000000800 */
[----:B------:R-:W-:-:S07]  /*15cf0*/  FFMA.FTZ R178, R47, R26, -R9 ;  /* 0x0000001a2fb27223 */ /* 0x000fce0000010809 */
[----:B------:R-:W3:Y:S01]  /*15d00*/  MUFU.EX2 R181, R181 ;  /* 0x000000b500b57308 */ /* 0x000ee20000000800 */
[----:B----4-:R-:W-:Y:S01]  /*15d10*/  FADD.FTZ R7, R187, R8 ;  /* 0x00000008bb077221 */ /* 0x010fe20000010000 */
[----:B-----5:R-:W-:-:S06]  /*15d20*/  FADD.FTZ R11, R185, R6 ;  /* 0x00000006b90b7221 */ /* 0x020fcc0000010000 */
[----:B------:R-:W4:Y:S01]  /*15d30*/  MUFU.EX2 R184, R184 ;  /* 0x000000b800b87308 */ /* 0x000f220000000800 */
[----:B------:R-:W-:-:S07]  /*15d40*/  FFMA.FTZ R171, R50, R26, -R9 ;  /* 0x0000001a32ab7223 */ /* 0x000fce0000010809 */
[----:B------:R-:W5:Y:S01]  /*15d50*/  MUFU.EX2 R182, R182 ;  /* 0x000000b600b67308 */ /* 0x000f620000000800 */
[----:B-1----:R-:W-:Y:S01]  /*15d60*/  FADD.FTZ R6, R190, R7 ;  /* 0x00000007be067221 */ /* 0x002fe20000010000 */
[----:B------:R-:W-:-:S06]  /*15d70*/  FADD.FTZ R8, R186, R11 ;  /* 0x0000000bba087221 */ /* 0x000fcc0000010000 */
        /* <DEDUP_REMOVED lines=55> */
[----:B------:R-:W4:Y:S08]  /*160f0*/  MUFU.EX2 R20, R20 ;  /* 0x0000001400147308 */ /* 0x000f300000000800 */
[----:B------:R-:W5:Y:S01]  /*16100*/  MUFU.EX2 R158, R158 ;  /* 0x0000009e009e7308 */ /* 0x000f620000000800 */
[----:B-1----:R-:W-:Y:S01]  /*16110*/  FADD.FTZ R6, R160, R7 ;  /* 0x00000007a0067221 */ /* 0x002fe20000010000 */
[----:B------:R-:W-:-:S06]  /*16120*/  FADD.FTZ R8, R164, R9 ;  /* 0x00000009a4087221 */ /* 0x000fcc0000010000 */
[----:B------:R-:W1:Y:S08]  /*16130*/  MUFU.EX2 R14, R14 ;  /* 0x0000000e000e7308 */ /* 0x000e700000000800 */
[----:B------:R-:W1:Y:S01]  /*16140*/  MUFU.EX2 R21, R21 ;  /* 0x0000001500157308 */ /* 0x000e620000000800 */
[----:B--2---:R-:W-:Y:S01]  /*16150*/  FADD.FTZ R7, R15, R6 ;  /* 0x000000060f077221 */ /* 0x004fe20000010000 */
[----:B---3--:R-:W-:-:S06]  /*16160*/  FADD.FTZ R9, R157, R8 ;  /* 0x000000089d097221 */ /* 0x008fcc0000010000 */
[----:B------:R-:W2:Y:S08]  /*16170*/  MUFU.EX2 R19, R19 ;  /* 0x0000001300137308 */ /* 0x000eb00000000800 */
[----:B------:R-:W3:Y:S01]  /*16180*/  MUFU.EX2 R156, R156 ;  /* 0x0000009c009c7308 */ /* 0x000ee20000000800 */
[----:B----4-:R-:W-:Y:S01]  /*16190*/  FADD.FTZ R7, R20, R7 ;  /* 0x0000000714077221 */ /* 0x010fe20000010000 */
[----:B-----5:R-:W-:-:S03]  /*161a0*/  FADD.FTZ R6, R158, R9 ;  /* 0x000000099e067221 */ /* 0x020fc60000010000 */
[----:B-1----:R-:W-:Y:S01]  /*161b0*/  FADD.FTZ R8, R14, R7 ;  /* 0x000000070e087221 */ /* 0x002fe20000010000 */
[----:B------:R-:W-:-:S03]  /*161c0*/  FADD.FTZ R7, R21, R6 ;  /* 0x0000000615077221 */ /* 0x000fc60000010000 */
[----:B--2---:R-:W-:Y:S01]  /*161d0*/  FADD.FTZ R6, R19, R8 ;  /* 0x0000000813067221 */ /* 0x004fe20000010000 */
[----:B------:R1:W-:Y:S01]  /*161e0*/  STL [R1+0x434], R4 ;  /* 0x0004340401007387 */ /* 0x0003e20000100800 */
[----:B---3--:R-:W-:-:S05]  /*161f0*/  FADD.FTZ R7, R156, R7 ;  /* 0x000000079c077221 */ /* 0x008fca0000010000 */
[----:B------:R2:W-:Y:S04]  /*16200*/  STL.64 [R1+0x440], R6 ;  /* 0x0004400601007387 */ /* 0x0005e80000100a00 */
[----:B------:R-:W3:Y:S04]  /*16210*/  LD.E R27, desc[UR46][R22.64+0x41c] ;  /* 0x00041c2e161b7980 */ /* 0x000ee8000c101900 */
[----:B------:R-:W4:Y:S04]  /*16220*/  LD.E R8, desc[UR46][R22.64+0x220] ;  /* 0x0002202e16087980 */ /* 0x000f28000c101900 */
[----:B------:R-:W5:Y:S04]  /*16230*/  LD.E R9, desc[UR46][R22.64+0x224] ;  /* 0x0002242e16097980 */ /* 0x000f68000c101900 */
[----:B------:R-:W5:Y:S04]  /*16240*/  LD.E R11, desc[UR46][R22.64+0x230] ;  /* 0x0002302e160b7980 */ /* 0x000f68000c101900 */
[----:B------:R-:W5:Y:S04]  /*16250*/  LD.E R13, desc[UR46][R22.64+0x240] ;  /* 0x0002402e160d7980 */ /* 0x000f68000c101900 */
[----:B------:R-:W5:Y:S04]  /*16260*/  LD.E R25, desc[UR46][R22.64+0x250] ;  /* 0x0002502e16197980 */ /* 0x000f68000c101900 */
[----:B-1----:R-:W5:Y:S04]  /*16270*/  LD.E R4, desc[UR46][R22.64+0x254] ;  /* 0x0002542e16047980 */ /* 0x002f68000c101900 */
[----:B------:R-:W5:Y:S04]  /*16280*/  LD.E R122, desc[UR46][R22.64+0x274] ;  /* 0x0002742e167a7980 */ /* 0x000f68000c101900 */
        /* <DEDUP_REMOVED lines=122> */
[C---:B-----5:R-:W-:Y:S01]  /*16a30*/  FMUL.FTZ R9, R28.reuse, R9 ;  /* 0x000000091c097220 */ /* 0x060fe20000410000 */
[C---:B------:R-:W-:Y:S01]  /*16a40*/  FMUL.FTZ R11, R28.reuse, R11 ;  /* 0x0000000b1c0b7220 */ /* 0x040fe20000410000 */
[C---:B------:R-:W-:Y:S01]  /*16a50*/  FMUL.FTZ R13, R28.reuse, R13 ;  /* 0x0000000d1c0d7220 */ /* 0x040fe20000410000 */
[C---:B------:R-:W-:Y:S01]  /*16a60*/  FMUL.FTZ R25, R28.reuse, R25 ;  /* 0x000000191c197220 */ /* 0x040fe20000410000 */
[----:B------:R1:W-:Y:S04]  /*16a70*/  ST.E desc[UR46][R22.64+0x220], R27 ;  /* 0x0002201b16007985 */ /* 0x0003e8000c10192e */
[----:B------:R3:W-:Y:S04]  /*16a80*/  ST.E desc[UR46][R22.64+0x224], R9 ;  /* 0x0002240916007985 */ /* 0x0007e8000c10192e */
[----:B------:R4:W-:Y:S04]  /*16a90*/  ST.E desc[UR46][R22.64+0x230], R11 ;  /* 0x0002300b16007985 */ /* 0x0009e8000c10192e */
[----:B------:R5:W-:Y:S01]  /*16aa0*/  ST.E desc[UR46][R22.64+0x240], R13 ;  /* 0x0002400d16007985 */ /* 0x000be2000c10192e */
[C---:B-1----:R-:W-:Y:S01]  /*16ab0*/  FMUL.FTZ R27, R28.reuse, R4 ;  /* 0x000000041c1b7220 */ /* 0x042fe20000410000 */
[C---:B---3--:R-:W-:Y:S01]  /*16ac0*/  FMUL.FTZ R9, R28.reuse, R122 ;  /* 0x0000007a1c097220 */ /* 0x048fe20000410000 */
[C---:B----4-:R-:W-:Y:S01]  /*16ad0*/  FMUL.FTZ R11, R28.reuse, R124 ;  /* 0x0000007c1c0b7220 */ /* 0x050fe20000410000 */
[C---:B-----5:R-:W-:Y:S01]  /*16ae0*/  FMUL.FTZ R13, R28.reuse, R114 ;  /* 0x000000721c0d7220 */ /* 0x060fe20000410000 */
[----:B------:R1:W-:Y:S04]  /*16af0*/  ST.E desc[UR46][R22.64+0x250], R25 ;  /* 0x0002501916007985 */ /* 0x0003e8000c10192e */
[----:B------:R3:W-:Y:S04]  /*16b00*/  ST.E desc[UR46][R22.64+0x254], R27 ;  /* 0x0002541b16007985 */ /* 0x0007e8000c10192e */
[----:B------:R4:W-:Y:S04]  /*16b10*/  ST.E desc[UR46][R22.64+0x274], R9 ;  /* 0x0002740916007985 */ /* 0x0009e8000c10192e */
[----:B------:R5:W-:Y:S01]  /*16b20*/  ST.E desc[UR46][R22.64+0x280], R11 ;  /* 0x0002800b16007985 */ /* 0x000be2000c10192e */
[----:B-1----:R-:W-:-:S03]  /*16b30*/  FMUL.FTZ R25, R28, R108 ;  /* 0x0000006c1c197220 */ /* 0x002fc60000410000 */
[----:B------:R1:W-:Y:S01]  /*16b40*/  ST.E desc[UR46][R22.64+0x284], R13 ;  /* 0x0002840d16007985 */ /* 0x0003e2000c10192e */
[C---:B---3--:R-:W-:Y:S01]  /*16b50*/  FMUL.FTZ R27, R28.reuse, R100 ;  /* 0x000000641c1b7220 */ /* 0x048fe20000410000 */
[C---:B----4-:R-:W-:Y:S01]  /*16b60*/  FMUL.FTZ R9, R28.reuse, R98 ;  /* 0x000000621c097220 */ /* 0x050fe20000410000 */
[C---:B-----5:R-:W-:Y:S01]  /*16b70*/  FMUL.FTZ R11, R28.reuse, R90 ;  /* 0x0000005a1c0b7220 */ /* 0x060fe20000410000 */
[C---:B-1----:R-:W-:Y:S01]  /*16b80*/  FMUL.FTZ R13, R28.reuse, R96 ;  /* 0x000000601c0d7220 */ /* 0x042fe20000410000 */
        /* <DEDUP_REMOVED lines=20> */
[----:B------:R1:W-:Y:S01]  /*16cd0*/  ST.E desc[UR46][R22.64+0x340], R25 ;  /* 0x0003401916007985 */ /* 0x0003e2000c10192e */
        /* <DEDUP_REMOVED lines=27> */
[C---:B-1----:R-:W-:Y:S01]  /*16e90*/  FMUL.FTZ R25, R28.reuse, R48 ;  /* 0x000000301c197220 */ /* 0x042fe20000410000 */
[C---:B---3--:R-:W-:Y:S01]  /*16ea0*/  FMUL.FTZ R27, R28.reuse, R40 ;  /* 0x000000281c1b7220 */ /* 0x048fe20000410000 */
[C---:B------:R-:W-:Y:S01]  /*16eb0*/  FMUL.FTZ R46, R28.reuse, R46 ;  /* 0x0000002e1c2e7220 */ /* 0x040fe20000410000 */
[C---:B------:R-:W-:Y:S01]  /*16ec0*/  FMUL.FTZ R44, R28.reuse, R44 ;  /* 0x0000002c1c2c7220 */ /* 0x040fe20000410000 */
[C---:B------:R-:W-:Y:S01]  /*16ed0*/  FMUL.FTZ R42, R28.reuse, R42 ;  /* 0x0000002a1c2a7220 */ /* 0x040fe20000410000 */
[C---:B----4-:R-:W-:Y:S01]  /*16ee0*/  FMUL.FTZ R9, R28.reuse, R38 ;  /* 0x000000261c097220 */ /* 0x050fe20000410000 */
[C---:B--2---:R-:W-:Y:S01]  /*16ef0*/  FMUL.FTZ R11, R28.reuse, R6 ;  /* 0x000000061c0b7220 */ /* 0x044fe20000410000 */
[C---:B-----5:R-:W-:Y:S01]  /*16f00*/  FMUL.FTZ R13, R28.reuse, R36 ;  /* 0x000000241c0d7220 */ /* 0x060fe20000410000 */
        /* <DEDUP_REMOVED lines=171> */
[----:B------:R4:W-:Y:S04]  /*179c0*/  ST.E desc[UR46][R22.64+0x3f8], R35 ;  /* 0x0003f82316007985 */ /* 0x0009e8000c10192e */
[----:B------:R5:W-:Y:S04]  /*179d0*/  ST.E desc[UR46][R22.64+0x3fc], R7 ;  /* 0x0003fc0716007985 */ /* 0x000be8000c10192e */
[----:B------:R5:W-:Y:S04]  /*179e0*/  ST.E desc[UR46][R22.64+0x408], R33 ;  /* 0x0004082116007985 */ /* 0x000be8000c10192e */
[----:B------:R5:W-:Y:S04]  /*179f0*/  ST.E desc[UR46][R22.64+0x40c], R31 ;  /* 0x00040c1f16007985 */ /* 0x000be8000c10192e */
[----:B------:R5:W-:Y:S01]  /*17a00*/  ST.E desc[UR46][R22.64+0x418], R29 ;  /* 0x0004181d16007985 */ /* 0x000be2000c10192e */
[----:B------:R3:W-:Y:S06]  /*17a10*/  BAR.SYNC.DEFER_BLOCKING R208, 0x100 ;  /* 0x000400d00000751d */ /* 0x0007ec0000010000 */
[----:B-1----:R-:W5:Y:S04]  /*17a20*/  LD.E R11, desc[UR46][R22.64+0x220] ;  /* 0x0002202e160b7980 */ /* 0x002f68000c101900 */
[----:B--2---:R-:W2:Y:S04]  /*17a30*/  LD.E R13, desc[UR46][R22.64+0x224] ;  /* 0x0002242e160d7980 */ /* 0x004ea8000c101900 */
[----:B------:R-:W2:Y:S04]  /*17a40*/  LD.E R25, desc[UR46][R22.64+0x228] ;  /* 0x0002282e16197980 */ /* 0x000ea8000c101900 */
[----:B------:R-:W2:Y:S04]  /*17a50*/  LD.E R27, desc[UR46][R22.64+0x22c] ;  /* 0x00022c2e161b7980 */ /* 0x000ea8000c101900 */
[----:B---3--:R-:W3:Y:S04]  /*17a60*/  LD.E R37, desc[UR46][R22.64+0x230] ;  /* 0x0002302e16257980 */ /* 0x008ee8000c101900 */
[----:B----4-:R-:W4:Y:S04]  /*17a70*/  LD.E R35, desc[UR46][R22.64+0x234] ;  /* 0x0002342e16237980 */ /* 0x010f28000c101900 */
[----:B-----5:R-:W5:Y:S04]  /*17a80*/  LD.E R7, desc[UR46][R22.64+0x238] ;  /* 0x0002382e16077980 */ /* 0x020f68000c101900 */
        /* <DEDUP_REMOVED lines=122> */
[----:B------:R-:W-:Y:S04]  /*18230*/  ST.E desc[UR46][R22.64+0x220], R11 ;  /* 0x0002200b16007985 */ /* 0x000fe8000c10192e */
[----:B--2---:R-:W-:Y:S04]  /*18240*/  ST.E desc[UR46][R22.64+0x224], R13 ;  /* 0x0002240d16007985 */ /* 0x004fe8000c10192e */
[----:B------:R-:W-:Y:S04]  /*18250*/  ST.E desc[UR46][R22.64+0x228], R25 ;  /* 0x0002281916007985 */ /* 0x000fe8000c10192e */
[----:B------:R-:W-:Y:S04]  /*18260*/  ST.E desc[UR46][R22.64+0x22c], R27 ;  /* 0x00022c1b16007985 */ /* 0x000fe8000c10192e */
[----:B---3--:R-:W-:Y:S04]  /*18270*/  ST.E desc[UR46][R22.64+0x230], R37 ;  /* 0x0002302516007985 */ /* 0x008fe8000c10192e */
[----:B----4-:R-:W-:Y:S04]  /*18280*/  ST.E desc[UR46][R22.64+0x234], R35 ;  /* 0x0002342316007985 */ /* 0x010fe8000c10192e */
[----:B-----5:R-:W-:Y:S04]  /*18290*/  ST.E desc[UR46][R22.64+0x238], R7 ;  /* 0x0002380716007985 */ /* 0x020fe8000c10192e */
        /* <DEDUP_REMOVED lines=121> */
[----:B-1----:R-:W5:Y:S04]  /*18a30*/  LD.E.64 R6, desc[UR46][R22.64+0xa8] ;  /* 0x0000a82e16067980 */ /* 0x002f68000c101b00 */
[----:B------:R-:W5:Y:S04]  /*18a40*/  LDL R4, [R1+0x88] ;  /* 0x0000880001047983 */ /* 0x000f680000100800 */
[----:B--2---:R-:W2:Y:S04]  /*18a50*/  LD.E R24, desc[UR46][R22.64+0x220] ;  /* 0x0002202e16187980 */ /* 0x004ea8000c101900 */
[----:B------:R-:W2:Y:S04]  /*18a60*/  LD.E R25, desc[UR46][R22.64+0x224] ;  /* 0x0002242e16197980 */ /* 0x000ea8000c101900 */
[----:B---3--:R-:W2:Y:S04]  /*18a70*/  LD.E R26, desc[UR46][R22.64+0x228] ;  /* 0x0002282e161a7980 */ /* 0x008ea8000c101900 */
[----:B------:R-:W2:Y:S04]  /*18a80*/  LD.E R27, desc[UR46][R22.64+0x22c] ;  /* 0x00022c2e161b7980 */ /* 0x000ea8000c101900 */
[----:B----4-:R-:W2:Y:S04]  /*18a90*/  LD.E R28, desc[UR46][R22.64+0x230] ;  /* 0x0002302e161c7980 */ /* 0x010ea8000c101900 */
[----:B------:R-:W2:Y:S04]  /*18aa0*/  LD.E R29, desc[UR46][R22.64+0x234] ;  /* 0x0002342e161d7980 */ /* 0x000ea8000c101900 */
[----:B-----5:R-:W2:Y:S04]  /*18ab0*/  LD.E R30, desc[UR46][R22.64+0x238] ;  /* 0x0002382e161e7980 */ /* 0x020ea8000c101900 */
        /* <DEDUP_REMOVED lines=121> */
[----:B------:R-:W-:Y:S01]  /*19250*/  IMAD R6, R9, 0xc00, R6 ;  /* 0x00000c0009067824 */ /* 0x000fe200078e0206 */
[----:B------:R-:W-:-:S02]  /*19260*/  ISETP.NE.U32.AND P0, PT, R4, RZ, PT ;  /* 0x000000ff0400720c */ /* 0x000fc40003f05070 */
[----:B------:R-:W-:Y:S02]  /*19270*/  R2UR UR7, R7 ;  /* 0x00000000070772ca */ /* 0x000fe400000e0000 */
[----:B------:R-:W-:Y:S02]  /*19280*/  R2UR UR6, R6 ;  /* 0x00000000060672ca */ /* 0x000fe400000e0000 */
[----:B------:R-:W-:Y:S02]  /*19290*/  F2FP.BF16.F32.PACK_AB R154, R153, R154 ;  /* 0x0000009a999a723e */ /* 0x000fe400000010ff */
[----:B------:R-:W-:Y:S02]  /*192a0*/  F2FP.BF16.F32.PACK_AB R152, R152, R5 ;  /* 0x000000059898723e */ /* 0x000fe400000010ff */
[----:B------:R-:W-:Y:S02]  /*192b0*/  F2FP.BF16.F32.PACK_AB R153, R205, R206 ;  /* 0x000000cecd99723e */ /* 0x000fe400000010ff */
[----:B------:R-:W-:Y:S01]  /*192c0*/  F2FP.BF16.F32.PACK_AB R155, R202, R155 ;  /* 0x0000009bca9b723e */ /* 0x000fe200000010ff */
[----:B------:R-:W-:Y:S01]  /*192d0*/  VOTEU.ANY UP0, P0 ;  /* 0x00000000003f7886 */ /* 0x000fe20000000100 */
[----:B------:R-:W-:-:S02]  /*192e0*/  VIADD R4, R6, 0x80 ;  /* 0x0000008006047836 */ /* 0x000fc40000000000 */
[----:B------:R-:W-:Y:S01]  /*192f0*/  IMAD.MOV.U32 R5, RZ, RZ, R7 ;  /* 0x000000ffff057224 */ /* 0x000fe200078e0007 */
[----:B--2---:R-:W-:-:S06]  /*19300*/  WARPGROUP.ARRIVE ;  /* 0x00000000000079c5 */ /* 0x004fcc0000000000 */
[----:B------:R-:W-:Y:S01]  /*19310*/  HGMMA.64x256x16.F32.BF16 R24, R152, gdesc[UR4].tnspB, R24, UP0, gsb0 ;  /* 0x43e0000498187df0 */ /* 0x000fe2000b801818 */
[----:B------:R-:W-:Y:S02]  /*19320*/  R2UR UR6, R4 ;  /* 0x00000000040672ca */ /* 0x000fe400000e0000 */
[----:B------:R-:W-:Y:S01]  /*19330*/  R2UR UR7, R5 ;  /* 0x00000000050772ca */ /* 0x000fe200000e0000 */
[----:B------:R-:W-:Y:S02]  /*19340*/  VIADD R4, R6, 0x100 ;  /* 0x0000010006047836 */ /* 0x000fe40000000000 */
[----:B------:R-:W-:Y:S01]  /*19350*/  IMAD.MOV.U32 R5, RZ, RZ, R7 ;  /* 0x000000ffff057224 */ /* 0x000fe200078e0007 */
[----:B------:R-:W-:Y:S02]  /*19360*/  WARPGROUP.DEPBAR.LE gsb0, 0x0 ;  /* 0x00008000000079c5 */ /* 0x000fe40000010000 */
[----:B------:R-:W-:Y:S02]  /*19370*/  F2FP.BF16.F32.PACK_AB R152, R193, R196 ;  /* 0x000000c4c198723e */ /* 0x000fe400000010ff */
[----:B------:R-:W-:-:S02]  /*19380*/  F2FP.BF16.F32.PACK_AB R154, R190, R187 ;  /* 0x000000bbbe9a723e */ /* 0x000fc400000010ff */
        /* <DEDUP_REMOVED lines=135> */
[----:B------:R-:W-:Y:S02]  /*19c00*/  VIADD R4, R6, 0x180 ;  /* 0x0000018006047836 */ /* 0x000fe40000000000 */
[----:B------:R-:W-:Y:S01]  /*19c10*/  IMAD.MOV.U32 R5, RZ, RZ, R7 ;  /* 0x000000ffff057224 */ /* 0x000fe200078e0007 */
[----:B------:R-:W-:Y:S02]  /*19c20*/  WARPGROUP.DEPBAR.LE gsb0, 0x0 ;  /* 0x00008000000079c5 */ /* 0x000fe40000010000 */
[----:B------:R-:W-:-:S02]  /*19c30*/  F2FP.BF16.F32.PACK_AB R152, R184, R183 ;  /* 0x000000b7b898723e */ /* 0x000fc400000010ff */
        /* <DEDUP_REMOVED lines=276> */
[----:B------:R-:W-:Y:S01]  /*1ad80*/  VIADD R6, R6, 0x280 ;  /* 0x0000028006067836 */ /* 0x000fe20000000000 */
        /* <DEDUP_REMOVED lines=412> */
[----:B-1----:R-:W5:Y:S04]  /*1c750*/  LD.E R25, desc[UR46][R22.64+0x240] ;  /* 0x0002402e16197980 */ /* 0x002f68000c101900 */
[----:B--2---:R-:W2:Y:S04]  /*1c760*/  LD.E R27, desc[UR46][R22.64+0x244] ;  /* 0x0002442e161b7980 */ /* 0x004ea8000c101900 */
        /* <DEDUP_REMOVED lines=130> */
[----:B-----5:R1:W-:Y:S04]  /*1cf90*/  ST.E desc[UR46][R22.64+0x250], R33 ;  /* 0x0002502116007985 */ /* 0x0203e8000c10192e */
        /* <DEDUP_REMOVED lines=115> */
[----:B------:R-:W-:Y:S01]  /*1d6d0*/  LOP3.LUT P6, RZ, R212, 0x7f, RZ, 0xc0, !PT ;  /* 0x0000007fd4ff7812 */ /* 0x000fe200078cc0ff */
[----:B------:R-:W-:-:S12]  /*1d6e0*/  BSSY B0, `(.L_x_1590) ;  /* 0x0000008000007945 */ /* 0x000fd80003800000 */
[----:B-1----:R-:W-:Y:S05]  /*1d6f0*/  @P6 BRA `(.L_x_1591) ;  /* 0x0000000000186947 */ /* 0x002fea0003800000 */
[----:B------:R-:W2:Y:S04]  /*1d700*/  LDL.64 R4, [R1+0x68] ;  /* 0x0000680001047983 */ /* 0x000ea80000100a00 */
[----:B------:R-:W3:Y:S01]  /*1d710*/  LD.E R0, desc[UR46][R2.64] ;  /* 0x0000002e02007980 */ /* 0x000ee2000c101900 */
[----:B--2---:R-:W-:-:S05]  /*1d720*/  MOV R5, R4 ;  /* 0x0000000400057202 */ /* 0x004fca0000000f00 */
[----:B---3--:R-:W-:-:S05]  /*1d730*/  IMAD R0, R0, 0x8, R5 ;  /* 0x0000000800007824 */ /* 0x008fca00078e0205 */
[----:B------:R-:W-:-:S04]  /*1d740*/  PRMT R0, RZ, 0x654, R0 ;  /* 0x00000654ff007816 */ /* 0x000fc80000000000 */
[----:B------:R1:W-:Y:S03]  /*1d750*/  SYNCS.ARRIVE.TRANS64.RED.A1T0 RZ, [R0+URZ], RZ ;  /* 0x000000ff00ff79a7 */ /* 0x0003e6000810043f */
.L_x_1591:
[----:B------:R-:W-:Y:S05]  /*1d760*/  BSYNC B0 ;  /* 0x0000000000007941 */ /* 0x000fea0003800000 */
.L_x_1590:
[C---:B------:R-:W-:Y:S01]  /*1d770*/  ISETP.GT.AND P0, PT, R10.reuse, UR41, PT ;  /* 0x000000290a007c0c */ /* 0x040fe2000bf04270 */
[----:B------:R-:W-:-:S12]  /*1d780*/  VIADD R10, R10, 0xffffffff ;  /* 0xffffffff0a0a7836 */ /* 0x000fd80000000000 */
[----:B------:R-:W-:Y:S05]  /*1d790*/  @P0 BRA `(.L_x_1592) ;  /* 0xffffff5400300947 */ /* 0x000fea000383ffff */
.L_x_1561:
[----:B------:R-:W-:Y:S05]  /*1d7a0*/  WARPSYNC.ALL ;  /* 0x0000000000007948 */ /* 0x000fea0003800000 */
[----:B-1----:R-:W2:Y:S04]  /*1d7b0*/  LDL R5, [R1+0x440] ;  /* 0x0004400001057983 */ /* 0x002ea80000100800 */
[----:B------:R-:W3:Y:S04]  /*1d7c0*/  LDL R6, [R1+0x444] ;  /* 0x0004440001067983 */ /* 0x000ee80000100800 */
[----:B------:R-:W4:Y:S04]  /*1d7d0*/  LDL R132, [R1+0x210] ;  /* 0x0002100001847983 */ /* 0x000f280000100800 */
[----:B------:R-:W5:Y:S04]  /*1d7e0*/  LDL.64 R12, [R1+0x388] ;  /* 0x00038800010c7983 */ /* 0x000f680000100a00 */
        /* <DEDUP_REMOVED lines=60> */
[----:B------:R-:W5:Y:S04]  /*1dbb0*/  LDL R133, [R1+0x218] ;  /* 0x0002180001857983 */ /* 0x000f680000100800 */
[----:B--2---:R-:W1:Y:S02]  /*1dbc0*/  SHFL.BFLY PT, R0, R5, 0x2, 0x1f ;  /* 0x0c401f0005007f89 */ /* 0x004e6400000e0000 */
[----:B-1----:R-:W-:-:S05]  /*1dbd0*/  FADD.FTZ R0, R5, R0 ;  /* 0x0000000005007221 */ /* 0x002fca0000010000 */
[----:B------:R-:W1:Y:S02]  /*1dbe0*/  SHFL.BFLY PT, R3, R0, 0x1, 0x1f ;  /* 0x0c201f0000037f89 */ /* 0x000e6400000e0000 */
[----:B-1----:R-:W-:Y:S01]  /*1dbf0*/  FADD.FTZ R2, R0, R3 ;  /* 0x0000000300027221 */ /* 0x002fe20000010000 */
[----:B----4-:R-:W-:Y:S01]  /*1dc00*/  VIADD R132, R132, 0x1 ;  /* 0x0000000184847836 */ /* 0x010fe20000000000 */
[----:B------:R-:W2:Y:S04]  /*1dc10*/  LDL R0, [R1+0x21c] ;  /* 0x00021c0001007983 */ /* 0x000ea80000100800 */
[----:B------:R-:W-:Y:S04]  /*1dc20*/  STL [R1+0x440], R2 ;  /* 0x0004400201007387 */ /* 0x000fe80000100800 */
[----:B------:R-:W4:Y:S04]  /*1dc30*/  LDL R148, [R1+0x440] ;  /* 0x0004400001947983 */ /* 0x000f280000100800 */
[----:B---3--:R-:W1:Y:S02]  /*1dc40*/  SHFL.BFLY PT, R3, R6, 0x2, 0x1f ;  /* 0x0c401f0006037f89 */ /* 0x008e6400000e0000 */
[----:B-1----:R-:W-:Y:S01]  /*1dc50*/  FADD.FTZ R3, R3, R6 ;  /* 0x0000000603037221 */ /* 0x002fe20000010000 */
[----:B------:R-:W-:Y:S01]  /*1dc60*/  ISETP.NE.AND P2, PT, R132, 0x2, PT ;  /* 0x000000028400780c */ /* 0x000fe20003f45270 */
[----:B------:R-:W3:Y:S04]  /*1dc70*/  LDL.64 R6, [R1+0x418] ;  /* 0x0004180001067983 */ /* 0x000ee80000100a00 */
[----:B------:R-:W1:Y:S08]  /*1dc80*/  SHFL.BFLY PT, R4, R3, 0x1, 0x1f ;  /* 0x0c201f0003047f89 */ /* 0x000e7000000e0000 */
[----:B------:R-:W3:Y:S01]  /*1dc90*/  @!P2 LDL R19, [R1+0x214] ;  /* 0x000214000113a983 */ /* 0x000ee20000100800 */
[----:B-1----:R-:W-:-:S03]  /*1dca0*/  FADD.FTZ R140, R3, R4 ;  /* 0x00000004038c7221 */ /* 0x002fc60000010000 */
[----:B------:R-:W3:Y:S02]  /*1dcb0*/  LDL.64 R4, [R1+0x3e8] ;  /* 0x0003e80001047983 */ /* 0x000ee40000100a00 */
[----:B------:R-:W-:Y:S02]  /*1dcc0*/  FSETP.NE.FTZ.AND P1, PT, R140, RZ, PT ;  /* 0x000000ff8c00720b */ /* 0x000fe40003f35000 */
[----:B------:R-:W3:Y:S11]  /*1dcd0*/  LDL.64 R2, [R1+0x408] ;  /* 0x0004080001027983 */ /* 0x000ef60000100a00 */
[----:B------:R-:W3:Y:S04]  /*1dce0*/  @P1 LDL R143, [R1+0x450] ;  /* 0x00045000018f1983 */ /* 0x000ee80000100800 */
[----:B------:R-:W3:Y:S01]  /*1dcf0*/  @P1 LDL R145, [R1+0x434] ;  /* 0x0004340001911983 */ /* 0x000ee20000100800 */
[----:B------:R-:W-:-:S02]  /*1dd00*/  IMAD.MOV.U32 R142, RZ, RZ, -0x800000 ;  /* 0xff800000ff8e7424 */ /* 0x000fc400078e00ff */
[----:B------:R-:W-:Y:S01]  /*1dd10*/  IMAD.MOV.U32 R134, RZ, RZ, RZ ;  /* 0x000000ffff867224 */ /* 0x000fe200078e00ff */
[----:B------:R1:W-:Y:S08]  /*1dd20*/  BAR.ARV R203, 0x100 ;  /* 0x000400cb0000751d */ /* 0x0003f00000002000 */
[----:B------:R-:W-:Y:S06]  /*1dd30*/  BAR.ARV 0x8, 0x120 ;  /* 0x0204800000007b1d */ /* 0x000fec0000002000 */
[----:B----4-:R-:W-:-:S13]  /*1dd40*/  FSETP.NE.FTZ.AND P0, PT, R148, RZ, PT ;  /* 0x000000ff9400720b */ /* 0x010fda0003f15000 */
[----:B------:R-:W4:Y:S04]  /*1dd50*/  @P0 LDL R135, [R1+0x450] ;  /* 0x0004500001870983 */ /* 0x000f280000100800 */
[----:B------:R-:W3:Y:S01]  /*1dd60*/  @P0 LDL R144, [R1+0x430] ;  /* 0x0004300001900983 */ /* 0x000ee20000100800 */
[----:B------:R-:W1:Y:S02]  /*1dd70*/  @P0 MUFU.LG2 R141, R148 ;  /* 0x00000094008d0308 */ /* 0x000e640000000c00 */
[----:B-1----:R-:W-:-:S06]  /*1dd80*/  @P0 FMUL.FTZ R146, R141, 0.69314718246459960938 ;  /* 0x3f3172188d920820 */ /* 0x002fcc0000410000 */
[----:B------:R-:W1:Y:S08]  /*1dd90*/  @P1 MUFU.LG2 R147, R140 ;  /* 0x0000008c00931308 */ /* 0x000e700000000c00 */
[----:B------:R-:W5:Y:S01]  /*1dda0*/  @P0 MUFU.RCP R134, R148 ;  /* 0x0000009400860308 */ /* 0x000f620000001000 */
[----:B--2---:R-:W-:Y:S02]  /*1ddb0*/  VIADD R0, R0, 0x1 ;  /* 0x0000000100007836 */ /* 0x004fe40000000000 */
[----:B-1----:R-:W-:Y:S01]  /*1ddc0*/  @P1 FMUL.FTZ R147, R147, 0.69314718246459960938 ;  /* 0x3f31721893931820 */ /* 0x002fe20000410000 */
[----:B------:R-:W-:Y:S01]  /*1ddd0*/  STL [R1+0x444], R140 ;  /* 0x0004448c01007387 */ /* 0x000fe20000100800 */
[-C--:B-----5:R-:W-:Y:S01]  /*1dde0*/  FMUL.FTZ R139, R139, R134.reuse ;  /* 0x000000868b8b7220 */ /* 0x0a0fe20000410000 */
        /* <DEDUP_REMOVED lines=63> */
[----:B------:R-:W-:Y:S04]  /*1e1e0*/  STL [R1+0x210], R132 ;  /* 0x0002108401007387 */ /* 0x000fe80000100800 */
[----:B------:R-:W-:Y:S04]  /*1e1f0*/  STL.64 [R1+0x220], R138 ;  /* 0x0002208a01007387 */ /* 0x000fe80000100a00 */
        /* <DEDUP_REMOVED lines=31> */
[----:B------:R-:W-:Y:S04]  /*1e3f0*/  STL [R1+0x21c], R0 ;  /* 0x00021c0001007387 */ /* 0x000fe80000100800 */
[----:B------:R-:W-:Y:S01]  /*1e400*/  @!P2 STL [R1+0x210], RZ ;  /* 0x000210ff0100a387 */ /* 0x000fe20000100800 */
[----:B----4-:R-:W-:-:S04]  /*1e410*/  @P0 FMUL.FTZ R135, R135, 0.69314718246459960938 ;  /* 0x3f31721887870820 */ /* 0x010fc80000410000 */
[----:B---3--:R-:W-:Y:S01]  /*1e420*/  @P0 FFMA.FTZ R142, R135, R144, R146 ;  /* 0x00000090878e0223 */ /* 0x008fe20000010092 */
[----:B------:R-:W-:-:S06]  /*1e430*/  IMAD.MOV.U32 R135, RZ, RZ, RZ ;  /* 0x000000ffff877224 */ /* 0x000fcc00078e00ff */
[----:B------:R-:W1:Y:S01]  /*1e440*/  @P1 MUFU.RCP R135, R140 ;  /* 0x0000008c00871308 */ /* 0x000e620000001000 */
[----:B------:R-:W-:Y:S01]  /*1e450*/  @P1 FMUL.FTZ R146, R143, 0.69314718246459960938 ;  /* 0x3f3172188f921820 */ /* 0x000fe20000410000 */
[----:B------:R-:W-:-:S03]  /*1e460*/  IMAD.MOV.U32 R144, RZ, RZ, -0x800000 ;  /* 0xff800000ff907424 */ /* 0x000fc600078e00ff */
[----:B------:R-:W-:Y:S01]  /*1e470*/  @P1 FFMA.FTZ R144, R146, R145, R147 ;  /* 0x0000009192901223 */ /* 0x000fe20000010093 */
[----:B------:R-:W-:Y:S01]  /*1e480*/  STL [R1+0x440], R142 ;  /* 0x0004408e01007387 */ /* 0x000fe20000100800 */
[-C--:B-1----:R-:W-:Y:S01]  /*1e490*/  FMUL.FTZ R13, R13, R135.reuse ;  /* 0x000000870d0d7220 */ /* 0x082fe20000410000 */
[-C--:B------:R-:W-:Y:S01]  /*1e4a0*/  FMUL.FTZ R12, R12, R135.reuse ;  /* 0x000000870c0c7220 */ /* 0x080fe20000410000 */
[-C--:B------:R-:W-:Y:S01]  /*1e4b0*/  FMUL.FTZ R15, R15, R135.reuse ;  /* 0x000000870f0f7220 */ /* 0x080fe20000410000 */
[-C--:B------:R-:W-:Y:S01]  /*1e4c0*/  FMUL.FTZ R14, R14, R135.reuse ;  /* 0x000000870e0e7220 */ /* 0x080fe20000410000 */
[-C--:B------:R-:W-:Y:S01]  /*1e4d0*/  FMUL.FTZ R73, R73, R135.reuse ;  /* 0x0000008749497220 */ /* 0x080fe20000410000 */
[-C--:B------:R-:W-:Y:S01]  /*1e4e0*/  FMUL.FTZ R72, R72, R135.reuse ;  /* 0x0000008748487220 */ /* 0x080fe20000410000 */
[----:B------:R1:W-:Y:S01]  /*1e4f0*/  STL.64 [R1+0x388], R12 ;  /* 0x0003880c01007387 */ /* 0x0003e20000100a00 */
[-C--:B------:R-:W-:Y:S01]  /*1e500*/  FMUL.FTZ R71, R71, R135.reuse ;  /* 0x0000008747477220 */ /* 0x080fe20000410000 */
[-C--:B------:R-:W-:Y:S01]  /*1e510*/  FMUL.FTZ R70, R70, R135.reuse ;  /* 0x0000008746467220 */ /* 0x080fe20000410000 */
[-C--:B------:R-:W-:Y:S01]  /*1e520*/  FMUL.FTZ R59, R59, R135.reuse ;  /* 0x000000873b3b7220 */ /* 0x080fe20000410000 */
[----:B------:R2:W-:Y:S01]  /*1e530*/  STL.64 [R1+0x3c8], R14 ;  /* 0x0003c80e01007387 */ /* 0x0005e20000100a00 */
        /* <DEDUP_REMOVED lines=55> */
[----:B-1----:R-:W-:Y:S01]  /*1e8b0*/  VIADD R12, R133, 0x1 ;  /* 0x00000001850c7836 */ /* 0x002fe20000000000 */
[----:B--2---:R-:W-:Y:S01]  /*1e8c0*/  @!P2 LOP3.LUT R14, R19, 0x1, RZ, 0x3c, !PT ;  /* 0x00000001130ea812 */ /* 0x004fe200078e3cff */
[----:B------:R2:W-:Y:S04]  /*1e8d0*/  STL [R1+0x444], R144 ;  /* 0x0004449001007387 */ /* 0x0005e80000100800 */
[----:B------:R2:W-:Y:S04]  /*1e8e0*/  STL.64 [R1+0x228], R72 ;  /* 0x0002284801007387 */ /* 0x0005e80000100a00 */
        /* <DEDUP_REMOVED lines=29> */
[----:B------:R2:W-:Y:S04]  /*1eac0*/  STL [R1+0x218], R12 ;  /* 0x0002180c01007387 */ /* 0x0005e80000100800 */
[----:B------:R2:W-:Y:S01]  /*1ead0*/  @!P2 STL [R1+0x214], R14 ;  /* 0x0002140e0100a387 */ /* 0x0005e20000100800 */
[----:B------:R-:W-:-:S13]  /*1eae0*/  PLOP3.LUT P0, PT, PT, PT, PT, 0x8, 0x0 ;  /* 0x000000000000781c */ /* 0x000fda0003f0e170 */
.L_x_1496:
[----:B------:R-:W3:Y:S08]  /*1eaf0*/  S2UR UR4, SR_CgaCtaId ;  /* 0x00000000000479c3 */ /* 0x000ef00000008800 */
[----:B------:R-:W-:Y:S06]  /*1eb00*/  BAR.SYNC.DEFER_BLOCKING 0x5, 0x120 ;  /* 0x0144800000007b1d */ /* 0x000fec0000010000 */
[----:B------:R-:W-:-:S02]  /*1eb10*/  UMOV UR50, 0x400 ;  /* 0x0000040000327882 */ /* 0x000fc40000000000 */
[----:B---3--:R-:W-:-:S09]  /*1eb20*/  ULEA UR50, UR4, UR50, 0x18 ;  /* 0x0000003204327291 */ /* 0x008fd2000f8ec03f */
[----:B-1----:R-:W1:Y:S02]  /*1eb30*/  LDS R0, [UR50+0x324d0] ;  /* 0x0324d032ff007984 */ /* 0x002e640008000800 */
[----:B-1----:R-:W-:Y:S01]  /*1eb40*/  R2UR UR4, R0 ;  /* 0x00000000000472ca */ /* 0x002fe200000e0000 */
[----:B------:R-:W-:Y:S06]  /*1eb50*/  BAR.ARV 0x4, 0x120 ;  /* 0x0104800000007b1d */ /* 0x000fec0000002000 */
[----:B------:R-:W-:Y:S08]  /*1eb60*/  @P0 BRA `(.L_x_1593) ;  /* 0x0000000c00780947 */ /* 0x000ff00003800000 */
[----:B------:R-:W3:Y:S04]  /*1eb70*/  LDL.128 R136, [R1+0x220] ;  /* 0x0002200001887983 */ /* 0x000ee80000100c00 */
[----:B------:R-:W4:Y:S04]  /*1eb80*/  LDL.128 R128, [R1+0x240] ;  /* 0x0002400001807983 */ /* 0x000f280000100c00 */
[----:B------:R-:W5:Y:S04]  /*1eb90*/  LDL.128 R132, [R1+0x230] ;  /* 0x0002300001847983 */ /* 0x000f680000100c00 */
[----:B------:R-:W5:Y:S04]  /*1eba0*/  LDL.128 R120, [R1+0x260] ;  /* 0x0002600001787983 */ /* 0x000f680000100c00 */
[----:B--2---:R-:W2:Y:S04]  /*1ebb0*/  LDL.128 R72, [R1+0x320] ;  /* 0x0003200001487983 */ /* 0x004ea80000100c00 */
[----:B------:R-:W2:Y:S04]  /*1ebc0*/  LDL.128 R124, [R1+0x250] ;  /* 0x00025000017c7983 */ /* 0x000ea80000100c00 */
        /* <DEDUP_REMOVED lines=10> */
[----:B------:R-:W2:Y:S04]  /*1ec70*/  LDL R152, [R1+0x46c] ;  /* 0x00046c0001987983 */ /* 0x000ea80000100800 */
[----:B------:R-:W2:Y:S04]  /*1ec80*/  LDL.128 R84, [R1+0x2f0] ;  /* 0x0002f00001547983 */ /* 0x000ea80000100c00 */
[----:B------:R-:W2:Y:S04]  /*1ec90*/  LDL R151, [R1+0x468] ;  /* 0x0004680001977983 */ /* 0x000ea80000100800 */
        /* <DEDUP_REMOVED lines=12> */
[----:B------:R-:W2:Y:S01]  /*1ed60*/  LDL.128 R12, [R1+0x3f0] ;  /* 0x0003f000010c7983 */ /* 0x000ea20000100c00 */
[----:B------:R-:W-:Y:S01]  /*1ed70*/  VIADD R20, R200, UR42 ;  /* 0x0000002ac8147c36 */ /* 0x000fe20008000000 */
[----:B------:R-:W-:-:S02]  /*1ed80*/  ULDC UR5, c[0x0][0xb88] ;  /* 0x0002e20000057ab9 */ /* 0x000fc40000000800 */
[----:B------:R-:W2:Y:S04]  /*1ed90*/  LDL.128 R8, [R1+0x400] ;  /* 0x0004000001087983 */ /* 0x000ea80000100c00 */
[----:B------:R-:W2:Y:S01]  /*1eda0*/  LDL.128 R4, [R1+0x410] ;  /* 0x0004100001047983 */ /* 0x000ea20000100c00 */
[----:B------:R-:W-:Y:S01]  /*1edb0*/  LOP3.LUT P0, RZ, R209, 0x3, RZ, 0xc0, !PT ;  /* 0x00000003d1ff7812 */ /* 0x000fe2000780c0ff */
[----:B------:R-:W-:Y:S01]  /*1edc0*/  VIADD R0, R20, 0x8 ;  /* 0x0000000814007836 */ /* 0x000fe20000000000 */
[----:B------:R-:W-:Y:S01]  /*1edd0*/  IADD3 R142, P3, R194, 0xc040, RZ ;  /* 0x0000c040c28e7810 */ /* 0x000fe20007f7e0ff */
[----:B------:R-:W-:Y:S01]  /*1ede0*/  ULDC.64 UR6, c[0x0][0xc70] ;  /* 0x00031c0000067ab9 */ /* 0x000fe20000000a00 */
[----:B------:R-:W-:Y:S02]  /*1edf0*/  ISETP.GE.OR P1, PT, R20, UR5, P0 ;  /* 0x0000000514007c0c */ /* 0x000fe40008726670 */
[----:B------:R-:W-:-:S11]  /*1ee00*/  ISETP.GE.OR P0, PT, R0, UR5, P0 ;  /* 0x0000000500007c0c */ /* 0x000fd60008706670 */
[----:B------:R-:W2:Y:S04]  /*1ee10*/  @!P1 LDL R19, [R1+0x440] ;  /* 0x0004400001139983 */ /* 0x000ea80000100800 */
[----:B------:R-:W2:Y:S01]  /*1ee20*/  @!P0 LDL R0, [R1+0x444] ;  /* 0x0004440001008983 */ /* 0x000ea20000100800 */
[----:B------:R-:W-:Y:S02]  /*1ee30*/  IADD3 R3, P6, R194, 0x8060, RZ ;  /* 0x00008060c2037810 */ /* 0x000fe40007fde0ff */
[----:B------:R-:W-:Y:S02]  /*1ee40*/  LOP3.LUT R147, R142, 0x380, RZ, 0xc0, !PT ;  /* 0x000003808e937812 */ /* 0x000fe400078ec0ff */
[----:B------:R-:W-:Y:S02]  /*1ee50*/  LOP3.LUT R143, R194, 0x380, RZ, 0xc0, !PT ;  /* 0x00000380c28f7812 */ /* 0x000fe400078ec0ff */
[----:B------:R-:W-:-:S02]  /*1ee60*/  LOP3.LUT R2, R3, 0x380, RZ, 0xc0, !PT ;  /* 0x0000038003027812 */ /* 0x000fc400078ec0ff */
[----:B------:R-:W-:Y:S02]  /*1ee70*/  SHF.R.U64 R147, R147, 0x3, RZ ;  /* 0x0000000393937819 */ /* 0x000fe400000012ff */
[----:B------:R-:W-:Y:S02]  /*1ee80*/  SHF.R.U64 R143, R143, 0x3, RZ ;  /* 0x000000038f8f7819 */ /* 0x000fe400000012ff */
[----:B------:R-:W-:Y:S02]  /*1ee90*/  SHF.R.U64 R2, R2, 0x3, RZ ;  /* 0x0000000302027819 */ /* 0x000fe400000012ff */
[----:B------:R-:W-:Y:S02]  /*1eea0*/  LOP3.LUT R146, R147, R142, RZ, 0x3c, !PT ;  /* 0x0000008e93927212 */ /* 0x000fe400078e3cff */
[C---:B------:R-:W-:Y:S02]  /*1eeb0*/  IADD3 R141, P4, R194.reuse, 0xc020, RZ ;  /* 0x0000c020c28d7810 */ /* 0x040fe40007f9e0ff */
[----:B------:R-:W-:Y:S01]  /*1eec0*/  LOP3.LUT R142, R143, R194, RZ, 0x3c, !PT ;  /* 0x000000c28f8e7212 */ /* 0x000fe200078e3cff */
[----:B------:R-:W-:Y:S01]  /*1eed0*/  IMAD.MOV.U32 R143, RZ, RZ, R195 ;  /* 0x000000ffff8f7224 */ /* 0x000fe200078e00c3 */
[----:B------:R-:W-:-:S02]  /*1eee0*/  IADD3 R140, P5, R194, 0xc000, RZ ;  /* 0x0000c000c28c7810 */ /* 0x000fc40007fbe0ff */
[----:B------:R-:W-:Y:S02]  /*1eef0*/  LOP3.LUT R2, R2, R3, RZ, 0x3c, !PT ;  /* 0x0000000302027212 */ /* 0x000fe400078e3cff */
[----:B------:R-:W-:Y:S02]  /*1ef00*/  IADD3 R149, P2, R194, 0xc060, RZ ;  /* 0x0000c060c2957810 */ /* 0x000fe40007f5e0ff */
[----:B------:R-:W-:Y:S02]  /*1ef10*/  LOP3.LUT R3, R141, 0x380, RZ, 0xc0, !PT ;  /* 0x000003808d037812 */ /* 0x000fe400078ec0ff */
[----:B------:R-:W-:Y:S02]  /*1ef20*/  LOP3.LUT R21, R140, 0x380, RZ, 0xc0, !PT ;  /* 0x000003808c157812 */ /* 0x000fe400078ec0ff */
[----:B------:R-:W-:Y:S01]  /*1ef30*/  MOV R150, R142 ;  /* 0x0000008e00967202 */ /* 0x000fe20000000f00 */
[----:B------:R-:W-:Y:S01]  /*1ef40*/  USHF.R.S32.HI UR5, URZ, 0x1f, UR43 ;  /* 0x0000001f3f057899 */ /* 0x000fe2000801142b */
[----:B------:R-:W-:-:S02]  /*1ef50*/  LOP3.LUT R148, R149, 0x380, RZ, 0xc0, !PT ;  /* 0x0000038095947812 */ /* 0x000fc400078ec0ff */
[----:B------:R-:W-:Y:S02]  /*1ef60*/  SHF.R.U64 R144, R3, 0x3, RZ ;  /* 0x0000000303907819 */ /* 0x000fe400000012ff */
[----:B------:R-:W-:Y:S01]  /*1ef70*/  SHF.R.U64 R21, R21, 0x3, RZ ;  /* 0x0000000315157819 */ /* 0x000fe200000012ff */
[--C-:B------:R-:W-:Y:S01]  /*1ef80*/  IMAD.X R3, RZ, RZ, R195.reuse, P6 ;  /* 0x000000ffff037224 */ /* 0x100fe200030e06c3 */
[----:B------:R-:W-:Y:S01]  /*1ef90*/  SHF.R.U64 R148, R148, 0x3, RZ ;  /* 0x0000000394947819 */ /* 0x000fe200000012ff */
[----:B------:R-:W-:Y:S01]  /*1efa0*/  UIMAD UR5, UR5, UR6, URZ ;  /* 0x00000006050572a4 */ /* 0x000fe2000f8e023f */
[----:B------:R-:W-:Y:S01]  /*1efb0*/  LOP3.LUT R144, R144, R141, RZ, 0x3c, !PT ;  /* 0x0000008d90907212 */ /* 0x000fe200078e3cff */
[--C-:B------:R-:W-:Y:S01]  /*1efc0*/  IMAD.X R141, RZ, RZ, R195.reuse, P5 ;  /* 0x000000ffff8d7224 */ /* 0x100fe200028e06c3 */
[----:B------:R-:W-:Y:S01]  /*1efd0*/  LOP3.LUT R140, R21, R140, RZ, 0x3c, !PT ;  /* 0x0000008c158c7212 */ /* 0x000fe200078e3cff */
[--C-:B------:R-:W-:Y:S01]  /*1efe0*/  IMAD.X R145, RZ, RZ, R195.reuse, P4 ;  /* 0x000000ffff917224 */ /* 0x100fe200020e06c3 */
[----:B------:R-:W-:Y:S01]  /*1eff0*/  LOP3.LUT R148, R148, R149, RZ, 0x3c, !PT ;  /* 0x0000009594947212 */ /* 0x000fe200078e3cff */
[--C-:B------:R-:W-:Y:S01]  /*1f000*/  IMAD.X R147, RZ, RZ, R195.reuse, P3 ;  /* 0x000000ffff937224 */ /* 0x100fe200018e06c3 */
[----:B------:R-:W-:Y:S01]  /*1f010*/  UIMAD.WIDE.U32 UR8, UR43, UR6, URZ ;  /* 0x000000062b0872a5 */ /* 0x000fe2000f8e003f */
[----:B------:R-:W-:Y:S01]  /*1f020*/  IMAD.X R149, RZ, RZ, R195, P2 ;  /* 0x000000ffff957224 */ /* 0x000fe200010e06c3 */
[----:B------:R-:W-:Y:S01]  /*1f030*/  UIMAD UR5, UR43, UR7, UR5 ;  /* 0x000000072b0572a4 */ /* 0x000fe2000f8e0205 */
[----:B------:R-:W-:-:S02]  /*1f040*/  MOV R142, R2 ;  /* 0x00000002008e7202 */ /* 0x000fc40000000f00 */
[----:B------:R-:W-:Y:S01]  /*1f050*/  MOV R143, R140 ;  /* 0x0000008c008f7202 */ /* 0x000fe20000000f00 */
[----:B------:R-:W-:Y:S01]  /*1f060*/  UIADD3 UR5, UR9, UR5, URZ ;  /* 0x0000000509057290 */ /* 0x000fe2000fffe03f */
[----:B------:R-:W-:Y:S01]  /*1f070*/  MOV R21, R144 ;  /* 0x0000009000157202 */ /* 0x000fe20000000f00 */
[----:B------:R-:W-:Y:S01]  /*1f080*/  ULDC.64 UR6, c[0x0][0xc40] ;  /* 0x0003100000067ab9 */ /* 0x000fe20000000a00 */
[----:B------:R-:W-:Y:S02]  /*1f090*/  MOV R140, R146 ;  /* 0x00000092008c7202 */ /* 0x000fe40000000f00 */
[----:B------:R-:W-:Y:S01]  /*1f0a0*/  MOV R141, R148 ;  /* 0x00000094008d7202 */ /* 0x000fe20000000f00 */
[----:B------:R-:W-:Y:S02]  /*1f0b0*/  IMAD.U32 R3, RZ, RZ, UR9 ;  /* 0x00000009ff037e24 */ /* 0x000fe4000f8e00ff */
[----:B------:R-:W-:Y:S01]  /*1f0c0*/  IMAD.U32 R3, RZ, RZ, UR5 ;  /* 0x00000005ff037e24 */ /* 0x000fe2000f8e00ff */
[----:B------:R-:W-:Y:S01]  /*1f0d0*/  USHF.R.S32.HI UR5, URZ, 0x1f, UR44 ;  /* 0x0000001f3f057899 */ /* 0x000fe2000801142c */
[----:B------:R-:W-:Y:S01]  /*1f0e0*/  IMAD.U32 R2, RZ, RZ, UR8 ;  /* 0x00000008ff027e24 */ /* 0x000fe2000f8e00ff */
[----:B---3--:R-:W-:-:S02]  /*1f0f0*/  F2FP.BF16.F32.PACK_AB R136, R137, R136 ;  /* 0x000000888988723e */ /* 0x008fc400000010ff */
[----:B------:R-:W-:Y:S02]  /*1f100*/  F2FP.BF16.F32.PACK_AB R137, R139, R138 ;  /* 0x0000008a8b89723e */ /* 0x000fe400000010ff */
[----:B----4-:R-:W-:Y:S02]  /*1f110*/  F2FP.BF16.F32.PACK_AB R128, R129, R128 ;  /* 0x000000808180723e */ /* 0x010fe400000010ff */
[----:B------:R-:W-:Y:S02]  /*1f120*/  F2FP.BF16.F32.PACK_AB R129, R131, R130 ;  /* 0x000000828381723e */ /* 0x000fe400000010ff */
[----:B-----5:R-:W-:Y:S02]  /*1f130*/  F2FP.BF16.F32.PACK_AB R138, R133, R132 ;  /* 0x00000084858a723e */ /* 0x020fe400000010ff */
[----:B------:R-:W-:Y:S01]  /*1f140*/  F2FP.BF16.F32.PACK_AB R139, R135, R134 ;  /* 0x00000086878b723e */ /* 0x000fe200000010ff */
[----:B------:R-:W-:Y:S01]  /*1f150*/  BAR.SYNC.DEFER_BLOCKING 0x1, 0x100 ;  /* 0x0044000000007b1d */ /* 0x000fe20000010000 */
[----:B------:R-:W-:-:S02]  /*1f160*/  F2FP.BF16.F32.PACK_AB R120, R121, R120 ;  /* 0x000000787978723e */ /* 0x000fc400000010ff */
[----:B------:R-:W-:Y:S02]  /*1f170*/  F2FP.BF16.F32.PACK_AB R121, R123, R122 ;  /* 0x0000007a7b79723e */ /* 0x000fe400000010ff */
[----:B--2---:R-:W-:Y:S02]  /*1f180*/  F2FP.BF16.F32.PACK_AB R72, R73, R72 ;  /* 0x000000484948723e */ /* 0x004fe400000010ff */
[----:B------:R-:W-:Y:S02]  /*1f190*/  F2FP.BF16.F32.PACK_AB R73, R75, R74 ;  /* 0x0000004a4b49723e */ /* 0x000fe400000010ff */
[----:B------:R-:W-:Y:S02]  /*1f1a0*/  F2FP.BF16.F32.PACK_AB R130, R125, R124 ;  /* 0x0000007c7d82723e */ /* 0x000fe400000010ff */
[----:B------:R-:W-:Y:S02]  /*1f1b0*/  F2FP.BF16.F32.PACK_AB R131, R127, R126 ;  /* 0x0000007e7f83723e */ /* 0x000fe400000010ff */
[----:B------:R-:W-:-:S02]  /*1f1c0*/  F2FP.BF16.F32.PACK_AB R112, R113, R112 ;  /* 0x000000707170723e */ /* 0x000fc400000010ff */
[----:B------:R-:W-:Y:S02]  /*1f1d0*/  F2FP.BF16.F32.PACK_AB R113, R115, R114 ;  /* 0x000000727371723e */ /* 0x000fe400000010ff */
[----:B------:R-:W-:Y:S02]  /*1f1e0*/  F2FP.BF16.F32.PACK_AB R122, R117, R116 ;  /* 0x00000074757a723e */ /* 0x000fe400000010ff */
[----:B------:R-:W-:Y:S02]  /*1f1f0*/  F2FP.BF16.F32.PACK_AB R123, R119, R118 ;  /* 0x00000076777b723e */ /* 0x000fe400000010ff */
[----:B------:R-:W-:Y:S02]  /*1f200*/  F2FP.BF16.F32.PACK_AB R104, R105, R104 ;  /* 0x000000686968723e */ /* 0x000fe400000010ff */
[----:B------:R-:W-:Y:S02]  /*1f210*/  F2FP.BF16.F32.PACK_AB R105, R107, R106 ;  /* 0x0000006a6b69723e */ /* 0x000fe400000010ff */
[----:B------:R-:W-:-:S02]  /*1f220*/  F2FP.BF16.F32.PACK_AB R74, R69, R68 ;  /* 0x00000044454a723e */ /* 0x000fc400000010ff */
[----:B------:R-:W1:Y:S01]  /*1f230*/  LDC.64 R68, c[0x0][0xc78] ;  /* 0x00031e00ff447b82 */ /* 0x000e620000000a00 */
[----:B------:R-:W-:Y:S02]  /*1f240*/  F2FP.BF16.F32.PACK_AB R114, R109, R108 ;  /* 0x0000006c6d72723e */ /* 0x000fe400000010ff */
[----:B------:R-:W-:Y:S02]  /*1f250*/  F2FP.BF16.F32.PACK_AB R115, R111, R110 ;  /* 0x0000006e6f73723e */ /* 0x000fe400000010ff */
[----:B------:R-:W-:Y:S01]  /*1f260*/  F2FP.BF16.F32.PACK_AB R96, R97, R96 ;  /* 0x000000606160723e */ /* 0x000fe200000010ff */
[----:B------:R-:W-:Y:S01]  /*1f270*/  STSM.16.M88.4 [R150], R136 ;  /* 0x0000008896007844 */ /* 0x000fe20000000200 */
        /* <DEDUP_REMOVED lines=8> */
[----:B------:R-:W-:Y:S01]  /*1f300*/  F2FP.BF16.F32.PACK_AB R81, R83, R82 ;  /* 0x000000525351723e */ /* 0x000fe200000010ff */
[----:B------:R-:W-:Y:S01]  /*1f310*/  STSM.16.M88.4 [R152], R128 ;  /* 0x0000008098007844 */ /* 0x000fe20000000200 */
[----:B------:R-:W-:-:S02]  /*1f320*/  F2FP.BF16.F32.PACK_AB R75, R71, R70 ;  /* 0x00000046474b723e */ /* 0x000fc400000010ff */
[----:B------:R-:W-:Y:S02]  /*1f330*/  F2FP.BF16.F32.PACK_AB R90, R85, R84 ;  /* 0x00000054555a723e */ /* 0x000fe400000010ff */
[----:B------:R-:W-:Y:S01]  /*1f340*/  F2FP.BF16.F32.PACK_AB R91, R87, R86 ;  /* 0x00000056575b723e */ /* 0x000fe200000010ff */
[----:B------:R-:W-:Y:S01]  /*1f350*/  STSM.16.M88.4 [R151], R120 ;  /* 0x0000007897007844 */ /* 0x000fe20000000200 */
[----:B------:R-:W-:-:S03]  /*1f360*/  F2FP.BF16.F32.PACK_AB R82, R77, R76 ;  /* 0x0000004c4d52723e */ /* 0x000fc600000010ff */
[----:B------:R-:W-:Y:S01]  /*1f370*/  STSM.16.M88.4 [R237], R112 ;  /* 0x00000070ed007844 */ /* 0x000fe20000000200 */
[----:B------:R-:W-:Y:S02]  /*1f380*/  F2FP.BF16.F32.PACK_AB R83, R79, R78 ;  /* 0x0000004e4f53723e */ /* 0x000fe400000010ff */
[----:B------:R-:W-:Y:S01]  /*1f390*/  F2FP.BF16.F32.PACK_AB R28, R29, R28 ;  /* 0x0000001c1d1c723e */ /* 0x000fe200000010ff */
[----:B------:R-:W-:Y:S01]  /*1f3a0*/  STSM.16.M88.4 [R236], R104 ;  /* 0x00000068ec007844 */ /* 0x000fe20000000200 */
[----:B------:R-:W-:Y:S02]  /*1f3b0*/  F2FP.BF16.F32.PACK_AB R29, R31, R30 ;  /* 0x0000001e1f1d723e */ /* 0x000fe400000010ff */
[----:B------:R-:W-:Y:S01]  /*1f3c0*/  F2FP.BF16.F32.PACK_AB R60, R61, R60 ;  /* 0x0000003c3d3c723e */ /* 0x000fe200000010ff */
[----:B------:R-:W-:Y:S01]  /*1f3d0*/  STSM.16.M88.4 [R235], R96 ;  /* 0x00000060eb007844 */ /* 0x000fe20000000200 */
        /* <DEDUP_REMOVED lines=13> */
[----:B------:R-:W-:Y:S01]  /*1f4b0*/  F2FP.BF16.F32.PACK_AB R36, R37, R36 ;  /* 0x000000242524723e */ /* 0x000fe200000010ff */
[----:B------:R-:W-:Y:S01]  /*1f4c0*/  STSM.16.M88.4 [R232], R72 ;  /* 0x00000048e8007844 */ /* 0x000fe20000000200 */
[----:B------:R-:W-:Y:S02]  /*1f4d0*/  F2FP.BF16.F32.PACK_AB R37, R39, R38 ;  /* 0x000000262725723e */ /* 0x000fe400000010ff */
[----:B------:R-:W-:Y:S02]  /*1f4e0*/  F2FP.BF16.F32.PACK_AB R46, R41, R40 ;  /* 0x00000028292e723e */ /* 0x000fe400000010ff */
[----:B------:R-:W-:-:S02]  /*1f4f0*/  F2FP.BF16.F32.PACK_AB R47, R43, R42 ;  /* 0x0000002a2b2f723e */ /* 0x000fc400000010ff */
[----:B------:R-:W-:Y:S01]  /*1f500*/  F2FP.BF16.F32.PACK_AB R24, R25, R24 ;  /* 0x000000181918723e */ /* 0x000fe200000010ff */
[----:B------:R2:W-:Y:S01]  /*1f510*/  STSM.16.M88.4 [R231], R28 ;  /* 0x0000001ce7007844 */ /* 0x0005e20000000200 */
[----:B------:R-:W-:Y:S02]  /*1f520*/  F2FP.BF16.F32.PACK_AB R25, R27, R26 ;  /* 0x0000001a1b19723e */ /* 0x000fe400000010ff */
        /* <DEDUP_REMOVED lines=9> */
[----:B------:R-:W-:Y:S01]  /*1f5c0*/  F2FP.BF16.F32.PACK_AB R11, R7, R6 ;  /* 0x00000006070b723e */ /* 0x000fe200000010ff */
[----:B------:R-:W-:Y:S04]  /*1f5d0*/  STSM.16.M88.4 [R143], R44 ;  /* 0x0000002c8f007844 */ /* 0x000fe80000000200 */
[----:B------:R-:W-:Y:S04]  /*1f5e0*/  STSM.16.M88.4 [R21], R36 ;  /* 0x0000002415007844 */ /* 0x000fe80000000200 */
[----:B------:R-:W-:Y:S04]  /*1f5f0*/  STSM.16.M88.4 [R140], R24 ;  /* 0x000000188c007844 */ /* 0x000fe80000000200 */
[----:B------:R-:W-:Y:S01]  /*1f600*/  STSM.16.M88.4 [R141], R8 ;  /* 0x000000088d007844 */ /* 0x000fe20000000200 */
[----:B------:R-:W-:Y:S01]  /*1f610*/  @!PT LDS RZ, [RZ] ;  /* 0x00000000fffff984 */ /* 0x000fe20000000800 */
[----:B------:R-:W-:Y:S01]  /*1f620*/  @!PT LDS RZ, [RZ] ;  /* 0x00000000fffff984 */ /* 0x000fe20000000800 */
[----:B------:R-:W-:Y:S01]  /*1f630*/  @!PT LDS RZ, [RZ] ;  /* 0x00000000fffff984 */ /* 0x000fe20000000800 */
[----:B------:R-:W-:Y:S01]  /*1f640*/  @!PT LDS RZ, [RZ] ;  /* 0x00000000fffff984 */ /* 0x000fe20000000800 */
[----:B------:R3:W-:Y:S06]  /*1f650*/  MEMBAR.ALL.CTA ;  /* 0x0000000000007992 */ /* 0x0007ec0000008000 */
[----:B---3--:R-:W3:Y:S01]  /*1f660*/  FENCE.VIEW.ASYNC.S ;  /* 0x00000000000073c6 */ /* 0x008ee20000000000 */
[----:B-1----:R-:W-:-:S02]  /*1f670*/  IMAD R40, R68, UR5, RZ ;  /* 0x0000000544287c24 */ /* 0x002fc4000f8e02ff */
[----:B------:R-:W-:Y:S01]  /*1f680*/  IMAD.WIDE.U32 R2, R68, UR44, R2 ;  /* 0x0000002c44027c25 */ /* 0x000fe2000f8e0002 */
[----:B---3--:R-:W1:Y:S01]  /*1f690*/  SHFL.IDX PT, R4, R221, RZ, 0x1f ;  /* 0x00001fffdd047589 */ /* 0x008e6200000e0000 */
[----:B--2---:R-:W-:Y:S02]  /*1f6a0*/  SHF.R.S32.HI R29, RZ, 0x1f, R20 ;  /* 0x0000001fff1d7819 */ /* 0x004fe40000011414 */
[----:B------:R-:W-:Y:S01]  /*1f6b0*/  IMAD R40, R69, UR44, R40 ;  /* 0x0000002c45287c24 */ /* 0x000fe2000f8e0228 */
[----:B------:R-:W-:Y:S06]  /*1f6c0*/  BAR.ARV 0x1, 0x120 ;  /* 0x0044800000007b1d */ /* 0x000fec0000002000 */
[----:B------:R-:W-:-:S04]  /*1f6d0*/  IADD3 R20, P2, R20, R2, RZ ;  /* 0x0000000214147210 */ /* 0x000fc80007f5e0ff */
[----:B------:R-:W-:Y:S02]  /*1f6e0*/  IADD3.X R29, R29, R3, R40, P2, !PT ;  /* 0x000000031d1d7210 */ /* 0x000fe400017fe428 */
        /* <DEDUP_REMOVED lines=36> */
.L_x_1596:
[----:B------:R-:W-:Y:S05]  /*1f930*/  BSYNC B0 ;  /* 0x0000000000007941 */ /* 0x000fea0003800000 */
.L_x_1595:
[----:B------:R-:W-:Y:S05]  /*1f940*/  BRA `(.L_x_1594) ;  /* 0x00000008007c7947 */ /* 0x000fea0003800000 */
.L_x_1593:
[----:B--2---:R-:W1:Y:S01]  /*1f950*/  LDC.64 R8, c[0x0][0xbe0] ;  /* 0x0002f800ff087b82 */ /* 0x004e620000000a00 */
[----:B------:R-:W-:Y:S01]  /*1f960*/  ISETP.GT.AND P0, PT, R197, 0x7f, PT ;  /* 0x0000007fc500780c */ /* 0x000fe20003f04270 */
[----:B------:R-:W-:Y:S01]  /*1f970*/  USHF.R.S32.HI UR5, URZ, 0x1f, UR43 ;  /* 0x0000001f3f057899 */ /* 0x000fe2000801142b */
[--C-:B------:R-:W-:Y:S01]  /*1f980*/  SHF.R.S32.HI R189, RZ, 0x1f, R188.reuse ;  /* 0x0000001fffbd7819 */ /* 0x100fe200000114bc */
[----:B------:R-:W-:Y:S01]  /*1f990*/  USHF.R.S32.HI UR6, URZ, 0x1f, UR44 ;  /* 0x0000001f3f067899 */ /* 0x000fe2000801142c */
[----:B------:R-:W-:Y:S03]  /*1f9a0*/  BSSY B0, `(.L_x_1597) ;  /* 0x000001c000007945 */ /* 0x000fe60003800000 */
[----:B------:R-:W2:Y:S08]  /*1f9b0*/  LDC R14, c[0x0][0xeac] ;  /* 0x0003ab00ff0e7b82 */ /* 0x000eb00000000800 */
[----:B------:R-:W3:Y:S01]  /*1f9c0*/  LDC.64 R10, c[0x0][0xbe8] ;  /* 0x0002fa00ff0a7b82 */ /* 0x000ee20000000a00 */
[----:B-1----:R-:W-:-:S04]  /*1f9d0*/  IMAD.WIDE.U32 R6, R8, UR43, R188 ;  /* 0x0000002b08067c25 */ /* 0x002fc8000f8e00bc */
[----:B------:R-:W-:Y:S01]  /*1f9e0*/  IMAD R8, R8, UR5, RZ ;  /* 0x0000000508087c24 */ /* 0x000fe2000f8e02ff */
[----:B------:R-:W-:Y:S06]  /*1f9f0*/  @P0 BRA `(.L_x_1598) ;  /* 0x0000000000580947 */ /* 0x000fec0003800000 */
[----:B------:R-:W1:Y:S01]  /*1fa00*/  S2R R0, SR_TID.X ;  /* 0x0000000000007919 */ /* 0x000e620000002100 */
[----:B------:R-:W-:Y:S01]  /*1fa10*/  IMAD.U32 R2, RZ, RZ, UR42 ;  /* 0x0000002aff027e24 */ /* 0x000fe2000f8e00ff */
[----:B------:R-:W-:-:S04]  /*1fa20*/  ULDC UR7, c[0x0][0xb88] ;  /* 0x0002e20000077ab9 */ /* 0x000fc80000000800 */
        /* <DEDUP_REMOVED lines=19> */
.L_x_1598:
[----:B------:R-:W-:Y:S05]  /*1fb60*/  BSYNC B0 ;  /* 0x0000000000007941 */ /* 0x000fea0003800000 */
.L_x_1597:
[----:B------:R-:W-:Y:S01]  /*1fb70*/  ULDC UR5, c[0x0][0xb88] ;  /* 0x0002e20000057ab9 */ /* 0x000fe20000000800 */
[C---:B------:R-:W-:Y:S01]  /*1fb80*/  VIADD R0, R198.reuse, 0x20 ;  /* 0x00000020c6007836 */ /* 0x040fe20000000000 */
[----:B------:R-:W-:Y:S01]  /*1fb90*/  UIADD3 UR42, -UR42, UR5, URZ ;  /* 0x000000052a2a7290 */ /* 0x000fe2000fffe13f */
[----:B-1----:R-:W-:Y:S01]  /*1fba0*/  IMAD R3, R9, UR43, R8 ;  /* 0x0000002b09037c24 */ /* 0x002fe2000f8e0208 */
[----:B------:R-:W-:Y:S01]  /*1fbb0*/  ULOP3.LUT UR39, URZ, UR39, URZ, 0x33, !UPT ;  /* 0x000000273f277292 */ /* 0x000fe2000f8e333f */
[C---:B------:R-:W-:Y:S01]  /*1fbc0*/  VIADD R2, R198.reuse, 0x40 ;  /* 0x00000040c6027836 */ /* 0x040fe20000000000 */
[----:B------:R-:W-:Y:S01]  /*1fbd0*/  SHF.R.S32.HI R199, RZ, 0x1f, R198 ;  /* 0x0000001fffc77819 */ /* 0x000fe200000114c6 */
[----:B------:R-:W-:Y:S01]  /*1fbe0*/  IMAD.IADD R7, R7, 0x1, R3 ;  /* 0x0000000107077824 */ /* 0x000fe200078e0203 */
[----:B------:R-:W-:Y:S01]  /*1fbf0*/  ISETP.GE.AND P2, PT, R198, UR42, PT ;  /* 0x0000002ac6007c0c */ /* 0x000fe2000bf46270 */
[----:B------:R-:W-:Y:S01]  /*1fc00*/  BSSY B0, `(.L_x_1599) ;  /* 0x0000021000007945 */ /* 0x000fe20003800000 */
[----:B------:R-:W-:Y:S01]  /*1fc10*/  ISETP.GE.AND P0, PT, R0, UR42, PT ;  /* 0x0000002a00007c0c */ /* 0x000fe2000bf06270 */
[----:B---3--:R-:W-:Y:S01]  /*1fc20*/  IMAD R0, R10, UR6, RZ ;  /* 0x000000060a007c24 */ /* 0x008fe2000f8e02ff */
[----:B------:R-:W-:Y:S01]  /*1fc30*/  ISETP.GE.AND P1, PT, R2, UR42, PT ;  /* 0x0000002a02007c0c */ /* 0x000fe2000bf26270 */
[----:B--2---:R-:W-:-:S02]  /*1fc40*/  VIADD R5, R14, UR39 ;  /* 0x000000270e057c36 */ /* 0x004fc40008000000 */
        /* <DEDUP_REMOVED lines=28> */
.L_x_1600:
[----:B------:R-:W-:Y:S05]  /*1fe10*/  BSYNC B0 ;  /* 0x0000000000007941 */ /* 0x000fea0003800000 */
.L_x_1599:
        /* <DEDUP_REMOVED lines=27> */
.L_x_1602:
[----:B------:R-:W-:Y:S05]  /*1ffd0*/  BSYNC B0 ;  /* 0x0000000000007941 */ /* 0x000fea0003800000 */
.L_x_1601:
[----:B------:R-:W-:Y:S04]  /*1ffe0*/  BSSY B0, `(.L_x_1603) ;  /* 0x000001a000007945 */ /* 0x000fe80003800000 */
[----:B------:R-:W-:Y:S05]  /*1fff0*/  @P1 BRA `(.L_x_1604) ;  /* 0x0000000000601947 */ /* 0x000fea0003800000 */
[----:B--2---:R-:W-:Y:S01]  /*20000*/  IADD3 R9, P0, R4, 0x40, RZ ;  /* 0x0000004004097810 */ /* 0x004fe20007f1e0ff */
        /* <DEDUP_REMOVED lines=23> */
.L_x_1604:
[----:B------:R-:W-:Y:S05]  /*20180*/  BSYNC B0 ;  /* 0x0000000000007941 */ /* 0x000fea0003800000 */
.L_x_1603:
        /* <DEDUP_REMOVED lines=26> */
.L_x_1605:
[----:B------:R-:W-:Y:S05]  /*20330*/  BSYNC B0 ;  /* 0x0000000000007941 */ /* 0x000fea0003800000 */
.L_x_1594:
[----:B------:R-:W5:Y:S02]  /*20340*/  LDC R0, c[0x0][0xea8] ;  /* 0x0003aa00ff007b82 */ /* 0x000f640000000800 */
[----:B-----5:R-:W-:-:S13]  /*20350*/  ISETP.LE.AND P0, PT, R0, UR4, PT ;  /* 0x0000000400007c0c */ /* 0x020fda000bf03270 */
[----:B------:R-:W-:Y:S05]  /*20360*/  @!P0 BRA `(.L_x_1606) ;  /* 0xfffffe0c00f88947 */ /* 0x000fea000383ffff */
[----:B------:R-:W-:Y:S05]  /*20370*/  EXIT ;  /* 0x000000000000794d */ /* 0x000fea0003800000 */
.L_x_1486:
[----:B------:R-:W-:-:S08]  /*20380*/  NOP ;  /* 0x0000000000007918 */ /* 0x000fd00000000000 */
[----:B------:R-:W1:-:S00]  /*20390*/  USETMAXREG.DEALLOC.CTAPOOL 0x18 ;  /* 0x00000018000079c8 */ /* 0x000e4000080e0500 */
[----:B-1----:R-:W-:-:S06]  /*203a0*/  LOP3.LUT R0, R0, 0x3, RZ, 0xc0, !PT ;  /* 0x0000000300007812 */ /* 0x002fcc00078ec0ff */
[----:B------:R-:W1:Y:S02]  /*203b0*/  SHFL.IDX PT, R0, R0, RZ, 0x1f ;  /* 0x00001fff00007589 */ /* 0x000e6400000e0000 */
[----:B-1----:R-:W-:-:S13]  /*203c0*/  ISETP.NE.AND P0, PT, R0, RZ, PT ;  /* 0x000000ff0000720c */ /* 0x002fda0003f05270 */
[----:B------:R-:W-:Y:S05]  /*203d0*/  @P0 EXIT ;  /* 0x000000000000094d */ /* 0x000fea0003800000 */
[----:B------:R-:W1:Y:S01]  /*203e0*/  S2UR UR4, SR_CTAID.X ;  /* 0x00000000000479c3 */ /* 0x000e620000002500 */
[----:B------:R2:W-:Y:S01]  /*203f0*/  STL [R1+0x468], RZ ;  /* 0x000468ff01007387 */ /* 0x0005e20000100800 */
[----:B------:R-:W-:Y:S02]  /*20400*/  IMAD.MOV.U32 R16, RZ, RZ, RZ ;  /* 0x000000ffff107224 */ /* 0x000fe400078e00ff */
[----:B------:R-:W-:-:S04]  /*20410*/  IMAD.MOV.U32 R17, RZ, RZ, 0x1 ;  /* 0x00000001ff117424 */ /* 0x000fc800078e00ff */
[----:B------:R-:W1:Y:S02]  /*20420*/  LDC R0, c[0x0][0xea8] ;  /* 0x0003aa00ff007b82 */ /* 0x000e640000000800 */
[----:B-1----:R-:W-:-:S13]  /*20430*/  ISETP.LE.AND P0, PT, R0, UR4, PT ;  /* 0x0000000400007c0c */ /* 0x002fda000bf03270 */
[----:B--2---:R-:W-:Y:S05]  /*20440*/  @P0 BRA `(.L_x_1607) ;  /* 0x0000002c00a40947 */ /* 0x004fea0003800000 */
[----:B------:R-:W-:Y:S01]  /*20450*/  IMAD.U32 R0, RZ, RZ, UR4 ;  /* 0x00000004ff007e24 */ /* 0x000fe2000f8e00ff */
[----:B------:R1:W-:Y:S01]  /*20460*/  STL [R1+0x468], RZ ;  /* 0x000468ff01007387 */ /* 0x0003e20000100800 */
[----:B------:R-:W-:Y:S01]  /*20470*/  IMAD.MOV.U32 R17, RZ, RZ, 0x1 ;  /* 0x00000001ff117424 */ /* 0x000fe200078e00ff */
[----:B------:R-:W-:Y:S01]  /*20480*/  ULDC UR44, c[0x0][0xc] ;  /* 0x00000300002c7ab9 */ /* 0x000fe20000000800 */
[----:B------:R-:W-:Y:S01]  /*20490*/  IMAD.MOV.U32 R16, RZ, RZ, RZ ;  /* 0x000000ffff107224 */ /* 0x000fe200078e00ff */
[----:B------:R1:W-:Y:S01]  /*204a0*/  STL [R1+0x460], R0 ;  /* 0x0004600001007387 */ /* 0x0003e20000100800 */
[----:B------:R-:W-:-:S05]  /*204b0*/  ULDC.64 UR48, c[0x0][0x198] ;  /* 0x0000660000307ab9 */ /* 0x000fca0000000a00 */
.L_x_1663:
[----:B--2---:R-:W2:Y:S01]  /*204c0*/  LDL R2, [R1+0x460] ;  /* 0x0004600001027983 */ /* 0x004ea20000100800 */
[----:B------:R-:W-:Y:S01]  /*204d0*/  ULDC UR10, c[0x0][0xed0] ;  /* 0x0003b400000a7ab9 */ /* 0x000fe20000000800 */
[----:B-1----:R-:W1:Y:S01]  /*204e0*/  LDC R0, c[0x0][0xee8] ;  /* 0x0003ba00ff007b82 */ /* 0x002e620000000800 */
[----:B------:R-:W-:-:S11]  /*204f0*/  UISETP.NE.AND UP0, UPT, UR10, 0x1, UPT ;  /* 0x000000010a00788c */ /* 0x000fd6000bf05270 */
[----:B------:R-:W-:Y:S01]  /*20500*/  @UP0 ULDC UR6, c[0x0][0xed4] ;  /* 0x0003b50000060ab9 */ /* 0x000fe20000000800 */
[----:B------:R-:W-:Y:S01]  /*20510*/  @UP0 ULDC UR11, c[0x0][0xed8] ;  /* 0x0003b600000b0ab9 */ /* 0x000fe20000000800 */
[C---:B--2---:R-:W-:Y:S02]  /*20520*/  R2UR UR8, R2.reuse ;  /* 0x00000000020872ca */ /* 0x044fe400000e0000 */
[----:B------:R-:W-:-:S11]  /*20530*/  R2UR UR9, R2 ;  /* 0x00000000020972ca */ /* 0x000fd600000e0000 */
[----:B------:R-:W-:-:S04]  /*20540*/  UIMAD.WIDE.U32 UR6, UR8, UR6, URZ ;  /* 0x00000006080672a5 */ /* 0x000fc8000f8e003f */
[----:B------:R-:W-:-:S04]  /*20550*/  @UP0 USHF.R.U32.HI UR8, URZ, UR11, UR7 ;  /* 0x0000000b3f080299 */ /* 0x000fc80008011607 */
[----:B------:R-:W-:Y:S02]  /*20560*/  UIADD3 UR6, -UR8, URZ, URZ ;  /* 0x0000003f08067290 */ /* 0x000fe4000fffe13f */
[----:B-1----:R-:W-:Y:S02]  /*20570*/  ISETP.LE.AND P0, PT, R0, UR8, PT ;  /* 0x0000000800007c0c */ /* 0x002fe4000bf03270 */
[----:B------:R-:W-:-:S11]  /*20580*/  UIMAD UR10, UR10, UR6, UR9 ;  /* 0x000000060a0a72a4 */ /* 0x000fd6000f8e0209 */
[----:B---3--:R-:W-:Y:S05]  /*20590*/  @!P0 BRA `(.L_x_1608) ;  /* 0x0000000000208947 */ /* 0x008fea0003800000 */
        /* <DEDUP_REMOVED lines=8> */
.L_x_1608:
[----:B------:R-:W-:Y:S01]  /*20620*/  ULDC UR11, c[0x0][0xec4] ;  /* 0x0003b100000b7ab9 */ /* 0x000fe20000000800 */
[----:B------:R-:W-:Y:S01]  /*20630*/  UMOV UR9, UR10 ;  /* 0x0000000a00097c82 */ /* 0x000fe20008000000 */
[----:B------:R-:W-:-:S11]  /*20640*/  UISETP.NE.AND UP0, UPT, UR11, 0x1, UPT ;  /* 0x000000010b00788c */ /* 0x000fd6000bf05270 */
[----:B------:R-:W-:Y:S02]  /*20650*/  @UP0 ULDC.64 UR12, c[0x0][0xec8] ;  /* 0x0003b200000c0ab9 */ /* 0x000fe40000000a00 */
[----:B------:R-:W-:-:S04]  /*20660*/  UIMAD.WIDE.U32 UR6, UR10, UR12, URZ ;  /* 0x0000000c0a0672a5 */ /* 0x000fc8000f8e003f */
[----:B------:R-:W-:-:S04]  /*20670*/  @UP0 USHF.R.U32.HI UR9, URZ, UR13, UR7 ;  /* 0x0000000d3f090299 */ /* 0x000fc80008011607 */
[----:B------:R-:W-:-:S12]  /*20680*/  UIMAD UR6, UR9, UR11, URZ ;  /* 0x0000000b090672a4 */ /* 0x000fd8000f8e023f */
.L_x_1609:
[----:B------:R-:W-:Y:S01]  /*20690*/  ULDC.64 UR12, c[0x0][0x3f8] ;  /* 0x0000fe00000c7ab9 */ /* 0x000fe20000000a00 */
[----:B------:R-:W-:Y:S02]  /*206a0*/  ULOP3.LUT UR9, URZ, UR9, URZ, 0x33, !UPT ;  /* 0x000000093f097292 */ /* 0x000fe4000f8e333f */
[----:B------:R-:W-:Y:S01]  /*206b0*/  UISETP.NE.U32.AND UP0, UPT, UR12, URZ, UPT ;  /* 0x0000003f0c00728c */ /* 0x000fe2000bf05070 */
[----:B------:R-:W-:Y:S02]  /*206c0*/  ULDC UR41, c[0x0][0xeac] ;  /* 0x0003ab0000297ab9 */ /* 0x000fe40000000800 */
[----:B------:R-:W-:Y:S01]  /*206d0*/  ULDC UR12, c[0x0][0xeb8] ;  /* 0x0003ae00000c7ab9 */ /* 0x000fe20000000800 */
[----:B------:R-:W-:Y:S02]  /*206e0*/  UIADD3 UR41, UR9, UR41, URZ ;  /* 0x0000002909297290 */ /* 0x000fe4000fffe03f */
[----:B------:R-:W-:Y:S02]  /*206f0*/  UISETP.NE.AND UP1, UPT, UR12, 0x1, UPT ;  /* 0x000000010c00788c */ /* 0x000fe4000bf25270 */
[----:B------:R-:W-:Y:S01]  /*20700*/  UIADD3 UR10, UR10, -UR6, URZ ;  /* 0x800000060a0a7290 */ /* 0x000fe2000fffe03f */
[----:B------:R-:W-:-:S02]  /*20710*/  ULDC UR11, c[0x0][0xec4] ;  /* 0x0003b100000b7ab9 */ /* 0x000fc40000000800 */
[----:B------:R-:W-:Y:S01]  /*20720*/  ULDC.64 UR6, c[0x0][0xad8] ;  /* 0x0002b60000067ab9 */ /* 0x000fe20000000a00 */
[----:B------:R-:W-:Y:S02]  /*20730*/  UISETP.NE.AND.EX UP0, UPT, UR13, URZ, UPT, UP0 ;  /* 0x0000003f0d00728c */ /* 0x000fe4000bf05300 */
[----:B------:R-:W-:Y:S02]  /*20740*/  UISETP.GE.AND UP2, UPT, UR7, 0x1, UPT ;  /* 0x000000010700788c */ /* 0x000fe4000bf46270 */
[----:B------:R-:W-:Y:S01]  /*20750*/  USHF.L.U32 UR41, UR41, 0x7, URZ ;  /* 0x0000000729297899 */ /* 0x000fe2000800063f */
[----:B------:R-:W-:Y:S01]  /*20760*/  ULDC UR13, c[0x0][0x404] ;  /* 0x00010100000d7ab9 */ /* 0x000fe20000000800 */
[----:B------:R-:W-:Y:S01]  /*20770*/  ULDC UR14, c[0x0][0x288] ;  /* 0x0000a200000e7ab9 */ /* 0x000fe20000000800 */
[----:B------:R-:W-:Y:S01]  /*20780*/  UIMAD UR11, UR8, UR11, UR10 ;  /* 0x0000000b080b72a4 */ /* 0x000fe2000f8e020a */
[----:B------:R-:W-:Y:S01]  /*20790*/  PLOP3.LUT P1, PT, PT, PT, UP2, 0x80, 0x0 ;  /* 0x000000000000781c */ /* 0x000fe20003f2f028 */
[----:B------:R-:W-:Y:S01]  /*207a0*/  USEL UR13, UR13, 0x1, UP0 ;  /* 0x000000010d0d7887 */ /* 0x000fe20008000000 */
[----:B------:R-:W-:Y:S01]  /*207b0*/  @UP1 ULDC UR8, c[0x0][0xebc] ;  /* 0x0003af0000081ab9 */ /* 0x000fe20000000800 */
[----:B------:R-:W-:Y:S01]  /*207c0*/  UIADD3 UR10, UR41, 0x80, -UR14 ;  /* 0x00000080290a7890 */ /* 0x000fe2000fffe80e */
[----:B------:R-:W-:Y:S01]  /*207d0*/  ULDC UR15, c[0x0][0x2e0] ;  /* 0x0000b800000f7ab9 */ /* 0x000fe20000000800 */
[----:B------:R-:W-:Y:S01]  /*207e0*/  UIMAD.WIDE.U32 UR8, UR11, UR8, URZ ;  /* 0x000000080b0872a5 */ /* 0x000fe2000f8e003f */
[----:B------:R-:W-:Y:S01]  /*207f0*/  @UP1 ULDC UR16, c[0x0][0xec0] ;  /* 0x0003b00000101ab9 */ /* 0x000fe20000000800 */
[----:B------:R-:W-:Y:S01]  /*20800*/  UIMAD UR10, UR13, UR15, UR10 ;  /* 0x0000000f0d0a72a4 */ /* 0x000fe2000f8e020a */
[----:B------:R-:W-:Y:S01]  /*20810*/  UMOV UR43, UR11 ;  /* 0x0000000b002b7c82 */ /* 0x000fe20008000000 */
[----:B------:R-:W-:-:S02]  /*20820*/  @UP1 USHF.R.U32.HI UR43, URZ, UR16, UR9 ;  /* 0x000000103f2b1299 */ /* 0x000fc40008011609 */
[----:B------:R-:W-:Y:S02]  /*20830*/  UIADD3 UR6, UR10, UR6, URZ ;  /* 0x000000060a067290 */ /* 0x000fe4000fffe03f */
[----:B------:R-:W-:-:S04]  /*20840*/  UIADD3 UR42, -UR43, URZ, URZ ;  /* 0x0000003f2b2a7290 */ /* 0x000fc8000fffe13f */
[----:B------:R-:W-:Y:S01]  /*20850*/  UIMAD UR42, UR12, UR42, UR11 ;  /* 0x0000002a0c2a72a4 */ /* 0x000fe2000f8e020b */
[----:B------:R-:W-:Y:S01]  /*20860*/  IMAD.U32 R0, RZ, RZ, UR6 ;  /* 0x00000006ff007e24 */ /* 0x000fe2000f8e00ff */
[----:B------:R-:W-:Y:S10]  /*20870*/  @!P1 BRA `(.L_x_1610) ;  /* 0x0000000000409947 */ /* 0x000ff40003800000 */
        /* <DEDUP_REMOVED lines=10> */
.L_x_1611:
[----:B------:R-:W-:-:S11]  /*20920*/  UISETP.NE.AND UP0, UPT, UR7, 0x1, UPT ;  /* 0x000000010700788c */ /* 0x000fd6000bf05270 */
[----:B------:R-:W-:Y:S02]  /*20930*/  @UP0 ULDC.64 UR10, c[0x0][0xae0] ;  /* 0x0002b800000a0ab9 */ /* 0x000fe40000000a00 */
[----:B------:R-:W-:-:S04]  /*20940*/  UIMAD.WIDE.U32 UR8, UR6, UR10, URZ ;  /* 0x0000000a060872a5 */ /* 0x000fc8000f8e003f */
[----:B------:R-:W-:-:S12]  /*20950*/  @UP0 USHF.R.U32.HI UR6, URZ, UR11, UR9 ;  /* 0x0000000b3f060299 */ /* 0x000fd80008011609 */
.L_x_1612:
[----:B------:R-:W-:-:S06]  /*20960*/  UIMAD UR6, UR6, UR7, UR7 ;  /* 0x00000007060672a4 */ /* 0x000fcc000f8e0207 */
[----:B------:R-:W-:-:S07]  /*20970*/  VIMNMX R0, R0, UR6, PT ;  /* 0x0000000600007c48 */ /* 0x000fce000bfe0100 */
.L_x_1610:
[----:B------:R-:W-:Y:S01]  /*20980*/  UIMAD UR8, UR13, UR15, 0x5f ;  /* 0x0000005f0d0874a4 */ /* 0x000fe2000f8e020f */
[----:B------:R-:W-:Y:S01]  /*20990*/  VIADD R0, R0, 0x5f ;  /* 0x0000005f00007836 */ /* 0x000fe20000000000 */
[----:B------:R-:W-:Y:S02]  /*209a0*/  UIADD3 UR10, UR41, -UR14, URZ ;  /* 0x8000000e290a7290 */ /* 0x000fe4000fffe03f */
[----:B------:R-:W-:Y:S01]  /*209b0*/  UIMAD.WIDE UR8, UR8, 0x2aaaaaab, URZ ;  /* 0x2aaaaaab080878a5 */ /* 0x000fe2000f8e023f */
[----:B------:R-:W-:Y:S01]  /*209c0*/  IMAD.HI R0, R0, 0x2aaaaaab, RZ ;  /* 0x2aaaaaab00007827 */ /* 0x000fe200078e02ff */
[----:B------:R-:W-:Y:S02]  /*209d0*/  UIMAD UR10, UR13, UR15, UR10 ;  /* 0x0000000f0d0a72a4 */ /* 0x000fe4000f8e020a */
[----:B------:R-:W-:Y:S02]  /*209e0*/  USHF.R.U32.HI UR6, URZ, 0x1f, UR9 ;  /* 0x0000001f3f067899 */ /* 0x000fe40008011609 */
[----:B------:R-:W-:Y:S01]  /*209f0*/  SHF.R.U32.HI R3, RZ, 0x1f, R0 ;  /* 0x0000001fff037819 */ /* 0x000fe20000011600 */
[----:B------:R-:W-:Y:S01]  /*20a00*/  ULDC UR11, c[0x0][0xad4] ;  /* 0x0002b500000b7ab9 */ /* 0x000fe20000000800 */
[----:B------:R-:W-:-:S02]  /*20a10*/  ULEA.HI.SX32 UR6, UR9, UR6, 0x1c ;  /* 0x0000000609067291 */ /* 0x000fc4000f8fe23f */
[----:B------:R-:W-:Y:S01]  /*20a20*/  LEA.HI.SX32 R3, R0, R3, 0x1c ;  /* 0x0000000300037211 */ /* 0x000fe200078fe2ff */
[----:B------:R-:W-:-:S03]  /*20a30*/  UIADD3 UR11, UR10, -UR11, URZ ;  /* 0x8000000b0a0b7290 */ /* 0x000fc6000fffe03f */
[----:B------:R-:W-:Y:S01]  /*20a40*/  VIMNMX R19, R3, UR6, PT ;  /* 0x0000000603137c48 */ /* 0x000fe2000bfe0100 */
[----:B------:R-:W-:Y:S08]  /*20a50*/  @!P1 BRA `(.L_x_1613) ;  /* 0x0000000000449947 */ /* 0x000ff00003800000 */
        /* <DEDUP_REMOVED lines=10> */
.L_x_1614:
[----:B------:R-:W-:-:S11]  /*20b00*/  UISETP.NE.AND UP0, UPT, UR7, 0x1, UPT ;  /* 0x000000010700788c */ /* 0x000fd6000bf05270 */
[----:B------:R-:W-:Y:S02]  /*20b10*/  @UP0 ULDC.64 UR12, c[0x0][0xae0] ;  /* 0x0002b800000c0ab9 */ /* 0x000fe40000000a00 */
[----:B------:R-:W-:-:S04]  /*20b20*/  UIMAD.WIDE.U32 UR8, UR10, UR12, URZ ;  /* 0x0000000c0a0872a5 */ /* 0x000fc8000f8e003f */
[----:B------:R-:W-:-:S12]  /*20b30*/  @UP0 USHF.R.U32.HI UR10, URZ, UR13, UR9 ;  /* 0x0000000d3f0a0299 */ /* 0x000fd80008011609 */
.L_x_1615:
[----:B------:R-:W-:-:S04]  /*20b40*/  UIMAD UR7, UR10, UR7, URZ ;  /* 0x000000070a0772a4 */ /* 0x000fc8000f8e023f */
[----:B------:R-:W-:-:S04]  /*20b50*/  UISETP.LT.AND UP0, UPT, UR11, UR7, UPT ;  /* 0x000000070b00728c */ /* 0x000fc8000bf01270 */
[----:B------:R-:W-:-:S12]  /*20b60*/  USEL UR11, UR11, UR7, !UP0 ;  /* 0x000000070b0b7287 */ /* 0x000fd8000c000000 */
.L_x_1613:
[----:B------:R-:W-:Y:S01]  /*20b70*/  UIMAD.WIDE UR6, UR11, 0x2aaaaaab, URZ ;  /* 0x2aaaaaab0b0678a5 */ /* 0x000fe2000f8e023f */
[----:B------:R-:W-:Y:S03]  /*20b80*/  BSSY B6, `(.L_x_1616) ;  /* 0x0000263000067945 */ /* 0x000fe60003800000 */
[----:B------:R-:W-:-:S04]  /*20b90*/  USHF.R.U32.HI UR6, URZ, 0x1f, UR7 ;  /* 0x0000001f3f067899 */ /* 0x000fc80008011607 */
[----:B------:R-:W-:-:S04]  /*20ba0*/  ULEA.HI.SX32 UR6, UR7, UR6, 0x1c ;  /* 0x0000000607067291 */ /* 0x000fc8000f8fe23f */
[----:B------:R-:W-:-:S04]  /*20bb0*/  UISETP.LT.AND UP0, UPT, URZ, UR6, UPT ;  /* 0x000000063f00728c */ /* 0x000fc8000bf01270 */
[----:B------:R-:W-:-:S06]  /*20bc0*/  USEL UR39, URZ, UR6, !UP0 ;  /* 0x000000063f277287 */ /* 0x000fcc000c000000 */
[----:B------:R-:W-:-:S13]  /*20bd0*/  ISETP.GT.AND P0, PT, R19, UR39, PT ;  /* 0x0000002713007c0c */ /* 0x000fda000bf04270 */
[----:B------:R-:W-:Y:S05]  /*20be0*/  @P0 BRA `(.L_x_1617) ;  /* 0x0000000000480947 */ /* 0x000fea0003800000 */
[----:B------:R-:W1:Y:S01]  /*20bf0*/  S2R R0, SR_TID.X ;  /* 0x0000000000007919 */ /* 0x000e620000002100 */
[----:B------:R-:W-:Y:S01]  /*20c00*/  IMAD.MOV.U32 R13, RZ, RZ, R2 ;  /* 0x000000ffff0d7224 */ /* 0x000fe200078e0002 */
[----:B-1----:R-:W-:-:S04]  /*20c10*/  LOP3.LUT R0, R0, 0x1f, RZ, 0xc0, !PT ;  /* 0x0000001f00007812 */ /* 0x002fc800078ec0ff */
[----:B------:R-:W-:-:S13]  /*20c20*/  ISETP.NE.AND P0, PT, R0, RZ, PT ;  /* 0x000000ff0000720c */ /* 0x000fda0003f05270 */
        /* <DEDUP_REMOVED lines=14> */
.L_x_1617:
[----:B------:R-:W1:Y:S01]  /*20d10*/  S2R R3, SR_CgaCtaId ;  /* 0x0000000000037919 */ /* 0x000e620000008800 */
[----:B------:R-:W-:-:S04]  /*20d20*/  MOV R18, 0x400 ;  /* 0x0000040000127802 */ /* 0x000fc80000000f00 */
[----:B-1----:R-:W-:-:S05]  /*20d30*/  LEA R18, R3, R18, 0x18 ;  /* 0x0000001203127211 */ /* 0x002fca00078ec0ff */
[----:B------:R-:W-:-:S05]  /*20d40*/  VIADD R0, R18, 0x1c400 ;  /* 0x0001c40012007836 */ /* 0x000fca0000000000 */
[----:B------:R-:W-:-:S13]  /*20d50*/  LOP3.LUT P0, RZ, R0, 0x3ff, RZ, 0xc0, !PT ;  /* 0x000003ff00ff7812 */ /* 0x000fda000780c0ff */
        /* <DEDUP_REMOVED lines=17> */
.L_x_1619:
[----:B------:R-:W-:-:S05]  /*20e70*/  VIADD R0, R18, 0x400 ;  /* 0x0000040012007836 */ /* 0x000fca0000000000 */
        /* <DEDUP_REMOVED lines=18> */
.L_x_1621:
        /* <DEDUP_REMOVED lines=16> */
.L_x_1620:
[----:B------:R-:W-:Y:S01]  /*210a0*/  ULDC.64 UR4, c[0x0][0xaf0] ;  /* 0x0002bc0000047ab9 */ /* 0x000fe20000000a00 */
[----:B------:R-:W-:Y:S01]  /*210b0*/  IMAD.U32 R5, RZ, RZ, UR43 ;  /* 0x0000002bff057e24 */ /* 0x000fe2000f8e00ff */
[----:B------:R-:W-:Y:S01]  /*210c0*/  ISETP.NE.U32.AND P0, PT, RZ, UR4, PT ;  /* 0x00000004ff007c0c */ /* 0x000fe2000bf05070 */
[----:B------:R-:W-:Y:S01]  /*210d0*/  IMAD.U32 R6, RZ, RZ, UR43 ;  /* 0x0000002bff067e24 */ /* 0x000fe2000f8e00ff */
[----:B------:R-:W1:Y:S01]  /*210e0*/  LDC R0, c[0x0][0x428] ;  /* 0x00010a00ff007b82 */ /* 0x000e620000000800 */
[----:B------:R-:W2:Y:S01]  /*210f0*/  S2R R4, SR_TID.X ;  /* 0x0000000000047919 */ /* 0x000ea20000002100 */
[----:B------:R-:W-:-:S13]  /*21100*/  ISETP.NE.AND.EX P0, PT, RZ, UR5, PT, P0 ;  /* 0x00000005ff007c0c */ /* 0x000fda000bf05300 */
[----:B------:R-:W3:Y:S02]  /*21110*/  @P0 LDC.64 R2, c[0x0][0xaf0] ;  /* 0x0002bc00ff020b82 */ /* 0x000ee40000000a00 */
[----:B---3--:R-:W-:-:S05]  /*21120*/  @P0 IMAD.WIDE R2, R5, 0x4, R2 ;  /* 0x0000000405020825 */ /* 0x008fca00078e0202 */
[----:B------:R3:W4:Y:S01]  /*21130*/  @P0 LDG.E R6, desc[UR46][R2.64] ;  /* 0x0000002e02060981 */ /* 0x000722000c1e1900 */
[----:B-1----:R-:W-:Y:S01]  /*21140*/  ISETP.NE.AND P0, PT, R0, 0x1, PT ;  /* 0x000000010000780c */ /* 0x002fe20003f05270 */
[----:B------:R-:W-:Y:S01]  /*21150*/  IMAD.U32 R0, RZ, RZ, UR42 ;  /* 0x0000002aff007e24 */ /* 0x000fe2000f8e00ff */
[----:B--2---:R-:W-:Y:S01]  /*21160*/  LOP3.LUT R7, R4, 0x1f, RZ, 0xc0, !PT ;  /* 0x0000001f04077812 */ /* 0x004fe200078ec0ff */
[----:B------:R-:W-:Y:S01]  /*21170*/  UMOV UR40, URZ ;  /* 0x0000003f00287c82 */ /* 0x000fe20008000000 */
[----:B------:R-:W-:Y:S01]  /*21180*/  UMOV UR6, 0xffffffff ;  /* 0xffffffff00067882 */ /* 0x000fe20000000000 */
[----:B------:R-:W-:Y:S01]  /*21190*/  VIADD R8, R19, 0xffffffff ;  /* 0xffffffff13087836 */ /* 0x000fe20000000000 */
[----:B------:R-:W-:Y:S01]  /*211a0*/  ISETP.NE.AND P1, PT, R7, RZ, PT ;  /* 0x000000ff0700720c */ /* 0x000fe20003f25270 */
[----:B---3--:R-:W1:Y:S08]  /*211b0*/  LDC.64 R2, c[0x0][0x3f8] ;  /* 0x0000fe00ff027b82 */ /* 0x008e700000000a00 */
[----:B------:R-:W2:Y:S04]  /*211c0*/  @P0 LDC R4, c[0x0][0x42c] ;  /* 0x00010b00ff040b82 */ /* 0x000ea80000000800 */
[----:B------:R-:W-:-:S05]  /*211d0*/  VOTEU.ALL UP1, P1 ;  /* 0x00000000003f7886 */ /* 0x000fca0000820000 */
[----:B------:R-:W-:Y:S01]  /*211e0*/  @!UP1 UIADD3 UR4, UP0, UR48, 0x270, URZ ;  /* 0x0000027030049890 */ /* 0x000fe2000ff1e03f */
[----:B------:R-:W3:Y:S03]  /*211f0*/  @P0 LDC R5, c[0x0][0x430] ;  /* 0x00010c00ff050b82 */ /* 0x000ee60000000800 */
[----:B------:R-:W-:-:S09]  /*21200*/  @!UP1 UIADD3.X UR5, URZ, UR49, URZ, UP0, !UPT ;  /* 0x000000313f059290 */ /* 0x000fd200087fe43f */
[----:B------:R1:W-:Y:S01]  /*21210*/  @!UP1 UTMAPF.L2.4D [UR40], [UR4] ;  /* 0x00000028040095b8 */ /* 0x0003e20008018000 */
[----:B--2---:R-:W-:-:S05]  /*21220*/  @P0 IMAD.HI.U32 R4, R4, UR42, RZ ;  /* 0x0000002a04040c27 */ /* 0x004fca000f8e00ff */
[----:B---3--:R-:W-:Y:S02]  /*21230*/  @P0 SHF.R.U32.HI R0, RZ, R5, R4 ;  /* 0x00000005ff000219 */ /* 0x008fe40000011604 */
[----:B-1----:R-:W-:-:S04]  /*21240*/  ISETP.NE.U32.AND P0, PT, R2, RZ, PT ;  /* 0x000000ff0200720c */ /* 0x002fc80003f05070 */
[----:B------:R-:W-:-:S04]  /*21250*/  ISETP.NE.AND.EX P0, PT, R3, RZ, PT, P0 ;  /* 0x000000ff0300720c */ /* 0x000fc80003f05300 */
[----:B----4-:R-:W-:Y:S01]  /*21260*/  SEL R4, R6, RZ, !P0 ;  /* 0x000000ff06047207 */ /* 0x010fe20004000000 */
[----:B------:R-:W-:Y:S08]  /*21270*/  BRA.DIV UR6, `(.L_x_1622) ;  /* 0x0000002606907947 */ /* 0x000ff0000b800000 */
.L_x_1676:
[----:B------:R-:W-:Y:S01]  /*21280*/  UMOV UR4, 0xffffffff ;  /* 0xffffffff00047882 */ /* 0x000fe20000000000 */
[----:B------:R-:W-:Y:S02]  /*21290*/  SHF.R.S32.HI R7, RZ, 0x1f, R6 ;  /* 0x0000001fff077819 */ /* 0x000fe40000011406 */
[----:B------:R-:W-:Y:S05]  /*212a0*/  BRA.DIV UR4, `(.L_x_1623) ;  /* 0x0000002604b07947 */ /* 0x000fea000b800000 */
[----:B------:R-:W-:-:S13]  /*212b0*/  ELECT P6, URZ, PT ;  /* 0x00000000003f782f */ /* 0x000fda00038c0000 */
.L_x_1679:
[----:B------:R-:W-:Y:S05]  /*212c0*/  @!P6 BRA `(.L_x_1624) ;  /* 0x0000000000c8e947 */ /* 0x000fea0003800000 */
[----:B------:R-:W-:Y:S01]  /*212d0*/  IMAD.MOV.U32 R4, RZ, RZ, R6 ;  /* 0x000000ffff047224 */ /* 0x000fe200078e0006 */
[----:B------:R-:W-:Y:S06]  /*212e0*/  @!P0 BRA `(.L_x_1625) ;  /* 0x0000000000448947 */ /* 0x000fec0003800000 */
[----:B------:R-:W1:Y:S01]  /*212f0*/  LDC R9, c[0x0][0x41c] ;  /* 0x00010700ff097b82 */ /* 0x000e620000000800 */
[----:B------:R-:W-:Y:S01]  /*21300*/  ULDC.64 UR4, c[0x0][0x408] ;  /* 0x0001020000047ab9 */ /* 0x000fe20000000a00 */
[----:B-1----:R-:W-:-:S13]  /*21310*/  ISETP.NE.AND P2, PT, R9, 0x1, PT ;  /* 0x000000010900780c */ /* 0x002fda0003f45270 */
[----:B------:R-:W1:Y:S02]  /*21320*/  @P2 LDC.64 R4, c[0x0][0x420] ;  /* 0x00010800ff042b82 */ /* 0x000e640000000a00 */
[----:B-1----:R-:W-:-:S04]  /*21330*/  @P2 IMAD.HI.U32 R10, R8, R4, RZ ;  /* 0x00000004080a2227 */ /* 0x002fc800078e00ff */
        /* <DEDUP_REMOVED lines=9> */
[----:B------:R-:W-:-:S04]  /*213d0*/  LEA R10, P2, R4, R2, 0x2 ;  /* 0x00000002040a7211 */ /* 0x000fc800078410ff */
[----:B------:R-:W-:-:S05]  /*213e0*/  LEA.HI.X R11, R4, R3, R5, 0x2, P2 ;  /* 0x00000003040b7211 */ /* 0x000fca00010f1405 */
[----:B------:R1:W5:Y:S04]  /*213f0*/  LDG.E R4, desc[UR46][R10.64] ;  /* 0x0000002e0a047981 */ /* 0x000368000c1e1900 */
.L_x_1625:
[----:B------:R-:W2:Y:S01]  /*21400*/  S2R R5, SR_TID.X ;  /* 0x0000000000057919 */ /* 0x000ea20000002100 */
[----:B-1----:R-:W-:Y:S01]  /*21410*/  IMAD R10, R16, 0x8, R18 ;  /* 0x00000008100a7824 */ /* 0x002fe200078e0212 */
[----:B--2---:R-:W-:Y:S02]  /*21420*/  LOP3.LUT R9, R5, 0x7f, RZ, 0xc0, !PT ;  /* 0x0000007f05097812 */ /* 0x004fe400078ec0ff */
[----:B------:R-:W-:Y:S02]  /*21430*/  SHF.L.U32 R5, R17, 0x1f, RZ ;  /* 0x0000001f11057819 */ /* 0x000fe400000006ff */
[----:B------:R-:W-:Y:S02]  /*21440*/  ISETP.NE.AND P3, PT, R9, RZ, PT ;  /* 0x000000ff0900720c */ /* 0x000fe40003f65270 */
[----:B------:R-:W1:Y:S02]  /*21450*/  SYNCS.PHASECHK.TRANS64.TRYWAIT P2, [R10+URZ+0x32440], R5 ;  /* 0x032440050a0075a7 */ /* 0x000e64000804017f */
[----:B-1----:R-:W-:Y:S09]  /*21460*/  @!P2 BRA `(.L_x_1626) ;  /* 0x000000240060a947 */ /* 0x002ff20003800000 */
.L_x_1680:
[----:B------:R-:W-:Y:S05]  /*21470*/  @P3 BRA `(.L_x_1627) ;  /* 0x00000000001c3947 */ /* 0x000fea0003800000 */
[----:B------:R-:W2:Y:S01]  /*21480*/  S2R R9, SR_TID.X ;  /* 0x0000000000097919 */ /* 0x000ea20000002100 */
[----:B-1----:R-:W-:-:S04]  /*21490*/  IMAD.MOV.U32 R5, RZ, RZ, 0x3000 ;  /* 0x00003000ff057424 */ /* 0x002fc800078e00ff */
[----:B------:R3:W-:Y:S01]  /*214a0*/  SYNCS.ARRIVE.TRANS64 RZ, [R10+URZ+0x32430], R5 ;  /* 0x032430050aff79a7 */ /* 0x0007e2000800003f */
[----:B--2---:R-:W-:-:S04]  /*214b0*/  LOP3.LUT R9, R9, 0x1f, RZ, 0xc0, !PT ;  /* 0x0000001f09097812 */ /* 0x004fc800078ec0ff */
[----:B------:R-:W-:-:S13]  /*214c0*/  ISETP.NE.AND P2, PT, R9, RZ, PT ;  /* 0x000000ff0900720c */ /* 0x000fda0003f45270 */
[----:B---3--:R-:W-:Y:S05]  /*214d0*/  @!P2 BRA `(.L_x_1627) ;  /* 0x000000000004a947 */ /* 0x008fea0003800000 */
[----:B------:R-:W-:Y:S01]  /*214e0*/  BPT.TRAP 0x1 ;  /* 0x000000040000795c */ /* 0x000fe20000300000 */
.L_x_1627:
[----:B-1----:R-:W-:Y:S01]  /*214f0*/  IMAD R5, R16, 0x3000, R18 ;  /* 0x0000300010057824 */ /* 0x002fe200078e0212 */
        /* <DEDUP_REMOVED lines=10> */
[----:B------:R-:W-:Y:S02]  /*215a0*/  UIADD3 UR9, UR9, 0x32430, URZ ;  /* 0x0003243009097890 */ /* 0x000fe4000fffe03f */
[----:B------:R-:W-:Y:S02]  /*215b0*/  UIMAD UR11, UR11, 0x60, URZ ;  /* 0x000000600b0b78a4 */ /* 0x000fe4000f8e023f */
[----:B------:R-:W-:-:S09]  /*215c0*/  UIADD3 UR8, UR8, 0x1c400, URZ ;  /* 0x0001c40008087890 */ /* 0x000fd2000fffe03f */
[----:B------:R1:W-:Y:S02]  /*215d0*/  UTMALDG.4D [UR8], [UR4], desc[UR6] ;  /* 0x00000608040075b4 */ /* 0x0003e40008019000 */
[----:B-1----:R-:W-:Y:S01]  /*215e0*/  NOP ;  /* 0x0000000000007918 */ /* 0x002fe20000000000 */
.L_x_1624:
[----:B------:R-:W2:Y:S01]  /*215f0*/  LDL.LU R9, [R1+0x468] ;  /* 0x0004680001097983 */ /* 0x000ea20000300800 */
[----:B------:R-:W-:Y:S05]  /*21600*/  WARPSYNC.ALL ;  /* 0x0000000000007948 */ /* 0x000fea0003800000 */
[----:B------:R-:W-:Y:S01]  /*21610*/  BAR.SYNC.DEFER_BLOCKING 0x8, 0x120 ;  /* 0x0204800000007b1d */ /* 0x000fe20000010000 */
[----:B------:R-:W-:-:S05]  /*21620*/  ELECT P2, URZ, PT ;  /* 0x00000000003f782f */ /* 0x000fca0003840000 */
[----:B------:R-:W-:Y:S01]  /*21630*/  BSSY B0, `(.L_x_1628) ;  /* 0x0000034000007945 */ /* 0x000fe20003800000 */
[----:B--2---:R-:W-:-:S05]  /*21640*/  VIADD R9, R9, 0x1 ;  /* 0x0000000109097836 */ /* 0x004fca0000000000 */
[----:B------:R1:W-:Y:S01]  /*21650*/  STL [R1+0x468], R9 ;  /* 0x0004680901007387 */ /* 0x0003e20000100800 */
[----:B------:R-:W-:-:S04]  /*21660*/  LEA.HI R5, R9, R9, RZ, 0x1 ;  /* 0x0000000909057211 */ /* 0x000fc800078f08ff */
[----:B------:R-:W-:-:S05]  /*21670*/  LOP3.LUT R5, R5, 0xfffffffe, RZ, 0xc0, !PT ;  /* 0xfffffffe05057812 */ /* 0x000fca00078ec0ff */
[----:B------:R-:W-:-:S05]  /*21680*/  IMAD.IADD R5, R9, 0x1, -R5 ;  /* 0x0000000109057824 */ /* 0x000fca00078e0a05 */
[----:B------:R-:W-:Y:S01]  /*21690*/  SHF.L.U32 R5, R5, 0x1f, RZ ;  /* 0x0000001f05057819 */ /* 0x000fe200000006ff */
[----:B-1----:R-:W-:Y:S06]  /*216a0*/  @!P2 BRA `(.L_x_1629) ;  /* 0x0000000000b0a947 */ /* 0x002fec0003800000 */
[----:B------:R-:W-:Y:S01]  /*216b0*/  R2UR UR17, R18 ;  /* 0x00000000121172ca */ /* 0x000fe200000e0000 */
[----:B------:R-:W-:Y:S01]  /*216c0*/  UIADD3 UR4, UP0, UR48, 0x270, URZ ;  /* 0x0000027030047890 */ /* 0x000fe2000ff1e03f */
[----:B------:R-:W-:Y:S01]  /*216d0*/  IMAD.MOV.U32 R9, RZ, RZ, 0x4000 ;  /* 0x00004000ff097424 */ /* 0x000fe200078e00ff */
[----:B------:R-:W-:Y:S01]  /*216e0*/  UMOV UR14, 0x0 ;  /* 0x00000000000e7882 */ /* 0x000fe20000000000 */
[----:B------:R-:W-:Y:S01]  /*216f0*/  UMOV UR15, 0x12f00000 ;  /* 0x12f00000000f7882 */ /* 0x000fe20000000000 */
[----:B------:R-:W-:Y:S01]  /*21700*/  UIADD3.X UR5, URZ, UR49, URZ, UP0, !UPT ;  /* 0x000000313f057290 */ /* 0x000fe200087fe43f */
[----:B------:R1:W-:Y:S01]  /*21710*/  SYNCS.ARRIVE.TRANS64 RZ, [R18+URZ+0x32400], R9 ;  /* 0x0324000912ff79a7 */ /* 0x0003e2000800003f */
[----:B------:R-:W-:Y:S01]  /*21720*/  UIADD3 UR6, UP0, UR48, 0x770, URZ ;  /* 0x0000077030067890 */ /* 0x000fe2000ff1e03f */
[----:B------:R-:W-:Y:S01]  /*21730*/  UMOV UR10, URZ ;  /* 0x0000003f000a7c82 */ /* 0x000fe20008000000 */
[----:B------:R-:W-:Y:S01]  /*21740*/  UMOV UR11, UR41 ;  /* 0x00000029000b7c82 */ /* 0x000fe20008000000 */
[----:B------:R-:W-:Y:S01]  /*21750*/  UMOV UR12, UR42 ;  /* 0x0000002a000c7c82 */ /* 0x000fe20008000000 */
[----:B------:R-:W-:-:S02]  /*21760*/  UMOV UR13, UR43 ;  /* 0x0000002b000d7c82 */ /* 0x000fc40008000000 */
[----:B------:R-:W-:Y:S02]  /*21770*/  UIADD3 UR8, UR17, 0x18400, URZ ;  /* 0x0001840011087890 */ /* 0x000fe4000fffe03f */
[----:B------:R-:W-:Y:S01]  /*21780*/  UIADD3 UR9, UR17, 0x32400, URZ ;  /* 0x0003240011097890 */ /* 0x000fe2000fffe03f */
[----:B-1----:R-:W-:Y:S01]  /*21790*/  IMAD.MOV.U32 R9, RZ, RZ, 0x10000 ;  /* 0x00010000ff097424 */ /* 0x002fe200078e00ff */
[----:B------:R-:W-:Y:S02]  /*217a0*/  UIADD3.X UR7, URZ, UR49, URZ, UP0, !UPT ;  /* 0x000000313f077290 */ /* 0x000fe400087fe43f */
[----:B------:R-:W-:Y:S02]  /*217b0*/  UIADD3 UR32, UR17, 0x22400, URZ ;  /* 0x0002240011207890 */ /* 0x000fe4000fffe03f */
[----:B------:R-:W-:Y:S02]  /*217c0*/  UIADD3 UR33, UR17, 0x32410, URZ ;  /* 0x0003241011217890 */ /* 0x000fe4000fffe03f */
[----:B------:R-:W-:Y:S01]  /*217d0*/  UIADD3 UR24, UR17, 0x26400, URZ ;  /* 0x0002640011187890 */ /* 0x000fe2000fffe03f */
[----:B------:R1:W-:Y:S01]  /*217e0*/  UTMALDG.4D [UR8], [UR4], desc[UR14] ;  /* 0x00000e08040075b4 */ /* 0x0003e20008019000 */
[----:B------:R-:W-:Y:S01]  /*217f0*/  UIADD3 UR16, UR17, 0x2a400, URZ ;  /* 0x0002a40011107890 */ /* 0x000fe2000fffe03f */
[----:B------:R2:W-:Y:S01]  /*21800*/  SYNCS.ARRIVE.TRANS64 RZ, [R18+URZ+0x32410], R9 ;  /* 0x0324100912ff79a7 */ /* 0x0005e2000800003f */
[----:B------:R-:W-:Y:S01]  /*21810*/  UMOV UR35, UR41 ;  /* 0x0000002900237c82 */ /* 0x000fe20008000000 */
[----:B------:R-:W-:Y:S01]  /*21820*/  UMOV UR36, UR42 ;  /* 0x0000002a00247c82 */ /* 0x000fe20008000000 */
[----:B------:R-:W-:Y:S01]  /*21830*/  UMOV UR37, UR43 ;  /* 0x0000002b00257c82 */ /* 0x000fe20008000000 */
[----:B------:R-:W-:Y:S01]  /*21840*/  UMOV UR34, UR10 ;  /* 0x0000000a00227c82 */ /* 0x000fe20008000000 */
[----:B------:R-:W-:Y:S01]  /*21850*/  UMOV UR26, 0x40 ;  /* 0x00000040001a7882 */ /* 0x000fe20000000000 */
[----:B------:R-:W-:Y:S01]  /*21860*/  UMOV UR27, UR41 ;  /* 0x00000029001b7c82 */ /* 0x000fe20008000000 */
[----:B------:R-:W-:Y:S01]  /*21870*/  UMOV UR28, UR42 ;  /* 0x0000002a001c7c82 */ /* 0x000fe20008000000 */
[----:B------:R-:W-:Y:S01]  /*21880*/  UMOV UR29, UR43 ;  /* 0x0000002b001d7c82 */ /* 0x000fe20008000000 */
[----:B------:R-:W-:Y:S01]  /*21890*/  UMOV UR25, UR33 ;  /* 0x0000002100197c82 */ /* 0x000fe20008000000 */
[----:B------:R-:W-:Y:S01]  /*218a0*/  UMOV UR18, 0x80 ;  /* 0x0000008000127882 */ /* 0x000fe20000000000 */
[----:B------:R-:W-:Y:S01]  /*218b0*/  UMOV UR19, UR41 ;  /* 0x0000002900137c82 */ /* 0x000fe20008000000 */
[----:B------:R-:W-:Y:S01]  /*218c0*/  UMOV UR20, UR42 ;  /* 0x0000002a00147c82 */ /* 0x000fe20008000000 */
[----:B------:R2:W-:Y:S01]  /*218d0*/  UTMALDG.4D [UR32], [UR6], desc[UR14] ;  /* 0x00000e20060075b4 */ /* 0x0005e20008019000 */
[----:B------:R-:W-:Y:S01]  /*218e0*/  UMOV UR21, UR43 ;  /* 0x0000002b00157c82 */ /* 0x000fe20008000000 */
[----:B------:R2:W-:Y:S01]  /*218f0*/  UTMALDG.4D [UR24], [UR6], desc[UR14] ;  /* 0x00000e18060075b4 */ /* 0x0005e20008019000 */
[----:B-1----:R-:W-:Y:S01]  /*21900*/  UIADD3 UR8, UR17, 0x2e400, URZ ;  /* 0x0002e40011087890 */ /* 0x002fe2000fffe03f */
[----:B------:R-:W-:-:S02]  /*21910*/  UMOV UR10, 0xc0 ;  /* 0x000000c0000a7882 */ /* 0x000fc40000000000 */
[----:B------:R-:W-:Y:S01]  /*21920*/  UMOV UR17, UR33 ;  /* 0x0000002100117c82 */ /* 0x000fe20008000000 */
[----:B------:R-:W-:Y:S01]  /*21930*/  UMOV UR9, UR33 ;  /* 0x0000002100097c82 */ /* 0x000fe20008000000 */
[----:B------:R2:W-:Y:S04]  /*21940*/  UTMALDG.4D [UR16], [UR6], desc[UR14] ;  /* 0x00000e10060075b4 */ /* 0x0005e80008019000 */
[----:B------:R2:W-:Y:S02]  /*21950*/  UTMALDG.4D [UR8], [UR6], desc[UR14] ;  /* 0x00000e08060075b4 */ /* 0x0005e40008019000 */
[----:B--2---:R-:W-:Y:S01]  /*21960*/  NOP ;  /* 0x0000000000007918 */ /* 0x004fe20000000000 */
.L_x_1629:
[----:B------:R-:W-:Y:S05]  /*21970*/  BSYNC B0 ;  /* 0x0000000000007941 */ /* 0x000fea0003800000 */
.L_x_1628:
[----:B------:R-:W1:Y:S02]  /*21980*/  SYNCS.PHASECHK.TRANS64.TRYWAIT P2, [R18+URZ+0x32420], R5 ;  /* 0x03242005120075a7 */ /* 0x000e64000804017f */
[----:B-1----:R-:W-:Y:S05]  /*21990*/  @!P2 BRA `(.L_x_1630) ;  /* 0x000000200028a947 */ /* 0x002fea0003800000 */
.L_x_1681:
[----:B------:R-:W-:Y:S01]  /*219a0*/  ULDC.64 UR4, c[0x0][0x408] ;  /* 0x0001020000047ab9 */ /* 0x000fe20000000a00 */
[----:B------:R-:W-:Y:S04]  /*219b0*/  BSSY B0, `(.L_x_1631) ;  /* 0x0000030000007945 */ /* 0x000fe80003800000 */
[----:B------:R-:W-:Y:S05]  /*219c0*/  @!P6 BRA `(.L_x_1632) ;  /* 0x0000000000b8e947 */ /* 0x000fea0003800000 */
[----:B------:R-:W-:Y:S01]  /*219d0*/  IMAD R10, R16, 0x8, R18 ;  /* 0x00000008100a7824 */ /* 0x000fe200078e0212 */
[----:B-1----:R-:W-:Y:S01]  /*219e0*/  SHF.L.U32 R5, R17, 0x1f, RZ ;  /* 0x0000001f11057819 */ /* 0x002fe200000006ff */
[----:B------:R-:W1:Y:S03]  /*219f0*/  S2R R9, SR_TID.X ;  /* 0x0000000000097919 */ /* 0x000e660000002100 */
[----:B------:R-:W2:Y:S01]  /*21a00*/  SYNCS.PHASECHK.TRANS64.TRYWAIT P2, [R10+URZ+0x32460], R5 ;  /* 0x032460050a0075a7 */ /* 0x000ea2000804017f */
[----:B-1----:R-:W-:-:S04]  /*21a10*/  LOP3.LUT R9, R9, 0x7f, RZ, 0xc0, !PT ;  /* 0x0000007f09097812 */ /* 0x002fc800078ec0ff */
[----:B------:R-:W-:Y:S01]  /*21a20*/  ISETP.NE.AND P3, PT, R9, RZ, PT ;  /* 0x000000ff0900720c */ /* 0x000fe20003f65270 */
[----:B--2---:R-:W-:-:S12]  /*21a30*/  @!P2 BRA `(.L_x_1633) ;  /* 0x000000200014a947 */ /* 0x004fd80003800000 */
.L_x_1682:
        /* <DEDUP_REMOVED lines=8> */
.L_x_1634:
[----:B-1----:R-:W-:Y:S01]  /*21ac0*/  IMAD R5, R16, 0xc000, R18 ;  /* 0x0000c00010057824 */ /* 0x002fe200078e0212 */
        /* <DEDUP_REMOVED lines=11> */
[----:B------:R-:W-:Y:S02]  /*21b80*/  UIMAD UR11, UR11, 0x60, URZ ;  /* 0x000000600b0b78a4 */ /* 0x000fe4000f8e023f */
[----:B------:R-:W-:Y:S02]  /*21b90*/  UIADD3 UR9, UR9, 0x32450, URZ ;  /* 0x0003245009097890 */ /* 0x000fe4000fffe03f */
        /* <DEDUP_REMOVED lines=17> */
.L_x_1632:
[----:B------:R-:W-:Y:S05]  /*21cb0*/  BSYNC B0 ;  /* 0x0000000000007941 */ /* 0x000fea0003800000 */
.L_x_1631:
[----:B------:R-:W-:-:S05]  /*21cc0*/  VIADD R8, R19, 0xfffffffe ;  /* 0xfffffffe13087836 */ /* 0x000fca0000000000 */
[----:B------:R-:W-:-:S13]  /*21cd0*/  ISETP.GE.AND P2, PT, R8, UR39, PT ;  /* 0x0000002708007c0c */ /* 0x000fda000bf46270 */
[----:B------:R-:W-:Y:S05]  /*21ce0*/  @!P2 BRA `(.L_x_1635) ;  /* 0x0000001000d4a947 */ /* 0x000fea0003800000 */
[----:B------:R-:W-:Y:S01]  /*21cf0*/  IMAD.MOV R10, RZ, RZ, -R19 ;  /* 0x000000ffff0a7224 */ /* 0x000fe200078e0a13 */
[----:B------:R-:W-:-:S04]  /*21d00*/  LOP3.LUT R9, RZ, UR39, RZ, 0x33, !PT ;  /* 0x00000027ff097c12 */ /* 0x000fc8000f8e33ff */
[----:B------:R-:W-:-:S05]  /*21d10*/  VIADDMNMX R9, R10, 0x1, R9, !PT ;  /* 0x000000010a097846 */ /* 0x000fca0007800109 */
[----:B-1----:R-:W-:-:S05]  /*21d20*/  IMAD.IADD R5, R19, 0x1, R9 ;  /* 0x0000000113057824 */ /* 0x002fca00078e0209 */
        /* <DEDUP_REMOVED lines=28> */
.L_x_1639:
[----:B-1----:R-:W1:Y:S01]  /*21ef0*/  S2R R2, SR_TID.X ;  /* 0x0000000000027919 */ /* 0x002e620000002100 */
[----:B------:R-:W-:Y:S02]  /*21f00*/  SHF.L.U32 R3, R17, 0x1f, RZ ;  /* 0x0000001f11037819 */ /* 0x000fe400000006ff */
[----:B-1----:R-:W-:Y:S01]  /*21f10*/  LOP3.LUT R5, R2, 0x7f, RZ, 0xc0, !PT ;  /* 0x0000007f02057812 */ /* 0x002fe200078ec0ff */
[----:B------:R-:W-:-:S03]  /*21f20*/  IMAD R2, R16, 0x8, R18 ;  /* 0x0000000810027824 */ /* 0x000fc600078e0212 */
[----:B------:R-:W-:Y:S01]  /*21f30*/  ISETP.NE.AND P2, PT, R5, RZ, PT ;  /* 0x000000ff0500720c */ /* 0x000fe20003f45270 */
[----:B------:R-:W1:Y:S02]  /*21f40*/  SYNCS.PHASECHK.TRANS64.TRYWAIT P3, [R2+URZ+0x32440], R3 ;  /* 0x03244003020075a7 */ /* 0x000e64000806017f */
[----:B-1----:R-:W-:Y:S10]  /*21f50*/  @!P3 BRA `(.L_x_1640) ;  /* 0x0000001800e0b947 */ /* 0x002ff40003800000 */
.L_x_1683:
[----:B------:R-:W-:Y:S05]  /*21f60*/  @P2 BRA `(.L_x_1641) ;  /* 0x00000000001c2947 */ /* 0x000fea0003800000 */
[----:B------:R-:W2:Y:S02]  /*21f70*/  S2R R5, SR_TID.X ;  /* 0x0000000000057919 */ /* 0x000ea40000002100 */
[----:B--2---:R-:W-:Y:S01]  /*21f80*/  LOP3.LUT R10, R5, 0x1f, RZ, 0xc0, !PT ;  /* 0x0000001f050a7812 */ /* 0x004fe200078ec0ff */
[----:B------:R-:W-:-:S03]  /*21f90*/  IMAD.MOV.U32 R5, RZ, RZ, 0x3000 ;  /* 0x00003000ff057424 */ /* 0x000fc600078e00ff */
[----:B------:R-:W-:Y:S01]  /*21fa0*/  ISETP.NE.AND P3, PT, R10, RZ, PT ;  /* 0x000000ff0a00720c */ /* 0x000fe20003f65270 */
[----:B------:R2:W-:-:S12]  /*21fb0*/  SYNCS.ARRIVE.TRANS64 RZ, [R2+URZ+0x32430], R5 ;  /* 0x0324300502ff79a7 */ /* 0x0005d8000800003f */
[----:B--2---:R-:W-:Y:S05]  /*21fc0*/  @!P3 BRA `(.L_x_1641) ;  /* 0x000000000004b947 */ /* 0x004fea0003800000 */
[----:B------:R-:W-:Y:S01]  /*21fd0*/  BPT.TRAP 0x1 ;  /* 0x000000040000795c */ /* 0x000fe20000300000 */
.L_x_1641:
[----:B------:R-:W-:Y:S01]  /*21fe0*/  IMAD R5, R16, 0x3000, R18 ;  /* 0x0000300010057824 */ /* 0x000fe200078e0212 */
        /* <DEDUP_REMOVED lines=11> */
[----:B------:R-:W-:-:S04]  /*220a0*/  UIADD3 UR9, UR9, 0x32430, URZ ;  /* 0x0003243009097890 */ /* 0x000fc8000fffe03f */
[----:B------:R-:W-:-:S09]  /*220b0*/  UIADD3 UR8, UR8, 0x1c400, URZ ;  /* 0x0001c40008087890 */ /* 0x000fd2000fffe03f */
[----:B------:R2:W-:Y:S01]  /*220c0*/  UTMALDG.4D [UR8], [UR6], desc[UR14] ;  /* 0x00000e08060075b4 */ /* 0x0005e20008019000 */
[----:B------:R-:W3:Y:S02]  /*220d0*/  SYNCS.PHASECHK.TRANS64.TRYWAIT P3, [R2+URZ+0x32460], R3 ;  /* 0x03246003020075a7 */ /* 0x000ee4000806017f */
[----:B--23--:R-:W-:Y:S05]  /*220e0*/  @!P3 BRA `(.L_x_1642) ;  /* 0x000000180090b947 */ /* 0x00cfea0003800000 */
.L_x_1684:
        /* <DEDUP_REMOVED lines=8> */
.L_x_1643:
[----:B------:R-:W-:Y:S01]  /*22170*/  R2UR UR9, R2 ;  /* 0x00000000020972ca */ /* 0x000fe200000e0000 */
[----:B-12---:R-:W-:Y:S01]  /*22180*/  IMAD R2, R16, 0xc000, R18 ;  /* 0x0000c00010027824 */ /* 0x006fe200078e0212 */
        /* <DEDUP_REMOVED lines=9> */
[----:B------:R-:W-:-:S02]  /*22220*/  UMOV UR18, 0x40 ;  /* 0x0000004000127882 */ /* 0x000fc40000000000 */
[----:B------:R-:W-:-:S06]  /*22230*/  UIADD3 UR9, UR9, 0x32450, URZ ;  /* 0x0003245009097890 */ /* 0x000fcc000fffe03f */
        /* <DEDUP_REMOVED lines=17> */
.L_x_1638:
[----:B------:R-:W-:Y:S05]  /*22350*/  BSYNC B0 ;  /* 0x0000000000007941 */ /* 0x000fea0003800000 */
.L_x_1637:
[----:B------:R-:W-:-:S07]  /*22360*/  VIADD R8, R19, 0xfffffffd ;  /* 0xfffffffd13087836 */ /* 0x000fce0000000000 */
.L_x_1636:
[----:B------:R-:W-:Y:S01]  /*22370*/  VIADD R9, R9, 0xfffffffe ;  /* 0xfffffffe09097836 */ /* 0x000fe20000000000 */
[----:B------:R-:W-:Y:S01]  /*22380*/  LOP3.LUT R2, RZ, R19, RZ, 0x33, !PT ;  /* 0x00000013ff027212 */ /* 0x000fe200078e33ff */
[----:B------:R-:W-:Y:S03]  /*22390*/  BSSY B0, `(.L_x_1635) ;  /* 0x00000ca000007945 */ /* 0x000fe60003800000 */
[----:B------:R-:W-:-:S13]  /*223a0*/  ISETP.NE.AND P2, PT, R9, R2, PT ;  /* 0x000000020900720c */ /* 0x000fda0003f45270 */
[----:B------:R-:W-:Y:S05]  /*223b0*/  @!P2 BRA `(.L_x_1644) ;  /* 0x0000000c001ca947 */ /* 0x000fea0003800000 */
.L_x_1659:
[----:B------:R-:W-:Y:S01]  /*223c0*/  VIADD R9, R16, 0x1 ;  /* 0x0000000110097836 */ /* 0x000fe20000000000 */
[----:B------:R-:W-:Y:S05]  /*223d0*/  YIELD ;  /* 0x0000000000007946 */ /* 0x000fea0003800000 */
[----:B------:R-:W-:Y:S01]  /*223e0*/  ISETP.NE.AND P2, PT, R9, 0x2, PT ;  /* 0x000000020900780c */ /* 0x000fe20003f45270 */
[----:B------:R-:W-:Y:S03]  /*223f0*/  BSSY B1, `(.L_x_1645) ;  /* 0x000005e000017945 */ /* 0x000fe60003800000 */
[----:B------:R-:W-:-:S02]  /*22400*/  SEL R2, RZ, 0x1, P2 ;  /* 0x00000001ff027807 */ /* 0x000fc40001000000 */
[----:B------:R-:W-:Y:S02]  /*22410*/  SEL R9, R9, RZ, P2 ;  /* 0x000000ff09097207 */ /* 0x000fe40001000000 */
[----:B------:R-:W-:Y:S01]  /*22420*/  LOP3.LUT R17, R17, R2, RZ, 0x3c, !PT ;  /* 0x0000000211117212 */ /* 0x000fe200078e3cff */
[----:B------:R-:W-:Y:S06]  /*22430*/  @!P6 BRA `(.L_x_1646) ;  /* 0x000000040064e947 */ /* 0x000fec0003800000 */
[----:B------:R-:W-:Y:S01]  /*22440*/  IMAD.MOV.U32 R10, RZ, RZ, R8 ;  /* 0x000000ffff0a7224 */ /* 0x000fe200078e0008 */
        /* <DEDUP_REMOVED lines=9> */
[----:B------:R-:W1:Y:S03]  /*224e0*/  LDC.64 R4, c[0x0][0x3f8] ;  /* 0x0000fe00ff047b82 */ /* 0x000e660000000a00 */
[----:B------:R-:W-:-:S04]  /*224f0*/  IMAD.MOV R3, RZ, RZ, -R2 ;  /* 0x000000ffff037224 */ /* 0x000fc800078e0a02 */
[----:B------:R-:W-:Y:S01]  /*22500*/  IMAD R10, R10, R3, R8 ;  /* 0x000000030a0a7224 */ /* 0x000fe200078e0208 */
[----:B------:R-:W-:-:S03]  /*22510*/  SHF.R.S32.HI R3, RZ, 0x1f, R2 ;  /* 0x0000001fff037819 */ /* 0x000fc60000011402 */
[----:B------:R-:W-:-:S04]  /*22520*/  IMAD.WIDE.U32 R2, R6, UR4, R2 ;  /* 0x0000000406027c25 */ /* 0x000fc8000f8e0002 */
[----:B------:R-:W-:Y:S01]  /*22530*/  IMAD.IADD R3, R11, 0x1, R3 ;  /* 0x000000010b037824 */ /* 0x000fe200078e0203 */
[----:B-1----:R-:W-:-:S04]  /*22540*/  LEA R4, P2, R2, R4, 0x2 ;  /* 0x0000000402047211 */ /* 0x002fc800078410ff */
[----:B------:R-:W-:-:S05]  /*22550*/  LEA.HI.X R5, R2, R5, R3, 0x2, P2 ;  /* 0x0000000502057211 */ /* 0x000fca00010f1403 */
[----:B------:R1:W5:Y:S04]  /*22560*/  LDG.E R4, desc[UR46][R4.64] ;  /* 0x0000002e04047981 */ /* 0x000368000c1e1900 */
.L_x_1647:
[----:B------:R-:W1:Y:S01]  /*22570*/  S2R R2, SR_TID.X ;  /* 0x0000000000027919 */ /* 0x000e620000002100 */
[----:B------:R-:W-:Y:S01]  /*22580*/  IMAD R3, R9, 0x8, R18 ;  /* 0x0000000809037824 */ /* 0x000fe200078e0212 */
[----:B-1----:R-:W-:Y:S02]  /*22590*/  LOP3.LUT R5, R2, 0x7f, RZ, 0xc0, !PT ;  /* 0x0000007f02057812 */ /* 0x002fe400078ec0ff */
[----:B------:R-:W-:Y:S02]  /*225a0*/  SHF.L.U32 R2, R17, 0x1f, RZ ;  /* 0x0000001f11027819 */ /* 0x000fe400000006ff */
[----:B------:R-:W-:Y:S02]  /*225b0*/  ISETP.NE.AND P2, PT, R5, RZ, PT ;  /* 0x000000ff0500720c */ /* 0x000fe40003f45270 */
[----:B------:R-:W1:Y:S02]  /*225c0*/  SYNCS.PHASECHK.TRANS64.TRYWAIT P3, [R3+URZ+0x32440], R2 ;  /* 0x03244002030075a7 */ /* 0x000e64000806017f */
[----:B-1----:R-:W-:Y:S09]  /*225d0*/  @!P3 BRA `(.L_x_1648) ;  /* 0x000000140068b947 */ /* 0x002ff20003800000 */
.L_x_1685:
        /* <DEDUP_REMOVED lines=8> */
.L_x_1649:
[----:B------:R-:W-:Y:S01]  /*22660*/  IMAD R5, R9, 0x3000, R18 ;  /* 0x0000300009057824 */ /* 0x000fe200078e0212 */
[----:B------:R-:W-:Y:S01]  /*22670*/  R2UR UR9, R3 ;  /* 0x00000000030972ca */ /* 0x000fe200000e0000 */
[----:B------:R-:W-:Y:S01]  /*22680*/  UIADD3 UR6, UP0, UR48, 0x370, URZ ;  /* 0x0000037030067890 */ /* 0x000fe2000ff1e03f */
[----:B------:R-:W-:Y:S01]  /*22690*/  R2UR UR12, R0 ;  /* 0x00000000000c72ca */ /* 0x000fe200000e0000 */
[----:B------:R-:W-:Y:S01]  /*226a0*/  UMOV UR14, 0x0 ;  /* 0x00000000000e7882 */ /* 0x000fe20000000000 */
[----:B------:R-:W-:Y:S01]  /*226b0*/  R2UR UR8, R5 ;  /* 0x00000000050872ca */ /* 0x000fe200000e0000 */
[----:B------:R-:W-:Y:S01]  /*226c0*/  IMAD R5, R10, 0x60, RZ ;  /* 0x000000600a057824 */ /* 0x000fe200078e02ff */
[----:B-----5:R-:W-:Y:S01]  /*226d0*/  R2UR UR13, R4 ;  /* 0x00000000040d72ca */ /* 0x020fe200000e0000 */
[----:B------:R-:W-:Y:S01]  /*226e0*/  UIADD3.X UR7, URZ, UR49, URZ, UP0, !UPT ;  /* 0x000000313f077290 */ /* 0x000fe200087fe43f */
[----:B------:R-:W-:Y:S02]  /*226f0*/  UMOV UR15, 0x14f00000 ;  /* 0x14f00000000f7882 */ /* 0x000fe40000000000 */
[----:B------:R-:W-:Y:S01]  /*22700*/  R2UR UR11, R5 ;  /* 0x00000000050b72ca */ /* 0x000fe200000e0000 */
[----:B------:R-:W-:-:S02]  /*22710*/  UMOV UR10, URZ ;  /* 0x0000003f000a7c82 */ /* 0x000fc40008000000 */
[----:B------:R-:W-:-:S04]  /*22720*/  UIADD3 UR9, UR9, 0x32430, URZ ;  /* 0x0003243009097890 */ /* 0x000fc8000fffe03f */
[----:B------:R-:W-:-:S09]  /*22730*/  UIADD3 UR8, UR8, 0x1c400, URZ ;  /* 0x0001c40008087890 */ /* 0x000fd2000fffe03f */
[----:B------:R2:W-:Y:S01]  /*22740*/  UTMALDG.4D [UR8], [UR6], desc[UR14] ;  /* 0x00000e08060075b4 */ /* 0x0005e20008019000 */
[----:B------:R-:W3:Y:S02]  /*22750*/  SYNCS.PHASECHK.TRANS64.TRYWAIT P3, [R3+URZ+0x32460], R2 ;  /* 0x03246002030075a7 */ /* 0x000ee4000806017f */
[----:B--23--:R-:W-:Y:S05]  /*22760*/  @!P3 BRA `(.L_x_1650) ;  /* 0x000000140018b947 */ /* 0x00cfea0003800000 */
.L_x_1686:
        /* <DEDUP_REMOVED lines=8> */
.L_x_1651:
        /* <DEDUP_REMOVED lines=12> */
[----:B------:R-:W-:-:S04]  /*228b0*/  UIADD3 UR9, UR9, 0x32450, URZ ;  /* 0x0003245009097890 */ /* 0x000fc8000fffe03f */
        /* <DEDUP_REMOVED lines=17> */
.L_x_1646:
[----:B------:R-:W-:Y:S05]  /*229d0*/  BSYNC B1 ;  /* 0x0000000000017941 */ /* 0x000fea0003800000 */
.L_x_1645:
[----:B------:R-:W-:Y:S01]  /*229e0*/  VIADD R9, R9, 0x1 ;  /* 0x0000000109097836 */ /* 0x000fe20000000000 */
[----:B------:R-:W-:Y:S04]  /*229f0*/  BSSY B1, `(.L_x_1652) ;  /* 0x0000060000017945 */ /* 0x000fe80003800000 */
[----:B------:R-:W-:-:S04]  /*22a00*/  ISETP.NE.AND P2, PT, R9, 0x2, PT ;  /* 0x000000020900780c */ /* 0x000fc80003f45270 */
[----:B------:R-:W-:Y:S02]  /*22a10*/  SEL R2, RZ, 0x1, P2 ;  /* 0x00000001ff027807 */ /* 0x000fe40001000000 */
[----:B------:R-:W-:Y:S01]  /*22a20*/  SEL R16, R9, RZ, P2 ;  /* 0x000000ff09107207 */ /* 0x000fe20001000000 */
[----:B------:R-:W-:Y:S01]  /*22a30*/  VIADD R9, R8, 0xffffffff ;  /* 0xffffffff08097836 */ /* 0x000fe20000000000 */
        /* <DEDUP_REMOVED lines=21> */
.L_x_1654:
[----:B------:R-:W1:Y:S01]  /*22b90*/  S2R R2, SR_TID.X ;  /* 0x0000000000027919 */ /* 0x000e620000002100 */
[----:B------:R-:W-:Y:S02]  /*22ba0*/  SHF.L.U32 R3, R17, 0x1f, RZ ;  /* 0x0000001f11037819 */ /* 0x000fe400000006ff */
[----:B-1----:R-:W-:Y:S01]  /*22bb0*/  LOP3.LUT R5, R2, 0x7f, RZ, 0xc0, !PT ;  /* 0x0000007f02057812 */ /* 0x002fe200078ec0ff */
[----:B------:R-:W-:-:S03]  /*22bc0*/  IMAD R2, R16, 0x8, R18 ;  /* 0x0000000810027824 */ /* 0x000fc600078e0212 */
[----:B------:R-:W-:Y:S01]  /*22bd0*/  ISETP.NE.AND P2, PT, R5, RZ, PT ;  /* 0x000000ff0500720c */ /* 0x000fe20003f45270 */
[----:B------:R-:W1:Y:S02]  /*22be0*/  SYNCS.PHASECHK.TRANS64.TRYWAIT P3, [R2+URZ+0x32440], R3 ;  /* 0x03244003020075a7 */ /* 0x000e64000806017f */
[----:B-1----:R-:W-:Y:S10]  /*22bf0*/  @!P3 BRA `(.L_x_1655) ;  /* 0x000000100008b947 */ /* 0x002ff40003800000 */
.L_x_1687:
        /* <DEDUP_REMOVED lines=8> */
.L_x_1656:
        /* <DEDUP_REMOVED lines=17> */
.L_x_1688:
        /* <DEDUP_REMOVED lines=8> */
.L_x_1658:
        /* <DEDUP_REMOVED lines=30> */
.L_x_1653:
[----:B------:R-:W-:Y:S05]  /*22ff0*/  BSYNC B1 ;  /* 0x0000000000017941 */ /* 0x000fea0003800000 */
.L_x_1652:
[----:B------:R-:W-:Y:S01]  /*23000*/  ISETP.GT.AND P2, PT, R9, UR39, PT ;  /* 0x0000002709007c0c */ /* 0x000fe2000bf44270 */
[----:B------:R-:W-:-:S12]  /*23010*/  VIADD R8, R8, 0xfffffffe ;  /* 0xfffffffe08087836 */ /* 0x000fd80000000000 */
[----:B------:R-:W-:Y:S05]  /*23020*/  @P2 BRA `(.L_x_1659) ;  /* 0xfffffff000e42947 */ /* 0x000fea000383ffff */
.L_x_1644:
[----:B------:R-:W-:Y:S05]  /*23030*/  BSYNC B0 ;  /* 0x0000000000007941 */ /* 0x000fea0003800000 */
.L_x_1635:
[----:B------:R2:W5:Y:S01]  /*23040*/  LDL R6, [R1+0x460] ;  /* 0x0004600001067983 */ /* 0x0005620000100800 */
[----:B------:R-:W-:Y:S01]  /*23050*/  VIADD R16, R16, 0x1 ;  /* 0x0000000110107836 */ /* 0x000fe20000000000 */
[----:B------:R-:W-:Y:S04]  /*23060*/  BSSY B0, `(.L_x_1660) ;  /* 0x0000012000007945 */ /* 0x000fe80003800000 */
[----:B------:R-:W-:-:S04]  /*23070*/  ISETP.NE.AND P0, PT, R16, 0x2, PT ;  /* 0x000000021000780c */ /* 0x000fc80003f05270 */
[----:B------:R-:W-:-:S04]  /*23080*/  SEL R0, RZ, 0x1, P0 ;  /* 0x00000001ff007807 */ /* 0x000fc80000000000 */
[----:B------:R-:W-:Y:S01]  /*23090*/  LOP3.LUT R17, R17, R0, RZ, 0x3c, !PT ;  /* 0x0000000011117212 */ /* 0x000fe200078e3cff */
[----:B--2---:R-:W-:Y:S06]  /*230a0*/  @P1 BRA `(.L_x_1661) ;  /* 0x0000000000341947 */ /* 0x004fec0003800000 */
[----:B-1----:R-:W1:Y:S01]  /*230b0*/  S2R R5, SR_LANEID ;  /* 0x0000000000057919 */ /* 0x002e620000000000 */
        /* <DEDUP_REMOVED lines=10> */
[----:B-1---5:R-:W-:-:S05]  /*23160*/  IADD3 R6, R0, UR44, R7 ;  /* 0x0000002c00067c10 */ /* 0x022fca000fffe007 */
[----:B------:R2:W-:Y:S02]  /*23170*/  STL [R1+0x460], R6 ;  /* 0x0004600601007387 */ /* 0x0005e40000100800 */
.L_x_1661:
[----:B------:R-:W-:Y:S05]  /*23180*/  BSYNC B0 ;  /* 0x0000000000007941 */ /* 0x000fea0003800000 */
.L_x_1660:
[----:B------:R-:W-:Y:S01]  /*23190*/  SEL R16, R16, RZ, P0 ;  /* 0x000000ff10107207 */ /* 0x000fe20000000000 */
[----:B-----5:R-:W-:-:S07]  /*231a0*/  IMAD.MOV.U32 R13, RZ, RZ, R6 ;  /* 0x000000ffff0d7224 */ /* 0x020fce00078e0006 */
.L_x_1618:
[----:B------:R-:W-:Y:S05]  /*231b0*/  BSYNC B6 ;  /* 0x0000000000067941 */ /* 0x000fea0003800000 */
.L_x_1616:
[----:B------:R-:W-:-:S03]  /*231c0*/  UMOV UR6, 0xffffffff ;  /* 0xffffffff00067882 */ /* 0x000fc60000000000 */
[----:B------:R-:W-:Y:S05]  /*231d0*/  BRA.DIV UR6, `(.L_x_1662) ;  /* 0x0000000a06b87947 */ /* 0x000fea000b800000 */
[----:B------:R3:W4:Y:S02]  /*231e0*/  SHFL.IDX PT, R14, R13, RZ, 0x1f ;  /* 0x00001fff0d0e7589 */ /* 0x00072400000e0000 */
.L_x_1691:
[----:B------:R-:W5:Y:S01]  /*231f0*/  S2R R0, SR_TID.X ;  /* 0x0000000000007919 */ /* 0x000f620000002100 */
[----:B------:R-:W-:Y:S05]  /*23200*/  WARPSYNC.ALL ;  /* 0x0000000000007948 */ /* 0x000fea0003800000 */
[----:B------:R-:W-:Y:S01]  /*23210*/  BAR.SYNC.DEFER_BLOCKING 0x4, 0x120 ;  /* 0x0104800000007b1d */ /* 0x000fe20000010000 */
[----:B----4-:R-:W-:-:S05]  /*23220*/  IMAD.MOV.U32 R2, RZ, RZ, R14 ;  /* 0x000000ffff027224 */ /* 0x010fca00078e000e */
[----:B------:R-:W-:Y:S01]  /*23230*/  ULDC UR6, c[0x0][0xea8] ;  /* 0x0003aa0000067ab9 */ /* 0x000fe20000000800 */
[----:B------:R4:W-:Y:S01]  /*23240*/  STL [R1+0x460], R2 ;  /* 0x0004600201007387 */ /* 0x0009e20000100800 */
[----:B-----5:R-:W-:-:S04]  /*23250*/  LOP3.LUT R0, R0, 0x1f, RZ, 0xc0, !PT ;  /* 0x0000001f00007812 */ /* 0x020fc800078ec0ff */
[----:B------:R-:W-:-:S13]  /*23260*/  ISETP.NE.AND P0, PT, R0, RZ, PT ;  /* 0x000000ff0000720c */ /* 0x000fda0003f05270 */
[----:B------:R-:W5:Y:S01]  /*23270*/  @!P0 S2R R3, SR_CgaCtaId ;  /* 0x0000000000038919 */ /* 0x000f620000008800 */
[----:B------:R-:W-:-:S04]  /*23280*/  @!P0 MOV R0, 0x400 ;  /* 0x0000040000008802 */ /* 0x000fc80000000f00 */
[----:B-----5:R-:W-:-:S05]  /*23290*/  @!P0 LEA R0, R3, R0, 0x18 ;  /* 0x0000000003008211 */ /* 0x020fca00078ec0ff */
[----:B------:R4:W-:Y:S01]  /*232a0*/  @!P0 STS [R0+0x324d0], R13 ;  /* 0x0324d00d00008388 */ /* 0x0009e20000000800 */
[----:B------:R-:W-:Y:S06]  /*232b0*/  BAR.ARV 0x5, 0x120 ;  /* 0x0144800000007b1d */ /* 0x000fec0000002000 */
[----:B------:R-:W-:-:S13]  /*232c0*/  ISETP.GE.AND P0, PT, R2, UR6, PT ;  /* 0x0000000602007c0c */ /* 0x000fda000bf06270 */
[----:B----4-:R-:W-:Y:S05]  /*232d0*/  @!P0 BRA `(.L_x_1663) ;  /* 0xffffffd000788947 */ /* 0x010fea000383ffff */
.L_x_1607:
[----:B------:R-:W4:Y:S01]  /*232e0*/  LDL.LU R0, [R1+0x468] ;  /* 0x0004680001007983 */ /* 0x000f220000300800 */
[----:B-1----:R-:W1:Y:S01]  /*232f0*/  S2R R5, SR_CgaCtaId ;  /* 0x0000000000057919 */ /* 0x002e620000008800 */
[----:B----4-:R-:W-:-:S05]  /*23300*/  VIADD R0, R0, 0x1 ;  /* 0x0000000100007836 */ /* 0x010fca0000000000 */
[----:B------:R-:W-:-:S04]  /*23310*/  LEA.HI R2, R0, R0, RZ, 0x1 ;  /* 0x0000000000027211 */ /* 0x000fc800078f08ff */
[----:B------:R-:W-:Y:S02]  /*23320*/  LOP3.LUT R3, R2, 0xfffffffe, RZ, 0xc0, !PT ;  /* 0xfffffffe02037812 */ /* 0x000fe400078ec0ff */
[----:B------:R-:W-:-:S03]  /*23330*/  MOV R2, 0x400 ;  /* 0x0000040000027802 */ /* 0x000fc60000000f00 */
[----:B------:R-:W-:Y:S01]  /*23340*/  IMAD.IADD R0, R0, 0x1, -R3 ;  /* 0x0000000100007824 */ /* 0x000fe200078e0a03 */
[----:B-1----:R-:W-:-:S04]  /*23350*/  LEA R7, R5, R2, 0x18 ;  /* 0x0000000205077211 */ /* 0x002fc800078ec0ff */
[----:B------:R-:W-:-:S04]  /*23360*/  SHF.L.U32 R0, R0, 0x1f, RZ ;  /* 0x0000001f00007819 */ /* 0x000fc800000006ff */
[----:B------:R-:W1:Y:S02]  /*23370*/  SYNCS.PHASECHK.TRANS64.TRYWAIT P0, [R7+URZ+0x32420], R0 ;  /* 0x03242000070075a7 */ /* 0x000e64000800017f */
[----:B-1----:R-:W-:Y:S05]  /*23380*/  @!P0 BRA `(.L_x_1664) ;  /* 0x0000000800708947 */ /* 0x002fea0003800000 */
.L_x_1692:
[----:B------:R-:W4:Y:S02]  /*23390*/  S2R R2, SR_TID.X ;  /* 0x0000000000027919 */ /* 0x000f240000002100 */
[----:B----4-:R-:W-:-:S04]  /*233a0*/  SHF.R.U32.HI R2, RZ, 0x5, R2 ;  /* 0x00000005ff027819 */ /* 0x010fc80000011602 */
        /* <DEDUP_REMOVED lines=12> */
.L_x_1667:
        /* <DEDUP_REMOVED lines=12> */
.L_x_1693:
[----:B------:R-:W4:Y:S02]  /*23530*/  SYNCS.PHASECHK.TRANS64.TRYWAIT P0, [R3+URZ], R0 ;  /* 0x00000000030075a7 */ /* 0x000f24000800017f */
[----:B----4-:R-:W-:Y:S05]  /*23540*/  @!P0 BRA `(.L_x_1669) ;  /* 0x0000000800288947 */ /* 0x010fea0003800000 */
.L_x_1694:
[----:B------:R-:W-:Y:S05]  /*23550*/  @!P2 BRA `(.L_x_1670) ;  /* 0x000000000004a947 */ /* 0x000fea0003800000 */
[----:B------:R-:W-:Y:S01]  /*23560*/  BPT.TRAP 0x1 ;  /* 0x000000040000795c */ /* 0x000fe20000300000 */
.L_x_1670:
[----:B----4-:R-:W-:-:S04]  /*23570*/  VIADD R3, R7, 0x32460 ;  /* 0x0003246007037836 */ /* 0x010fc80000000000 */
[----:B-1----:R-:W-:-:S04]  /*23580*/  IMAD R5, R16, 0x8, R3 ;  /* 0x0000000810057824 */ /* 0x002fc800078e0203 */
[----:B------:R-:W1:Y:S02]  /*23590*/  SYNCS.PHASECHK.TRANS64.TRYWAIT P0, [R5+URZ], R4 ;  /* 0x00000004050075a7 */ /* 0x000e64000800017f */
[----:B-1----:R-:W-:Y:S05]  /*235a0*/  @!P0 BRA `(.L_x_1671) ;  /* 0x0000000800248947 */ /* 0x002fea0003800000 */
.L_x_1695:
[----:B------:R-:W-:-:S07]  /*235b0*/  IMAD R3, R2, 0x8, R3 ;  /* 0x0000000802037824 */ /* 0x000fce00078e0203 */
.L_x_1672:
[----:B----4-:R4:W1:Y:S02]  /*235c0*/  SYNCS.PHASECHK.TRANS64.TRYWAIT P0, [R3+URZ], R0 ;  /* 0x00000000030075a7 */ /* 0x010864000800017f */
[----:B-1----:R-:W-:Y:S05]  /*235d0*/  @!P0 NANOSLEEP.SYNCS 0x989680 ;  /* 0x009896800000895d */ /* 0x002fea0003900000 */
[----:B------:R-:W1:Y:S02]  /*235e0*/  @!P0 SYNCS.PHASECHK.TRANS64 P0, [R3+URZ], R0 ;  /* 0x00000000030085a7 */ /* 0x000e64000800007f */
[----:B-1----:R-:W-:Y:S05]  /*235f0*/  @!P0 BRA `(.L_x_1672) ;  /* 0xfffffffc00f08947 */ /* 0x002fea000383ffff */
.L_x_1666:
[----:B------:R-:W-:Y:S05]  /*23600*/  BSYNC B0 ;  /* 0x0000000000007941 */ /* 0x000fea0003800000 */
.L_x_1665:
[----:B------:R-:W-:Y:S05]  /*23610*/  EXIT ;  /* 0x000000000000794d */ /* 0x000fea0003800000 */
.L_x_1499:
[----:B-1----:R-:W-:-:S04]  /*23620*/  IMAD.U32 R7, RZ, RZ, UR50 ;  /* 0x00000032ff077e24 */ /* 0x002fc8000f8e00ff */
[----:B------:R1:W2:Y:S03]  /*23630*/  SYNCS.PHASECHK.TRANS64.TRYWAIT P0, [R7+URZ+0x32400], R0 ;  /* 0x03240000070075a7 */ /* 0x0002a6000800017f */
[----:B--2---:R-:W-:Y:S05]  /*23640*/  @!P0 NANOSLEEP.SYNCS 0x989680 ;  /* 0x009896800000895d */ /* 0x004fea0003900000 */
[----:B------:R-:W2:Y:S02]  /*23650*/  @!P0 SYNCS.PHASECHK.TRANS64 P0, [R7+URZ+0x32400], R0 ;  /* 0x03240000070085a7 */ /* 0x000ea4000800007f */
[----:B--2---:R-:W-:Y:S05]  /*23660*/  @!P0 BRA `(.L_x_1499) ;  /* 0xfffffffc00ec8947 */ /* 0x004fea000383ffff */
[----:B------:R-:W-:Y:S05]  /*23670*/  BRA `(.L_x_1673) ;  /* 0xfffffdf000347947 */ /* 0x000fea000383ffff */
.L_x_1506:
[----:B--2---:R2:W3:Y:S02]  /*23680*/  SYNCS.PHASECHK.TRANS64.TRYWAIT P0, [R24+URZ], R25 ;  /* 0x00000019180075a7 */ /* 0x0044e4000800017f */
[----:B---3--:R-:W-:Y:S05]  /*23690*/  @!P0 NANOSLEEP.SYNCS 0x989680 ;  /* 0x009896800000895d */ /* 0x008fea0003900000 */
[----:B------:R-:W3:Y:S02]  /*236a0*/  @!P0 SYNCS.PHASECHK.TRANS64 P0, [R24+URZ], R25 ;  /* 0x00000019180085a7 */ /* 0x000ee4000800007f */
[----:B---3--:R-:W-:Y:S05]  /*236b0*/  @!P0 BRA `(.L_x_1506) ;  /* 0xfffffffc00f08947 */ /* 0x008fea000383ffff */
[----:B------:R-:W-:Y:S05]  /*236c0*/  BRA `(.L_x_1505) ;  /* 0xfffffdf4005c7947 */ /* 0x000fea000383ffff */
.L_x_1508:
[----:B-1----:R-:W-:-:S04]  /*236d0*/  IMAD.U32 R8, RZ, RZ, UR50 ;  /* 0x00000032ff087e24 */ /* 0x002fc8000f8e00ff */
[----:B------:R1:W2:Y:S03]  /*236e0*/  SYNCS.PHASECHK.TRANS64.TRYWAIT P0, [R8+URZ+0x32410], R7 ;  /* 0x03241007080075a7 */ /* 0x0002a6000800017f */
[----:B--2---:R-:W-:Y:S05]  /*236f0*/  @!P0 NANOSLEEP.SYNCS 0x989680 ;  /* 0x009896800000895d */ /* 0x004fea0003900000 */
[----:B------:R-:W2:Y:S02]  /*23700*/  @!P0 SYNCS.PHASECHK.TRANS64 P0, [R8+URZ+0x32410], R7 ;  /* 0x03241007080085a7 */ /* 0x000ea4000800007f */
[----:B--2---:R-:W-:Y:S05]  /*23710*/  @!P0 BRA `(.L_x_1508) ;  /* 0xfffffffc00ec8947 */ /* 0x004fea000383ffff */
[----:B------:R-:W-:Y:S05]  /*23720*/  BRA `(.L_x_1674) ;  /* 0xfffffdf800307947 */ /* 0x000fea000383ffff */
.L_x_1515:
[----:B--2---:R2:W3:Y:S02]  /*23730*/  SYNCS.PHASECHK.TRANS64.TRYWAIT P0, [R8+URZ], R9 ;  /* 0x00000009080075a7 */ /* 0x0044e4000800017f */
[----:B---3--:R-:W-:Y:S05]  /*23740*/  @!P0 NANOSLEEP.SYNCS 0x989680 ;  /* 0x009896800000895d */ /* 0x008fea0003900000 */
[----:B------:R-:W3:Y:S02]  /*23750*/  @!P0 SYNCS.PHASECHK.TRANS64 P0, [R8+URZ], R9 ;  /* 0x00000009080085a7 */ /* 0x000ee4000800007f */
[----:B---3--:R-:W-:Y:S05]  /*23760*/  @!P0 BRA `(.L_x_1515) ;  /* 0xfffffffc00f08947 */ /* 0x008fea000383ffff */
[----:B------:R-:W-:Y:S05]  /*23770*/  BRA `(.L_x_1514) ;  /* 0xfffffdf800747947 */ /* 0x000fea000383ffff */
.L_x_1550:
[----:B-1----:R1:W2:Y:S02]  /*23780*/  SYNCS.PHASECHK.TRANS64.TRYWAIT P1, [R0+URZ], R3 ;  /* 0x00000003000075a7 */ /* 0x0022a4000802017f */
[----:B--2---:R-:W-:Y:S05]  /*23790*/  @!P1 NANOSLEEP.SYNCS 0x989680 ;  /* 0x009896800000995d */ /* 0x004fea0003900000 */
[----:B------:R-:W2:Y:S02]  /*237a0*/  @!P1 SYNCS.PHASECHK.TRANS64 P1, [R0+URZ], R3 ;  /* 0x00000003000095a7 */ /* 0x000ea4000802007f */
[----:B--2---:R-:W-:Y:S05]  /*237b0*/  @!P1 BRA `(.L_x_1550) ;  /* 0xfffffffc00f09947 */ /* 0x004fea000383ffff */
[----:B------:R-:W-:Y:S05]  /*237c0*/  BRA `(.L_x_1549) ;  /* 0xfffffe5c00ec7947 */ /* 0x000fea000383ffff */
.L_x_1557:
[----:B--2---:R2:W3:Y:S02]  /*237d0*/  SYNCS.PHASECHK.TRANS64.TRYWAIT P1, [R4+URZ], R5 ;  /* 0x00000005040075a7 */ /* 0x0044e4000802017f */
[----:B---3--:R-:W-:Y:S05]  /*237e0*/  @!P1 NANOSLEEP.SYNCS 0x989680 ;  /* 0x009896800000995d */ /* 0x008fea0003900000 */
[----:B------:R-:W3:Y:S02]  /*237f0*/  @!P1 SYNCS.PHASECHK.TRANS64 P1, [R4+URZ], R5 ;  /* 0x00000005040095a7 */ /* 0x000ee4000802007f */
[----:B---3--:R-:W-:Y:S05]  /*23800*/  @!P1 BRA `(.L_x_1557) ;  /* 0xfffffffc00f09947 */ /* 0x008fea000383ffff */
[----:B------:R-:W-:Y:S05]  /*23810*/  BRA `(.L_x_1556) ;  /* 0xfffffe6400107947 */ /* 0x000fea000383ffff */
.L_x_1568:
[----:B--2---:R2:W3:Y:S02]  /*23820*/  SYNCS.PHASECHK.TRANS64.TRYWAIT P0, [R0+URZ], R7 ;  /* 0x00000007000075a7 */ /* 0x0044e4000800017f */
[----:B---3--:R-:W-:Y:S05]  /*23830*/  @!P0 NANOSLEEP.SYNCS 0x989680 ;  /* 0x009896800000895d */ /* 0x008fea0003900000 */
[----:B------:R-:W3:Y:S02]  /*23840*/  @!P0 SYNCS.PHASECHK.TRANS64 P0, [R0+URZ], R7 ;  /* 0x00000007000085a7 */ /* 0x000ee4000800007f */
[----:B---3--:R-:W-:Y:S05]  /*23850*/  @!P0 BRA `(.L_x_1568) ;  /* 0xfffffffc00f08947 */ /* 0x008fea000383ffff */
[----:B------:R-:W-:Y:S05]  /*23860*/  BRA `(.L_x_1567) ;  /* 0xfffffef400ac7947 */ /* 0x000fea000383ffff */
.L_x_1575:
[----:B-1----:R1:W2:Y:S02]  /*23870*/  SYNCS.PHASECHK.TRANS64.TRYWAIT P0, [R4+URZ], R5 ;  /* 0x00000005040075a7 */ /* 0x0022a4000800017f */
[----:B--2---:R-:W-:Y:S05]  /*23880*/  @!P0 NANOSLEEP.SYNCS 0x989680 ;  /* 0x009896800000895d */ /* 0x004fea0003900000 */
[----:B------:R-:W2:Y:S02]  /*23890*/  @!P0 SYNCS.PHASECHK.TRANS64 P0, [R4+URZ], R5 ;  /* 0x00000005040085a7 */ /* 0x000ea4000800007f */
[----:B--2---:R-:W-:Y:S05]  /*238a0*/  @!P0 BRA `(.L_x_1575) ;  /* 0xfffffffc00f08947 */ /* 0x004fea000383ffff */
[----:B------:R-:W-:Y:S05]  /*238b0*/  BRA `(.L_x_1574) ;  /* 0xfffffef800d07947 */ /* 0x000fea000383ffff */
.L_x_1622:
        /* <DEDUP_REMOVED lines=10> */
.L_x_1675:
[----:B------:R-:W-:Y:S05]  /*23960*/  BRA `(.L_x_1676) ;  /* 0xffffffd800447947 */ /* 0x000fea000383ffff */
.L_x_1623:
[----:B------:R-:W-:Y:S01]  /*23970*/  BSSY B0, `(.L_x_1677) ;  /* 0x0000006000007945 */ /* 0x000fe20003800000 */
[----:B------:R-:W-:-:S07]  /*23980*/  IMAD.MOV.U32 R15, RZ, RZ, -0x1 ;  /* 0xffffffffff0f7424 */ /* 0x000fce00078e00ff */
[----:B------:R-:W-:Y:S05]  /*23990*/  WARPSYNC.COLLECTIVE R15, `(.L_x_1678) ;  /* 0x000000000f0c7348 */ /* 0x000fea0003c00000 */
[----:B------:R-:W-:Y:S02]  /*239a0*/  ELECT P6, UR62, PT ;  /* 0x00000000003e782f */ /* 0x000fe400038c0000 */
[----:B------:R-:W-:Y:S01]  /*239b0*/  MOV R14, UR62 ;  /* 0x0000003e000e7c02 */ /* 0x000fe20008000f00 */
[----:B------:R-:W-:Y:S10]  /*239c0*/  ENDCOLLECTIVE ;  /* 0x000000000000791b */ /* 0x000ff40003800000 */
.L_x_1678:
[----:B------:R-:W-:Y:S05]  /*239d0*/  BSYNC B0 ;  /* 0x0000000000007941 */ /* 0x000fea0003800000 */
.L_x_1677:
[----:B------:R-:W-:Y:S05]  /*239e0*/  BRA `(.L_x_1679) ;  /* 0xffffffd800347947 */ /* 0x000fea000383ffff */
.L_x_1626:
[----:B-1----:R1:W2:Y:S02]  /*239f0*/  SYNCS.PHASECHK.TRANS64.TRYWAIT P2, [R10+URZ+0x32440], R5 ;  /* 0x032440050a0075a7 */ /* 0x0022a4000804017f */
[----:B--2---:R-:W-:Y:S05]  /*23a00*/  @!P2 NANOSLEEP.SYNCS 0x989680 ;  /* 0x009896800000a95d */ /* 0x004fea0003900000 */
[----:B------:R-:W2:Y:S02]  /*23a10*/  @!P2 SYNCS.PHASECHK.TRANS64 P2, [R10+URZ+0x32440], R5 ;  /* 0x032440050a00a5a7 */ /* 0x000ea4000804007f */
[----:B--2---:R-:W-:Y:S05]  /*23a20*/  @!P2 BRA `(.L_x_1626) ;  /* 0xfffffffc00f0a947 */ /* 0x004fea000383ffff */
[----:B------:R-:W-:Y:S05]  /*23a30*/  BRA `(.L_x_1680) ;  /* 0xffffffd8008c7947 */ /* 0x000fea000383ffff */
.L_x_1630:
[----:B-1----:R1:W2:Y:S02]  /*23a40*/  SYNCS.PHASECHK.TRANS64.TRYWAIT P2, [R18+URZ+0x32420], R5 ;  /* 0x03242005120075a7 */ /* 0x0022a4000804017f */
[----:B--2---:R-:W-:Y:S05]  /*23a50*/  @!P2 NANOSLEEP.SYNCS 0x989680 ;  /* 0x009896800000a95d */ /* 0x004fea0003900000 */
[----:B------:R-:W2:Y:S02]  /*23a60*/  @!P2 SYNCS.PHASECHK.TRANS64 P2, [R18+URZ+0x32420], R5 ;  /* 0x032420051200a5a7 */ /* 0x000ea4000804007f */
[----:B--2---:R-:W-:Y:S05]  /*23a70*/  @!P2 BRA `(.L_x_1630) ;  /* 0xfffffffc00f0a947 */ /* 0x004fea000383ffff */
[----:B------:R-:W-:Y:S05]  /*23a80*/  BRA `(.L_x_1681) ;  /* 0xffffffdc00c47947 */ /* 0x000fea000383ffff */
.L_x_1633:
[----:B-1----:R1:W2:Y:S02]  /*23a90*/  SYNCS.PHASECHK.TRANS64.TRYWAIT P2, [R10+URZ+0x32460], R5 ;  /* 0x032460050a0075a7 */ /* 0x0022a4000804017f */
[----:B--2---:R-:W-:Y:S05]  /*23aa0*/  @!P2 NANOSLEEP.SYNCS 0x989680 ;  /* 0x009896800000a95d */ /* 0x004fea0003900000 */
[----:B------:R-:W2:Y:S02]  /*23ab0*/  @!P2 SYNCS.PHASECHK.TRANS64 P2, [R10+URZ+0x32460], R5 ;  /* 0x032460050a00a5a7 */ /* 0x000ea4000804007f */
[----:B--2---:R-:W-:Y:S05]  /*23ac0*/  @!P2 BRA `(.L_x_1633) ;  /* 0xfffffffc00f0a947 */ /* 0x004fea000383ffff */
[----:B------:R-:W-:Y:S05]  /*23ad0*/  BRA `(.L_x_1682) ;  /* 0xffffffdc00d87947 */ /* 0x000fea000383ffff */
.L_x_1640:
[----:B-1----:R1:W2:Y:S02]  /*23ae0*/  SYNCS.PHASECHK.TRANS64.TRYWAIT P3, [R2+URZ+0x32440], R3 ;  /* 0x03244003020075a7 */ /* 0x0022a4000806017f */
[----:B--2---:R-:W-:Y:S05]  /*23af0*/  @!P3 NANOSLEEP.SYNCS 0x989680 ;  /* 0x009896800000b95d */ /* 0x004fea0003900000 */
[----:B------:R-:W2:Y:S02]  /*23b00*/  @!P3 SYNCS.PHASECHK.TRANS64 P3, [R2+URZ+0x32440], R3 ;  /* 0x032440030200b5a7 */ /* 0x000ea4000806007f */
[----:B--2---:R-:W-:Y:S05]  /*23b10*/  @!P3 BRA `(.L_x_1640) ;  /* 0xfffffffc00f0b947 */ /* 0x004fea000383ffff */
[----:B------:R-:W-:Y:S05]  /*23b20*/  BRA `(.L_x_1683) ;  /* 0xffffffe4000c7947 */ /* 0x000fea000383ffff */
.L_x_1642:
[----:B--2---:R2:W3:Y:S02]  /*23b30*/  SYNCS.PHASECHK.TRANS64.TRYWAIT P3, [R2+URZ+0x32460], R3 ;  /* 0x03246003020075a7 */ /* 0x0044e4000806017f */
[----:B---3--:R-:W-:Y:S05]  /*23b40*/  @!P3 NANOSLEEP.SYNCS 0x989680 ;  /* 0x009896800000b95d */ /* 0x008fea0003900000 */
[----:B------:R-:W3:Y:S02]  /*23b50*/  @!P3 SYNCS.PHASECHK.TRANS64 P3, [R2+URZ+0x32460], R3 ;  /* 0x032460030200b5a7 */ /* 0x000ee4000806007f */
[----:B---3--:R-:W-:Y:S05]  /*23b60*/  @!P3 BRA `(.L_x_1642) ;  /* 0xfffffffc00f0b947 */ /* 0x008fea000383ffff */
[----:B------:R-:W-:Y:S05]  /*23b70*/  BRA `(.L_x_1684) ;  /* 0xffffffe4005c7947 */ /* 0x000fea000383ffff */
.L_x_1648:
[----:B-1----:R1:W2:Y:S02]  /*23b80*/  SYNCS.PHASECHK.TRANS64.TRYWAIT P3, [R3+URZ+0x32440], R2 ;  /* 0x03244002030075a7 */ /* 0x0022a4000806017f */
[----:B--2---:R-:W-:Y:S05]  /*23b90*/  @!P3 NANOSLEEP.SYNCS 0x989680 ;  /* 0x009896800000b95d */ /* 0x004fea0003900000 */
[----:B------:R-:W2:Y:S02]  /*23ba0*/  @!P3 SYNCS.PHASECHK.TRANS64 P3, [R3+URZ+0x32440], R2 ;  /* 0x032440020300b5a7 */ /* 0x000ea4000806007f */
[----:B--2---:R-:W-:Y:S05]  /*23bb0*/  @!P3 BRA `(.L_x_1648) ;  /* 0xfffffffc00f0b947 */ /* 0x004fea000383ffff */
[----:B------:R-:W-:Y:S05]  /*23bc0*/  BRA `(.L_x_1685) ;  /* 0xffffffe800847947 */ /* 0x000fea000383ffff */
.L_x_1650:
[----:B--2---:R2:W3:Y:S02]  /*23bd0*/  SYNCS.PHASECHK.TRANS64.TRYWAIT P3, [R3+URZ+0x32460], R2 ;  /* 0x03246002030075a7 */ /* 0x0044e4000806017f */
[----:B---3--:R-:W-:Y:S05]  /*23be0*/  @!P3 NANOSLEEP.SYNCS 0x989680 ;  /* 0x009896800000b95d */ /* 0x008fea0003900000 */
[----:B------:R-:W3:Y:S02]  /*23bf0*/  @!P3 SYNCS.PHASECHK.TRANS64 P3, [R3+URZ+0x32460], R2 ;  /* 0x032460020300b5a7 */ /* 0x000ee4000806007f */
[----:B---3--:R-:W-:Y:S05]  /*23c00*/  @!P3 BRA `(.L_x_1650) ;  /* 0xfffffffc00f0b947 */ /* 0x008fea000383ffff */
[----:B------:R-:W-:Y:S05]  /*23c10*/  BRA `(.L_x_1686) ;  /* 0xffffffe800d47947 */ /* 0x000fea000383ffff */
.L_x_1655:
[----:B-1----:R1:W2:Y:S02]  /*23c20*/  SYNCS.PHASECHK.TRANS64.TRYWAIT P3, [R2+URZ+0x32440], R3 ;  /* 0x03244003020075a7 */ /* 0x0022a4000806017f */
[----:B--2---:R-:W-:Y:S05]  /*23c30*/  @!P3 NANOSLEEP.SYNCS 0x989680 ;  /* 0x009896800000b95d */ /* 0x004fea0003900000 */
[----:B------:R-:W2:Y:S02]  /*23c40*/  @!P3 SYNCS.PHASECHK.TRANS64 P3, [R2+URZ+0x32440], R3 ;  /* 0x032440030200b5a7 */ /* 0x000ea4000806007f */
[----:B--2---:R-:W-:Y:S05]  /*23c50*/  @!P3 BRA `(.L_x_1655) ;  /* 0xfffffffc00f0b947 */ /* 0x004fea000383ffff */
[----:B------:R-:W-:Y:S05]  /*23c60*/  BRA `(.L_x_1687) ;  /* 0xffffffec00e47947 */ /* 0x000fea000383ffff */
.L_x_1657:
[----:B--2---:R2:W3:Y:S02]  /*23c70*/  SYNCS.PHASECHK.TRANS64.TRYWAIT P3, [R2+URZ+0x32460], R3 ;  /* 0x03246003020075a7 */ /* 0x0044e4000806017f */
[----:B---3--:R-:W-:Y:S05]  /*23c80*/  @!P3 NANOSLEEP.SYNCS 0x989680 ;  /* 0x009896800000b95d */ /* 0x008fea0003900000 */
[----:B------:R-:W3:Y:S02]  /*23c90*/  @!P3 SYNCS.PHASECHK.TRANS64 P3, [R2+URZ+0x32460], R3 ;  /* 0x032460030200b5a7 */ /* 0x000ee4000806007f */
[----:B---3--:R-:W-:Y:S05]  /*23ca0*/  @!P3 BRA `(.L_x_1657) ;  /* 0xfffffffc00f0b947 */ /* 0x008fea000383ffff */
[----:B------:R-:W-:Y:S05]  /*23cb0*/  BRA `(.L_x_1688) ;  /* 0xfffffff000347947 */ /* 0x000fea000383ffff */
.L_x_1662:
[----:B------:R-:W-:Y:S01]  /*23cc0*/  BSSY B0, `(.L_x_1689) ;  /* 0x0000007000007945 */ /* 0x000fe20003800000 */
[----:B------:R-:W-:Y:S02]  /*23cd0*/  IMAD.MOV.U32 R12, RZ, RZ, RZ ;  /* 0x000000ffff0c7224 */ /* 0x000fe400078e00ff */
[----:B------:R-:W-:Y:S02]  /*23ce0*/  IMAD.MOV.U32 R11, RZ, RZ, 0x1f ;  /* 0x0000001fff0b7424 */ /* 0x000fe400078e00ff */
[----:B------:R-:W-:-:S07]  /*23cf0*/  IMAD.MOV.U32 R15, RZ, RZ, -0x1 ;  /* 0xffffffffff0f7424 */ /* 0x000fce00078e00ff */
[----:B-12---:R-:W-:Y:S05]  /*23d00*/  WARPSYNC.COLLECTIVE R15, `(.L_x_1690) ;  /* 0x000000000f087348 */ /* 0x006fea0003c00000 */
[----:B------:R3:W4:Y:S02]  /*23d10*/  SHFL.IDX P6, R14, R13, R12, R11 ;  /* 0x0000000c0d0e7389 */ /* 0x00072400000c000b */
[----:B-1234-:R-:W-:Y:S01]  /*23d20*/  ENDCOLLECTIVE ;  /* 0x000000000000791b */ /* 0x01efe20003800000 */
.L_x_1690:
[----:B------:R-:W-:Y:S05]  /*23d30*/  BSYNC B0 ;  /* 0x0000000000007941 */ /* 0x000fea0003800000 */
.L_x_1689:
[----:B------:R-:W-:Y:S05]  /*23d40*/  BRA `(.L_x_1691) ;  /* 0xfffffff400287947 */ /* 0x000fea000383ffff */
.L_x_1664:
[----:B-1----:R1:W4:Y:S02]  /*23d50*/  SYNCS.PHASECHK.TRANS64.TRYWAIT P0, [R7+URZ+0x32420], R0 ;  /* 0x03242000070075a7 */ /* 0x002324000800017f */
[----:B----4-:R-:W-:Y:S05]  /*23d60*/  @!P0 NANOSLEEP.SYNCS 0x989680 ;  /* 0x009896800000895d */ /* 0x010fea0003900000 */
[----:B------:R-:W4:Y:S02]  /*23d70*/  @!P0 SYNCS.PHASECHK.TRANS64 P0, [R7+URZ+0x32420], R0 ;  /* 0x03242000070085a7 */ /* 0x000f24000800007f */
[----:B----4-:R-:W-:Y:S05]  /*23d80*/  @!P0 BRA `(.L_x_1664) ;  /* 0xfffffffc00f08947 */ /* 0x010fea000383ffff */
[----:B------:R-:W-:Y:S05]  /*23d90*/  BRA `(.L_x_1692) ;  /* 0xfffffff4007c7947 */ /* 0x000fea000383ffff */
.L_x_1668:
[----:B-1----:R1:W4:Y:S02]  /*23da0*/  SYNCS.PHASECHK.TRANS64.TRYWAIT P0, [R5+URZ], R4 ;  /* 0x00000004050075a7 */ /* 0x002324000800017f */
[----:B----4-:R-:W-:Y:S05]  /*23db0*/  @!P0 NANOSLEEP.SYNCS 0x989680 ;  /* 0x009896800000895d */ /* 0x010fea0003900000 */
[----:B------:R-:W4:Y:S02]  /*23dc0*/  @!P0 SYNCS.PHASECHK.TRANS64 P0, [R5+URZ], R4 ;  /* 0x00000004050085a7 */ /* 0x000f24000800007f */
[----:B----4-:R-:W-:Y:S05]  /*23dd0*/  @!P0 BRA `(.L_x_1668) ;  /* 0xfffffffc00f08947 */ /* 0x010fea000383ffff */
[----:B------:R-:W-:Y:S05]  /*23de0*/  BRA `(.L_x_1693) ;  /* 0xfffffff400d07947 */ /* 0x000fea000383ffff */
.L_x_1669:
[----:B----4-:R4:W1:Y:S02]  /*23df0*/  SYNCS.PHASECHK.TRANS64.TRYWAIT P0, [R3+URZ], R0 ;  /* 0x00000000030075a7 */ /* 0x010864000800017f */
[----:B-1----:R-:W-:Y:S05]  /*23e00*/  @!P0 NANOSLEEP.SYNCS 0x989680 ;  /* 0x009896800000895d */ /* 0x002fea0003900000 */
[----:B------:R-:W1:Y:S02]  /*23e10*/  @!P0 SYNCS.PHASECHK.TRANS64 P0, [R3+URZ], R0 ;  /* 0x00000000030085a7 */ /* 0x000e64000800007f */
[----:B-1----:R-:W-:Y:S05]  /*23e20*/  @!P0 BRA `(.L_x_1669) ;  /* 0xfffffffc00f08947 */ /* 0x002fea000383ffff */
[----:B------:R-:W-:Y:S05]  /*23e30*/  BRA `(.L_x_1694) ;  /* 0xfffffff400c47947 */ /* 0x000fea000383ffff */
.L_x_1671:
[----:B-1----:R1:W4:Y:S02]  /*23e40*/  SYNCS.PHASECHK.TRANS64.TRYWAIT P0, [R5+URZ], R4 ;  /* 0x00000004050075a7 */ /* 0x002324000800017f */
[----:B----4-:R-:W-:Y:S05]  /*23e50*/  @!P0 NANOSLEEP.SYNCS 0x989680 ;  /* 0x009896800000895d */ /* 0x010fea0003900000 */
[----:B------:R-:W4:Y:S02]  /*23e60*/  @!P0 SYNCS.PHASECHK.TRANS64 P0, [R5+URZ], R4 ;  /* 0x00000004050085a7 */ /* 0x000f24000800007f */
[----:B----4-:R-:W-:Y:S05]  /*23e70*/  @!P0 BRA `(.L_x_1671) ;  /* 0xfffffffc00f08947 */ /* 0x010fea000383ffff */
[----:B------:R-:W-:Y:S05]  /*23e80*/  BRA `(.L_x_1695) ;  /* 0xfffffff400c87947 */ /* 0x000fea000383ffff */
        .type           $_ZN7cutlass13device_kernelIN5flash11enable_sm90INS1_16FlashAttnFwdSm90INS1_25CollectiveMainloopFwdSm90ILi2EN4cute5tupleIJNS5_1CILi1EEES8_S8_EEENS6_IJNS7_ILi128EEENS7_ILi96EEENS7_ILi64EEEEEELi256ENS_10bfloat16_tEfNS_4arch4Sm90ELb0ELb1ELb0ELb0ELb0ELb0ELb1ELb1ELb0ELb0ELb0ELb0EEENS1_21CollectiveEpilogueFwdINS6_IJSA_NS7_ILi256EEESB_EEES9_SE_SG_Li256ELb0ELb0ELb0ELb0EEENS1_30DynamicPersistentTileSchedulerILi256ELi32ELb0ELb0ELb1EEEEEEEEEvNT_6ParamsE$_ZZN5flash25CollectiveMainloopFwdSm90ILi2EN4cute5tupleIJNS1_1CILi1EEES4_S4_EEENS2_IJNS3_ILi128EEENS3_ILi96EEENS3_ILi64EEEEEELi256EN7cutlass10bfloat16_tEfNSA_4arch4Sm90ELb0ELb1ELb0ELb0ELb0ELb0ELb1ELb1ELb0ELb0ELb0ELb0EE3mmaINS_16FlashAttnFwdSm90ISE_NS_21CollectiveEpilogueFwdINS2_IJS6_NS3_ILi256EEES7_EEES5_SB_SD_Li256ELb0ELb0ELb0ELb0EEENS_30DynamicPersistentTileSchedulerILi256ELi32ELb0ELb0ELb1EEEE13SharedStorageENS1_6TensorINS1_11ArrayEngineIfLm128EEENS1_6LayoutINS2_IJNS2_IJNS3_ILi2EEEST_NS3_ILi32EEEEEES4_S4_EEENS2_IJNS2_IJS4_ST_NS3_ILi4EEEEEENS3_ILi0EEESZ_EEEEEEENS_7SoftmaxILi2ELi0EEEEEbRKNSE_6ParamsENSA_25PipelineTmaAsyncNoClusterILi2ENSA_16PipelineTmaAsyncILi2EEEEES1B_RNSA_13PipelineStateILj2EEERT0_RT1_iRiRKNS_16SeqlenInfoQKNewKILb0ELb0EEENS2_IJiiiiEEERT_ENKUliT_T0_T1_E_clIZSF_ISO_S12_S14_EbS17_S1B_S1B_S1E_S1G_S1I_iS1J_S1N_S1O_S1Q_EUlRS1R_iE1_NS3_ILb0EEENS3_ILb1EEEEEDaiS1R_S1S_S1T_,@function
        .size           $_ZN7cutlass13device_kernelIN5flash11enable_sm90INS1_16FlashAttnFwdSm90INS1_25CollectiveMainloopFwdSm90ILi2EN4cute5tupleIJNS5_1CILi1EEES8_S8_EEENS6_IJNS7_ILi128EEENS7_ILi96EEENS7_ILi64EEEEEELi256ENS_10bfloat16_tEfNS_4arch4Sm90ELb0ELb1ELb0ELb0ELb0ELb0ELb1ELb1ELb0ELb0ELb0ELb0EEENS1_21CollectiveEpilogueFwdINS6_IJSA_NS7_ILi256EEESB_EEES9_SE_SG_Li256ELb0ELb0ELb0ELb0EEENS1_30DynamicPersistentTileSchedulerILi256ELi32ELb0ELb0ELb1EEEEEEEEEvNT_6ParamsE$_ZZN5flash25CollectiveMainloopFwdSm90ILi2EN4cute5tupleIJNS1_1CILi1EEES4_S4_EEENS2_IJNS3_ILi128EEENS3_ILi96EEENS3_ILi64EEEEEELi256EN7cutlass10bfloat16_tEfNSA_4arch4Sm90ELb0ELb1ELb0ELb0ELb0ELb0ELb1ELb1ELb0ELb0ELb0ELb0EE3mmaINS_16FlashAttnFwdSm90ISE_NS_21CollectiveEpilogueFwdINS2_IJS6_NS3_ILi256EEES7_EEES5_SB_SD_Li256ELb0ELb0ELb0ELb0EEENS_30DynamicPersistentTileSchedulerILi256ELi32ELb0ELb0ELb1EEEE13SharedStorageENS1_6TensorINS1_11ArrayEngineIfLm128EEENS1_6LayoutINS2_IJNS2_IJNS3_ILi2EEEST_NS3_ILi32EEEEEES4_S4_EEENS2_IJNS2_IJS4_ST_NS3_ILi4EEEEEENS3_ILi0EEESZ_EEEEEEENS_7SoftmaxILi2ELi0EEEEEbRKNSE_6ParamsENSA_25PipelineTmaAsyncNoClusterILi2ENSA_16PipelineTmaAsyncILi2EEEEES1B_RNSA_13PipelineStateILj2EEERT0_RT1_iRiRKNS_16SeqlenInfoQKNewKILb0ELb0EEENS2_IJiiiiEEERT_ENKUliT_T0_T1_E_clIZSF_ISO_S12_S14_EbS17_S1B_S1B_S1E_S1G_S1I_iS1J_S1N_S1O_S1Q_EUlRS1R_iE1_NS3_ILb0EEENS3_ILb1EEEEEDaiS1R_S1S_S1T_,(.L_x_4721 - $_ZN7cutlass13device_kernelIN5flash11enable_sm90INS1_16FlashAttnFwdSm90INS1_25CollectiveMainloopFwdSm90ILi2EN4cute5tupleIJNS5_1CILi1EEES8_S8_EEENS6_IJNS7_ILi128EEENS7_ILi96EEENS7_ILi64EEEEEELi256ENS_10bfloat16_tEfNS_4arch4Sm90ELb0ELb1ELb0ELb0ELb0ELb0ELb1ELb1ELb0ELb0ELb0ELb0EEENS1_21CollectiveEpilogueFwdINS6_IJSA_NS7_ILi256EEESB_EEES9_SE_SG_Li256ELb0ELb0ELb0ELb0EEENS1_30DynamicPersistentTileSchedulerILi256ELi32ELb0ELb0ELb1EEEEEEEEEvNT_6ParamsE$_ZZN5flash25CollectiveMainloopFwdSm90ILi2EN4cute5tupleIJNS1_1CILi1EEES4_S4_EEENS2_IJNS3_ILi128EEENS3_ILi96EEENS3_ILi64EEEEEELi256EN7cutlass10bfloat16_tEfNSA_4arch4Sm90ELb0ELb1ELb0ELb0ELb0ELb0ELb1ELb1ELb0ELb0ELb0ELb0EE3mmaINS_16FlashAttnFwdSm90ISE_NS_21CollectiveEpilogueFwdINS2_IJS6_NS3_ILi256EEES7_EEES5_SB_SD_Li256ELb0ELb0ELb0ELb0EEENS_30DynamicPersistentTileSchedulerILi256ELi32ELb0ELb0ELb1EEEE13SharedStorageENS1_6TensorINS1_11ArrayEngineIfLm128EEENS1_6LayoutINS2_IJNS2_IJNS3_ILi2EEEST_NS3_ILi32EEEEEES4_S4_EEENS2_IJNS2_IJS4_ST_NS3_ILi4EEEEEENS3_ILi0EEESZ_EEEEEEENS_7SoftmaxILi2ELi0EEEEEbRKNSE_6ParamsENSA_25PipelineTmaAsyncNoClusterILi2ENSA_16PipelineTmaAsyncILi2EEEEES1B_RNSA_13PipelineStateILj2EEERT0_RT1_iRiRKNS_16SeqlenInfoQKNewKILb0ELb0EEENS2_IJiiiiEEERT_ENKUliT_T0_T1_E_clIZSF_ISO_S12_S14_EbS17_S1B_S1B_S1E_S1G_S1I_iS1J_S1N_S1O_S1Q_EUlRS1R_iE1_NS3_ILb0EEENS3_ILb1EEEEEDaiS1R_S1S_S1T_)
$_ZN7cutlass13device_kernelIN5flash11enable_sm90INS1_16FlashAttnFwdSm90INS1_25CollectiveMainloopFwdSm90ILi2EN4cute5tupleIJNS5_1CILi1EEES8_S8_EEENS6_IJNS7_ILi128EEENS7_ILi96EEENS7_ILi64EEEEEELi256ENS_10bfloat16_tEfNS_4arch4Sm90ELb0ELb1ELb0ELb0ELb0ELb0ELb1ELb1ELb0ELb0ELb0ELb0EEENS1_21CollectiveEpilogueFwdINS6_IJSA_NS7_ILi256EEESB_EEES9_SE_SG_Li256ELb0ELb0ELb0ELb0EEENS1_30DynamicPersistentTileSchedulerILi256ELi32ELb0ELb0ELb1EEEEEEEEEvNT_6ParamsE$_ZZN5flash25CollectiveMainloopFwdSm90ILi2EN4cute5tupleIJNS1_1CILi1EEES4_S4_EEENS2_IJNS3_ILi128EEENS3_ILi96EEENS3_ILi64EEEEEELi256EN7cutlass10bfloat16_tEfNSA_4arch4Sm90ELb0ELb1ELb0ELb0ELb0ELb0ELb1ELb1ELb0ELb0ELb0ELb0EE3mmaINS_16FlashAttnFwdSm90ISE_NS_21CollectiveEpilogueFwdINS2_IJS6_NS3_ILi256EEES7_EEES5_SB_SD_Li256ELb0ELb0ELb0ELb0EEENS_30DynamicPersistentTileSchedulerILi256ELi32ELb0ELb0ELb1EEEE13SharedStorageENS1_6TensorINS1_11ArrayEngineIfLm128EEENS1_6LayoutINS2_IJNS2_IJNS3_ILi2EEEST_NS3_ILi32EEEEEES4_S4_EEENS2_IJNS2_IJS4_ST_NS3_ILi4EEEEEENS3_ILi0EEESZ_EEEEEEENS_7SoftmaxILi2ELi0EEEEEbRKNSE_6ParamsENSA_25PipelineTmaAsyncNoClusterILi2ENSA_16PipelineTmaAsyncILi2EEEEES1B_RNSA_13PipelineStateILj2EEERT0_RT1_iRiRKNS_16SeqlenInfoQKNewKILb0ELb0EEENS2_IJiiiiEEERT_ENKUliT_T0_T1_E_clIZSF_ISO_S12_S14_EbS17_S1B_S1B_S1E_S1G_S1I_iS1J_S1N_S1O_S1Q_EUlRS1R_iE1_NS3_ILb0EEENS3_ILb1EEEEEDaiS1R_S1S_S1T_:
[----:B------:R-:W-:Y:S05]  /*23e90*/  YIELD ;  /* 0x0000000000007946 */ /* 0x000fea0003800000 */
[----:B------:R-:W-:Y:S02]  /*23ea0*/  ULDC UR4, c[0x0][0x20] ;  /* 0x0000080000047ab9 */ /* 0x000fe40000000800 */
[----:B------:R-:W-:-:S05]  /*23eb0*/  VIADD R0, R0, -UR4 ;  /* 0x8000000400007c36 */ /* 0x000fca0008000000 */
[----:B------:R-:W2:Y:S01]  /*23ec0*/  LDL.64 R2, [R0] ;  /* 0x0000000000027983 */ /* 0x000ea20000100a00 */
[----:B------:R-:W1:Y:S02]  /*23ed0*/  LDC.64 R4, c[0x0][0x208] ;  /* 0x00008200ff047b82 */ /* 0x000e640000000a00 */
[----:B-1----:R-:W-:Y:S02]  /*23ee0*/  R2UR UR4, R4 ;  /* 0x00000000040472ca */ /* 0x002fe400000e0000 */
[----:B------:R-:W-:-:S13]  /*23ef0*/  R2UR UR5, R5 ;  /* 0x00000000050572ca */ /* 0x000fda00000e0000 */
[----:B--2---:R-:W2:Y:S01]  /*23f00*/  LD.E R6, desc[UR4][R2.64] ;  /* 0x0000000402067980 */ /* 0x004ea2000c101900 */
[----:B------:R-:W-:Y:S02]  /*23f10*/  R2UR UR4, R4 ;  /* 0x00000000040472ca */ /* 0x000fe400000e0000 */
[----:B------:R-:W-:Y:S01]  /*23f20*/  R2UR UR5, R5 ;  /* 0x00000000050572ca */ /* 0x000fe200000e0000 */
[----:B--2---:R-:W-:-:S12]  /*23f30*/  VIADD R11, R6, 0x1 ;  /* 0x00000001060b7836 */ /* 0x004fd80000000000 */
[----:B------:R-:W2:Y:S01]  /*23f40*/  LD.E R6, desc[UR4][R2.64+0x8] ;  /* 0x0000080402067980 */ /* 0x000ea2000c101900 */
[----:B------:R-:W-:-:S13]  /*23f50*/  ISETP.NE.AND P0, PT, R11, 0x2, PT ;  /* 0x000000020b00780c */ /* 0x000fda0003f05270 */
[----:B------:R-:W-:Y:S02]  /*23f60*/  @!P0 R2UR UR6, R4 ;  /* 0x00000000040682ca */ /* 0x000fe400000e0000 */
[----:B------:R-:W-:-:S13]  /*23f70*/  @!P0 R2UR UR7, R5 ;  /* 0x00000000050782ca */ /* 0x000fda00000e0000 */
[----:B------:R-:W3:Y:S01]  /*23f80*/  @!P0 LD.E R7, desc[UR6][R2.64+0x4] ;  /* 0x0000040602078980 */ /* 0x000ee2000c101900 */
[C---:B------:R-:W-:Y:S02]  /*23f90*/  R2UR UR4, R4.reuse ;  /* 0x00000000040472ca */ /* 0x040fe400000e0000 */
[C---:B------:R-:W-:Y:S02]  /*23fa0*/  R2UR UR5, R5.reuse ;  /* 0x00000000050572ca */ /* 0x040fe400000e0000 */
[C---:B------:R-:W-:Y:S02]  /*23fb0*/  R2UR UR6, R4.reuse ;  /* 0x00000000040672ca */ /* 0x040fe400000e0000 */
[C---:B------:R-:W-:Y:S02]  /*23fc0*/  R2UR UR7, R5.reuse ;  /* 0x00000000050772ca */ /* 0x040fe400000e0000 */
[----:B------:R-:W-:Y:S02]  /*23fd0*/  @!P0 R2UR UR8, R4 ;  /* 0x00000000040882ca */ /* 0x000fe400000e0000 */
[----:B------:R-:W-:-:S02]  /*23fe0*/  @!P0 R2UR UR9, R5 ;  /* 0x00000000050982ca */ /* 0x000fc400000e0000 */
[----:B------:R-:W-:Y:S02]  /*23ff0*/  @!P0 R2UR UR10, R4 ;  /* 0x00000000040a82ca */ /* 0x000fe400000e0000 */
[----:B------:R-:W-:Y:S01]  /*24000*/  @!P0 R2UR UR11, R5 ;  /* 0x00000000050b82ca */ /* 0x000fe200000e0000 */
[----:B------:R1:W-:Y:S08]  /*24010*/  ST.E desc[UR4][R2.64], R11 ;  /* 0x0000000b02007985 */ /* 0x0003f0000c101904 */
[----:B------:R4:W-:Y:S01]  /*24020*/  @!P0 ST.E desc[UR8][R2.64], RZ ;  /* 0x000000ff02008985 */ /* 0x0009e2000c101908 */
[----:B--2---:R-:W-:-:S05]  /*24030*/  VIADD R13, R6, 0x1 ;  /* 0x00000001060d7836 */ /* 0x004fca0000000000 */
[----:B------:R4:W-:Y:S01]  /*24040*/  ST.E desc[UR6][R2.64+0x8], R13 ;  /* 0x0000080d02007985 */ /* 0x0009e2000c101906 */
[----:B---3--:R-:W-:-:S05]  /*24050*/  @!P0 LOP3.LUT R15, R7, 0x1, RZ, 0x3c, !PT ;  /* 0x00000001070f8812 */ /* 0x008fca00078e3cff */
[----:B------:R4:W-:Y:S04]  /*24060*/  @!P0 ST.E desc[UR10][R2.64+0x4], R15 ;  /* 0x0000040f02008985 */ /* 0x0009e8000c10190a */
[----:B------:R-:W2:Y:S01]  /*24070*/  LDL.64 R8, [R0+0x18] ;  /* 0x0000180000087983 */ /* 0x000ea20000100a00 */
[----:B------:R-:W-:Y:S02]  /*24080*/  R2UR UR4, R4 ;  /* 0x00000000040472ca */ /* 0x000fe400000e0000 */
[----:B------:R-:W-:Y:S01]  /*24090*/  R2UR UR5, R5 ;  /* 0x00000000050572ca */ /* 0x000fe200000e0000 */
[----:B------:R-:W3:-:S12]  /*240a0*/  LDL.64 R6, [R0] ;  /* 0x0000000000067983 */ /* 0x000ed80000100a00 */
[----:B--2---:R-:W2:Y:S01]  /*240b0*/  LD.E R14, desc[UR4][R8.64+0x1c] ;  /* 0x00001c04080e7980 */ /* 0x004ea2000c101900 */
[C---:B------:R-:W-:Y:S02]  /*240c0*/  R2UR UR4, R4.reuse ;  /* 0x00000000040472ca */ /* 0x040fe400000e0000 */
[C---:B------:R-:W-:Y:S02]  /*240d0*/  R2UR UR5, R5.reuse ;  /* 0x00000000050572ca */ /* 0x040fe400000e0000 */
[----:B------:R-:W-:Y:S02]  /*240e0*/  R2UR UR6, R4 ;  /* 0x00000000040672ca */ /* 0x000fe400000e0000 */
[----:B------:R-:W-:Y:S01]  /*240f0*/  R2UR UR7, R5 ;  /* 0x00000000050772ca */ /* 0x000fe200000e0000 */
[----:B------:R-:W-:Y:S08]  /*24100*/  BSSY B3, `(.L_x_1696) ;  /* 0x0000007000037945 */ /* 0x000ff00003800000 */
[----:B---3--:R4:W5:Y:S04]  /*24110*/  LD.E R12, desc[UR4][R6.64] ;  /* 0x00000004060c7980 */ /* 0x008968000c101900 */
[----:B-1----:R4:W5:Y:S01]  /*24120*/  LD.E R11, desc[UR6][R6.64+0x4] ;  /* 0x00000406060b7980 */ /* 0x002962000c101900 */
[----:B--2---:R-:W-:-:S04]  /*24130*/  LOP3.LUT R14, R14, 0x1, RZ, 0xfc, !PT ;  /* 0x000000010e0e7812 */ /* 0x004fc800078efcff */
[----:B------:R-:W-:-:S13]  /*24140*/  ISETP.NE.AND P0, PT, R14, 0x3, PT ;  /* 0x000000030e00780c */ /* 0x000fda0003f05270 */
[----:B----4-:R-:W-:Y:S05]  /*24150*/  @!P0 BRA `(.L_x_1697) ;  /* 0x0000000000048947 */ /* 0x010fea0003800000 */
[----:B------:R-:W-:Y:S01]  /*24160*/  BPT.TRAP 0x1 ;  /* 0x000000040000795c */ /* 0x000fe20000300000 */
.L_x_1697:
[----:B------:R-:W-:Y:S05]  /*24170*/  BSYNC B3 ;  /* 0x0000000000037941 */ /* 0x000fea0003800000 */
.L_x_1696:
[----:B------:R-:W-:Y:S02]  /*24180*/  R2UR UR4, R4 ;  /* 0x00000000040472ca */ /* 0x000fe400000e0000 */
[----:B------:R-:W-:-:S13]  /*24190*/  R2UR UR5, R5 ;  /* 0x00000000050572ca */ /* 0x000fda00000e0000 */
[----:B------:R-:W2:Y:S01]  /*241a0*/  LD.E.64 R2, desc[UR4][R8.64+0x8] ;  /* 0x0000080408027980 */ /* 0x000ea2000c101b00 */
[----:B-----5:R-:W-:Y:S02]  /*241b0*/  SHF.L.U32 R13, R11, 0x1f, RZ ;  /* 0x0000001f0b0d7819 */ /* 0x020fe400000006ff */
[----:B--2---:R-:W-:-:S05]  /*241c0*/  MOV R3, R2 ;  /* 0x0000000200037202 */ /* 0x004fca0000000f00 */
[----:B------:R-:W-:-:S04]  /*241d0*/  IMAD R12, R12, 0x8, R3 ;  /* 0x000000080c0c7824 */ /* 0x000fc800078e0203 */
[----:B------:R1:W2:Y:S01]  /*241e0*/  SYNCS.PHASECHK.TRANS64.TRYWAIT P0, [R12+URZ], R13 ;  /* 0x0000000d0c0075a7 */ /* 0x0002a2000800017f */
[----:B------:R-:W3:Y:S01]  /*241f0*/  LD.E R11, desc[UR4][R8.64+0x1c] ;  /* 0x00001c04080b7980 */ /* 0x000ee2000c101900 */
[----:B------:R-:W-:Y:S02]  /*24200*/  R2UR UR6, R4 ;  /* 0x00000000040672ca */ /* 0x000fe400000e0000 */
[----:B------:R-:W-:Y:S01]  /*24210*/  R2UR UR7, R5 ;  /* 0x00000000050772ca */ /* 0x000fe200000e0000 */
[----:B------:R1:W5:Y:S01]  /*24220*/  LD.E R2, desc[UR4][R6.64] ;  /* 0x0000000406027980 */ /* 0x000362000c101900 */
[----:B------:R-:W-:Y:S11]  /*24230*/  BSSY B3, `(.L_x_1698) ;  /* 0x0000006000037945 */ /* 0x000ff60003800000 */
[----:B------:R1:W5:Y:S01]  /*24240*/  LD.E R3, desc[UR6][R6.64+0x4] ;  /* 0x0000040606037980 */ /* 0x000362000c101900 */
[----:B---3--:R-:W-:-:S04]  /*24250*/  LOP3.LUT R11, R11, 0x1, RZ, 0xfc, !PT ;  /* 0x000000010b0b7812 */ /* 0x008fc800078efcff */
[----:B------:R-:W-:-:S13]  /*24260*/  ISETP.NE.AND P1, PT, R11, 0x3, PT ;  /* 0x000000030b00780c */ /* 0x000fda0003f25270 */
[----:B-12---:R-:W-:Y:S05]  /*24270*/  @!P1 BRA `(.L_x_1699) ;  /* 0x0000000000049947 */ /* 0x006fea0003800000 */
[----:B------:R-:W-:Y:S01]  /*24280*/  BPT.TRAP 0x1 ;  /* 0x000000040000795c */ /* 0x000fe20000300000 */
.L_x_1699:
[----:B------:R-:W-:Y:S05]  /*24290*/  BSYNC B3 ;  /* 0x0000000000037941 */ /* 0x000fea0003800000 */
.L_x_1698:
[----:B------:R-:W-:Y:S04]  /*242a0*/  BSSY B3, `(.L_x_1700) ;  /* 0x000000a000037945 */ /* 0x000fe80003800000 */
[----:B------:R-:W-:Y:S05]  /*242b0*/  @P0 BRA `(.L_x_1701) ;  /* 0x0000000000200947 */ /* 0x000fea0003800000 */
[----:B------:R-:W-:Y:S02]  /*242c0*/  R2UR UR4, R4 ;  /* 0x00000000040472ca */ /* 0x000fe400000e0000 */
[----:B------:R-:W-:-:S13]  /*242d0*/  R2UR UR5, R5 ;  /* 0x00000000050572ca */ /* 0x000fda00000e0000 */
[----:B------:R-:W2:Y:S01]  /*242e0*/  LD.E.64 R8, desc[UR4][R8.64+0x8] ;  /* 0x0000080408087980 */ /* 0x000ea2000c101b00 */
[----:B-----5:R-:W-:Y:S02]  /*242f0*/  SHF.L.U32 R3, R3, 0x1f, RZ ;  /* 0x0000001f03037819 */ /* 0x020fe400000006ff */
[----:B--2---:R-:W-:-:S05]  /*24300*/  MOV R7, R8 ;  /* 0x0000000800077202 */ /* 0x004fca0000000f00 */
[----:B------:R-:W-:-:S04]  /*24310*/  IMAD R2, R2, 0x8, R7 ;  /* 0x0000000802027824 */ /* 0x000fc800078e0207 */
[----:B------:R-:W1:Y:S02]  /*24320*/  SYNCS.PHASECHK.TRANS64.TRYWAIT P0, [R2+URZ], R3 ;  /* 0x00000003020075a7 */ /* 0x000e64000800017f */
[----:B-1----:R-:W-:Y:S05]  /*24330*/  @!P0 BRA `(.L_x_1702) ;  /* 0x000001ac00f48947 */ /* 0x002fea0003800000 */
.L_x_1701:
[----:B------:R-:W-:Y:S05]  /*24340*/  BSYNC B3 ;  /* 0x0000000000037941 */ /* 0x000fea0003800000 */
.L_x_1700:
[----:B------:R-:W2:Y:S04]  /*24350*/  LDL.64 R8, [R0] ;  /* 0x0000000000087983 */ /* 0x000ea80000100a00 */
[----:B------:R-:W3:Y:S01]  /*24360*/  LDL.64 R6, [R0+0x28] ;  /* 0x0000280000067983 */ /* 0x000ee20000100a00 */
[C---:B------:R-:W-:Y:S02]  /*24370*/  R2UR UR6, R4.reuse ;  /* 0x00000000040672ca */ /* 0x040fe400000e0000 */
[C---:B------:R-:W-:Y:S01]  /*24380*/  R2UR UR7, R5.reuse ;  /* 0x00000000050772ca */ /* 0x040fe200000e0000 */
[----:B-1---5:R-:W4:Y:S01]  /*24390*/  LDL.64 R2, [R0+0x20] ;  /* 0x0000200000027983 */ /* 0x022f220000100a00 */
[C---:B------:R-:W-:Y:S02]  /*243a0*/  R2UR UR4, R4.reuse ;  /* 0x00000000040472ca */ /* 0x040fe400000e0000 */
[----:B------:R-:W-:Y:S01]  /*243b0*/  R2UR UR5, R5 ;  /* 0x00000000050572ca */ /* 0x000fe200000e0000 */
[----:B------:R-:W4:Y:S08]  /*243c0*/  LDL.64 R12, [R0+0x8] ;  /* 0x00000800000c7983 */ /* 0x000f300000100a00 */
[----:B--2---:R-:W2:Y:S04]  /*243d0*/  LD.E R9, desc[UR6][R8.64] ;  /* 0x0000000608097980 */ /* 0x004ea8000c101900 */
[----:B---3--:R-:W2:Y:S01]  /*243e0*/  LD.E.64 R14, desc[UR4][R6.64] ;  /* 0x00000004060e7980 */ /* 0x008ea2000c101b00 */
[----:B------:R-:W-:Y:S05]  /*243f0*/  WARPSYNC.ALL ;  /* 0x0000000000007948 */ /* 0x000fea0003800000 */
[----:B------:R-:W-:-:S02]  /*24400*/  R2UR UR4, R4 ;  /* 0x00000000040472ca */ /* 0x000fc400000e0000 */
[C---:B------:R-:W-:Y:S02]  /*24410*/  R2UR UR5, R5.reuse ;  /* 0x00000000050572ca */ /* 0x040fe400000e0000 */
[----:B------:R-:W-:Y:S02]  /*24420*/  R2UR UR6, R4 ;  /* 0x00000000040672ca */ /* 0x000fe400000e0000 */
[----:B------:R-:W-:-:S09]  /*24430*/  R2UR UR7, R5 ;  /* 0x00000000050772ca */ /* 0x000fd200000e0000 */
[----:B----4-:R1:W-:Y:S04]  /*24440*/  ST.E desc[UR4][R12.64], RZ ;  /* 0x000000ff0c007985 */ /* 0x0103e8000c101904 */
[----:B------:R-:W3:Y:S01]  /*24450*/  LD.E.64 R6, desc[UR6][R2.64] ;  /* 0x0000000602067980 */ /* 0x000ee2000c101b00 */
[----:B--2---:R-:W-:Y:S01]  /*24460*/  IMAD R8, R9, 0x300, R14 ;  /* 0x0000030009087824 */ /* 0x004fe200078e020e */
[----:B------:R-:W-:Y:S01]  /*24470*/  WARPGROUP.ARRIVE ;  /* 0x00000000000079c5 */ /* 0x000fe20000000000 */
[----:B------:R-:W-:Y:S01]  /*24480*/  IMAD.MOV.U32 R9, RZ, RZ, R15 ;  /* 0x000000ffff097224 */ /* 0x000fe200078e000f */
[----:B------:R-:W-:Y:S01]  /*24490*/  R2UR UR8, R4 ;  /* 0x00000000040872ca */ /* 0x000fe200000e0000 */
[----:B------:R-:W-:Y:S01]  /*244a0*/  IMAD.MOV.U32 R196, RZ, RZ, 0x1 ;  /* 0x00000001ffc47424 */ /* 0x000fe200078e00ff */
[----:B------:R-:W-:-:S02]  /*244b0*/  R2UR UR6, R8 ;  /* 0x00000000080672ca */ /* 0x000fc400000e0000 */
[----:B------:R-:W-:Y:S02]  /*244c0*/  R2UR UR7, R9 ;  /* 0x00000000090772ca */ /* 0x000fe400000e0000 */
[C---:B------:R-:W-:Y:S02]  /*244d0*/  R2UR UR9, R5.reuse ;  /* 0x00000000050972ca */ /* 0x040fe400000e0000 */
[----:B------:R-:W-:Y:S02]  /*244e0*/  R2UR UR10, R4 ;  /* 0x00000000040a72ca */ /* 0x000fe400000e0000 */
[----:B------:R-:W-:Y:S02]  /*244f0*/  R2UR UR11, R5 ;  /* 0x00000000050b72ca */ /* 0x000fe400000e0000 */
[----:B---3--:R-:W-:Y:S02]  /*24500*/  R2UR UR4, R6 ;  /* 0x00000000060472ca */ /* 0x008fe400000e0000 */
[----:B------:R-:W-:-:S13]  /*24510*/  R2UR UR5, R7 ;  /* 0x00000000070572ca */ /* 0x000fda00000e0000 */
[----:B------:R-:W-:Y:S03]  /*24520*/  HGMMA.64x96x16.F32.BF16 R24, gdesc[UR4], RZ, !UPT, gsb0 ;  /* 0x01600000041879f0 */ /* 0x000fe6000c0018ff */
[----:B------:R-:W-:Y:S02]  /*24530*/  WARPGROUP.DEPBAR.LE gsb0, 0x0 ;  /* 0x00008000000079c5 */ /* 0x000fe40000010000 */
[----:B------:R1:W-:Y:S04]  /*24540*/  ST.E desc[UR8][R12.64], R196 ;  /* 0x000000c40c007985 */ /* 0x0003e8000c101908 */
[----:B------:R-:W2:Y:S01]  /*24550*/  LD.E.64 R6, desc[UR10][R2.64] ;  /* 0x0000000a02067980 */ /* 0x000ea2000c101b00 */
[----:B------:R-:W-:Y:S01]  /*24560*/  VIADD R14, R8, 0x2 ;  /* 0x00000002080e7836 */ /* 0x000fe20000000000 */
[----:B------:R-:W-:Y:S01]  /*24570*/  R2UR UR7, R15 ;  /* 0x000000000f0772ca */ /* 0x000fe200000e0000 */
[----:B------:R-:W-:Y:S01]  /*24580*/  WARPGROUP.ARRIVE ;  /* 0x00000000000079c5 */ /* 0x000fe20000000000 */
[----:B------:R-:W-:-:S02]  /*24590*/  R2UR UR8, R4 ;  /* 0x00000000040872ca */ /* 0x000fc400000e0000 */
[----:B------:R-:W-:Y:S02]  /*245a0*/  R2UR UR6, R14 ;  /* 0x000000000e0672ca */ /* 0x000fe400000e0000 */
[C---:B------:R-:W-:Y:S02]  /*245b0*/  R2UR UR9, R5.reuse ;  /* 0x00000000050972ca */ /* 0x040fe400000e0000 */
[----:B------:R-:W-:Y:S02]  /*245c0*/  R2UR UR10, R4 ;  /* 0x00000000040a72ca */ /* 0x000fe400000e0000 */
[----:B------:R-:W-:Y:S01]  /*245d0*/  R2UR UR11, R5 ;  /* 0x00000000050b72ca */ /* 0x000fe200000e0000 */
[----:B--2---:R-:W-:Y:S01]  /*245e0*/  VIADD R6, R6, 0x2 ;  /* 0x0000000206067836 */ /* 0x004fe20000000000 */
[----:B------:R-:W-:-:S04]  /*245f0*/  R2UR UR5, R7 ;  /* 0x00000000070572ca */ /* 0x000fc800000e0000 */
[----:B------:R-:W-:-:S13]  /*24600*/  R2UR UR4, R6 ;  /* 0x00000000060472ca */ /* 0x000fda00000e0000 */
[----:B------:R-:W-:Y:S03]  /*24610*/  HGMMA.64x96x16.F32.BF16 R24, gdesc[UR4], R24, gsb0 ;  /* 0x01600000041879f0 */ /* 0x000fe60008001818 */
        /* <DEDUP_REMOVED lines=19> */
[----:B------:R-:W-:Y:S01]  /*24750*/  WARPGROUP.ARRIVE ;  /* 0x00000000000079c5 */ /* 0x000fe20000000000 */
[----:B------:R-:W-:Y:S01]  /*24760*/  IMAD.MOV.U32 R9, RZ, RZ, R15 ;  /* 0x000000ffff097224 */ /* 0x000fe200078e000f */
[----:B------:R-:W-:-:S02]  /*24770*/  R2UR UR8, R4 ;  /* 0x00000000040872ca */ /* 0x000fc400000e0000 */
[----:B------:R-:W-:Y:S02]  /*24780*/  R2UR UR6, R8 ;  /* 0x00000000080672ca */ /* 0x000fe400000e0000 */
        /* <DEDUP_REMOVED lines=8> */
[----:B------:R-:W2:Y:S01]  /*24810*/  LDL.64 R6, [R0+0x40] ;  /* 0x0000400000067983 */ /* 0x000ea20000100a00 */
[----:B------:R-:W-:-:S02]  /*24820*/  R2UR UR4, R4 ;  /* 0x00000000040472ca */ /* 0x000fc400000e0000 */
        /* <DEDUP_REMOVED lines=9> */
[----:B------:R1:W5:Y:S01]  /*248c0*/  LD.E R14, desc[UR6][R2.64+0x4] ;  /* 0x00000406020e7980 */ /* 0x000362000c101900 */
[----:B--2---:R-:W-:-:S04]  /*248d0*/  LOP3.LUT R8, R8, 0x1, RZ, 0xfc, !PT ;  /* 0x0000000108087812 */ /* 0x004fc800078efcff */
[----:B------:R-:W-:-:S13]  /*248e0*/  ISETP.NE.AND P0, PT, R8, 0x3, PT ;  /* 0x000000030800780c */ /* 0x000fda0003f05270 */
[----:B-1----:R-:W-:Y:S05]  /*248f0*/  @!P0 BRA `(.L_x_1704) ;  /* 0x0000000000048947 */ /* 0x002fea0003800000 */
[----:B------:R-:W-:Y:S01]  /*24900*/  BPT.TRAP 0x1 ;  /* 0x000000040000795c */ /* 0x000fe20000300000 */
.L_x_1704:
[----:B------:R-:W-:Y:S05]  /*24910*/  BSYNC B3 ;  /* 0x0000000000037941 */ /* 0x000fea0003800000 */
.L_x_1703:
        /* <DEDUP_REMOVED lines=17> */
.L_x_1706:
[----:B------:R-:W-:Y:S05]  /*24a30*/  BSYNC B3 ;  /* 0x0000000000037941 */ /* 0x000fea0003800000 */
.L_x_1705:
        /* <DEDUP_REMOVED lines=10> */
.L_x_1708:
[----:B------:R-:W-:Y:S05]  /*24ae0*/  BSYNC B3 ;  /* 0x0000000000037941 */ /* 0x000fea0003800000 */
.L_x_1707:
[----:B------:R-:W2:Y:S04]  /*24af0*/  LDL.64 R12, [R0] ;  /* 0x00000000000c7983 */ /* 0x000ea80000100a00 */
[----:B------:R-:W3:Y:S01]  /*24b00*/  LDL.64 R6, [R0+0x58] ;  /* 0x0000580000067983 */ /* 0x000ee20000100a00 */
[C---:B------:R-:W-:Y:S02]  /*24b10*/  R2UR UR6, R4.reuse ;  /* 0x00000000040672ca */ /* 0x040fe400000e0000 */
[C---:B------:R-:W-:Y:S01]  /*24b20*/  R2UR UR7, R5.reuse ;  /* 0x00000000050772ca */ /* 0x040fe200000e0000 */
[----:B------:R-:W4:Y:S01]  /*24b30*/  LDL.64 R2, [R0+0x48] ;  /* 0x0000480000027983 */ /* 0x000f220000100a00 */
[C---:B------:R-:W-:Y:S02]  /*24b40*/  R2UR UR4, R4.reuse ;  /* 0x00000000040472ca */ /* 0x040fe400000e0000 */
[C---:B------:R-:W-:Y:S01]  /*24b50*/  R2UR UR5, R5.reuse ;  /* 0x00000000050572ca */ /* 0x040fe200000e0000 */
[----:B-1---5:R-:W4:Y:S08]  /*24b60*/  LDL.64 R8, [R0+0x50] ;  /* 0x0000500000087983 */ /* 0x022f300000100a00 */
[----:B--2---:R-:W2:Y:S04]  /*24b70*/  LD.E R11, desc[UR6][R12.64] ;  /* 0x000000060c0b7980 */ /* 0x004ea8000c101900 */
[----:B---3--:R-:W2:Y:S01]  /*24b80*/  LD.E.64 R6, desc[UR4][R6.64] ;  /* 0x0000000406067980 */ /* 0x008ea2000c101b00 */
[----:B------:R-:W-:Y:S05]  /*24b90*/  WARPSYNC.ALL ;  /* 0x0000000000007948 */ /* 0x000fea0003800000 */
[----:B------:R-:W-:Y:S01]  /*24ba0*/  R2UR UR6, R4 ;  /* 0x00000000040672ca */ /* 0x000fe200000e0000 */
[----:B------:R-:W3:Y:S01]  /*24bb0*/  LDL R21, [R1+0x460] ;  /* 0x0004600001157983 */ /* 0x000ee20000100800 */
[----:B------:R-:W-:-:S02]  /*24bc0*/  R2UR UR7, R5 ;  /* 0x00000000050772ca */ /* 0x000fc400000e0000 */
[----:B------:R-:W-:Y:S01]  /*24bd0*/  R2UR UR4, R4 ;  /* 0x00000000040472ca */ /* 0x000fe200000e0000 */
[----:B------:R-:W3:Y:S01]  /*24be0*/  LDL R20, [R1+0x464] ;  /* 0x0004640001147983 */ /* 0x000ee20000100800 */
[----:B------:R-:W-:-:S09]  /*24bf0*/  R2UR UR5, R5 ;  /* 0x00000000050572ca */ /* 0x000fd200000e0000 */
[----:B----4-:R-:W4:Y:S04]  /*24c00*/  LD.E R14, desc[UR6][R2.64] ;  /* 0x00000006020e7980 */ /* 0x010f28000c101900 */
[----:B------:R-:W3:Y:S01]  /*24c10*/  LD.E.64 R12, desc[UR4][R8.64] ;  /* 0x00000004080c7980 */ /* 0x000ee2000c101b00 */
[----:B--2---:R-:W-:Y:S01]  /*24c20*/  IMAD R6, R11, 0xc00, R6 ;  /* 0x00000c000b067824 */ /* 0x004fe200078e0206 */
[----:B------:R-:W-:Y:S01]  /*24c30*/  R2UR UR7, R7 ;  /* 0x00000000070772ca */ /* 0x000fe200000e0000 */
[----:B------:R-:W-:Y:S01]  /*24c40*/  WARPGROUP.ARRIVE ;  /* 0x00000000000079c5 */ /* 0x000fe20000000000 */
[----:B------:R-:W-:Y:S02]  /*24c50*/  R2UR UR8, R4 ;  /* 0x00000000040872ca */ /* 0x000fe400000e0000 */
[----:B------:R-:W-:-:S02]  /*24c60*/  R2UR UR6, R6 ;  /* 0x00000000060672ca */ /* 0x000fc400000e0000 */
[C---:B------:R-:W-:Y:S02]  /*24c70*/  R2UR UR9, R5.reuse ;  /* 0x00000000050972ca */ /* 0x040fe400000e0000 */
[----:B------:R-:W-:Y:S02]  /*24c80*/  R2UR UR10, R4 ;  /* 0x00000000040a72ca */ /* 0x000fe400000e0000 */
[----:B------:R-:W-:Y:S02]  /*24c90*/  R2UR UR11, R5 ;  /* 0x00000000050b72ca */ /* 0x000fe400000e0000 */
[----:B----4-:R-:W-:Y:S02]  /*24ca0*/  ISETP.NE.U32.AND P0, PT, R14, RZ, PT ;  /* 0x000000ff0e00720c */ /* 0x010fe40003f05070 */
[----:B---3--:R-:W-:Y:S02]  /*24cb0*/  R2UR UR4, R12 ;  /* 0x000000000c0472ca */ /* 0x008fe400000e0000 */
[----:B------:R-:W-:-:S09]  /*24cc0*/  R2UR UR5, R13 ;  /* 0x000000000d0572ca */ /* 0x000fd200000e0000 */
[----:B------:R-:W-:-:S05]  /*24cd0*/  VOTEU.ANY UP0, P0 ;  /* 0x00000000003f7886 */ /* 0x000fca0000000100 */
[----:B------:R-:W-:Y:S03]  /*24ce0*/  HGMMA.64x96x16.F32.BF16 R24, gdesc[UR4], R24, UP0, gsb0 ;  /* 0x01600000041879f0 */ /* 0x000fe6000b801818 */
[----:B------:R-:W-:Y:S02]  /*24cf0*/  WARPGROUP.DEPBAR.LE gsb0, 0x0 ;  /* 0x00008000000079c5 */ /* 0x000fe40000010000 */
[----:B------:R-:W-:Y:S04]  /*24d00*/  ST.E desc[UR8][R2.64], R196 ;  /* 0x000000c402007985 */ /* 0x000fe8000c101908 */
[----:B------:R-:W2:Y:S01]  /*24d10*/  LD.E.64 R12, desc[UR10][R8.64] ;  /* 0x0000000a080c7980 */ /* 0x000ea2000c101b00 */
[----:B------:R-:W-:Y:S01]  /*24d20*/  VIADD R14, R6, 0x2 ;  /* 0x00000002060e7836 */ /* 0x000fe20000000000 */
[----:B------:R-:W-:Y:S01]  /*24d30*/  WARPGROUP.ARRIVE ;  /* 0x00000000000079c5 */ /* 0x000fe20000000000 */
[----:B------:R-:W-:Y:S01]  /*24d40*/  IMAD.MOV.U32 R15, RZ, RZ, R7 ;  /* 0x000000ffff0f7224 */ /* 0x000fe200078e0007 */
[----:B------:R-:W-:-:S02]  /*24d50*/  R2UR UR8, R4 ;  /* 0x00000000040872ca */ /* 0x000fc400000e0000 */
[----:B------:R-:W-:Y:S02]  /*24d60*/  R2UR UR6, R14 ;  /* 0x000000000e0672ca */ /* 0x000fe400000e0000 */
        /* <DEDUP_REMOVED lines=221> */
[----:B------:R-:W-:-:S05]  /*25b40*/  IMAD.MOV.U32 R13, RZ, RZ, R7 ;  /* 0x000000ffff0d7224 */ /* 0x000fca00078e0007 */
[----:B------:R-:W1:Y:S01]  /*25b50*/  S2R R202, SR_TID.X ;  /* 0x0000000000ca7919 */ /* 0x000e620000002100 */
[----:B------:R-:W-:Y:S02]  /*25b60*/  R2UR UR8, R4 ;  /* 0x00000000040872ca */ /* 0x000fe400000e0000 */
[----:B------:R-:W-:Y:S02]  /*25b70*/  R2UR UR6, R12 ;  /* 0x000000000c0672ca */ /* 0x000fe400000e0000 */
[----:B------:R-:W-:Y:S02]  /*25b80*/  R2UR UR7, R13 ;  /* 0x000000000d0772ca */ /* 0x000fe400000e0000 */
[----:B------:R-:W-:Y:S02]  /*25b90*/  R2UR UR9, R5 ;  /* 0x00000000050972ca */ /* 0x000fe400000e0000 */
[----:B------:R-:W-:Y:S02]  /*25ba0*/  LOP3.LUT R166, R166, 0xfffbffff, RZ, 0xc0, !PT ;  /* 0xfffbffffa6a67812 */ /* 0x000fe400078ec0ff */
[----:B-1----:R-:W-:Y:S01]  /*25bb0*/  LOP3.LUT P1, RZ, R202, 0x7f, RZ, 0xc0, !PT ;  /* 0x0000007fcaff7812 */ /* 0x002fe2000782c0ff */
[----:B--2---:R-:W-:-:S02]  /*25bc0*/  VIADD R6, R8, 0xc06 ;  /* 0x00000c0608067836 */ /* 0x004fc40000000000 */
[----:B------:R-:W-:Y:S01]  /*25bd0*/  IMAD.MOV.U32 R7, RZ, RZ, R9 ;  /* 0x000000ffff077224 */ /* 0x000fe200078e0009 */
[----:B------:R-:W-:Y:S02]  /*25be0*/  SHF.R.U32.HI R11, RZ, 0x7, R202 ;  /* 0x00000007ff0b7819 */ /* 0x000fe400000116ca */
[----:B------:R-:W-:Y:S02]  /*25bf0*/  R2UR UR4, R6 ;  /* 0x00000000060472ca */ /* 0x000fe400000e0000 */
[----:B------:R-:W-:Y:S01]  /*25c00*/  R2UR UR5, R7 ;  /* 0x00000000070572ca */ /* 0x000fe200000e0000 */
[----:B------:R-:W-:Y:S01]  /*25c10*/  IMAD.MOV.U32 R19, RZ, RZ, R165 ;  /* 0x000000ffff137224 */ /* 0x000fe200078e00a5 */
[C---:B------:R-:W-:Y:S02]  /*25c20*/  R2UR UR10, R4.reuse ;  /* 0x00000000040a72ca */ /* 0x040fe400000e0000 */
[----:B------:R-:W-:Y:S02]  /*25c30*/  R2UR UR11, R5 ;  /* 0x00000000050b72ca */ /* 0x000fe400000e0000 */
[----:B------:R-:W-:-:S02]  /*25c40*/  R2UR UR12, R4 ;  /* 0x00000000040c72ca */ /* 0x000fc400000e0000 */
[----:B------:R-:W-:Y:S01]  /*25c50*/  R2UR UR13, R5 ;  /* 0x00000000050d72ca */ /* 0x000fe200000e0000 */
[----:B------:R-:W-:Y:S01]  /*25c60*/  BSSY B3, `(.L_x_1710) ;  /* 0x000006d000037945 */ /* 0x000fe20003800000 */
[----:B------:R-:W-:-:S03]  /*25c70*/  @P1 LOP3.LUT R166, R166, 0x40000, RZ, 0xfc, !PT ;  /* 0x00040000a6a61812 */ /* 0x000fc600078efcff */
[----:B------:R-:W-:Y:S03]  /*25c80*/  HGMMA.64x96x16.F32.BF16 R24, gdesc[UR4], R24, gsb0 ;  /* 0x01600000041879f0 */ /* 0x000fe60008001818 */
[----:B------:R-:W-:Y:S02]  /*25c90*/  WARPGROUP.DEPBAR.LE gsb0, 0x0 ;  /* 0x00008000000079c5 */ /* 0x000fe40000010000 */
[----:B------:R1:W-:Y:S04]  /*25ca0*/  ST.E desc[UR8][R2.64], R196 ;  /* 0x000000c402007985 */ /* 0x0003e8000c101908 */
[----:B------:R-:W2:Y:S04]  /*25cb0*/  @!P1 LDL.64 R6, [R0+0x18] ;  /* 0x0000180000069983 */ /* 0x000ea80000100a00 */
[----:B------:R-:W3:Y:S01]  /*25cc0*/  @!P1 LDL.64 R8, [R0] ;  /* 0x0000000000089983 */ /* 0x000ee20000100a00 */
[----:B------:R-:W-:-:S02]  /*25cd0*/  @!P1 R2UR UR4, R4 ;  /* 0x00000000040492ca */ /* 0x000fc400000e0000 */
[C---:B------:R-:W-:Y:S02]  /*25ce0*/  @!P1 R2UR UR5, R5.reuse ;  /* 0x00000000050592ca */ /* 0x040fe400000e0000 */
[----:B------:R-:W-:Y:S02]  /*25cf0*/  @!P1 R2UR UR6, R4 ;  /* 0x00000000040692ca */ /* 0x000fe400000e0000 */
[----:B------:R-:W-:Y:S02]  /*25d00*/  @!P1 R2UR UR7, R5 ;  /* 0x00000000050792ca */ /* 0x000fe400000e0000 */
[----:B------:R-:W-:-:S05]  /*25d10*/  IADD3 R11, -R11, 0xb, RZ ;  /* 0x0000000b0b0b7810 */ /* 0x000fca0007ffe1ff */
[----:B------:R4:W-:Y:S06]  /*25d20*/  BAR.ARV R11, 0x100 ;  /* 0x0004000b0000751d */ /* 0x0009ec0000002000 */
[----:B--2---:R-:W1:Y:S04]  /*25d30*/  @!P1 LD.E.64 R6, desc[UR4][R6.64+0x30] ;  /* 0x0000300406069980 */ /* 0x004e68000c101b00 */
[----:B---3--:R-:W2:Y:S01]  /*25d40*/  @!P1 LD.E R8, desc[UR6][R8.64] ;  /* 0x0000000608089980 */ /* 0x008ea2000c101900 */
[----:B------:R-:W-:-:S02]  /*25d50*/  R2UR UR4, R4 ;  /* 0x00000000040472ca */ /* 0x000fc400000e0000 */
[C---:B------:R-:W-:Y:S02]  /*25d60*/  R2UR UR5, R5.reuse ;  /* 0x00000000050572ca */ /* 0x040fe400000e0000 */
[C---:B------:R-:W-:Y:S02]  /*25d70*/  R2UR UR6, R4.reuse ;  /* 0x00000000040672ca */ /* 0x040fe400000e0000 */
[C---:B------:R-:W-:Y:S02]  /*25d80*/  R2UR UR7, R5.reuse ;  /* 0x00000000050772ca */ /* 0x040fe400000e0000 */
[----:B------:R-:W-:Y:S02]  /*25d90*/  R2UR UR8, R4 ;  /* 0x00000000040872ca */ /* 0x000fe400000e0000 */
[----:B------:R-:W-:Y:S02]  /*25da0*/  R2UR UR9, R5 ;  /* 0x00000000050972ca */ /* 0x000fe400000e0000 */
[----:B-1----:R-:W-:-:S05]  /*25db0*/  @!P1 MOV R3, R6 ;  /* 0x0000000600039202 */ /* 0x002fca0000000f00 */
[----:B--2---:R-:W-:-:S05]  /*25dc0*/  @!P1 IMAD R2, R8, 0x8, R3 ;  /* 0x0000000808029824 */ /* 0x004fca00078e0203 */
[----:B------:R-:W-:-:S04]  /*25dd0*/  @!P1 PRMT R2, RZ, 0x654, R2 ;  /* 0x00000654ff029816 */ /* 0x000fc80000000002 */
[----:B------:R1:W-:Y:S01]  /*25de0*/  @!P1 SYNCS.ARRIVE.TRANS64.RED.A1T0 RZ, [R2+URZ], RZ ;  /* 0x000000ff02ff99a7 */ /* 0x0003e2000810043f */
[----:B------:R-:W2:Y:S01]  /*25df0*/  LD.E R12, desc[UR4][R18.64] ;  /* 0x00000004120c7980 */ /* 0x000ea2000c101900 */
[----:B------:R-:W-:Y:S02]  /*25e00*/  R2UR UR4, R4 ;  /* 0x00000000040472ca */ /* 0x000fe400000e0000 */
[----:B------:R-:W-:Y:S01]  /*25e10*/  R2UR UR5, R5 ;  /* 0x00000000050572ca */ /* 0x000fe200000e0000 */
[----:B------:R-:W-:Y:S01]  /*25e20*/  IMAD.MOV.U32 R3, RZ, RZ, R21 ;  /* 0x000000ffff037224 */ /* 0x000fe200078e0015 */
[----:B------:R-:W3:Y:S01]  /*25e30*/  LD.E R73, desc[UR12][R18.64+0x18] ;  /* 0x0000180c12497980 */ /* 0x000ee2000c101900 */
[----:B-1----:R-:W-:-:S03]  /*25e40*/  IMAD.MOV.U32 R2, RZ, RZ, R20 ;  /* 0x000000ffff027224 */ /* 0x002fc600078e0014 */
[----:B------:R-:W3:Y:S04]  /*25e50*/  LD.E R14, desc[UR6][R18.64+0x4] ;  /* 0x00000406120e7980 */ /* 0x000ee8000c101900 */
[----:B------:R1:W3:Y:S04]  /*25e60*/  LD.E R72, desc[UR10][R2.64] ;  /* 0x0000000a02487980 */ /* 0x0002e8000c101900 */
[----:B------:R-:W3:Y:S01]  /*25e70*/  LD.E R13, desc[UR4][R18.64+0x8] ;  /* 0x00000804120d7980 */ /* 0x000ee2000c101900 */
[C---:B------:R-:W-:Y:S02]  /*25e80*/  R2UR UR4, R4.reuse ;  /* 0x00000000040472ca */ /* 0x040fe400000e0000 */
[----:B------:R-:W-:Y:S01]  /*25e90*/  R2UR UR5, R5 ;  /* 0x00000000050572ca */ /* 0x000fe200000e0000 */
[----:B------:R-:W3:Y:S01]  /*25ea0*/  LD.E R20, desc[UR8][R18.64+0xc] ;  /* 0x00000c0812147980 */ /* 0x000ee2000c101900 */
[----:B------:R-:W-:-:S02]  /*25eb0*/  R2UR UR10, R4 ;  /* 0x00000000040a72ca */ /* 0x000fc400000e0000 */
[----:B------:R-:W-:-:S09]  /*25ec0*/  R2UR UR11, R5 ;  /* 0x00000000050b72ca */ /* 0x000fd200000e0000 */
[----:B------:R-:W3:Y:S04]  /*25ed0*/  LD.E R15, desc[UR4][R18.64+0x10] ;  /* 0x00001004120f7980 */ /* 0x000ee8000c101900 */
[----:B------:R-:W3:Y:S01]  /*25ee0*/  LD.E R21, desc[UR10][R18.64+0x14] ;  /* 0x0000140a12157980 */ /* 0x000ee2000c101900 */
[----:B--2---:R-:W-:-:S04]  /*25ef0*/  SHF.R.S32.HI R7, RZ, 0x1f, R12 ;  /* 0x0000001fff077819 */ /* 0x004fc8000001140c */
[----:B------:R-:W-:-:S04]  /*25f00*/  LEA.HI R7, R7, R12, RZ, 0x7 ;  /* 0x0000000c07077211 */ /* 0x000fc800078f38ff */
[----:B-1----:R-:W-:-:S05]  /*25f10*/  LOP3.LUT R3, R7, 0xffffff80, RZ, 0xc0, !PT ;  /* 0xffffff8007037812 */ /* 0x002fca00078ec0ff */
[----:B------:R-:W-:-:S05]  /*25f20*/  IMAD.IADD R3, R12, 0x1, -R3 ;  /* 0x000000010c037824 */ /* 0x000fca00078e0a03 */
[----:B------:R-:W-:-:S04]  /*25f30*/  SHF.R.S32.HI R2, RZ, 0x1f, R3 ;  /* 0x0000001fff027819 */ /* 0x000fc80000011403 */
[----:B------:R-:W-:-:S04]  /*25f40*/  LEA.HI R6, R2, R3, RZ, 0x2 ;  /* 0x0000000302067211 */ /* 0x000fc800078f10ff */
[--C-:B------:R-:W-:Y:S02]  /*25f50*/  SHF.R.S32.HI R8, RZ, 0x2, R6.reuse ;  /* 0x00000002ff087819 */ /* 0x100fe40000011406 */
[----:B----4-:R-:W-:Y:S02]  /*25f60*/  SHF.R.S32.HI R11, RZ, 0x1f, R6 ;  /* 0x0000001fff0b7819 */ /* 0x010fe40000011406 */
[----:B------:R-:W-:Y:S02]  /*25f70*/  LEA.HI R9, R2, R3, RZ, 0x5 ;  /* 0x0000000302097211 */ /* 0x000fe400078f28ff */
[----:B------:R-:W-:Y:S02]  /*25f80*/  SHF.R.S32.HI R2, RZ, 0x7, R7 ;  /* 0x00000007ff027819 */ /* 0x000fe40000011407 */
[----:B------:R-:W-:Y:S02]  /*25f90*/  LEA.HI R11, R11, R8, RZ, 0x3 ;  /* 0x000000080b0b7211 */ /* 0x000fe400078f18ff */
[----:B------:R-:W-:-:S02]  /*25fa0*/  SHF.R.S32.HI R9, RZ, 0x5, R9 ;  /* 0x00000005ff097819 */ /* 0x000fc40000011409 */
[----:B------:R-:W-:Y:S02]  /*25fb0*/  LEA.HI R7, R7, R2, RZ, 0x1 ;  /* 0x0000000207077211 */ /* 0x000fe400078f08ff */
[----:B------:R-:W-:Y:S01]  /*25fc0*/  LOP3.LUT R11, R11, 0xfffffff8, RZ, 0xc0, !PT ;  /* 0xfffffff80b0b7812 */ /* 0x000fe200078ec0ff */
[----:B---3--:R-:W-:Y:S01]  /*25fd0*/  IMAD R12, R10, -0x60, R13 ;  /* 0xffffffa00a0c7824 */ /* 0x008fe200078e020d */
[----:B------:R-:W-:Y:S01]  /*25fe0*/  LOP3.LUT R6, R6, 0x7ffffffc, RZ, 0xc0, !PT ;  /* 0x7ffffffc06067812 */ /* 0x000fe200078ec0ff */
[----:B------:R-:W-:Y:S01]  /*25ff0*/  IMAD R72, R72, 0x8, R9 ;  /* 0x0000000848487824 */ /* 0x000fe200078e0209 */
[----:B------:R-:W-:Y:S01]  /*26000*/  LOP3.LUT R7, R7, 0x3fffffe, RZ, 0xc0, !PT ;  /* 0x03fffffe07077812 */ /* 0x000fe200078ec0ff */
[----:B------:R-:W-:Y:S01]  /*26010*/  IMAD.IADD R11, R8, 0x1, -R11 ;  /* 0x00000001080b7824 */ /* 0x000fe200078e0a0b */
[----:B------:R-:W-:Y:S01]  /*26020*/  ISETP.GE.AND P0, PT, R73, 0x1, PT ;  /* 0x000000014900780c */ /* 0x000fe20003f06270 */
        /* <DEDUP_REMOVED lines=15> */
[----:B------:R-:W-:Y:S01]  /*26120*/  IADD3 R6, -R14, R13, R8 ;  /* 0x0000000d0e067210 */ /* 0x000fe20007ffe108 */
[----:B------:R-:W-:Y:S03]  /*26130*/  BSSY B4, `(.L_x_1712) ;  /* 0x000001c000047945 */ /* 0x000fe60003800000 */
[----:B------:R-:W-:-:S13]  /*26140*/  ISETP.GT.AND P0, PT, R6, -0x1, PT ;  /* 0xffffffff0600780c */ /* 0x000fda0003f04270 */
[----:B------:R-:W-:Y:S05]  /*26150*/  @P0 BRA `(.L_x_1713) ;  /* 0x00000000003c0947 */ /* 0x000fea0003800000 */
[----:B------:R-:W-:Y:S01]  /*26160*/  ISETP.NE.AND P0, PT, R73, 0x1, PT ;  /* 0x000000014900780c */ /* 0x000fe20003f05270 */
[----:B------:R-:W-:Y:S01]  /*26170*/  BSSY B5, `(.L_x_1714) ;  /* 0x000000b000057945 */ /* 0x000fe20003800000 */
[----:B------:R-:W-:-:S11]  /*26180*/  LOP3.LUT R6, RZ, R6, RZ, 0x33, !PT ;  /* 0x00000006ff067212 */ /* 0x000fd600078e33ff */
[----:B------:R-:W-:Y:S05]  /*26190*/  @!P0 BRA `(.L_x_1715) ;  /* 0x0000000000208947 */ /* 0x000fea0003800000 */
[C---:B------:R-:W-:Y:S02]  /*261a0*/  R2UR UR4, R4.reuse ;  /* 0x00000000040472ca */ /* 0x040fe400000e0000 */
[C---:B------:R-:W-:Y:S02]  /*261b0*/  R2UR UR5, R5.reuse ;  /* 0x00000000050572ca */ /* 0x040fe400000e0000 */
[----:B------:R-:W-:Y:S02]  /*261c0*/  R2UR UR6, R4 ;  /* 0x00000000040672ca */ /* 0x000fe400000e0000 */
[----:B------:R-:W-:-:S09]  /*261d0*/  R2UR UR7, R5 ;  /* 0x00000000050772ca */ /* 0x000fd200000e0000 */
[----:B------:R-:W2:Y:S04]  /*261e0*/  LD.E R7, desc[UR4][R18.64+0x1c] ;  /* 0x00001c0412077980 */ /* 0x000ea8000c101900 */
[----:B------:R-:W3:Y:S01]  /*261f0*/  LD.E R9, desc[UR6][R18.64+0x20] ;  /* 0x0000200612097980 */ /* 0x000ee2000c101900 */
[----:B--2---:R-:W-:-:S05]  /*26200*/  IMAD.HI.U32 R6, R6, R7, RZ ;  /* 0x0000000706067227 */ /* 0x004fca00078e00ff */
[----:B---3--:R-:W-:-:S07]  /*26210*/  SHF.R.U32.HI R6, RZ, R9, R6 ;  /* 0x00000009ff067219 */ /* 0x008fce0000011606 */
.L_x_1715:
[----:B------:R-:W-:Y:S05]  /*26220*/  BSYNC B5 ;  /* 0x0000000000057941 */ /* 0x000fea0003800000 */
.L_x_1714:
[----:B------:R-:W-:Y:S01]  /*26230*/  LOP3.LUT R6, RZ, R6, RZ, 0x33, !PT ;  /* 0x00000006ff067212 */ /* 0x000fe200078e33ff */
[----:B------:R-:W-:Y:S06]  /*26240*/  BRA `(.L_x_1716) ;  /* 0x0000000000287947 */ /* 0x000fec0003800000 */
.L_x_1713:
[----:B------:R-:W-:-:S13]  /*26250*/  ISETP.NE.AND P0, PT, R73, 0x1, PT ;  /* 0x000000014900780c */ /* 0x000fda0003f05270 */
        /* <DEDUP_REMOVED lines=9> */
.L_x_1716:
[----:B------:R-:W-:Y:S05]  /*262f0*/  BSYNC B4 ;  /* 0x0000000000047941 */ /* 0x000fea0003800000 */
.L_x_1712:
[----:B------:R-:W-:-:S05]  /*26300*/  IMAD R6, R73, R6, R20 ;  /* 0x0000000649067224 */ /* 0x000fca00078e0214 */
[----:B------:R-:W-:Y:S02]  /*26310*/  VIMNMX R3, R3, R6, !PT ;  /* 0x0000000603037248 */ /* 0x000fe40007fe0100 */
[----:B------:R-:W-:-:S07]  /*26320*/  VIADDMNMX R2, R6, R73, R2, PT ;  /* 0x0000004906027246 */ /* 0x000fce0003800102 */
.L_x_1711:
[----:B------:R-:W-:Y:S05]  /*26330*/  BSYNC B3 ;  /* 0x0000000000037941 */ /* 0x000fea0003800000 */
.L_x_1710:
[C---:B------:R-:W-:Y:S01]  /*26340*/  ISETP.GE.AND P1, PT, R21.reuse, 0x9, PT ;  /* 0x000000091500780c */ /* 0x040fe20003f26270 */
[----:B------:R-:W-:Y:S01]  /*26350*/  VIADD R8, R8, 0x8 ;  /* 0x0000000808087836 */ /* 0x000fe20000000000 */
[----:B------:R-:W-:Y:S01]  /*26360*/  ISETP.GE.AND P0, PT, R21, 0x2, PT ;  /* 0x000000021500780c */ /* 0x000fe20003f06270 */
[----:B------:R-:W-:Y:S01]  /*26370*/  BSSY B3, `(.L_x_1717) ;  /* 0x0000096000037945 */ /* 0x000fe20003800000 */
[----:B------:R-:W-:Y:S01]  /*26380*/  ISETP.GT.AND P2, PT, R3, 0x8, !P1 ;  /* 0x000000080300780c */ /* 0x000fe20004f44270 */
[--C-:B------:R-:W-:Y:S01]  /*26390*/  IMAD.IADD R12, R15, 0x1, R8.reuse ;  /* 0x000000010f0c7824 */ /* 0x100fe200078e0208 */
[----:B------:R-:W-:Y:S01]  /*263a0*/  ISETP.GT.AND P3, PT, R3, 0x1, !P0 ;  /* 0x000000010300780c */ /* 0x000fe20004764270 */
[----:B------:R-:W-:Y:S01]  /*263b0*/  IMAD.IADD R9, R75, 0x1, R8 ;  /* 0x000000014b097824 */ /* 0x000fe200078e0208 */
[----:B------:R-:W-:Y:S02]  /*263c0*/  ISETP.LT.OR P2, PT, R2, 0x9, P2 ;  /* 0x000000090200780c */ /* 0x000fe40001741670 */
[----:B------:R-:W-:-:S02]  /*263d0*/  ISETP.GE.AND P4, PT, R21, 0xa, PT ;  /* 0x0000000a1500780c */ /* 0x000fc40003f86270 */
[----:B------:R-:W-:Y:S02]  /*263e0*/  FSEL R28, R28, -INF , !P2 ;  /* 0xff8000001c1c7808 */ /* 0x000fe40005000000 */
[C---:B------:R-:W-:Y:S02]  /*263f0*/  ISETP.LT.OR P3, PT, R2.reuse, 0x2, P3 ;  /* 0x000000020200780c */ /* 0x040fe40001f61670 */
[----:B------:R-:W-:Y:S02]  /*26400*/  ISETP.GT.AND P2, PT, R3, 0x9, !P4 ;  /* 0x000000090300780c */ /* 0x000fe40006744270 */
[----:B------:R-:W-:Y:S02]  /*26410*/  FSEL R25, R25, -INF , !P3 ;  /* 0xff80000019197808 */ /* 0x000fe40005800000 */
        /* <DEDUP_REMOVED lines=20> */
[C---:B------:R-:W-:Y:S02]  /*26560*/  ISETP.LT.OR P2, PT, R2.reuse, 0x1a, P2 ;  /* 0x0000001a0200780c */ /* 0x040fe40001741670 */
        /* <DEDUP_REMOVED lines=81> */
[----:B------:R-:W-:-:S04]  /*26a80*/  ISETP.LT.OR P6, PT, R2, 0x5a, P6 ;  /* 0x0000005a0200780c */ /* 0x000fc800037c1670 */
[----:B------:R-:W-:Y:S02]  /*26a90*/  FSEL R69, R69, -INF , !P6 ;  /* 0xff80000045457808 */ /* 0x000fe40007000000 */
[----:B------:R-:W-:-:S13]  /*26aa0*/  ISETP.GE.AND P6, PT, R73, 0x1, PT ;  /* 0x000000014900780c */ /* 0x000fda0003fc6270 */
[----:B------:R-:W-:Y:S05]  /*26ab0*/  @!P6 BRA `(.L_x_1718) ;  /* 0x000000000084e947 */ /* 0x000fea0003800000 */
        /* <DEDUP_REMOVED lines=16> */
.L_x_1722:
[----:B------:R-:W-:Y:S05]  /*26bc0*/  BSYNC B5 ;  /* 0x0000000000057941 */ /* 0x000fea0003800000 */
.L_x_1721:
[----:B------:R-:W-:Y:S01]  /*26bd0*/  LOP3.LUT R8, RZ, R8, RZ, 0x33, !PT ;  /* 0x00000008ff087212 */ /* 0x000fe200078e33ff */
[----:B------:R-:W-:Y:S06]  /*26be0*/  BRA `(.L_x_1723) ;  /* 0x0000000000287947 */ /* 0x000fec0003800000 */
.L_x_1720:
        /* <DEDUP_REMOVED lines=10> */
.L_x_1723:
[----:B------:R-:W-:Y:S05]  /*26c90*/  BSYNC B4 ;  /* 0x0000000000047941 */ /* 0x000fea0003800000 */
.L_x_1719:
[----:B------:R-:W-:-:S05]  /*26ca0*/  IMAD R8, R73, R8, R20 ;  /* 0x0000000849087224 */ /* 0x000fca00078e0214 */
[----:B------:R-:W-:Y:S02]  /*26cb0*/  VIADDMNMX R12, R8, R73, R12, PT ;  /* 0x00000049080c7246 */ /* 0x000fe4000380010c */
[----:B------:R-:W-:-:S07]  /*26cc0*/  VIMNMX R9, R9, R8, !PT ;  /* 0x0000000809097248 */ /* 0x000fce0007fe0100 */
.L_x_1718:
[----:B------:R-:W-:Y:S05]  /*26cd0*/  BSYNC B3 ;  /* 0x0000000000037941 */ /* 0x000fea0003800000 */
.L_x_1717:
        /* <DEDUP_REMOVED lines=25> */
[----:B------:R-:W-:Y:S02]  /*26e70*/  R2UR UR4, R4 ;  /* 0x00000000040472ca */ /* 0x000fe400000e0000 */
[----:B------:R-:W-:Y:S02]  /*26e80*/  ISETP.LT.OR P0, PT, R12, 0x1a, P0 ;  /* 0x0000001a0c00780c */ /* 0x000fe40000701670 */
[----:B------:R-:W-:Y:S02]  /*26e90*/  R2UR UR5, R5 ;  /* 0x00000000050572ca */ /* 0x000fe400000e0000 */
[----:B------:R-:W-:-:S02]  /*26ea0*/  FSEL R39, R39, -INF , !P0 ;  /* 0xff80000027277808 */ /* 0x000fc40004000000 */
[----:B------:R-:W-:Y:S02]  /*26eb0*/  ISETP.GT.AND P0, PT, R9, 0x20, !P6 ;  /* 0x000000200900780c */ /* 0x000fe40007704270 */
[----:B------:R-:W-:Y:S02]  /*26ec0*/  ISETP.NE.AND P6, PT, R6, RZ, PT ;  /* 0x000000ff0600720c */ /* 0x000fe40003fc5270 */
[----:B------:R-:W2:Y:S01]  /*26ed0*/  LDL.64 R6, [R0+0x70] ;  /* 0x0000700000067983 */ /* 0x000ea20000100a00 */
[----:B------:R-:W-:Y:S02]  /*26ee0*/  ISETP.LT.OR P0, PT, R12, 0x21, P0 ;  /* 0x000000210c00780c */ /* 0x000fe40000701670 */
[----:B------:R-:W-:Y:S02]  /*26ef0*/  ISETP.NE.AND P1, PT, R89, RZ, PT ;  /* 0x000000ff5900720c */ /* 0x000fe40003f25270 */
        /* <DEDUP_REMOVED lines=37> */
[----:B------:R-:W-:-:S04]  /*27150*/  ISETP.GT.AND P0, PT, R9, 0x48, !P1 ;  /* 0x000000480900780c */ /* 0x000fc80004f04270 */
[----:B------:R-:W-:-:S04]  /*27160*/  ISETP.LT.OR P0, PT, R12, 0x49, P0 ;  /* 0x000000490c00780c */ /* 0x000fc80000701670 */
[----:B------:R-:W-:Y:S02]  /*27170*/  FSEL R62, R62, -INF , !P0 ;  /* 0xff8000003e3e7808 */ /* 0x000fe40004000000 */
[----:B------:R-:W-:Y:S02]  /*27180*/  ISETP.GT.AND P0, PT, R9, RZ, !P6 ;  /* 0x000000ff0900720c */ /* 0x000fe40007704270 */
[----:B------:R-:W-:Y:S02]  /*27190*/  ISETP.NE.AND P6, PT, R21, RZ, PT ;  /* 0x000000ff1500720c */ /* 0x000fe40003fc5270 */
[----:B------:R-:W-:-:S04]  /*271a0*/  ISETP.LT.OR P0, PT, R12, 0x1, P0 ;  /* 0x000000010c00780c */ /* 0x000fc80000701670 */
[----:B------:R-:W-:Y:S01]  /*271b0*/  FSEL R26, R26, -INF , !P0 ;  /* 0xff8000001a1a7808 */ /* 0x000fe20004000000 */
[----:B--2---:R-:W2:Y:S01]  /*271c0*/  LD.E.64 R2, desc[UR4][R6.64] ;  /* 0x0000000406027980 */ /* 0x004ea2000c101b00 */
[C---:B------:R-:W-:Y:S02]  /*271d0*/  ISETP.GT.AND P2, PT, R9.reuse, 0x49, !P2 ;  /* 0x000000490900780c */ /* 0x040fe40005744270 */
[C---:B------:R-:W-:Y:S01]  /*271e0*/  ISETP.GT.AND P3, PT, R9.reuse, 0x50, !P3 ;  /* 0x000000500900780c */ /* 0x040fe20005f64270 */
[----:B------:R-:W3:Y:S01]  /*271f0*/  LD.E R19, desc[UR4][R6.64+0x10] ;  /* 0x0000100406137980 */ /* 0x000ee2000c101900 */
[C---:B------:R-:W-:Y:S02]  /*27200*/  ISETP.GT.AND P4, PT, R9.reuse, 0x51, !P4 ;  /* 0x000000510900780c */ /* 0x040fe40006784270 */
[C---:B------:R-:W-:Y:S02]  /*27210*/  ISETP.GT.AND P5, PT, R9.reuse, 0x58, !P5 ;  /* 0x000000580900780c */ /* 0x040fe40006fa4270 */
[----:B------:R-:W-:-:S02]  /*27220*/  ISETP.GT.AND P0, PT, R9, 0x59, !P6 ;  /* 0x000000590900780c */ /* 0x000fc40007704270 */
[C---:B------:R-:W-:Y:S02]  /*27230*/  ISETP.LT.OR P2, PT, R12.reuse, 0x4a, P2 ;  /* 0x0000004a0c00780c */ /* 0x040fe40001741670 */
[C---:B------:R-:W-:Y:S02]  /*27240*/  ISETP.LT.OR P3, PT, R12.reuse, 0x51, P3 ;  /* 0x000000510c00780c */ /* 0x040fe40001f61670 */
[----:B------:R-:W-:Y:S02]  /*27250*/  FSEL R63, R63, -INF , !P2 ;  /* 0xff8000003f3f7808 */ /* 0x000fe40005000000 */
[----:B------:R-:W-:Y:S02]  /*27260*/  ISETP.LT.OR P4, PT, R12, 0x52, P4 ;  /* 0x000000520c00780c */ /* 0x000fe40002781670 */
[----:B------:R-:W-:Y:S02]  /*27270*/  FSEL R66, R66, -INF , !P3 ;  /* 0xff80000042427808 */ /* 0x000fe40005800000 */
[----:B------:R-:W-:-:S02]  /*27280*/  ISETP.LT.OR P5, PT, R12, 0x59, P5 ;  /* 0x000000590c00780c */ /* 0x000fc40002fa1670 */
[----:B------:R-:W-:Y:S02]  /*27290*/  ISETP.LT.OR P0, PT, R12, 0x5a, P0 ;  /* 0x0000005a0c00780c */ /* 0x000fe40000701670 */
[----:B------:R-:W-:Y:S02]  /*272a0*/  FSEL R67, R67, -INF , !P4 ;  /* 0xff80000043437808 */ /* 0x000fe40006000000 */
[----:B------:R-:W-:Y:S02]  /*272b0*/  FSEL R70, R70, -INF , !P5 ;  /* 0xff80000046467808 */ /* 0x000fe40006800000 */
[----:B------:R-:W-:Y:S02]  /*272c0*/  R2UR UR6, R4 ;  /* 0x00000000040672ca */ /* 0x000fe400000e0000 */
[----:B------:R-:W-:Y:S02]  /*272d0*/  R2UR UR7, R5 ;  /* 0x00000000050772ca */ /* 0x000fe400000e0000 */
[----:B------:R-:W-:-:S11]  /*272e0*/  FSEL R71, R71, -INF , !P0 ;  /* 0xff80000047477808 */ /* 0x000fd60004000000 */
[----:B------:R-:W4:Y:S01]  /*272f0*/  LD.E R20, desc[UR6][R6.64+0x14] ;  /* 0x0000140606147980 */ /* 0x000f22000c101900 */
[----:B--2---:R-:W-:Y:S02]  /*27300*/  FMNMX.FTZ R8, R11, R2, !PT ;  /* 0x000000020b087209 */ /* 0x004fe40007810000 */
        /* <DEDUP_REMOVED lines=46> */
[----:B------:R-:W-:-:S03]  /*275f0*/  FMNMX.FTZ R9, R71, R12, !PT ;  /* 0x0000000c47097209 */ /* 0x000fc60007810000 */
[----:B------:R-:W1:Y:S04]  /*27600*/  SHFL.BFLY PT, R13, R8, 0x2, 0x1f ;  /* 0x0c401f00080d7f89 */ /* 0x000e6800000e0000 */
[----:B------:R-:W-:Y:S04]  /*27610*/  ST.E.64 desc[UR4][R6.64], R8 ;  /* 0x0000000806007985 */ /* 0x000fe8000c101b04 */
[----:B------:R-:W2:Y:S01]  /*27620*/  LD.E R21, desc[UR6][R6.64+0x4] ;  /* 0x0000040606157980 */ /* 0x000ea2000c101900 */
[----:B-1----:R-:W-:-:S05]  /*27630*/  FMNMX.FTZ R13, R8, R13, !PT ;  /* 0x0000000d080d7209 */ /* 0x002fca0007810000 */
[----:B------:R-:W1:Y:S02]  /*27640*/  SHFL.BFLY PT, R12, R13, 0x1, 0x1f ;  /* 0x0c201f000d0c7f89 */ /* 0x000e6400000e0000 */
[----:B-1----:R-:W-:Y:S02]  /*27650*/  FMNMX.FTZ R15, R13, R12, !PT ;  /* 0x0000000c0d0f7209 */ /* 0x002fe40007810000 */
[----:B------:R-:W5:Y:S04]  /*27660*/  LD.E R12, desc[UR4][R6.64+0x20] ;  /* 0x00002004060c7980 */ /* 0x000f68000c101900 */
[----:B------:R-:W-:Y:S04]  /*27670*/  ST.E desc[UR4][R6.64], R15 ;  /* 0x0000000f06007985 */ /* 0x000fe8000c101904 */
[----:B------:R-:W3:Y:S01]  /*27680*/  LD.E R14, desc[UR6][R6.64] ;  /* 0x00000006060e7980 */ /* 0x000ee2000c101900 */
[----:B------:R-:W-:-:S02]  /*27690*/  R2UR UR8, R4 ;  /* 0x00000000040872ca */ /* 0x000fc400000e0000 */
[----:B------:R-:W-:Y:S01]  /*276a0*/  R2UR UR9, R5 ;  /* 0x00000000050972ca */ /* 0x000fe200000e0000 */
[----:B--2---:R-:W1:Y:S02]  /*276b0*/  SHFL.BFLY PT, R8, R21, 0x2, 0x1f ;  /* 0x0c401f0015087f89 */ /* 0x004e6400000e0000 */
[----:B-1----:R-:W-:-:S05]  /*276c0*/  FMNMX.FTZ R9, R8, R21, !PT ;  /* 0x0000001508097209 */ /* 0x002fca0007810000 */
[----:B------:R-:W1:Y:S02]  /*276d0*/  SHFL.BFLY PT, R8, R9, 0x1, 0x1f ;  /* 0x0c201f0009087f89 */ /* 0x000e6400000e0000 */
[----:B-1----:R-:W-:Y:S02]  /*276e0*/  FMNMX.FTZ R13, R9, R8, !PT ;  /* 0x00000008090d7209 */ /* 0x002fe40007810000 */
[C---:B---3--:R-:W-:Y:S02]  /*276f0*/  FSETP.NEU.FTZ.AND P0, PT, R14.reuse, -INF , PT ;  /* 0xff8000000e00780b */ /* 0x048fe40003f1d000 */
[C---:B------:R-:W-:Y:S02]  /*27700*/  FSETP.NEU.FTZ.AND P1, PT, R13.reuse, -INF , PT ;  /* 0xff8000000d00780b */ /* 0x040fe40003f3d000 */
[----:B------:R-:W-:Y:S02]  /*27710*/  FSEL R15, R14, RZ, P0 ;  /* 0x000000ff0e0f7208 */ /* 0x000fe40000000000 */
[----:B------:R-:W-:-:S03]  /*27720*/  FSEL R8, R13, RZ, P1 ;  /* 0x000000ff0d087208 */ /* 0x000fc60000800000 */
[----:B------:R-:W-:Y:S02]  /*27730*/  FADD.FTZ R15, R2, -R15 ;  /* 0x8000000f020f7221 */ /* 0x000fe40000010000 */
[----:B------:R-:W-:Y:S02]  /*27740*/  FADD.FTZ R3, R3, -R8 ;  /* 0x8000000803037221 */ /* 0x000fe40000010000 */
[----:B-----5:R-:W-:Y:S02]  /*27750*/  FMUL.FTZ R8, R15, R12 ;  /* 0x0000000c0f087220 */ /* 0x020fe40000410000 */
[----:B------:R-:W-:-:S04]  /*27760*/  FMUL.FTZ R12, R12, R3 ;  /* 0x000000030c0c7220 */ /* 0x000fc80000410000 */
[----:B------:R-:W1:Y:S08]  /*27770*/  MUFU.EX2 R8, R8 ;  /* 0x0000000800087308 */ /* 0x000e700000000800 */
[----:B------:R-:W4:Y:S01]  /*27780*/  MUFU.EX2 R9, R12 ;  /* 0x0000000c00097308 */ /* 0x000f220000000800 */
[----:B------:R-:W-:Y:S01]  /*27790*/  ST.E desc[UR4][R6.64+0x4], R13 ;  /* 0x0000040d06007985 */ /* 0x000fe2000c101904 */
[----:B-1----:R-:W-:Y:S01]  /*277a0*/  FMUL.FTZ R19, R8, R19 ;  /* 0x0000001308137220 */ /* 0x002fe20000410000 */
[----:B----4-:R-:W-:-:S04]  /*277b0*/  FMUL.FTZ R15, R9, R20 ;  /* 0x00000014090f7220 */ /* 0x010fc80000410000 */
[----:B------:R-:W-:Y:S04]  /*277c0*/  ST.E desc[UR6][R6.64+0x10], R19 ;  /* 0x0000101306007985 */ /* 0x000fe8000c101906 */
[----:B------:R1:W-:Y:S04]  /*277d0*/  ST.E desc[UR8][R6.64+0x14], R15 ;  /* 0x0000140f06007985 */ /* 0x0003e8000c101908 */
[----:B------:R-:W2:Y:S04]  /*277e0*/  LDL.64 R2, [R0+0x70] ;  /* 0x0000700000027983 */ /* 0x000ea80000100a00 */
[----:B--2---:R-:W1:Y:S04]  /*277f0*/  LD.E R14, desc[UR6][R2.64+0x20] ;  /* 0x00002006020e7980 */ /* 0x004e68000c101900 */
[----:B------:R-:W1:Y:S04]  /*27800*/  LD.E R12, desc[UR4][R2.64] ;  /* 0x00000004020c7980 */ /* 0x000e68000c101900 */
[----:B------:R-:W2:Y:S04]  /*27810*/  LD.E R21, desc[UR8][R2.64+0x4] ;  /* 0x0000040802157980 */ /* 0x000ea8000c101900 */
[----:B------:R-:W3:Y:S04]  /*27820*/  LD.E R24, desc[UR4][R2.64+0x10] ;  /* 0x0000100402187980 */ /* 0x000ee8000c101900 */
[----:B------:R-:W4:Y:S01]  /*27830*/  LD.E R72, desc[UR6][R2.64+0x14] ;  /* 0x0000140602487980 */ /* 0x000f22000c101900 */
[C---:B-1----:R-:W-:Y:S01]  /*27840*/  FMUL.FTZ R6, R12.reuse, R14 ;  /* 0x0000000e0c067220 */ /* 0x042fe20000410000 */
[----:B------:R-:W-:-:S02]  /*27850*/  FSETP.NEU.FTZ.AND P0, PT, R12, -INF , PT ;  /* 0xff8000000c00780b */ /* 0x000fc40003f1d000 */
[----:B--2---:R-:W-:Y:S01]  /*27860*/  FSETP.NEU.FTZ.AND P1, PT, R21, -INF , PT ;  /* 0xff8000001500780b */ /* 0x004fe20003f3d000 */
[----:B------:R-:W-:Y:S01]  /*27870*/  FMUL.FTZ R21, R14, R21 ;  /* 0x000000150e157220 */ /* 0x000fe20000410000 */
[----:B------:R-:W-:-:S04]  /*27880*/  FSEL R7, R6, RZ, P0 ;  /* 0x000000ff06077208 */ /* 0x000fc80000000000 */
[----:B------:R-:W-:Y:S01]  /*27890*/  FSEL R13, R21, RZ, P1 ;  /* 0x000000ff150d7208 */ /* 0x000fe20000800000 */
[-CC-:B------:R-:W-:Y:S01]  /*278a0*/  FFMA.FTZ R213, R11, R14.reuse, -R7.reuse ;  /* 0x0000000e0bd57223 */ /* 0x180fe20000010807 */
[----:B------:R-:W-:-:S03]  /*278b0*/  FFMA.FTZ R152, R25, R14, -R7 ;  /* 0x0000000e19987223 */ /* 0x000fc60000010807 */
[-CC-:B------:R-:W-:Y:S01]  /*278c0*/  FFMA.FTZ R153, R26, R14.reuse, -R13.reuse ;  /* 0x0000000e1a997223 */ /* 0x180fe2000001080d */
[-C--:B------:R-:W-:Y:S01]  /*278d0*/  FFMA.FTZ R206, R27, R14.reuse, -R13 ;  /* 0x0000000e1bce7223 */ /* 0x080fe2000001080d */
[----:B------:R-:W3:Y:S01]  /*278e0*/  MUFU.EX2 R213, R213 ;  /* 0x000000d500d57308 */ /* 0x000ee20000000800 */
[-C--:B------:R-:W-:Y:S01]  /*278f0*/  FFMA.FTZ R154, R28, R14.reuse, -R7 ;  /* 0x0000000e1c9a7223 */ /* 0x080fe20000010807 */
[-C--:B------:R-:W-:Y:S01]  /*27900*/  FFMA.FTZ R155, R30, R14.reuse, -R13 ;  /* 0x0000000e1e9b7223 */ /* 0x080fe2000001080d */
[----:B------:R-:W-:-:S05]  /*27910*/  FFMA.FTZ R207, R29, R14, -R7 ;  /* 0x0000000e1dcf7223 */ /* 0x000fca0000010807 */
[----:B------:R-:W4:Y:S01]  /*27920*/  MUFU.EX2 R153, R153 ;  /* 0x0000009900997308 */ /* 0x000f220000000800 */
[-C--:B------:R-:W-:Y:S01]  /*27930*/  FFMA.FTZ R158, R31, R14.reuse, -R13 ;  /* 0x0000000e1f9e7223 */ /* 0x080fe2000001080d */
[----:B------:R-:W-:-:S06]  /*27940*/  FFMA.FTZ R157, R32, R14, -R7 ;  /* 0x0000000e209d7223 */ /* 0x000fcc0000010807 */
[----:B------:R-:W1:Y:S08]  /*27950*/  MUFU.EX2 R152, R152 ;  /* 0x0000009800987308 */ /* 0x000e700000000800 */
[----:B------:R-:W2:Y:S01]  /*27960*/  MUFU.EX2 R206, R206 ;  /* 0x000000ce00ce7308 */ /* 0x000ea20000000800 */
[-C--:B------:R-:W-:Y:S01]  /*27970*/  FFMA.FTZ R34, R34, R14.reuse, -R13 ;  /* 0x0000000e22227223 */ /* 0x080fe2000001080d */
[----:B------:R-:W-:-:S06]  /*27980*/  FFMA.FTZ R156, R33, R14, -R7 ;  /* 0x0000000e219c7223 */ /* 0x000fcc0000010807 */
[----:B------:R-:W5:Y:S01]  /*27990*/  MUFU.EX2 R154, R154 ;  /* 0x0000009a009a7308 */ /* 0x000f620000000800 */
[----:B------:R-:W-:-:S07]  /*279a0*/  FFMA.FTZ R12, R35, R14, -R13 ;  /* 0x0000000e230c7223 */ /* 0x000fce000001080d */
[----:B------:R-:W5:Y:S01]  /*279b0*/  MUFU.EX2 R155, R155 ;  /* 0x0000009b009b7308 */ /* 0x000f620000000800 */
[-CC-:B------:R-:W-:Y:S01]  /*279c0*/  FFMA.FTZ R21, R36, R14.reuse, -R7.reuse ;  /* 0x0000000e24157223 */ /* 0x180fe20000010807 */
[-CC-:B------:R-:W-:Y:S01]  /*279d0*/  FFMA.FTZ R37, R37, R14.reuse, -R7.reuse ;  /* 0x0000000e25257223 */ /* 0x180fe20000010807 */
[-CC-:B------:R-:W-:Y:S01]  /*279e0*/  FFMA.FTZ R168, R40, R14.reuse, -R7.reuse ;  /* 0x0000000e28a87223 */ /* 0x180fe20000010807 */
[----:B------:R-:W-:-:S04]  /*279f0*/  FFMA.FTZ R167, R41, R14, -R7 ;  /* 0x0000000e29a77223 */ /* 0x000fc80000010807 */
        /* <DEDUP_REMOVED lines=14> */
[-CC-:B------:R-:W-:Y:S01]  /*27ae0*/  FFMA.FTZ R190, R68, R14.reuse, -R7.reuse ;  /* 0x0000000e44be7223 */ /* 0x180fe20000010807 */
[-C--:B------:R-:W-:Y:S01]  /*27af0*/  FFMA.FTZ R187, R69, R14.reuse, -R7 ;  /* 0x0000000e45bb7223 */ /* 0x080fe20000010807 */
        /* <DEDUP_REMOVED lines=17> */
[----:B------:R-:W-:Y:S01]  /*27c10*/  FFMA.FTZ R161, R71, R14, -R13 ;  /* 0x0000000e47a17223 */ /* 0x000fe2000001080d */
[----:B------:R-:W5:Y:S01]  /*27c20*/  MUFU.EX2 R157, R157 ;  /* 0x0000009d009d7308 */ /* 0x000f620000000800 */
[----:B---3--:R-:W-:Y:S01]  /*27c30*/  FADD.FTZ R7, R213, R24 ;  /* 0x00000018d5077221 */ /* 0x008fe20000010000 */
[----:B----4-:R-:W-:-:S06]  /*27c40*/  FADD.FTZ R25, R153, R72 ;  /* 0x0000004899197221 */ /* 0x010fcc0000010000 */
[----:B------:R-:W3:Y:S01]  /*27c50*/  MUFU.EX2 R13, R34 ;  /* 0x00000022000d7308 */ /* 0x000ee20000000800 */
[----:B-1----:R-:W-:Y:S01]  /*27c60*/  FADD.FTZ R7, R152, R7 ;  /* 0x0000000798077221 */ /* 0x002fe20000010000 */
[----:B--2---:R-:W-:-:S06]  /*27c70*/  FADD.FTZ R6, R206, R25 ;  /* 0x00000019ce067221 */ /* 0x004fcc0000010000 */
[----:B------:R-:W1:Y:S01]  /*27c80*/  MUFU.EX2 R156, R156 ;  /* 0x0000009c009c7308 */ /* 0x000e620000000800 */
[----:B-----5:R-:W-:Y:S01]  /*27c90*/  FADD.FTZ R24, R154, R7 ;  /* 0x000000079a187221 */ /* 0x020fe20000010000 */
[----:B------:R-:W-:-:S06]  /*27ca0*/  FADD.FTZ R7, R155, R6 ;  /* 0x000000069b077221 */ /* 0x000fcc0000010000 */
[----:B------:R-:W2:Y:S01]  /*27cb0*/  MUFU.EX2 R12, R12 ;  /* 0x0000000c000c7308 */ /* 0x000ea20000000800 */
[----:B------:R-:W-:Y:S01]  /*27cc0*/  FADD.FTZ R24, R207, R24 ;  /* 0x00000018cf187221 */ /* 0x000fe20000010000 */
[----:B------:R-:W-:-:S06]  /*27cd0*/  FADD.FTZ R6, R158, R7 ;  /* 0x000000079e067221 */ /* 0x000fcc0000010000 */
[----:B------:R-:W4:Y:S08]  /*27ce0*/  MUFU.EX2 R21, R21 ;  /* 0x0000001500157308 */ /* 0x000f300000000800 */
[----:B------:R-:W5:Y:S01]  /*27cf0*/  MUFU.EX2 R160, R160 ;  /* 0x000000a000a07308 */ /* 0x000f620000000800 */
[----:B------:R-:W-:Y:S01]  /*27d00*/  FADD.FTZ R7, R157, R24 ;  /* 0x000000189d077221 */ /* 0x000fe20000010000 */
[----:B---3--:R-:W-:-:S06]  /*27d10*/  FADD.FTZ R25, R13, R6 ;  /* 0x000000060d197221 */ /* 0x008fcc0000010000 */
[----:B------:R-:W3:Y:S08]  /*27d20*/  MUFU.EX2 R14, R37 ;  /* 0x00000025000e7308 */ /* 0x000ef00000000800 */
[----:B------:R-:W3:Y:S01]  /*27d30*/  MUFU.EX2 R159, R159 ;  /* 0x0000009f009f7308 */ /* 0x000ee20000000800 */
[----:B-1----:R-:W-:Y:S01]  /*27d40*/  FADD.FTZ R6, R156, R7 ;  /* 0x000000079c067221 */ /* 0x002fe20000010000 */
[----:B--2---:R-:W-:-:S06]  /*27d50*/  FADD.FTZ R25, R12, R25 ;  /* 0x000000190c197221 */ /* 0x004fcc0000010000 */
[----:B------:R-:W1:Y:S08]  /*27d60*/  MUFU.EX2 R168, R168 ;  /* 0x000000a800a87308 */ /* 0x000e700000000800 */
[----:B------:R-:W2:Y:S01]  /*27d70*/  MUFU.EX2 R11, R11 ;  /* 0x0000000b000b7308 */ /* 0x000ea20000000800 */
[----:B----4-:R-:W-:Y:S01]  /*27d80*/  FADD.FTZ R7, R21, R6 ;  /* 0x0000000615077221 */ /* 0x010fe20000010000 */
[----:B-----5:R-:W-:-:S06]  /*27d90*/  FADD.FTZ R6, R160, R25 ;  /* 0x00000019a0067221 */ /* 0x020fcc0000010000 */
[----:B------:R-:W4:Y:S08]  /*27da0*/  MUFU.EX2 R167, R167 ;  /* 0x000000a700a77308 */ /* 0x000f300000000800 */
[----:B------:R-:W5:Y:S01]  /*27db0*/  MUFU.EX2 R171, R171 ;  /* 0x000000ab00ab7308 */ /* 0x000f620000000800 */
[----:B---3--:R-:W-:Y:S01]  /*27dc0*/  FADD.FTZ R7, R14, R7 ;  /* 0x000000070e077221 */ /* 0x008fe20000010000 */
[----:B------:R-:W-:-:S06]  /*27dd0*/  FADD.FTZ R6, R159, R6 ;  /* 0x000000069f067221 */ /* 0x000fcc0000010000 */
        /* <DEDUP_REMOVED lines=55> */
[----:B-----5:R-:W-:-:S03]  /*28150*/  FADD.FTZ R25, R163, R24 ;  /* 0x00000018a3197221 */ /* 0x020fc60000010000 */
[----:B---3--:R-:W-:Y:S01]  /*28160*/  FADD.FTZ R6, R190, R7 ;  /* 0x00000007be067221 */ /* 0x008fe20000010000 */
[----:B------:R-:W-:-:S03]  /*28170*/  FADD.FTZ R24, R162, R25 ;  /* 0x00000019a2187221 */ /* 0x000fc60000010000 */
[----:B-1----:R-:W-:Y:S01]  /*28180*/  FADD.FTZ R25, R187, R6 ;  /* 0x00000006bb197221 */ /* 0x002fe20000010000 */
[----:B--2---:R-:W-:-:S04]  /*28190*/  FADD.FTZ R27, R161, R24 ;  /* 0x00000018a11b7221 */ /* 0x004fc80000010000 */
[----:B------:R1:W-:Y:S04]  /*281a0*/  ST.E desc[UR4][R2.64+0x10], R25 ;  /* 0x0000101902007985 */ /* 0x0003e8000c101904 */
[----:B------:R2:W-:Y:S04]  /*281b0*/  ST.E desc[UR6][R2.64+0x14], R27 ;  /* 0x0000141b02007985 */ /* 0x0005e8000c101906 */
[----:B------:R-:W1:Y:S01]  /*281c0*/  LDL.64 R6, [R0+0x80] ;  /* 0x0000800000067983 */ /* 0x000e620000100a00 */
[----:B------:R-:W-:Y:S02]  /*281d0*/  R2UR UR10, R4 ;  /* 0x00000000040a72ca */ /* 0x000fe400000e0000 */
[----:B------:R-:W-:-:S02]  /*281e0*/  R2UR UR11, R5 ;  /* 0x00000000050b72ca */ /* 0x000fc400000e0000 */
[C---:B------:R-:W-:Y:S02]  /*281f0*/  R2UR UR12, R4.reuse ;  /* 0x00000000040c72ca */ /* 0x040fe400000e0000 */
[----:B------:R-:W-:Y:S01]  /*28200*/  R2UR UR13, R5 ;  /* 0x00000000050d72ca */ /* 0x000fe200000e0000 */
[----:B-1----:R-:W3:Y:S08]  /*28210*/  LD.E R25, desc[UR8][R6.64+0x10] ;  /* 0x0000100806197980 */ /* 0x002ef0000c101900 */
[----:B--2---:R-:W2:Y:S04]  /*28220*/  LD.E R3, desc[UR10][R6.64+0x14] ;  /* 0x0000140a06037980 */ /* 0x004ea8000c101900 */
[----:B------:R-:W4:Y:S01]  /*28230*/  LD.E R27, desc[UR12][R6.64+0x20] ;  /* 0x0000200c061b7980 */ /* 0x000f22000c101900 */
[----:B------:R-:W-:-:S02]  /*28240*/  R2UR UR18, R4 ;  /* 0x00000000041272ca */ /* 0x000fc400000e0000 */
[C---:B------:R-:W-:Y:S01]  /*28250*/  R2UR UR19, R5.reuse ;  /* 0x00000000051372ca */ /* 0x040fe200000e0000 */
[----:B------:R-:W5:Y:S01]  /*28260*/  LD.E R2, desc[UR6][R6.64+0x8] ;  /* 0x0000080606027980 */ /* 0x000f62000c101900 */
[C---:B------:R-:W-:Y:S02]  /*28270*/  R2UR UR14, R4.reuse ;  /* 0x00000000040e72ca */ /* 0x040fe400000e0000 */
[C---:B------:R-:W-:Y:S01]  /*28280*/  R2UR UR15, R5.reuse ;  /* 0x00000000050f72ca */ /* 0x040fe200000e0000 */
[----:B------:R-:W5:Y:S01]  /*28290*/  LD.E R29, desc[UR4][R6.64] ;  /* 0x00000004061d7980 */ /* 0x000f62000c101900 */
[----:B------:R-:W-:Y:S02]  /*282a0*/  R2UR UR16, R4 ;  /* 0x00000000041072ca */ /* 0x000fe400000e0000 */
[----:B------:R-:W-:Y:S01]  /*282b0*/  R2UR UR17, R5 ;  /* 0x00000000051172ca */ /* 0x000fe200000e0000 */
        /* <DEDUP_REMOVED lines=37> */
[----:B------:R-:W5:Y:S01]  /*28510*/  LD.E R105, desc[UR16][R6.64+0x144] ;  /* 0x0001441006697980 */ /* 0x000f62000c101900 */
[----:B---3--:R-:W-:-:S05]  /*28520*/  FMUL.FTZ R25, R8, R25 ;  /* 0x0000001908197220 */ /* 0x008fca0000410000 */
[----:B------:R1:W-:Y:S04]  /*28530*/  ST.E desc[UR8][R6.64+0x10], R25 ;  /* 0x0000101906007985 */ /* 0x0003e8000c101908 */
[----:B-1----:R-:W3:Y:S01]  /*28540*/  LD.E R25, desc[UR6][R6.64+0x154] ;  /* 0x0001540606197980 */ /* 0x002ee2000c101900 */
[C---:B--2---:R-:W-:Y:S01]  /*28550*/  FMUL.FTZ R3, R8.reuse, R3 ;  /* 0x0000000308037220 */ /* 0x044fe20000410000 */
[----:B----4-:R-:W-:-:S04]  /*28560*/  FMUL.FTZ R27, R8, R27 ;  /* 0x0000001b081b7220 */ /* 0x010fc80000410000 */
[----:B------:R1:W-:Y:S04]  /*28570*/  ST.E desc[UR10][R6.64+0x14], R3 ;  /* 0x0000140306007985 */ /* 0x0003e8000c10190a */
[----:B------:R2:W-:Y:S04]  /*28580*/  ST.E desc[UR12][R6.64+0x20], R27 ;  /* 0x0000201b06007985 */ /* 0x0005e8000c10190c */
[----:B-1----:R-:W4:Y:S04]  /*28590*/  LD.E R3, desc[UR18][R6.64+0x150] ;  /* 0x0001501206037980 */ /* 0x002f28000c101900 */
[----:B--2---:R-:W2:Y:S01]  /*285a0*/  LD.E R27, desc[UR6][R6.64+0x160] ;  /* 0x00016006061b7980 */ /* 0x004ea2000c101900 */
[----:B---3--:R-:W-:-:S05]  /*285b0*/  FMUL.FTZ R25, R8, R25 ;  /* 0x0000001908197220 */ /* 0x008fca0000410000 */
[----:B------:R1:W-:Y:S04]  /*285c0*/  ST.E desc[UR4][R6.64+0x154], R25 ;  /* 0x0001541906007985 */ /* 0x0003e8000c101904 */
[----:B-1----:R-:W3:Y:S01]  /*285d0*/  LD.E R25, desc[UR6][R6.64+0x170] ;  /* 0x0001700606197980 */ /* 0x002ee2000c101900 */
[C---:B----4-:R-:W-:Y:S01]  /*285e0*/  FMUL.FTZ R3, R8.reuse, R3 ;  /* 0x0000000308037220 */ /* 0x050fe20000410000 */
[----:B--2---:R-:W-:-:S04]  /*285f0*/  FMUL.FTZ R27, R8, R27 ;  /* 0x0000001b081b7220 */ /* 0x004fc80000410000 */
        /* <DEDUP_REMOVED lines=50> */
[----:B------:R5:W-:Y:S02]  /*28920*/  ST.E desc[UR4][R6.64+0x1e4], R25 ;  /* 0x0001e41906007985 */ /* 0x000be4000c101904 */
[----:B-----5:R-:W-:Y:S02]  /*28930*/  FMUL.FTZ R25, R9, R2 ;  /* 0x0000000209197220 */ /* 0x020fe40000410000 */
[----:B------:R-:W3:Y:S01]  /*28940*/  LD.E R2, desc[UR6][R6.64+0xc] ;  /* 0x00000c0606027980 */ /* 0x000ee2000c101900 */
[C---:B----4-:R-:W-:Y:S01]  /*28950*/  FMUL.FTZ R3, R8.reuse, R3 ;  /* 0x0000000308037220 */ /* 0x050fe20000410000 */
[----:B--2---:R-:W-:-:S04]  /*28960*/  FMUL.FTZ R27, R8, R27 ;  /* 0x0000001b081b7220 */ /* 0x004fc80000410000 */
[----:B------:R1:W-:Y:S04]  /*28970*/  ST.E desc[UR4][R6.64+0x1e0], R3 ;  /* 0x0001e00306007985 */ /* 0x0003e8000c101904 */
[----:B------:R3:W-:Y:S04]  /*28980*/  ST.E desc[UR4][R6.64+0x1f0], R27 ;  /* 0x0001f01b06007985 */ /* 0x0007e8000c101904 */
[----:B-1----:R-:W2:Y:S01]  /*28990*/  LD.E R3, desc[UR6][R6.64+0x1f4] ;  /* 0x0001f40606037980 */ /* 0x002ea2000c101900 */
[----:B---3--:R-:W-:-:S03]  /*289a0*/  FMUL.FTZ R27, R9, R2 ;  /* 0x00000002091b7220 */ /* 0x008fc60000410000 */
[----:B------:R-:W3:Y:S01]  /*289b0*/  LD.E R2, desc[UR6][R6.64+0x18] ;  /* 0x0000180606027980 */ /* 0x000ee2000c101900 */
[----:B--2---:R-:W-:-:S05]  /*289c0*/  FMUL.FTZ R3, R8, R3 ;  /* 0x0000000308037220 */ /* 0x004fca0000410000 */
[----:B------:R3:W-:Y:S02]  /*289d0*/  ST.E desc[UR4][R6.64+0x1f4], R3 ;  /* 0x0001f40306007985 */ /* 0x0007e4000c101904 */
[C---:B---3--:R-:W-:Y:S02]  /*289e0*/  FMUL.FTZ R3, R9.reuse, R2 ;  /* 0x0000000209037220 */ /* 0x048fe40000410000 */
[----:B------:R-:W2:Y:S04]  /*289f0*/  LD.E R2, desc[UR6][R6.64+0x1c] ;  /* 0x00001c0606027980 */ /* 0x000ea8000c101900 */
[----:B------:R2:W-:Y:S02]  /*28a00*/  ST.E desc[UR4][R6.64+0x8], R25 ;  /* 0x0000081906007985 */ /* 0x0005e4000c101904 */
[----:B--2---:R-:W-:-:S02]  /*28a10*/  FMUL.FTZ R25, R9, R2 ;  /* 0x0000000209197220 */ /* 0x004fc40000410000 */
[----:B------:R-:W2:Y:S04]  /*28a20*/  LD.E R2, desc[UR6][R6.64+0x28] ;  /* 0x0000280606027980 */ /* 0x000ea8000c101900 */
[----:B------:R2:W-:Y:S02]  /*28a30*/  ST.E desc[UR4][R6.64+0xc], R27 ;  /* 0x00000c1b06007985 */ /* 0x0005e4000c101904 */
[C---:B--2---:R-:W-:Y:S02]  /*28a40*/  FMUL.FTZ R27, R9.reuse, R2 ;  /* 0x00000002091b7220 */ /* 0x044fe40000410000 */
        /* <DEDUP_REMOVED lines=42> */
[----:B------:R-:W2:Y:S01]  /*28cf0*/  LD.E R2, desc[UR6][R6.64+0x9c] ;  /* 0x00009c0606027980 */ /* 0x000ea2000c101900 */
        /* <DEDUP_REMOVED lines=80> */
[----:B------:R3:W-:Y:S01]  /*29200*/  ST.E desc[UR4][R6.64+0x98], R25 ;  /* 0x0000981906007985 */ /* 0x0007e2000c101904 */
[----:B--2---:R-:W-:-:S05]  /*29210*/  FMUL.FTZ R27, R9, R2 ;  /* 0x00000002091b7220 */ /* 0x004fca0000410000 */
[----:B------:R2:W-:Y:S04]  /*29220*/  ST.E desc[UR4][R6.64+0x9c], R27 ;  /* 0x00009c1b06007985 */ /* 0x0005e8000c101904 */
[----:B------:R-:W1:Y:S02]  /*29230*/  LD.E R2, desc[UR6][R6.64+0xa8] ;  /* 0x0000a80606027980 */ /* 0x000e64000c101900 */
[----:B-1----:R-:W-:-:S05]  /*29240*/  FMUL.FTZ R3, R9, R2 ;  /* 0x0000000209037220 */ /* 0x002fca0000410000 */
[----:B------:R1:W-:Y:S04]  /*29250*/  ST.E desc[UR4][R6.64+0xa8], R3 ;  /* 0x0000a80306007985 */ /* 0x0003e8000c101904 */
[----:B------:R-:W3:Y:S02]  /*29260*/  LD.E R2, desc[UR6][R6.64+0xac] ;  /* 0x0000ac0606027980 */ /* 0x000ee4000c101900 */
[----:B---3--:R-:W-:-:S05]  /*29270*/  FMUL.FTZ R25, R9, R2 ;  /* 0x0000000209197220 */ /* 0x008fca0000410000 */
[----:B------:R3:W-:Y:S04]  /*29280*/  ST.E desc[UR4][R6.64+0xac], R25 ;  /* 0x0000ac1906007985 */ /* 0x0007e8000c101904 */
[----:B------:R-:W2:Y:S02]  /*29290*/  LD.E R2, desc[UR6][R6.64+0xb8] ;  /* 0x0000b80606027980 */ /* 0x000ea4000c101900 */
        /* <DEDUP_REMOVED lines=115> */
[----:B------:R-:W-:Y:S04]  /*299d0*/  ST.E desc[UR4][R6.64+0x1e8], R25 ;  /* 0x0001e81906007985 */ /* 0x000fe8000c101904 */
[----:B------:R-:W2:Y:S02]  /*299e0*/  LD.E R2, desc[UR6][R6.64+0x1ec] ;  /* 0x0001ec0606027980 */ /* 0x000ea4000c101900 */
[----:B--2---:R-:W-:-:S05]  /*299f0*/  FMUL.FTZ R27, R9, R2 ;  /* 0x00000002091b7220 */ /* 0x004fca0000410000 */
[----:B------:R2:W-:Y:S04]  /*29a00*/  ST.E desc[UR4][R6.64+0x1ec], R27 ;  /* 0x0001ec1b06007985 */ /* 0x0005e8000c101904 */
[----:B------:R-:W3:Y:S02]  /*29a10*/  LD.E R2, desc[UR6][R6.64+0x1f8] ;  /* 0x0001f80606027980 */ /* 0x000ee4000c101900 */
[----:B---3--:R-:W-:-:S05]  /*29a20*/  FMUL.FTZ R29, R9, R2 ;  /* 0x00000002091d7220 */ /* 0x008fca0000410000 */
[----:B------:R-:W-:Y:S04]  /*29a30*/  ST.E desc[UR4][R6.64+0x1f8], R29 ;  /* 0x0001f81d06007985 */ /* 0x000fe8000c101904 */
[----:B------:R-:W3:Y:S01]  /*29a40*/  LD.E R2, desc[UR6][R6.64+0x1fc] ;  /* 0x0001fc0606027980 */ /* 0x000ee2000c101900 */
[----:B------:R-:W-:Y:S01]  /*29a50*/  LEA.HI R28, R202, 0x8, RZ, 0x19 ;  /* 0x00000008ca1c7811 */ /* 0x000fe200078fc8ff */
[----:B---3--:R-:W-:-:S05]  /*29a60*/  FMUL.FTZ R9, R9, R2 ;  /* 0x0000000209097220 */ /* 0x008fca0000410000 */
[----:B------:R3:W-:Y:S04]  /*29a70*/  ST.E desc[UR4][R6.64+0x1fc], R9 ;  /* 0x0001fc0906007985 */ /* 0x0007e8000c101904 */
[----:B-1----:R-:W4:Y:S01]  /*29a80*/  LDL.64 R2, [R0+0x80] ;  /* 0x0000800000027983 */ /* 0x002f220000100a00 */
[----:B------:R1:W-:Y:S06]  /*29a90*/  BAR.SYNC.DEFER_BLOCKING R28, 0x100 ;  /* 0x0004001c0000751d */ /* 0x0003ec0000010000 */
[----:B--2---:R-:W2:Y:S04]  /*29aa0*/  LDL.64 R26, [R0] ;  /* 0x00000000001a7983 */ /* 0x004ea80000100a00 */
[----:B------:R-:W5:Y:S04]  /*29ab0*/  LDL.64 R24, [R0+0x98] ;  /* 0x0000980000187983 */ /* 0x000f680000100a00 */
[----:B---3--:R-:W3:Y:S04]  /*29ac0*/  LDL.64 R8, [R0+0x88] ;  /* 0x0000880000087983 */ /* 0x008ee80000100a00 */
[----:B----4-:R-:W4:Y:S04]  /*29ad0*/  LD.E R29, desc[UR4][R2.64] ;  /* 0x00000004021d7980 */ /* 0x010f28000c101900 */
[----:B--2---:R-:W2:Y:S04]  /*29ae0*/  LD.E R215, desc[UR6][R26.64] ;  /* 0x000000061ad77980 */ /* 0x004ea8000c101900 */
[----:B-----5:R-:W2:Y:S04]  /*29af0*/  LD.E.64 R6, desc[UR4][R24.64] ;  /* 0x0000000418067980 */ /* 0x020ea8000c101b00 */
[----:B----4-:R4:W-:Y:S04]  /*29b00*/  ST.E desc[UR8][R2.64], R29 ;  /* 0x0000001d02007985 */ /* 0x0109e8000c101908 */
[----:B------:R-:W5:Y:S04]  /*29b10*/  LD.E R31, desc[UR10][R2.64+0x4] ;  /* 0x0000040a021f7980 */ /* 0x000f68000c101900 */
[----:B-----5:R5:W-:Y:S04]  /*29b20*/  ST.E desc[UR4][R2.64+0x4], R31 ;  /* 0x0000041f02007985 */ /* 0x020be8000c101904 */
[----:B------:R-:W3:Y:S04]  /*29b30*/  LD.E R33, desc[UR6][R2.64+0x8] ;  /* 0x0000080602217980 */ /* 0x000ee8000c101900 */
[----:B---3--:R-:W-:Y:S04]  /*29b40*/  ST.E desc[UR4][R2.64+0x8], R33 ;  /* 0x0000082102007985 */ /* 0x008fe8000c101904 */
[----:B------:R-:W3:Y:S04]  /*29b50*/  LD.E R27, desc[UR6][R2.64+0xc] ;  /* 0x00000c06021b7980 */ /* 0x000ee8000c101900 */
[----:B---3--:R3:W-:Y:S04]  /*29b60*/  ST.E desc[UR4][R2.64+0xc], R27 ;  /* 0x00000c1b02007985 */ /* 0x0087e8000c101904 */
[----:B------:R-:W2:Y:S04]  /*29b70*/  LD.E R25, desc[UR6][R2.64+0x10] ;  /* 0x0000100602197980 */ /* 0x000ea8000c101900 */
[----:B--2---:R2:W-:Y:S04]  /*29b80*/  ST.E desc[UR4][R2.64+0x10], R25 ;  /* 0x0000101902007985 */ /* 0x0045e8000c101904 */
[----:B----4-:R-:W4:Y:S04]  /*29b90*/  LD.E R29, desc[UR6][R2.64+0x14] ;  /* 0x00001406021d7980 */ /* 0x010f28000c101900 */
[----:B----4-:R4:W-:Y:S04]  /*29ba0*/  ST.E desc[UR4][R2.64+0x14], R29 ;  /* 0x0000141d02007985 */ /* 0x0109e8000c101904 */
[----:B-----5:R-:W5:Y:S04]  /*29bb0*/  LD.E R31, desc[UR6][R2.64+0x18] ;  /* 0x00001806021f7980 */ /* 0x020f68000c101900 */
[----:B-----5:R5:W-:Y:S04]  /*29bc0*/  ST.E desc[UR4][R2.64+0x18], R31 ;  /* 0x0000181f02007985 */ /* 0x020be8000c101904 */
[----:B---3--:R-:W3:Y:S04]  /*29bd0*/  LD.E R27, desc[UR6][R2.64+0x1c] ;  /* 0x00001c06021b7980 */ /* 0x008ee8000c101900 */
[----:B---3--:R3:W-:Y:S04]  /*29be0*/  ST.E desc[UR4][R2.64+0x1c], R27 ;  /* 0x00001c1b02007985 */ /* 0x0087e8000c101904 */
[----:B--2---:R-:W2:Y:S04]  /*29bf0*/  LD.E R25, desc[UR6][R2.64+0x20] ;  /* 0x0000200602197980 */ /* 0x004ea8000c101900 */
        /* <DEDUP_REMOVED lines=234> */
[----:B----4-:R-:W-:Y:S04]  /*2aaa0*/  ST.E desc[UR4][R2.64+0x1f4], R29 ;  /* 0x0001f41d02007985 */ /* 0x010fe8000c101904 */
[----:B-----5:R-:W4:Y:S04]  /*2aab0*/  LD.E R31, desc[UR6][R2.64+0x1f8] ;  /* 0x0001f806021f7980 */ /* 0x020f28000c101900 */
[----:B----4-:R-:W-:Y:S04]  /*2aac0*/  ST.E desc[UR4][R2.64+0x1f8], R31 ;  /* 0x0001f81f02007985 */ /* 0x010fe8000c101904 */
[----:B---3--:R-:W3:Y:S01]  /*2aad0*/  LD.E R27, desc[UR6][R2.64+0x1fc] ;  /* 0x0001fc06021b7980 */ /* 0x008ee2000c101900 */
[----:B------:R-:W-:-:S02]  /*2aae0*/  R2UR UR20, R4 ;  /* 0x00000000041472ca */ /* 0x000fc400000e0000 */
[C---:B------:R-:W-:Y:S02]  /*2aaf0*/  R2UR UR21, R5.reuse ;  /* 0x00000000051572ca */ /* 0x040fe400000e0000 */
[C---:B------:R-:W-:Y:S02]  /*2ab00*/  R2UR UR22, R4.reuse ;  /* 0x00000000041672ca */ /* 0x040fe400000e0000 */
[C---:B------:R-:W-:Y:S02]  /*2ab10*/  R2UR UR23, R5.reuse ;  /* 0x00000000051772ca */ /* 0x040fe400000e0000 */
[C---:B------:R-:W-:Y:S02]  /*2ab20*/  R2UR UR24, R4.reuse ;  /* 0x00000000041872ca */ /* 0x040fe400000e0000 */
[----:B------:R-:W-:Y:S02]  /*2ab30*/  R2UR UR25, R5 ;  /* 0x00000000051972ca */ /* 0x000fe400000e0000 */
        /* <DEDUP_REMOVED lines=20> */
[----:B------:R-:W-:Y:S02]  /*2ac80*/  R2UR UR58, R4 ;  /* 0x00000000043a72ca */ /* 0x000fe400000e0000 */
[----:B------:R-:W-:Y:S01]  /*2ac90*/  R2UR UR59, R5 ;  /* 0x00000000053b72ca */ /* 0x000fe200000e0000 */
[----:B---3--:R3:W-:Y:S04]  /*2aca0*/  ST.E desc[UR4][R2.64+0x1fc], R27 ;  /* 0x0001fc1b02007985 */ /* 0x0087e8000c101904 */
[----:B------:R-:W4:Y:S04]  /*2acb0*/  LD.E R212, desc[UR6][R8.64] ;  /* 0x0000000608d47980 */ /* 0x000f28000c101900 */
[----:B------:R-:W5:Y:S04]  /*2acc0*/  LD.E R24, desc[UR8][R2.64] ;  /* 0x0000000802187980 */ /* 0x000f68000c101900 */
[----:B--2---:R-:W5:Y:S04]  /*2acd0*/  LD.E R25, desc[UR10][R2.64+0x4] ;  /* 0x0000040a02197980 */ /* 0x004f68000c101900 */
[----:B------:R-:W5:Y:S04]  /*2ace0*/  LD.E R26, desc[UR12][R2.64+0x8] ;  /* 0x0000080c021a7980 */ /* 0x000f68000c101900 */
[----:B---3--:R-:W5:Y:S04]  /*2acf0*/  LD.E R27, desc[UR14][R2.64+0xc] ;  /* 0x00000c0e021b7980 */ /* 0x008f68000c101900 */
        /* <DEDUP_REMOVED lines=124> */
[----:B------:R-:W-:Y:S01]  /*2b4c0*/  IMAD R6, R215, 0xc00, R6 ;  /* 0x00000c00d7067824 */ /* 0x000fe200078e0206 */
[----:B----4-:R-:W-:-:S02]  /*2b4d0*/  ISETP.NE.U32.AND P0, PT, R212, RZ, PT ;  /* 0x000000ffd400720c */ /* 0x010fc40003f05070 */
[----:B------:R-:W-:Y:S02]  /*2b4e0*/  R2UR UR7, R7 ;  /* 0x00000000070772ca */ /* 0x000fe400000e0000 */
[----:B------:R-:W-:Y:S02]  /*2b4f0*/  R2UR UR6, R6 ;  /* 0x00000000060672ca */ /* 0x000fe400000e0000 */
[----:B------:R-:W-:Y:S02]  /*2b500*/  F2FP.BF16.F32.PACK_AB R152, R152, R213 ;  /* 0x000000d59898723e */ /* 0x000fe400000010ff */
[----:B------:R-:W-:Y:S02]  /*2b510*/  F2FP.BF16.F32.PACK_AB R154, R207, R154 ;  /* 0x0000009acf9a723e */ /* 0x000fe400000010ff */
[----:B------:R-:W-:Y:S02]  /*2b520*/  F2FP.BF16.F32.PACK_AB R153, R206, R153 ;  /* 0x00000099ce99723e */ /* 0x000fe400000010ff */
[----:B------:R-:W-:Y:S01]  /*2b530*/  F2FP.BF16.F32.PACK_AB R155, R158, R155 ;  /* 0x0000009b9e9b723e */ /* 0x000fe200000010ff */
[----:B------:R-:W-:Y:S01]  /*2b540*/  VOTEU.ANY UP0, P0 ;  /* 0x00000000003f7886 */ /* 0x000fe20000000100 */
        /* <DEDUP_REMOVED lines=19> */
[----:B------:R-:W-:Y:S01]  /*2b680*/  R2UR UR25, R5 ;  /* 0x00000000051972ca */ /* 0x000fe200000e0000 */
[----:B-----5:R-:W-:-:S06]  /*2b690*/  WARPGROUP.ARRIVE ;  /* 0x00000000000079c5 */ /* 0x020fcc0000000000 */
[----:B------:R-:W-:Y:S01]  /*2b6a0*/  HGMMA.64x256x16.F32.BF16 R24, R152, gdesc[UR4].tnspB, R24, UP0, gsb0 ;  /* 0x43e0000498187df0 */ /* 0x000fe2000b801818 */
        /* <DEDUP_REMOVED lines=17> */
[----:B------:R-:W-:Y:S01]  /*2b7c0*/  R2UR UR55, R5 ;  /* 0x00000000053772ca */ /* 0x000fe200000e0000 */
[----:B------:R-:W-:-:S02]  /*2b7d0*/  WARPGROUP.DEPBAR.LE gsb0, 0x0 ;  /* 0x00008000000079c5 */ /* 0x000fc40000010000 */
[----:B------:R1:W-:Y:S01]  /*2b7e0*/  ST.E desc[UR4][R2.64], R24 ;  /* 0x0000001802007985 */ /* 0x0003e2000c101904 */
[C---:B------:R-:W-:Y:S02]  /*2b7f0*/  R2UR UR4, R4.reuse ;  /* 0x00000000040472ca */ /* 0x040fe400000e0000 */
[C---:B------:R-:W-:Y:S01]  /*2b800*/  R2UR UR5, R5.reuse ;  /* 0x00000000050572ca */ /* 0x040fe200000e0000 */
[----:B------:R2:W-:Y:S01]  /*2b810*/  ST.E desc[UR6][R2.64+0x4], R25 ;  /* 0x0000041902007985 */ /* 0x0005e2000c101906 */
[C---:B------:R-:W-:Y:S02]  /*2b820*/  R2UR UR6, R4.reuse ;  /* 0x00000000040672ca */ /* 0x040fe400000e0000 */
[C---:B------:R-:W-:Y:S01]  /*2b830*/  R2UR UR7, R5.reuse ;  /* 0x00000000050772ca */ /* 0x040fe200000e0000 */
[----:B------:R3:W-:Y:S01]  /*2b840*/  ST.E desc[UR8][R2.64+0x8], R26 ;  /* 0x0000081a02007985 */ /* 0x0007e2000c101908 */
[C---:B------:R-:W-:Y:S02]  /*2b850*/  R2UR UR8, R4.reuse ;  /* 0x00000000040872ca */ /* 0x040fe400000e0000 */
[----:B------:R-:W-:Y:S01]  /*2b860*/  R2UR UR9, R5 ;  /* 0x00000000050972ca */ /* 0x000fe200000e0000 */
[----:B------:R4:W-:Y:S01]  /*2b870*/  ST.E desc[UR10][R2.64+0xc], R27 ;  /* 0x00000c1b02007985 */ /* 0x0009e2000c10190a */
[----:B------:R-:W-:-:S02]  /*2b880*/  R2UR UR10, R4 ;  /* 0x00000000040a72ca */ /* 0x000fc400000e0000 */
        /* <DEDUP_REMOVED lines=27> */
[----:B------:R-:W-:Y:S01]  /*2ba40*/  R2UR UR7, R5 ;  /* 0x00000000050772ca */ /* 0x000fe200000e0000 */
[----:B------:R5:W-:Y:S04]  /*2ba50*/  ST.E desc[UR8][R2.64+0x34], R37 ;  /* 0x0000342502007985 */ /* 0x000be8000c101908 */
[----:B------:R5:W-:Y:S04]  /*2ba60*/  ST.E desc[UR10][R2.64+0x38], R38 ;  /* 0x0000382602007985 */ /* 0x000be8000c10190a */
[----:B------:R5:W-:Y:S04]  /*2ba70*/  ST.E desc[UR12][R2.64+0x3c], R39 ;  /* 0x00003c2702007985 */ /* 0x000be8000c10190c */
[----:B------:R5:W-:Y:S04]  /*2ba80*/  ST.E desc[UR14][R2.64+0x40], R40 ;  /* 0x0000402802007985 */ /* 0x000be8000c10190e */
[----:B------:R5:W-:Y:S04]  /*2ba90*/  ST.E desc[UR16][R2.64+0x44], R41 ;  /* 0x0000442902007985 */ /* 0x000be8000c101910 */
[----:B------:R5:W-:Y:S01]  /*2baa0*/  ST.E desc[UR18][R2.64+0x48], R42 ;  /* 0x0000482a02007985 */ /* 0x000be2000c101912 */
[----:B------:R-:W-:-:S03]  /*2bab0*/  R2UR UR8, R4 ;  /* 0x00000000040872ca */ /* 0x000fc600000e0000 */
[----:B------:R5:W-:Y:S01]  /*2bac0*/  ST.E desc[UR20][R2.64+0x4c], R43 ;  /* 0x00004c2b02007985 */ /* 0x000be2000c101914 */
[----:B------:R-:W-:-:S03]  /*2bad0*/  R2UR UR9, R5 ;  /* 0x00000000050972ca */ /* 0x000fc600000e0000 */
[----:B------:R5:W-:Y:S04]  /*2bae0*/  ST.E desc[UR22][R2.64+0x50], R44 ;  /* 0x0000502c02007985 */ /* 0x000be8000c101916 */
[----:B------:R5:W-:Y:S04]  /*2baf0*/  ST.E desc[UR24][R2.64+0x54], R45 ;  /* 0x0000542d02007985 */ /* 0x000be8000c101918 */
[----:B------:R5:W-:Y:S01]  /*2bb00*/  ST.E desc[UR4][R2.64+0x58], R46 ;  /* 0x0000582e02007985 */ /* 0x000be2000c101904 */
[C---:B------:R-:W-:Y:S02]  /*2bb10*/  R2UR UR4, R4.reuse ;  /* 0x00000000040472ca */ /* 0x040fe400000e0000 */
[----:B------:R-:W-:Y:S01]  /*2bb20*/  R2UR UR5, R5 ;  /* 0x00000000050572ca */ /* 0x000fe200000e0000 */
[----:B------:R5:W-:Y:S01]  /*2bb30*/  ST.E desc[UR6][R2.64+0x5c], R47 ;  /* 0x00005c2f02007985 */ /* 0x000be2000c101906 */
        /* <DEDUP_REMOVED lines=13> */
[C---:B------:R-:W-:Y:S01]  /*2bc10*/  R2UR UR21, R5.reuse ;  /* 0x00000000051572ca */ /* 0x040fe200000e0000 */
[----:B------:R5:W-:Y:S01]  /*2bc20*/  ST.E desc[UR8][R2.64+0x60], R48 ;  /* 0x0000603002007985 */ /* 0x000be2000c101908 */
[C---:B------:R-:W-:Y:S02]  /*2bc30*/  R2UR UR22, R4.reuse ;  /* 0x00000000041672ca */ /* 0x040fe400000e0000 */
[C---:B------:R-:W-:Y:S01]  /*2bc40*/  R2UR UR23, R5.reuse ;  /* 0x00000000051772ca */ /* 0x040fe200000e0000 */
[----:B------:R5:W-:Y:S01]  /*2bc50*/  ST.E desc[UR4][R2.64+0x64], R49 ;  /* 0x0000643102007985 */ /* 0x000be2000c101904 */
[C---:B------:R-:W-:Y:S02]  /*2bc60*/  R2UR UR24, R4.reuse ;  /* 0x00000000041872ca */ /* 0x040fe400000e0000 */
[----:B------:R-:W-:Y:S02]  /*2bc70*/  R2UR UR25, R5 ;  /* 0x00000000051972ca */ /* 0x000fe400000e0000 */
[----:B------:R-:W-:-:S02]  /*2bc80*/  R2UR UR8, R4 ;  /* 0x00000000040872ca */ /* 0x000fc400000e0000 */
[C---:B------:R-:W-:Y:S02]  /*2bc90*/  R2UR UR9, R5.reuse ;  /* 0x00000000050972ca */ /* 0x040fe400000e0000 */
[C---:B------:R-:W-:Y:S02]  /*2bca0*/  R2UR UR4, R4.reuse ;  /* 0x00000000040472ca */ /* 0x040fe400000e0000 */
[----:B------:R-:W-:Y:S01]  /*2bcb0*/  R2UR UR5, R5 ;  /* 0x00000000050572ca */ /* 0x000fe200000e0000 */
        /* <DEDUP_REMOVED lines=8> */
[----:B------:R5:W-:Y:S04]  /*2bd40*/  ST.E desc[UR20][R2.64+0x80], R56 ;  /* 0x0000803802007985 */ /* 0x000be8000c101914 */
[----:B------:R5:W-:Y:S04]  /*2bd50*/  ST.E desc[UR22][R2.64+0x84], R57 ;  /* 0x0000843902007985 */ /* 0x000be8000c101916 */
[----:B------:R5:W-:Y:S01]  /*2bd60*/  ST.E desc[UR24][R2.64+0x88], R58 ;  /* 0x0000883a02007985 */ /* 0x000be2000c101918 */
[----:B------:R-:W-:-:S03]  /*2bd70*/  R2UR UR10, R4 ;  /* 0x00000000040a72ca */ /* 0x000fc600000e0000 */
[----:B------:R5:W-:Y:S01]  /*2bd80*/  ST.E desc[UR8][R2.64+0x8c], R59 ;  /* 0x00008c3b02007985 */ /* 0x000be2000c101908 */
[C---:B------:R-:W-:Y:S02]  /*2bd90*/  R2UR UR8, R4.reuse ;  /* 0x00000000040872ca */ /* 0x040fe400000e0000 */
[C---:B------:R-:W-:Y:S01]  /*2bda0*/  R2UR UR9, R5.reuse ;  /* 0x00000000050972ca */ /* 0x040fe200000e0000 */
[----:B------:R5:W-:Y:S01]  /*2bdb0*/  ST.E desc[UR4][R2.64+0x90], R60 ;  /* 0x0000903c02007985 */ /* 0x000be2000c101904 */
        /* <DEDUP_REMOVED lines=289> */
[----:B------:R-:W-:Y:S01]  /*2cfd0*/  R2UR UR57, R5 ;  /* 0x00000000053972ca */ /* 0x000fe200000e0000 */
[----:B------:R-:W-:Y:S01]  /*2cfe0*/  ST.E desc[UR6][R8.64], R196 ;  /* 0x000000c408007985 */ /* 0x000fe2000c101906 */
[----:B------:R-:W-:-:S02]  /*2cff0*/  R2UR UR60, R4 ;  /* 0x00000000043c72ca */ /* 0x000fc400000e0000 */
[C---:B------:R-:W-:Y:S01]  /*2d000*/  R2UR UR61, R5.reuse ;  /* 0x00000000053d72ca */ /* 0x040fe200000e0000 */
[----:B-1----:R-:W5:Y:S01]  /*2d010*/  LD.E R24, desc[UR8][R2.64] ;  /* 0x0000000802187980 */ /* 0x002f62000c101900 */
[C---:B------:R-:W-:Y:S02]  /*2d020*/  R2UR UR58, R4.reuse ;  /* 0x00000000043a72ca */ /* 0x040fe400000e0000 */
[C---:B------:R-:W-:Y:S01]  /*2d030*/  R2UR UR59, R5.reuse ;  /* 0x00000000053b72ca */ /* 0x040fe200000e0000 */
[----:B--2---:R-:W2:Y:S01]  /*2d040*/  LD.E R25, desc[UR10][R2.64+0x4] ;  /* 0x0000040a02197980 */ /* 0x004ea2000c101900 */
[C---:B------:R-:W-:Y:S02]  /*2d050*/  R2UR UR4, R4.reuse ;  /* 0x00000000040472ca */ /* 0x040fe400000e0000 */
[----:B------:R-:W-:Y:S01]  /*2d060*/  R2UR UR5, R5 ;  /* 0x00000000050572ca */ /* 0x000fe200000e0000 */
[----:B---3--:R-:W2:Y:S01]  /*2d070*/  LD.E R26, desc[UR12][R2.64+0x8] ;  /* 0x0000080c021a7980 */ /* 0x008ea2000c101900 */
[----:B------:R-:W-:-:S02]  /*2d080*/  R2UR UR6, R4 ;  /* 0x00000000040672ca */ /* 0x000fc400000e0000 */
[C---:B------:R-:W-:Y:S01]  /*2d090*/  R2UR UR7, R5.reuse ;  /* 0x00000000050772ca */ /* 0x040fe200000e0000 */
[----:B----4-:R-:W2:Y:S01]  /*2d0a0*/  LD.E R27, desc[UR14][R2.64+0xc] ;  /* 0x00000c0e021b7980 */ /* 0x010ea2000c101900 */
[C---:B------:R-:W-:Y:S02]  /*2d0b0*/  R2UR UR8, R4.reuse ;  /* 0x00000000040872ca */ /* 0x040fe400000e0000 */
[C---:B------:R-:W-:Y:S01]  /*2d0c0*/  R2UR UR9, R5.reuse ;  /* 0x00000000050972ca */ /* 0x040fe200000e0000 */
[----:B-----5:R-:W2:Y:S01]  /*2d0d0*/  LD.E R28, desc[UR16][R2.64+0x10] ;  /* 0x00001010021c7980 */ /* 0x020ea2000c101900 */
[C---:B------:R-:W-:Y:S02]  /*2d0e0*/  R2UR UR10, R4.reuse ;  /* 0x00000000040a72ca */ /* 0x040fe400000e0000 */
[----:B------:R-:W-:Y:S01]  /*2d0f0*/  R2UR UR11, R5 ;  /* 0x00000000050b72ca */ /* 0x000fe200000e0000 */
[----:B------:R-:W2:Y:S01]  /*2d100*/  LD.E R29, desc[UR18][R2.64+0x14] ;  /* 0x00001412021d7980 */ /* 0x000ea2000c101900 */
[----:B------:R-:W-:-:S02]  /*2d110*/  R2UR UR12, R4 ;  /* 0x00000000040c72ca */ /* 0x000fc400000e0000 */
[C---:B------:R-:W-:Y:S01]  /*2d120*/  R2UR UR13, R5.reuse ;  /* 0x00000000050d72ca */ /* 0x040fe200000e0000 */
[----:B------:R-:W2:Y:S01]  /*2d130*/  LD.E R30, desc[UR20][R2.64+0x18] ;  /* 0x00001814021e7980 */ /* 0x000ea2000c101900 */
[C---:B------:R-:W-:Y:S02]  /*2d140*/  R2UR UR14, R4.reuse ;  /* 0x00000000040e72ca */ /* 0x040fe400000e0000 */
[C---:B------:R-:W-:Y:S01]  /*2d150*/  R2UR UR15, R5.reuse ;  /* 0x00000000050f72ca */ /* 0x040fe200000e0000 */
[----:B------:R-:W2:Y:S01]  /*2d160*/  LD.E R31, desc[UR22][R2.64+0x1c] ;  /* 0x00001c16021f7980 */ /* 0x000ea2000c101900 */
        /* <DEDUP_REMOVED lines=303> */
[----:B------:R-:W-:Y:S02]  /*2e460*/  R2UR UR56, R4 ;  /* 0x00000000043872ca */ /* 0x000fe400000e0000 */
[----:B------:R-:W-:Y:S01]  /*2e470*/  R2UR UR57, R5 ;  /* 0x00000000053972ca */ /* 0x000fe200000e0000 */
        /* <DEDUP_REMOVED lines=19> */
[----:B------:R-:W-:-:S02]  /*2e5b0*/  VIADD R152, R6, 0x80 ;  /* 0x0000008006987836 */ /* 0x000fc40000000000 */
[----:B------:R-:W-:Y:S01]  /*2e5c0*/  IMAD.MOV.U32 R153, RZ, RZ, R7 ;  /* 0x000000ffff997224 */ /* 0x000fe200078e0007 */
[----:B------:R-:W-:Y:S02]  /*2e5d0*/  F2FP.BF16.F32.PACK_AB R156, R156, R157 ;  /* 0x0000009d9c9c723e */ /* 0x000fe400000010ff */
[----:B------:R-:W-:Y:S02]  /*2e5e0*/  R2UR UR6, R152 ;  /* 0x00000000980672ca */ /* 0x000fe400000e0000 */
[----:B------:R-:W-:Y:S02]  /*2e5f0*/  R2UR UR7, R153 ;  /* 0x00000000990772ca */ /* 0x000fe400000e0000 */
[----:B------:R-:W-:Y:S02]  /*2e600*/  F2FP.BF16.F32.PACK_AB R158, R14, R21 ;  /* 0x000000150e9e723e */ /* 0x000fe400000010ff */
[----:B------:R-:W-:Y:S02]  /*2e610*/  F2FP.BF16.F32.PACK_AB R157, R12, R13 ;  /* 0x0000000d0c9d723e */ /* 0x000fe400000010ff */
[----:B------:R-:W-:-:S02]  /*2e620*/  F2FP.BF16.F32.PACK_AB R159, R159, R160 ;  /* 0x000000a09f9f723e */ /* 0x000fc400000010ff */
        /* <DEDUP_REMOVED lines=18> */
[----:B------:R-:W-:Y:S02]  /*2e750*/  R2UR UR24, R4 ;  /* 0x00000000041872ca */ /* 0x000fe400000e0000 */
[----:B------:R-:W-:Y:S01]  /*2e760*/  R2UR UR25, R5 ;  /* 0x00000000051972ca */ /* 0x000fe200000e0000 */
[----:B--2---:R-:W-:-:S06]  /*2e770*/  WARPGROUP.ARRIVE ;  /* 0x00000000000079c5 */ /* 0x004fcc0000000000 */
[----:B------:R-:W-:Y:S01]  /*2e780*/  HGMMA.64x256x16.F32.BF16 R24, R156, gdesc[UR4].tnspB, R24, gsb0 ;  /* 0x43e000049c187df0 */ /* 0x000fe20008001818 */
        /* <DEDUP_REMOVED lines=753> */
[----:B------:R-:W-:-:S03]  /*316a0*/  IMAD.MOV.U32 R13, RZ, RZ, R7 ;  /* 0x000000ffff0d7224 */ /* 0x000fc600078e0007 */
[----:B------:R-:W-:Y:S02]  /*316b0*/  R2UR UR6, R12 ;  /* 0x000000000c0672ca */ /* 0x000fe400000e0000 */
[----:B------:R-:W-:Y:S02]  /*316c0*/  R2UR UR7, R13 ;  /* 0x000000000d0772ca */ /* 0x000fe400000e0000 */
[----:B------:R-:W-:Y:S02]  /*316d0*/  F2FP.BF16.F32.PACK_AB R152, R167, R168 ;  /* 0x000000a8a798723e */ /* 0x000fe400000010ff */
        /* <DEDUP_REMOVED lines=1602> */
[C---:B------:R-:W-:Y:S01]  /*37b00*/  R2UR UR51, R5.reuse ;  /* 0x00000000053372ca */ /* 0x040fe200000e0000 */
[----:B------:R-:W-:Y:S02]  /*37b10*/  WARPGROUP.DEPBAR.LE gsb0, 0x0 ;  /* 0x00008000000079c5 */ /* 0x000fe40000010000 */
        /* <DEDUP_REMOVED lines=351> */
[----:B------:R-:W-:Y:S01]  /*39110*/  ST.E desc[UR6][R2.64+0x1ec], R147 ;  /* 0x0001ec9302007985 */ /* 0x000fe2000c101906 */
[----:B------:R-:W-:-:S03]  /*39120*/  R2UR UR5, R5 ;  /* 0x00000000050572ca */ /* 0x000fc600000e0000 */
[----:B------:R-:W-:Y:S01]  /*39130*/  ST.E desc[UR8][R2.64+0x1f0], R148 ;  /* 0x0001f09402007985 */ /* 0x000fe2000c101908 */
[----:B------:R-:W-:-:S03]  /*39140*/  R2UR UR6, R4 ;  /* 0x00000000040672ca */ /* 0x000fc600000e0000 */
[----:B------:R-:W-:Y:S01]  /*39150*/  ST.E desc[UR10][R2.64+0x1f4], R149 ;  /* 0x0001f49502007985 */ /* 0x000fe2000c10190a */
[----:B------:R-:W-:-:S03]  /*39160*/  R2UR UR7, R5 ;  /* 0x00000000050772ca */ /* 0x000fc600000e0000 */
[----:B------:R-:W-:Y:S01]  /*39170*/  ST.E desc[UR12][R2.64+0x1f8], R150 ;  /* 0x0001f89602007985 */ /* 0x000fe2000c10190c */
[C---:B------:R-:W-:Y:S02]  /*39180*/  R2UR UR8, R4.reuse ;  /* 0x00000000040872ca */ /* 0x040fe400000e0000 */
[C---:B------:R-:W-:Y:S01]  /*39190*/  R2UR UR9, R5.reuse ;  /* 0x00000000050972ca */ /* 0x040fe200000e0000 */
[----:B------:R-:W-:Y:S01]  /*391a0*/  ST.E desc[UR14][R2.64+0x1fc], R151 ;  /* 0x0001fc9702007985 */ /* 0x000fe2000c10190e */
        /* <DEDUP_REMOVED lines=25> */
[----:B------:R-:W-:Y:S01]  /*39340*/  R2UR UR57, R5 ;  /* 0x00000000053972ca */ /* 0x000fe200000e0000 */
[----:B------:R5:W-:Y:S01]  /*39350*/  ST.E desc[UR4][R2.64+0x1e8], R146 ;  /* 0x0001e89202007985 */ /* 0x000be2000c101904 */
[----:B------:R-:W-:-:S03]  /*39360*/  R2UR UR60, R4 ;  /* 0x00000000043c72ca */ /* 0x000fc600000e0000 */
[----:B------:R-:W-:Y:S01]  /*39370*/  ST.E desc[UR6][R8.64], R196 ;  /* 0x000000c408007985 */ /* 0x000fe2000c101906 */
[C---:B------:R-:W-:Y:S02]  /*39380*/  R2UR UR61, R5.reuse ;  /* 0x00000000053d72ca */ /* 0x040fe400000e0000 */
        /* <DEDUP_REMOVED lines=324> */
[----:B------:R-:W-:Y:S01]  /*3a7d0*/  R2UR UR56, R4 ;  /* 0x00000000043872ca */ /* 0x000fe200000e0000 */
[----:B------:R-:W2:Y:S01]  /*3a7e0*/  LD.E R132, desc[UR4][R2.64+0x1b0] ;  /* 0x0001b00402847980 */ /* 0x000ea2000c101900 */
[----:B------:R-:W-:-:S03]  /*3a7f0*/  R2UR UR57, R5 ;  /* 0x00000000053972ca */ /* 0x000fc600000e0000 */
        /* <DEDUP_REMOVED lines=19> */
[----:B------:R-:W-:Y:S01]  /*3a930*/  VIADD R6, R6, 0x280 ;  /* 0x0000028006067836 */ /* 0x000fe20000000000 */
[----:B------:R-:W-:-:S04]  /*3a940*/  R2UR UR7, R7 ;  /* 0x00000000070772ca */ /* 0x000fc800000e0000 */
[----:B------:R-:W-:Y:S02]  /*3a950*/  R2UR UR6, R6 ;  /* 0x00000000060672ca */ /* 0x000fe400000e0000 */
[----:B------:R-:W-:Y:S02]  /*3a960*/  F2FP.BF16.F32.PACK_AB R152, R191, R192 ;  /* 0x000000c0bf98723e */ /* 0x000fe400000010ff */
[----:B------:R-:W-:Y:S02]  /*3a970*/  F2FP.BF16.F32.PACK_AB R154, R187, R190 ;  /* 0x000000bebb9a723e */ /* 0x000fe400000010ff */
[----:B------:R-:W-:Y:S02]  /*3a980*/  F2FP.BF16.F32.PACK_AB R153, R163, R164 ;  /* 0x000000a4a399723e */ /* 0x000fe400000010ff */
[----:B------:R-:W-:Y:S02]  /*3a990*/  F2FP.BF16.F32.PACK_AB R155, R161, R162 ;  /* 0x000000a2a19b723e */ /* 0x000fe400000010ff */
        /* <DEDUP_REMOVED lines=27> */
[----:B------:R-:W-:Y:S01]  /*3ab50*/  R2UR UR29, R5 ;  /* 0x00000000051d72ca */ /* 0x000fe200000e0000 */
[----:B------:R-:W-:-:S02]  /*3ab60*/  WARPGROUP.DEPBAR.LE gsb0, 0x0 ;  /* 0x00008000000079c5 */ /* 0x000fc40000010000 */
[----:B------:R-:W-:Y:S01]  /*3ab70*/  ST.E desc[UR4][R2.64], R24 ;  /* 0x0000001802007985 */ /* 0x000fe2000c101904 */
[C---:B------:R-:W-:Y:S02]  /*3ab80*/  R2UR UR4, R4.reuse ;  /* 0x00000000040472ca */ /* 0x040fe400000e0000 */
[C---:B------:R-:W-:Y:S01]  /*3ab90*/  R2UR UR5, R5.reuse ;  /* 0x00000000050572ca */ /* 0x040fe200000e0000 */
[----:B------:R-:W-:Y:S01]  /*3aba0*/  ST.E desc[UR6][R2.64+0x4], R25 ;  /* 0x0000041902007985 */ /* 0x000fe2000c101906 */
[C---:B------:R-:W-:Y:S02]  /*3abb0*/  R2UR UR6, R4.reuse ;  /* 0x00000000040672ca */ /* 0x040fe400000e0000 */
[----:B------:R-:W-:Y:S01]  /*3abc0*/  R2UR UR7, R5 ;  /* 0x00000000050772ca */ /* 0x000fe200000e0000 */
[----:B------:R-:W-:Y:S04]  /*3abd0*/  ST.E desc[UR8][R2.64+0x8], R26 ;  /* 0x0000081a02007985 */ /* 0x000fe8000c101908 */
[----:B------:R-:W-:Y:S04]  /*3abe0*/  ST.E desc[UR10][R2.64+0xc], R27 ;  /* 0x00000c1b02007985 */ /* 0x000fe8000c10190a */
[----:B------:R-:W-:Y:S01]  /*3abf0*/  ST.E desc[UR12][R2.64+0x10], R28 ;  /* 0x0000101c02007985 */ /* 0x000fe2000c10190c */
[----:B------:R-:W-:-:S03]  /*3ac00*/  R2UR UR8, R4 ;  /* 0x00000000040872ca */ /* 0x000fc600000e0000 */
[----:B------:R-:W-:Y:S01]  /*3ac10*/  ST.E desc[UR14][R2.64+0x14], R29 ;  /* 0x0000141d02007985 */ /* 0x000fe2000c10190e */
[----:B------:R-:W-:-:S03]  /*3ac20*/  R2UR UR9, R5 ;  /* 0x00000000050972ca */ /* 0x000fc600000e0000 */
[----:B------:R-:W-:Y:S04]  /*3ac30*/  ST.E desc[UR16][R2.64+0x18], R30 ;  /* 0x0000181e02007985 */ /* 0x000fe8000c101910 */
[----:B------:R-:W-:Y:S04]  /*3ac40*/  ST.E desc[UR18][R2.64+0x1c], R31 ;  /* 0x00001c1f02007985 */ /* 0x000fe8000c101912 */
[----:B------:R-:W-:Y:S04]  /*3ac50*/  ST.E desc[UR20][R2.64+0x20], R32 ;  /* 0x0000202002007985 */ /* 0x000fe8000c101914 */
[----:B------:R-:W-:Y:S04]  /*3ac60*/  ST.E desc[UR22][R2.64+0x24], R33 ;  /* 0x0000242102007985 */ /* 0x000fe8000c101916 */
        /* <DEDUP_REMOVED lines=19> */
[----:B------:R-:W-:Y:S01]  /*3ada0*/  ST.E desc[UR8][R2.64+0x34], R37 ;  /* 0x0000342502007985 */ /* 0x000fe2000c101908 */
        /* <DEDUP_REMOVED lines=8> */
[----:B------:R-:W-:Y:S01]  /*3ae30*/  R2UR UR5, R5 ;  /* 0x00000000050572ca */ /* 0x000fe200000e0000 */
[----:B------:R-:W-:Y:S04]  /*3ae40*/  ST.E desc[UR6][R2.64+0x3c], R39 ;  /* 0x00003c2702007985 */ /* 0x000fe8000c101906 */
[----:B------:R-:W-:Y:S04]  /*3ae50*/  ST.E desc[UR10][R2.64+0x40], R40 ;  /* 0x0000402802007985 */ /* 0x000fe8000c10190a */
[----:B------:R-:W-:Y:S04]  /*3ae60*/  ST.E desc[UR12][R2.64+0x44], R41 ;  /* 0x0000442902007985 */ /* 0x000fe8000c10190c */
        /* <DEDUP_REMOVED lines=8> */
[----:B------:R-:W-:Y:S01]  /*3aef0*/  ST.E desc[UR8][R2.64+0x60], R48 ;  /* 0x0000603002007985 */ /* 0x000fe2000c101908 */
[C---:B------:R-:W-:Y:S02]  /*3af00*/  R2UR UR8, R4.reuse ;  /* 0x00000000040872ca */ /* 0x040fe400000e0000 */
[----:B------:R-:W-:Y:S01]  /*3af10*/  R2UR UR9, R5 ;  /* 0x00000000050972ca */ /* 0x000fe200000e0000 */
[----:B------:R-:W-:Y:S01]  /*3af20*/  ST.E desc[UR4][R2.64+0x64], R49 ;  /* 0x0000643102007985 */ /* 0x000fe2000c101904 */
        /* <DEDUP_REMOVED lines=14> */
[----:B------:R-:W-:Y:S01]  /*3b010*/  ST.E desc[UR6][R2.64+0x68], R50 ;  /* 0x0000683202007985 */ /* 0x000fe2000c101906 */
        /* <DEDUP_REMOVED lines=288> */
[----:B------:R-:W2:Y:S01]  /*3c220*/  LD.E R7, desc[UR28][R2.64] ;  /* 0x0000001c02077980 */ /* 0x000ea2000c101900 */
[----:B------:R-:W-:-:S02]  /*3c230*/  R2UR UR4, R4 ;  /* 0x00000000040472ca */ /* 0x000fc400000e0000 */
[C---:B------:R-:W-:Y:S02]  /*3c240*/  R2UR UR5, R5.reuse ;  /* 0x00000000050572ca */ /* 0x040fe400000e0000 */
[----:B------:R-:W-:Y:S02]  /*3c250*/  R2UR UR6, R4 ;  /* 0x00000000040672ca */ /* 0x000fe400000e0000 */
[----:B------:R-:W-:-:S09]  /*3c260*/  R2UR UR7, R5 ;  /* 0x00000000050772ca */ /* 0x000fd200000e0000 */
[----:B--2---:R2:W-:Y:S04]  /*3c270*/  ST.E desc[UR4][R2.64], R7 ;  /* 0x0000000702007985 */ /* 0x0045e8000c101904 */
[----:B------:R-:W3:Y:S01]  /*3c280*/  LD.E R11, desc[UR6][R2.64+0x4] ;  /* 0x00000406020b7980 */ /* 0x000ee2000c101900 */
[C---:B------:R-:W-:Y:S02]  /*3c290*/  R2UR UR4, R4.reuse ;  /* 0x00000000040472ca */ /* 0x040fe400000e0000 */
[C---:B------:R-:W-:Y:S02]  /*3c2a0*/  R2UR UR5, R5.reuse ;  /* 0x00000000050572ca */ /* 0x040fe400000e0000 */
[----:B------:R-:W-:Y:S02]  /*3c2b0*/  R2UR UR6, R4 ;  /* 0x00000000040672ca */ /* 0x000fe400000e0000 */
[----:B------:R-:W-:-:S09]  /*3c2c0*/  R2UR UR7, R5 ;  /* 0x00000000050772ca */ /* 0x000fd200000e0000 */
[----:B---3--:R3:W-:Y:S04]  /*3c2d0*/  ST.E desc[UR4][R2.64+0x4], R11 ;  /* 0x0000040b02007985 */ /* 0x0087e8000c101904 */
[----:B------:R-:W4:Y:S01]  /*3c2e0*/  LD.E R13, desc[UR6][R2.64+0x8] ;  /* 0x00000806020d7980 */ /* 0x000f22000c101900 */
[C---:B------:R-:W-:Y:S02]  /*3c2f0*/  R2UR UR4, R4.reuse ;  /* 0x00000000040472ca */ /* 0x040fe400000e0000 */
[C---:B------:R-:W-:Y:S02]  /*3c300*/  R2UR UR5, R5.reuse ;  /* 0x00000000050572ca */ /* 0x040fe400000e0000 */
[----:B------:R-:W-:Y:S02]  /*3c310*/  R2UR UR6, R4 ;  /* 0x00000000040672ca */ /* 0x000fe400000e0000 */
[----:B------:R-:W-:-:S09]  /*3c320*/  R2UR UR7, R5 ;  /* 0x00000000050772ca */ /* 0x000fd200000e0000 */
[----:B----4-:R4:W-:Y:S04]  /*3c330*/  ST.E desc[UR4][R2.64+0x8], R13 ;  /* 0x0000080d02007985 */ /* 0x0109e8000c101904 */
[----:B-1----:R-:W5:Y:S01]  /*3c340*/  LD.E R9, desc[UR6][R2.64+0xc] ;  /* 0x00000c0602097980 */ /* 0x002f62000c101900 */
[C---:B------:R-:W-:Y:S02]  /*3c350*/  R2UR UR4, R4.reuse ;  /* 0x00000000040472ca */ /* 0x040fe400000e0000 */
[C---:B------:R-:W-:Y:S02]  /*3c360*/  R2UR UR5, R5.reuse ;  /* 0x00000000050572ca */ /* 0x040fe400000e0000 */
[----:B------:R-:W-:Y:S02]  /*3c370*/  R2UR UR6, R4 ;  /* 0x00000000040672ca */ /* 0x000fe400000e0000 */
[----:B------:R-:W-:-:S09]  /*3c380*/  R2UR UR7, R5 ;  /* 0x00000000050772ca */ /* 0x000fd200000e0000 */
[----:B-----5:R1:W-:Y:S04]  /*3c390*/  ST.E desc[UR4][R2.64+0xc], R9 ;  /* 0x00000c0902007985 */ /* 0x0203e8000c101904 */
[----:B--2---:R-:W2:Y:S01]  /*3c3a0*/  LD.E R7, desc[UR6][R2.64+0x10] ;  /* 0x0000100602077980 */ /* 0x004ea2000c101900 */
[C---:B------:R-:W-:Y:S02]  /*3c3b0*/  R2UR UR4, R4.reuse ;  /* 0x00000000040472ca */ /* 0x040fe400000e0000 */
[C---:B------:R-:W-:Y:S02]  /*3c3c0*/  R2UR UR5, R5.reuse ;  /* 0x00000000050572ca */ /* 0x040fe400000e0000 */
[----:B------:R-:W-:Y:S02]  /*3c3d0*/  R2UR UR6, R4 ;  /* 0x00000000040672ca */ /* 0x000fe400000e0000 */
[----:B------:R-:W-:-:S09]  /*3c3e0*/  R2UR UR7, R5 ;  /* 0x00000000050772ca */ /* 0x000fd200000e0000 */
[----:B--2---:R2:W-:Y:S04]  /*3c3f0*/  ST.E desc[UR4][R2.64+0x10], R7 ;  /* 0x0000100702007985 */ /* 0x0045e8000c101904 */
[----:B---3--:R-:W3:Y:S01]  /*3c400*/  LD.E R11, desc[UR6][R2.64+0x14] ;  /* 0x00001406020b7980 */ /* 0x008ee2000c101900 */
[C---:B------:R-:W-:Y:S02]  /*3c410*/  R2UR UR4, R4.reuse ;  /* 0x00000000040472ca */ /* 0x040fe400000e0000 */
[C---:B------:R-:W-:Y:S02]  /*3c420*/  R2UR UR5, R5.reuse ;  /* 0x00000000050572ca */ /* 0x040fe400000e0000 */
[----:B------:R-:W-:Y:S02]  /*3c430*/  R2UR UR6, R4 ;  /* 0x00000000040672ca */ /* 0x000fe400000e0000 */
[----:B------:R-:W-:-:S09]  /*3c440*/  R2UR UR7, R5 ;  /* 0x00000000050772ca */ /* 0x000fd200000e0000 */
[----:B---3--:R3:W-:Y:S04]  /*3c450*/  ST.E desc[UR4][R2.64+0x14], R11 ;  /* 0x0000140b02007985 */ /* 0x0087e8000c101904 */
[----:B----4-:R-:W4:Y:S01]  /*3c460*/  LD.E R13, desc[UR6][R2.64+0x18] ;  /* 0x00001806020d7980 */ /* 0x010f22000c101900 */
        /* <DEDUP_REMOVED lines=719> */
[----:B----4-:R-:W3:Y:S01]  /*3f160*/  LD.E R13, desc[UR6][R2.64+0x1f8] ;  /* 0x0001f806020d7980 */ /* 0x010ee2000c101900 */
[C---:B------:R-:W-:Y:S02]  /*3f170*/  R2UR UR4, R4.reuse ;  /* 0x00000000040472ca */ /* 0x040fe400000e0000 */
[C---:B------:R-:W-:Y:S02]  /*3f180*/  R2UR UR5, R5.reuse ;  /* 0x00000000050572ca */ /* 0x040fe400000e0000 */
[----:B------:R-:W-:Y:S02]  /*3f190*/  R2UR UR6, R4 ;  /* 0x00000000040672ca */ /* 0x000fe400000e0000 */
[----:B------:R-:W-:-:S02]  /*3f1a0*/  R2UR UR7, R5 ;  /* 0x00000000050772ca */ /* 0x000fc400000e0000 */
[----:B------:R-:W-:-:S07]  /*3f1b0*/  LOP3.LUT P6, RZ, R202, 0x7f, RZ, 0xc0, !PT ;  /* 0x0000007fcaff7812 */ /* 0x000fce00078cc0ff */
[----:B---3--:R2:W-:Y:S04]  /*3f1c0*/  ST.E desc[UR4][R2.64+0x1f8], R13 ;  /* 0x0001f80d02007985 */ /* 0x0085e8000c101904 */
[----:B-1----:R-:W3:Y:S01]  /*3f1d0*/  LD.E R9, desc[UR6][R2.64+0x1fc] ;  /* 0x0001fc0602097980 */ /* 0x002ee2000c101900 */
[----:B------:R-:W-:Y:S02]  /*3f1e0*/  R2UR UR4, R4 ;  /* 0x00000000040472ca */ /* 0x000fe400000e0000 */
[----:B------:R-:W-:-:S13]  /*3f1f0*/  R2UR UR5, R5 ;  /* 0x00000000050572ca */ /* 0x000fda00000e0000 */
[----:B---3--:R2:W-:Y:S01]  /*3f200*/  ST.E desc[UR4][R2.64+0x1fc], R9 ;  /* 0x0001fc0902007985 */ /* 0x0085e2000c101904 */
[----:B------:R-:W-:Y:S05]  /*3f210*/  @P6 BRA `(.L_x_1724) ;  /* 0x0000000000306947 */ /* 0x000fea0003800000 */
[----:B--2---:R-:W2:Y:S04]  /*3f220*/  LDL.64 R2, [R0+0x40] ;  /* 0x0000400000027983 */ /* 0x004ea80000100a00 */
[----:B------:R-:W3:Y:S01]  /*3f230*/  LDL.64 R6, [R0] ;  /* 0x0000000000067983 */ /* 0x000ee20000100a00 */
[C---:B------:R-:W-:Y:S02]  /*3f240*/  R2UR UR4, R4.reuse ;  /* 0x00000000040472ca */ /* 0x040fe400000e0000 */
[C---:B------:R-:W-:Y:S02]  /*3f250*/  R2UR UR5, R5.reuse ;  /* 0x00000000050572ca */ /* 0x040fe400000e0000 */
[----:B------:R-:W-:Y:S02]  /*3f260*/  R2UR UR6, R4 ;  /* 0x00000000040672ca */ /* 0x000fe400000e0000 */
[----:B------:R-:W-:-:S09]  /*3f270*/  R2UR UR7, R5 ;  /* 0x00000000050772ca */ /* 0x000fd200000e0000 */
[----:B--2---:R-:W2:Y:S04]  /*3f280*/  LD.E.64 R2, desc[UR4][R2.64+0x30] ;  /* 0x0000300402027980 */ /* 0x004ea8000c101b00 */
[----:B---3--:R-:W3:Y:S01]  /*3f290*/  LD.E R6, desc[UR6][R6.64] ;  /* 0x0000000606067980 */ /* 0x008ee2000c101900 */
[----:B--2---:R-:W-:-:S05]  /*3f2a0*/  MOV R5, R2 ;  /* 0x0000000200057202 */ /* 0x004fca0000000f00 */
[----:B---3--:R-:W-:-:S05]  /*3f2b0*/  IMAD R4, R6, 0x8, R5 ;  /* 0x0000000806047824 */ /* 0x008fca00078e0205 */
[----:B------:R-:W-:-:S04]  /*3f2c0*/  PRMT R4, RZ, 0x654, R4 ;  /* 0x00000654ff047816 */ /* 0x000fc80000000004 */
[----:B------:R1:W-:Y:S03]  /*3f2d0*/  SYNCS.ARRIVE.TRANS64.RED.A1T0 RZ, [R4+URZ], RZ ;  /* 0x000000ff04ff79a7 */ /* 0x0003e6000810043f */
.L_x_1724:
[----:B--2---:R-:W-:Y:S02]  /*3f2e0*/  IMAD.MOV.U32 R2, RZ, RZ, R205 ;  /* 0x000000ffff027224 */ /* 0x004fe400078e00cd */
[----:B------:R-:W-:-:S04]  /*3f2f0*/  IMAD.MOV.U32 R3, RZ, RZ, 0x0 ;  /* 0x00000000ff037424 */ /* 0x000fc800078e00ff */
[----:B-1----:R-:W-:Y:S05]  /*3f300*/  RET.REL.NODEC R2 `(_ZN7cutlass13device_kernelIN5flash11enable_sm90INS1_16FlashAttnFwdSm90INS1_25CollectiveMainloopFwdSm90ILi2EN4cute5tupleIJNS5_1CILi1EEES8_S8_EEENS6_IJNS7_ILi128EEENS7_ILi96EEENS7_ILi64EEEEEELi256ENS_10bfloat16_tEfNS_4arch4Sm90ELb0ELb1ELb0ELb0ELb0ELb0ELb1ELb1ELb0ELb0ELb0ELb0EEENS1_21CollectiveEpilogueFwdINS6_IJSA_NS7_ILi256EEESB_EEES9_SE_SG_Li256ELb0ELb0ELb0ELb0EEENS1_30DynamicPersistentTileSchedulerILi256ELi32ELb0ELb0ELb1EEEEEEEEEvNT_6ParamsE) ;  /* 0xfffffc0c023c7950 */ /* 0x002fea0003c3ffff */
.L_x_1702:
[----:B-1----:R1:W2:Y:S02]  /*3f310*/  SYNCS.PHASECHK.TRANS64.TRYWAIT P0, [R2+URZ], R3 ;  /* 0x00000003020075a7 */ /* 0x0022a4000800017f */
[----:B--2---:R-:W-:Y:S05]  /*3f320*/  @!P0 NANOSLEEP.SYNCS 0x989680 ;  /* 0x009896800000895d */ /* 0x004fea0003900000 */
[----:B------:R-:W2:Y:S02]  /*3f330*/  @!P0 SYNCS.PHASECHK.TRANS64 P0, [R2+URZ], R3 ;  /* 0x00000003020085a7 */ /* 0x000ea4000800007f */
[----:B--2---:R-:W-:Y:S05]  /*3f340*/  @!P0 BRA `(.L_x_1702) ;  /* 0xfffffffc00f08947 */ /* 0x004fea000383ffff */
[----:B------:R-:W-:Y:S05]  /*3f350*/  BRA `(.L_x_1701) ;  /* 0xfffffe4c00f87947 */ /* 0x000fea000383ffff */
.L_x_1709:
[----:B-1----:R1:W2:Y:S02]  /*3f360*/  SYNCS.PHASECHK.TRANS64.TRYWAIT P0, [R8+URZ], R9 ;  /* 0x00000009080075a7 */ /* 0x0022a4000800017f */
[----:B--2---:R-:W-:Y:S05]  /*3f370*/  @!P0 NANOSLEEP.SYNCS 0x989680 ;  /* 0x009896800000895d */ /* 0x004fea0003900000 */
[----:B------:R-:W2:Y:S02]  /*3f380*/  @!P0 SYNCS.PHASECHK.TRANS64 P0, [R8+URZ], R9 ;  /* 0x00000009080085a7 */ /* 0x000ea4000800007f */
[----:B--2---:R-:W-:Y:S05]  /*3f390*/  @!P0 BRA `(.L_x_1709) ;  /* 0xfffffffc00f08947 */ /* 0x004fea000383ffff */
[----:B------:R-:W-:Y:S05]  /*3f3a0*/  BRA `(.L_x_1708) ;  /* 0xfffffe5400cc7947 */ /* 0x000fea000383ffff */
.L_x_1725:
        /* <DEDUP_REMOVED lines=13> */
.L_x_4721:


//--------------------- .text._ZN7cutlass13device_kernelIN5flash11enable_sm90INS1_16FlashAttnFwdSm90INS1_25CollectiveMainloopFwdSm90ILi2EN4cute5tupleIJNS5_1CILi1EEES8_S8_EEENS6_IJNS7_ILi128EEENS7_ILi96EEENS7_ILi64EEEEEELi256ENS_10bfloat16_tEfNS_4arch4Sm90ELb0ELb1ELb0ELb1ELb0ELb0ELb0ELb1ELb0ELb0ELb0ELb0EEENS1_21CollectiveEpilogueFwdINS6_IJSA_NS7_ILi256EEESB_EEES9_SE_SG_Li256ELb1ELb0ELb0ELb0EEENS1_36VarlenDynamicPersistentTileSchedulerILi128ELi96ELi256ELi32ELb0ELb0ELb1ELb1ELb0ELb1EEEEEEEEEvNT_6ParamsE --------------------------
	.section	.text._ZN7cutlass13device_kernelIN5flash11enable_sm90INS1_16FlashAttnFwdSm90INS1_25CollectiveMainloopFwdSm90ILi2EN4cute5tupleIJNS5_1CILi1EEES8_S8_EEENS6_IJNS7_ILi128EEENS7_ILi96EEENS7_ILi64EEEEEELi256ENS_10bfloat16_tEfNS_4arch4Sm90ELb0ELb1ELb0ELb1ELb0ELb0ELb0ELb1ELb0ELb0ELb0ELb0EEENS1_21CollectiveEpilogueFwdINS6_IJSA_NS7_ILi256EEESB_EEES9_SE_SG_Li256ELb1ELb0ELb0ELb0EEENS1_36VarlenDynamicPersistentTileSchedulerILi128ELi96ELi256ELi32ELb0ELb0ELb1ELb1ELb0ELb1EEEEEEEEEvNT_6ParamsE,"ax",@progbits
	.align	128
.text._ZN7cutlass13device_kernelIN5flash11enable_sm90INS1_16FlashAttnFwdSm90INS1_25CollectiveMainloopFwdSm90ILi2EN4cute5tupleIJNS5_1CILi1EEES8_S8_EEENS6_IJNS7_ILi128EEENS7_ILi96EEENS7_ILi64EEEEEELi256ENS_10bfloat16_tEfNS_4arch4Sm90ELb0ELb1ELb0ELb1ELb0ELb0ELb0ELb1ELb0ELb0ELb0ELb0EEENS1_21CollectiveEpilogueFwdINS6_IJSA_NS7_ILi256EEESB_EEES9_SE_SG_Li256ELb1ELb0ELb0ELb0EEENS1_36VarlenDynamicPersistentTileSchedulerILi128ELi96ELi256ELi32ELb0ELb0ELb1ELb1ELb0ELb1EEEEEEEEEvNT_6ParamsE:
        .type           _ZN7cutlass13device_kernelIN5flash11enable_sm90INS1_16FlashAttnFwdSm90INS1_25CollectiveMainloopFwdSm90ILi2EN4cute5tupleIJNS5_1CILi1EEES8_S8_EEENS6_IJNS7_ILi128EEENS7_ILi96EEENS7_ILi64EEEEEELi256ENS_10bfloat16_tEfNS_4arch4Sm90ELb0ELb1ELb0ELb1ELb0ELb0ELb0ELb1ELb0ELb0ELb0ELb0EEENS1_21CollectiveEpilogueFwdINS6_IJSA_NS7_ILi256EEESB_EEES9_SE_SG_Li256ELb1ELb0ELb0ELb0EEENS1_36VarlenDynamicPersistentTileSchedulerILi128ELi96ELi256ELi32ELb0ELb0ELb1ELb1ELb0ELb1EEEEEEEEEvNT_6ParamsE,@function
        .size           _ZN7cutlass13device_kernelIN5flash11enable_sm90INS1_16FlashAttnFwdSm90INS1_25CollectiveMainloopFwdSm90ILi2EN4cute5tupleIJNS5_1CILi1EEES8_S8_EEENS6_IJNS7_ILi128EEENS7_ILi96EEENS7_ILi64EEEEEELi256ENS_10bfloat16_tEfNS_4arch4Sm90ELb0ELb1ELb0ELb1ELb0ELb0ELb0ELb1ELb0ELb0ELb0ELb0EEENS1_21CollectiveEpilogueFwdINS6_IJSA_NS7_ILi256EEESB_EEES9_SE_SG_Li256ELb1ELb0ELb0ELb0EEENS1_36VarlenDynamicPersistentTileSchedulerILi128ELi96ELi256ELi32ELb0ELb0ELb1ELb1ELb0ELb1EEEEEEEEEvNT_6ParamsE,(.L_x_4723 - _ZN7cutlass13device_kernelIN5flash11enable_sm90INS1_16FlashAttnFwdSm90INS1_25CollectiveMainloopFwdSm90ILi2EN4cute5tupleIJNS5_1CILi1EEES8_S8_EEENS6_IJNS7_ILi128EEENS7_ILi96EEENS7_ILi64EEEEEELi256ENS_10bfloat16_tEfNS_4arch4Sm90ELb0ELb1ELb0ELb1ELb0ELb0ELb0ELb1ELb0ELb0ELb0ELb0EEENS1_21CollectiveEpilogueFwdINS6_IJSA_NS7_ILi256EEESB_EEES9_SE_SG_Li256ELb1ELb0ELb0ELb0EEENS1_36VarlenDynamicPersistentTileSchedulerILi128ELi96ELi256ELi32ELb0ELb0ELb1ELb1ELb0ELb1EEEEEEEEEvNT_6ParamsE)
        .other          _ZN7cutlass13device_kernelIN5flash11enable_sm90INS1_16FlashAttnFwdSm90INS1_25CollectiveMainloopFwdSm90ILi2EN4cute5tupleIJNS5_1CILi1EEES8_S8_EEENS6_IJNS7_ILi128EEENS7_ILi96EEENS7_ILi64EEEEEELi256ENS_10bfloat16_tEfNS_4arch4Sm90ELb0ELb1ELb0ELb1ELb0ELb0ELb0ELb1ELb0ELb0ELb0ELb0EEENS1_21CollectiveEpilogueFwdINS6_IJSA_NS7_ILi256EEESB_EEES9_SE_SG_Li256ELb1ELb0ELb0ELb0EEENS1_36VarlenDynamicPersistentTileSchedulerILi128ELi96ELi256ELi32ELb0ELb0ELb1ELb1ELb0ELb1EEEEEEEEEvNT_6ParamsE,@"STO_CUDA_ENTRY STV_DEFAULT"
_ZN7cutlass13device_kernelIN5flash11enable_sm90INS1_16FlashAttnFwdSm90INS1_25CollectiveMainloopFwdSm90ILi2EN4cute5tupleIJNS5_1CILi1EEES8_S8_EEENS6_IJNS7_ILi128EEENS7_ILi96EEENS7_ILi64EEEEEELi256ENS_10bfloat16_tEfNS_4arch4Sm90ELb0ELb1ELb0ELb1ELb0ELb0ELb0ELb1ELb0ELb0ELb0ELb0EEENS1_21CollectiveEpilogueFwdINS6_IJSA_NS7_ILi256EEESB_EEES9_SE_SG_Li256ELb1ELb0ELb0ELb0EEENS1_36VarlenDynamicPersistentTileSchedulerILi128ELi96ELi256ELi32ELb0ELb0ELb1ELb1ELb0ELb1EEEEEEEEEvNT_6ParamsE:
        /* <DEDUP_REMOVED lines=21> */
.L_x_1727:
[----:B------:R-:W-:Y:S05]  /*0150*/  BSYNC B0 ;  /* 0x0000000000007941 */ /* 0x000fea0003800000 */
.L_x_1726:
        /* <DEDUP_REMOVED lines=41> */
.L_x_1728:
        /* <DEDUP_REMOVED lines=22> */
.L_x_1729:
        /* <DEDUP_REMOVED lines=18> */
.L_x_1730:
        /* <DEDUP_REMOVED lines=22> */
.L_x_1731:
        /* <DEDUP_REMOVED lines=22> */
.L_x_1732:
[----:B------:R-:W-:Y:S01]  /*0930*/  PLOP3.LUT P0, PT, PT, PT, UP0, 0x80, 0x0 ;  /* 0x000000000000781c */ /* 0x000fe20003f0f008 */
[----:B------:R-:W-:Y:S01]  /*0940*/  UMOV UR36, 0x1 ;  /* 0x0000000100247882 */ /* 0x000fe20000000000 */
[----:B------:R-:W-:Y:S01]  /*0950*/  NOP ;  /* 0x0000000000007918 */ /* 0x000fe20000000000 */
[----:B------:R-:W-:Y:S01]  /*0960*/  USEL UR36, UR36, 0x2, !UP0 ;  /* 0x0000000224247887 */ /* 0x000fe2000c000000 */
[----:B------:R-:W-:Y:S01]  /*0970*/  ULDC.64 UR38, c[0x0][0x208] ;  /* 0x0000820000267ab9 */ /* 0x000fe20000000a00 */
[----:B012-4-:R-:W-:Y:S08]  /*0980*/  BAR.SYNC.DEFER_BLOCKING 0x0 ;  /* 0x0000000000007b1d */ /* 0x017ff00000010000 */
[----:B------:R-:W-:Y:S05]  /*0990*/  @!P0 BRA `(.L_x_1733) ;  /* 0x000000ec00f08947 */ /* 0x000fea0003800000 */
.L_x_1734:
        /* <DEDUP_REMOVED lines=8> */
[----:B-1----:R-:W-:Y:S01]  /*0a20*/  ULEA UR4, UR5, UR4, 0x18 ;  /* 0x0000000405047291 */ /* 0x002fe2000f8ec03f */
[----:B0-----:R-:W-:-:S04]  /*0a30*/  SHF.R.U32.HI R0, RZ, 0x7, R0 ;  /* 0x00000007ff007819 */ /* 0x001fc80000011600 */
[----:B------:R-:W-:-:S13]  /*0a40*/  ISETP.NE.AND P0, PT, R0, 0x1, PT ;  /* 0x000000010000780c */ /* 0x000fda0003f05270 */
[----:B------:R-:W-:Y:S08]  /*0a50*/  @!P0 BAR.ARV 0x9, 0x100 ;  /* 0x0244000000008b1d */ /* 0x000ff00000002000 */
[----:B------:R-:W-:Y:S06]  /*0a60*/  BAR.SYNC.DEFER_BLOCKING 0x5, 0x120 ;  /* 0x0144800000007b1d */ /* 0x000fec0000010000 */
        /* <DEDUP_REMOVED lines=8> */
[----:B------:R-:W-:Y:S01]  /*0af0*/  R2UR UR5, R203 ;  /* 0x00000000cb0572ca */ /* 0x000fe200000e0000 */
[----:B------:R-:W-:Y:S01]  /*0b00*/  UMOV UR41, URZ ;  /* 0x0000003f00297c82 */ /* 0x000fe20008000000 */
[----:B------:R-:W-:Y:S01]  /*0b10*/  UMOV UR40, URZ ;  /* 0x0000003f00287c82 */ /* 0x000fe20008000000 */
[----:B------:R-:W-:Y:S01]  /*0b20*/  UMOV UR37, URZ ;  /* 0x0000003f00257c82 */ /* 0x000fe20008000000 */
[----:B0-----:R-:W-:-:S05]  /*0b30*/  VIADD R209, R0, 0xffffff80 ;  /* 0xffffff8000d17836 */ /* 0x001fca0000000000 */
[----:B------:R-:W-:-:S04]  /*0b40*/  SHF.R.S32.HI R0, RZ, 0x1f, R209 ;  /* 0x0000001fff007819 */ /* 0x000fc800000114d1 */
[CC--:B------:R-:W-:Y:S02]  /*0b50*/  LEA.HI R2, R0.reuse, R209.reuse, RZ, 0x7 ;  /* 0x000000d100027211 */ /* 0x0c0fe400078f38ff */
[----:B------:R-:W-:Y:S02]  /*0b60*/  LEA.HI R3, R0, R209, RZ, 0x4 ;  /* 0x000000d100037211 */ /* 0x000fe400078f20ff */
[----:B------:R-:W-:Y:S02]  /*0b70*/  LOP3.LUT R4, R2, 0xffffff80, RZ, 0xc0, !PT ;  /* 0xffffff8002047812 */ /* 0x000fe400078ec0ff */
[----:B------:R-:W-:-:S03]  /*0b80*/  SHF.R.S32.HI R207, RZ, 0x7, R2 ;  /* 0x00000007ffcf7819 */ /* 0x000fc60000011402 */
        /* <DEDUP_REMOVED lines=10> */
[----:B------:R-:W-:-:S04]  /*0c30*/  LEA.HI R4, R4, R5, RZ, 0x3 ;  /* 0x0000000504047211 */ /* 0x000fc800078f18ff */
[----:B------:R-:W-:Y:S02]  /*0c40*/  LOP3.LUT R6, R4, 0xfffffff8, RZ, 0xc0, !PT ;  /* 0xfffffff804067812 */ /* 0x000fe400078ec0ff */
[CC--:B------:R-:W-:Y:S02]  /*0c50*/  LEA.HI R4, R0.reuse, R209.reuse, RZ, 0x5 ;  /* 0x000000d100047211 */ /* 0x0c0fe400078f28ff */
[----:B------:R-:W-:Y:S01]  /*0c60*/  LEA.HI R0, R0, R209, RZ, 0x3 ;  /* 0x000000d100007211 */ /* 0x000fe200078f18ff */
[----:B------:R-:W-:Y:S01]  /*0c70*/  IMAD.IADD R9, R5, 0x1, -R6 ;  /* 0x0000000105097824 */ /* 0x000fe200078e0a06 */
[----:B------:R-:W-:Y:S01]  /*0c80*/  SHF.R.S32.HI R6, RZ, 0x4, R3 ;  /* 0x00000004ff067819 */ /* 0x000fe20000011403 */
[----:B------:R-:W-:Y:S01]  /*0c90*/  IMAD.SHL.U32 R5, R4, 0x20, RZ ;  /* 0x0000002004057824 */ /* 0x000fe200078e00ff */
[C---:B------:R-:W-:Y:S01]  /*0ca0*/  LOP3.LUT R4, R3.reuse, 0x3fffff0, RZ, 0xc0, !PT ;  /* 0x03fffff003047812 */ /* 0x040fe200078ec0ff */
[----:B------:R-:W-:Y:S01]  /*0cb0*/  IMAD R9, R8, 0x10, R9 ;  /* 0x0000001008097824 */ /* 0x000fe200078e0209 */
[----:B------:R-:W-:-:S02]  /*0cc0*/  LEA.HI R3, R3, R6, RZ, 0x1 ;  /* 0x0000000603037211 */ /* 0x000fc400078f08ff */
        /* <DEDUP_REMOVED lines=8> */
[----:B------:R-:W-:Y:S02]  /*0d50*/  IMAD.IADD R2, R209, 0x1, -R2 ;  /* 0x00000001d1027824 */ /* 0x000fe400078e0a02 */
[----:B------:R-:W-:Y:S01]  /*0d60*/  IMAD R208, R3, 0x8, R4 ;  /* 0x0000000803d07824 */ /* 0x000fe200078e0204 */
[----:B------:R-:W-:Y:S01]  /*0d70*/  LOP3.LUT R4, R7, 0x7ffffffc, RZ, 0xc0, !PT ;  /* 0x7ffffffc07047812 */ /* 0x000fe200078ec0ff */
[----:B------:R-:W-:-:S04]  /*0d80*/  IMAD.SHL.U32 R19, R2, 0x8, RZ ;  /* 0x0000000802137824 */ /* 0x000fc800078e00ff */
[----:B------:R-:W-:-:S04]  /*0d90*/  IMAD.IADD R4, R205, 0x1, -R4 ;  /* 0x00000001cd047824 */ /* 0x000fc800078e0a04 */
[----:B------:R-:W-:-:S07]  /*0da0*/  IMAD.SHL.U32 R16, R4, 0x2, RZ ;  /* 0x0000000204107824 */ /* 0x000fce00078e00ff */
.L_x_1834:
[----:B------:R-:W-:Y:S01]  /*0db0*/  ULDC.64 UR8, c[0x0][0xa28] ;  /* 0x00028a0000087ab9 */ /* 0x000fe20000000a00 */
[----:B0-----:R-:W0:Y:S01]  /*0dc0*/  LDC R18, c[0x0][0x288] ;  /* 0x0000a200ff127b82 */ /* 0x001e220000000800 */
[----:B------:R-:W-:Y:S01]  /*0dd0*/  UISETP.NE.U32.AND UP0, UPT, UR8, URZ, UPT ;  /* 0x0000003f0800728c */ /* 0x000fe2000bf05070 */
[----:B---3-5:R-:W-:-:S03]  /*0de0*/  IMAD.MOV.U32 R8, RZ, RZ, RZ ;  /* 0x000000ffff087224 */ /* 0x028fc600078e00ff */
[----:B------:R-:W-:-:S03]  /*0df0*/  UISETP.NE.AND.EX UP0, UPT, UR9, URZ, UPT, UP0 ;  /* 0x0000003f0900728c */ /* 0x000fc6000bf05300 */
[----:B------:R-:W-:Y:S01]  /*0e00*/  ULDC.64 UR8, c[0x0][0xa18] ;  /* 0x0002860000087ab9 */ /* 0x000fe20000000a00 */
[----:B-12-4-:R-:W1:Y:S01]  /*0e10*/  LDC.64 R10, c[0x0][0x3f8] ;  /* 0x0000fe00ff0a7b82 */ /* 0x016e620000000a00 */
[----:B------:R-:W-:Y:S01]  /*0e20*/  UISETP.NE.U32.AND UP1, UPT, UR8, URZ, UPT ;  /* 0x0000003f0800728c */ /* 0x000fe2000bf25070 */
[----:B------:R-:W-:-:S03]  /*0e30*/  PLOP3.LUT P0, PT, PT, PT, UP0, 0x80, 0x0 ;  /* 0x000000000000781c */ /* 0x000fc60003f0f008 */
[----:B------:R-:W-:-:S03]  /*0e40*/  UISETP.NE.AND.EX UP1, UPT, UR9, URZ, UPT, UP1 ;  /* 0x0000003f0900728c */ /* 0x000fc6000bf25310 */
[----:B------:R-:W-:Y:S01]  /*0e50*/  @UP0 ULDC.64 UR8, c[0x0][0xa28] ;  /* 0x00028a0000080ab9 */ /* 0x000fe20000000a00 */
[----:B------:R-:W2:Y:S01]  /*0e60*/  LDC R0, c[0x0][0x404] ;  /* 0x00010100ff007b82 */ /* 0x000ea20000000800 */
[----:B------:R-:W-:Y:S01]  /*0e70*/  @UP0 UIMAD.WIDE UR8, UR5, 0x4, UR8 ;  /* 0x00000004050808a5 */ /* 0x000fe2000f8e0208 */
[----:B------:R-:W-:-:S05]  /*0e80*/  PLOP3.LUT P2, PT, PT, PT, UP1, 0x80, 0x0 ;  /* 0x000000000000781c */ /* 0x000fca0003f4f018 */
[----:B------:R-:W-:Y:S01]  /*0e90*/  @UP1 ULDC.64 UR10, c[0x0][0xa18] ;  /* 0x00028600000a1ab9 */ /* 0x000fe20000000a00 */
[----:B------:R-:W-:Y:S01]  /*0ea0*/  IMAD.U32 R4, RZ, RZ, UR8 ;  /* 0x00000008ff047e24 */ /* 0x000fe2000f8e00ff */
[----:B------:R-:W3:Y:S01]  /*0eb0*/  LDC R17, c[0x0][0x2e0] ;  /* 0x0000b800ff117b82 */ /* 0x000ee20000000800 */
[----:B------:R-:W-:Y:S01]  /*0ec0*/  IMAD.U32 R5, RZ, RZ, UR9 ;  /* 0x00000009ff057e24 */ /* 0x000fe2000f8e00ff */
[----:B------:R-:W-:-:S04]  /*0ed0*/  @UP1 UIMAD.WIDE UR8, UR5, 0x4, UR10 ;  /* 0x00000004050818a5 */ /* 0x000fc8000f8e020a */
[----:B------:R4:W5:Y:S02]  /*0ee0*/  @P0 LDG.E R8, desc[UR38][R4.64] ;  /* 0x0000002604080981 */ /* 0x000964000c1e1900 */
[----:B------:R-:W-:Y:S02]  /*0ef0*/  IMAD.U32 R6, RZ, RZ, UR8 ;  /* 0x00000008ff067e24 */ /* 0x000fe4000f8e00ff */
[----:B------:R-:W-:Y:S01]  /*0f00*/  IMAD.U32 R7, RZ, RZ, UR9 ;  /* 0x00000009ff077e24 */ /* 0x000fe2000f8e00ff */
[----:B------:R-:W-:-:S04]  /*0f10*/  ULDC.64 UR8, c[0x0][0xa20] ;  /* 0x0002880000087ab9 */ /* 0x000fc80000000a00 */
[----:B0-----:R4:W5:Y:S01]  /*0f20*/  @P2 LDG.E R18, desc[UR38][R6.64] ;  /* 0x0000002606122981 */ /* 0x001962000c1e1900 */
[----:B-1----:R-:W-:Y:S01]  /*0f30*/  ISETP.NE.U32.AND P0, PT, R10, RZ, PT ;  /* 0x000000ff0a00720c */ /* 0x002fe20003f05070 */
[----:B------:R-:W-:Y:S01]  /*0f40*/  UMOV UR44, UR6 ;  /* 0x00000006002c7c82 */ /* 0x000fe20008000000 */
[----:B------:R-:W-:Y:S02]  /*0f50*/  ISETP.NE.U32.AND P1, PT, RZ, UR8, PT ;  /* 0x00000008ff007c0c */ /* 0x000fe4000bf25070 */
[----:B------:R-:W-:Y:S02]  /*0f60*/  ISETP.NE.AND.EX P0, PT, R11, RZ, PT, P0 ;  /* 0x000000ff0b00720c */ /* 0x000fe40003f05300 */
[----:B------:R-:W-:Y:S02]  /*0f70*/  ISETP.NE.AND.EX P1, PT, RZ, UR9, PT, P1 ;  /* 0x00000009ff007c0c */ /* 0x000fe4000bf25310 */
[----:B--2---:R-:W-:Y:S01]  /*0f80*/  SEL R0, R0, 0x1, P0 ;  /* 0x0000000100007807 */ /* 0x004fe20000000000 */
[----:B----4-:R-:W-:Y:S10]  /*0f90*/  @P2 BRA `(.L_x_1735) ;  /* 0x00000000002c2947 */ /* 0x010ff40003800000 */
        /* <DEDUP_REMOVED lines=8> */
[----:B-----5:R-:W2:Y:S04]  /*1020*/  LDG.E R18, desc[UR38][R4.64] ;  /* 0x0000002604127981 */ /* 0x020ea8000c1e1900 */
[----:B------:R-:W2:Y:S02]  /*1030*/  LDG.E R3, desc[UR38][R4.64+0x4] ;  /* 0x0000042604037981 */ /* 0x000ea4000c1e1900 */
[----:B--2---:R-:W-:-:S07]  /*1040*/  IMAD.IADD R18, R3, 0x1, -R18 ;  /* 0x0000000103127824 */ /* 0x004fce00078e0a12 */
.L_x_1735:
[----:B------:R-:W-:Y:S01]  /*1050*/  UMOV UR43, UR5 ;  /* 0x00000005002b7c82 */ /* 0x000fe20008000000 */
[----:B---3--:R-:W-:Y:S02]  /*1060*/  IMAD R17, R0, R17, RZ ;  /* 0x0000001100117224 */ /* 0x008fe400078e02ff */
[----:B------:R-:W-:Y:S01]  /*1070*/  IMAD.MOV.U32 R204, RZ, RZ, R201 ;  /* 0x000000ffffcc7224 */ /* 0x000fe200078e00c9 */
[----:B------:R-:W-:Y:S06]  /*1080*/  @!P1 BRA `(.L_x_1736) ;  /* 0x0000000000189947 */ /* 0x000fec0003800000 */
[----:B------:R-:W-:Y:S02]  /*1090*/  ULDC.64 UR6, c[0x0][0xa20] ;  /* 0x0002880000067ab9 */ /* 0x000fe40000000a00 */
[----:B------:R-:W-:-:S06]  /*10a0*/  UIMAD.WIDE UR4, UR5, 0x4, UR6 ;  /* 0x00000004050478a5 */ /* 0x000fcc000f8e0206 */
[----:B------:R-:W-:Y:S02]  /*10b0*/  IMAD.U32 R4, RZ, RZ, UR4 ;  /* 0x00000004ff047e24 */ /* 0x000fe4000f8e00ff */
[----:B------:R-:W-:-:S05]  /*10c0*/  IMAD.U32 R5, RZ, RZ, UR5 ;  /* 0x00000005ff057e24 */ /* 0x000fca000f8e00ff */
[----:B------:R0:W5:Y:S01]  /*10d0*/  LDG.E R17, desc[UR38][R4.64] ;  /* 0x0000002604117981 */ /* 0x000162000c1e1900 */
[----:B------:R-:W-:Y:S05]  /*10e0*/  BRA `(.L_x_1737) ;  /* 0x00000000002c7947 */ /* 0x000fea0003800000 */
.L_x_1736:
        /* <DEDUP_REMOVED lines=9> */
[----:B------:R-:W2:Y:S02]  /*1180*/  LDG.E R0, desc[UR38][R4.64+0x4] ;  /* 0x0000042604007981 */ /* 0x000ea4000c1e1900 */
[----:B--2---:R-:W-:-:S07]  /*1190*/  IMAD.IADD R17, R0, 0x1, -R17 ;  /* 0x0000000100117824 */ /* 0x004fce00078e0a11 */
.L_x_1737:
[----:B------:R-:W1:Y:S01]  /*11a0*/  LDC.64 R6, c[0x0][0x9e0] ;  /* 0x00027800ff067b82 */ /* 0x000e620000000a00 */
[----:B-----5:R-:W-:Y:S01]  /*11b0*/  IMAD.IADD R17, R17, 0x1, -R8 ;  /* 0x0000000111117824 */ /* 0x020fe200078e0a08 */
[----:B------:R-:W-:-:S04]  /*11c0*/  LEA R0, R201, 0x80, 0x7 ;  /* 0x00000080c9007811 */ /* 0x000fc800078e38ff */
[----:B------:R-:W-:Y:S02]  /*11d0*/  IADD3 R9, R17, R0, -R18 ;  /* 0x0000000011097210 */ /* 0x000fe40007ffe812 */
[----:B-1----:R-:W-:-:S03]  /*11e0*/  ISETP.GE.AND P1, PT, R7, 0x1, PT ;  /* 0x000000010700780c */ /* 0x002fc60003f26270 */
[----:B------:R-:W-:-:S10]  /*11f0*/  IMAD.IADD R0, R9, 0x1, R6 ;  /* 0x0000000109007824 */ /* 0x000fd400078e0206 */
[----:B------:R-:W-:Y:S05]  /*1200*/  @!P1 BRA `(.L_x_1738) ;  /* 0x0000000000409947 */ /* 0x000fea0003800000 */
[C---:B------:R-:W-:Y:S01]  /*1210*/  ISETP.GT.AND P0, PT, R9.reuse, RZ, PT ;  /* 0x000000ff0900720c */ /* 0x040fe20003f04270 */
[----:B------:R-:W-:-:S12]  /*1220*/  VIADD R3, R9, 0xffffffff ;  /* 0xffffffff09037836 */ /* 0x000fd80000000000 */
[----:B------:R-:W-:Y:S05]  /*1230*/  @P0 BRA `(.L_x_1739) ;  /* 0x00000000001c0947 */ /* 0x000fea0003800000 */
[----:B------:R-:W-:Y:S01]  /*1240*/  ISETP.NE.AND P0, PT, R7, 0x1, PT ;  /* 0x000000010700780c */ /* 0x000fe20003f05270 */
[----:B------:R-:W-:-:S12]  /*1250*/  IMAD.MOV R3, RZ, RZ, -R9 ;  /* 0x000000ffff037224 */ /* 0x000fd800078e0a09 */
[----:B0-----:R-:W0:Y:S02]  /*1260*/  @P0 LDC.64 R4, c[0x0][0x9e8] ;  /* 0x00027a00ff040b82 */ /* 0x001e240000000a00 */
[----:B0-----:R-:W-:-:S05]  /*1270*/  @P0 IMAD.HI.U32 R4, R3, R4, RZ ;  /* 0x0000000403040227 */ /* 0x001fca00078e00ff */
[----:B------:R-:W-:-:S04]  /*1280*/  @P0 SHF.R.U32.HI R3, RZ, R5, R4 ;  /* 0x00000005ff030219 */ /* 0x000fc80000011604 */
[----:B------:R-:W-:Y:S01]  /*1290*/  LOP3.LUT R3, RZ, R3, RZ, 0x33, !PT ;  /* 0x00000003ff037212 */ /* 0x000fe200078e33ff */
[----:B------:R-:W-:Y:S06]  /*12a0*/  BRA `(.L_x_1740) ;  /* 0x0000000000107947 */ /* 0x000fec0003800000 */
.L_x_1739:
[----:B------:R-:W-:-:S13]  /*12b0*/  ISETP.NE.AND P0, PT, R7, 0x1, PT ;  /* 0x000000010700780c */ /* 0x000fda0003f05270 */
[----:B0-----:R-:W0:Y:S02]  /*12c0*/  @P0 LDC.64 R4, c[0x0][0x9e8] ;  /* 0x00027a00ff040b82 */ /* 0x001e240000000a00 */
[----:B0-----:R-:W-:-:S05]  /*12d0*/  @P0 IMAD.HI.U32 R4, R3, R4, RZ ;  /* 0x0000000403040227 */ /* 0x001fca00078e00ff */
[----:B------:R-:W-:-:S07]  /*12e0*/  @P0 SHF.R.U32.HI R3, RZ, R5, R4 ;  /* 0x00000005ff030219 */ /* 0x000fce0000011604 */
.L_x_1740:
[----:B------:R-:W-:-:S05]  /*12f0*/  IMAD R3, R3, R7, R7 ;  /* 0x0000000703037224 */ /* 0x000fca00078e0207 */
[----:B------:R-:W-:-:S07]  /*1300*/  VIMNMX R0, R0, R3, PT ;  /* 0x0000000300007248 */ /* 0x000fce0003fe0100 */
.L_x_1738:
[----:B------:R-:W-:Y:S01]  /*1310*/  VIADD R3, R0, 0x5f ;  /* 0x0000005f00037836 */ /* 0x000fe20000000000 */
[----:B------:R-:W-:Y:S01]  /*1320*/  ULDC UR4, c[0x0][0x9dc] ;  /* 0x0002770000047ab9 */ /* 0x000fe20000000800 */
[----:B0-----:R-:W-:Y:S02]  /*1330*/  IMAD R4, R201, 0x80, -R18 ;  /* 0x00000080c9047824 */ /* 0x001fe400078e0a12 */
[C---:B------:R-:W-:Y:S02]  /*1340*/  VIADD R0, R17.reuse, 0x5f ;  /* 0x0000005f11007836 */ /* 0x040fe40000000000 */
[----:B------:R-:W-:Y:S02]  /*1350*/  IMAD.IADD R6, R17, 0x1, R4 ;  /* 0x0000000111067824 */ /* 0x000fe400078e0204 */
        /* <DEDUP_REMOVED lines=14> */
[----:B------:R-:W0:Y:S02]  /*1440*/  @P0 LDC.64 R4, c[0x0][0x9e8] ;  /* 0x00027a00ff040b82 */ /* 0x000e240000000a00 */
[----:B0-----:R-:W-:-:S05]  /*1450*/  @P0 IMAD.HI.U32 R0, R3, R4, RZ ;  /* 0x0000000403000227 */ /* 0x001fca00078e00ff */
[----:B------:R-:W-:-:S04]  /*1460*/  @P0 SHF.R.U32.HI R3, RZ, R5, R0 ;  /* 0x00000005ff030219 */ /* 0x000fc80000011600 */
[----:B------:R-:W-:Y:S01]  /*1470*/  LOP3.LUT R6, RZ, R3, RZ, 0x33, !PT ;  /* 0x00000003ff067212 */ /* 0x000fe200078e33ff */
[----:B------:R-:W-:Y:S06]  /*1480*/  BRA `(.L_x_1743) ;  /* 0x0000000000107947 */ /* 0x000fec0003800000 */
.L_x_1742:
[----:B------:R-:W-:-:S13]  /*1490*/  ISETP.NE.AND P0, PT, R7, 0x1, PT ;  /* 0x000000010700780c */ /* 0x000fda0003f05270 */
[----:B------:R-:W0:Y:S02]  /*14a0*/  @P0 LDC.64 R4, c[0x0][0x9e8] ;  /* 0x00027a00ff040b82 */ /* 0x000e240000000a00 */
[----:B0-----:R-:W-:-:S05]  /*14b0*/  @P0 IMAD.HI.U32 R0, R6, R4, RZ ;  /* 0x0000000406000227 */ /* 0x001fca00078e00ff */
[----:B------:R-:W-:-:S07]  /*14c0*/  @P0 SHF.R.U32.HI R6, RZ, R5, R0 ;  /* 0x00000005ff060219 */ /* 0x000fce0000011600 */
.L_x_1743:
[----:B------:R-:W-:-:S05]  /*14d0*/  IMAD R6, R6, R7, RZ ;  /* 0x0000000706067224 */ /* 0x000fca00078e02ff */
[----:B------:R-:W-:-:S13]  /*14e0*/  R2UR UR5, R6 ;  /* 0x00000000060572ca */ /* 0x000fda00000e0000 */
[----:B------:R-:W-:-:S04]  /*14f0*/  UISETP.LT.AND UP0, UPT, UR4, UR5, UPT ;  /* 0x000000050400728c */ /* 0x000fc8000bf01270 */
[----:B------:R-:W-:-:S12]  /*1500*/  USEL UR4, UR4, UR5, !UP0 ;  /* 0x0000000504047287 */ /* 0x000fd8000c000000 */
.L_x_1741:
[----:B------:R-:W-:Y:S01]  /*1510*/  UIMAD.WIDE UR4, UR4, 0x2aaaaaab, URZ ;  /* 0x2aaaaaab040478a5 */ /* 0x000fe2000f8e023f */
[----:B------:R-:W-:Y:S02]  /*1520*/  PLOP3.LUT P0, PT, PT, PT, PT, 0x80, 0x0 ;  /* 0x000000000000781c */ /* 0x000fe40003f0f070 */
[----:B------:R-:W-:Y:S02]  /*1530*/  CS2R R44, SRZ ;  /* 0x00000000002c7805 */ /* 0x000fe4000001ff00 */
[----:B------:R-:W-:Y:S01]  /*1540*/  CS2R R150, SRZ ;  /* 0x0000000000967805 */ /* 0x000fe2000001ff00 */
        /* <DEDUP_REMOVED lines=67> */
[----:B------:R-:W-:Y:S01]  /*1980*/  CS2R R4, SRZ ;  /* 0x0000000000047805 */ /* 0x000fe2000001ff00 */
[----:B------:R-:W-:Y:S02]  /*1990*/  IMAD.MOV.U32 R7, RZ, RZ, RZ ;  /* 0x000000ffff077224 */ /* 0x000fe400078e00ff */
[----:B------:R-:W-:Y:S02]  /*19a0*/  IMAD.MOV.U32 R175, RZ, RZ, RZ ;  /* 0x000000ffffaf7224 */ /* 0x000fe400078e00ff */
[----:B------:R-:W-:Y:S01]  /*19b0*/  IMAD.MOV.U32 R26, RZ, RZ, RZ ;  /* 0x000000ffff1a7224 */ /* 0x000fe200078e00ff */
[----:B------:R-:W-:Y:S06]  /*19c0*/  @!P1 BRA `(.L_x_1744) ;  /* 0x000000b4002c9947 */ /* 0x000fec0003800000 */
        /* <DEDUP_REMOVED lines=31> */
.L_x_1745:
[----:B------:R-:W0:Y:S01]  /*1bc0*/  S2R R0, SR_CgaCtaId ;  /* 0x0000000000007919 */ /* 0x000e220000008800 */
[----:B------:R-:W-:Y:S01]  /*1bd0*/  ULEA.HI UR4, UR41, UR41, URZ, 0x1 ;  /* 0x0000002929047291 */ /* 0x000fe2000f8f083f */
[----:B------:R-:W-:Y:S01]  /*1be0*/  MOV R9, 0x400 ;  /* 0x0000040000097802 */ /* 0x000fe20000000f00 */
[----:B------:R-:W1:Y:S02]  /*1bf0*/  S2R R20, SR_TID.X ;  /* 0x0000000000147919 */ /* 0x000e640000002100 */
        /* <DEDUP_REMOVED lines=9> */
.L_x_1928:
[----:B0-----:R-:W-:Y:S01]  /*1c90*/  IMAD.U32 R0, RZ, RZ, UR45 ;  /* 0x0000002dff007e24 */ /* 0x001fe2000f8e00ff */
[----:B------:R-:W-:Y:S05]  /*1ca0*/  WARPSYNC.ALL ;  /* 0x0000000000007948 */ /* 0x000fea0003800000 */
[----:B------:R0:W-:Y:S01]  /*1cb0*/  BAR.SYNC.DEFER_BLOCKING R10, 0x100 ;  /* 0x0004000a0000751d */ /* 0x0001e20000010000 */
[----:B------:R-:W-:-:S13]  /*1cc0*/  ISETP.NE.AND P0, PT, R0, 0x3, PT ;  /* 0x000000030000780c */ /* 0x000fda0003f05270 */
[----:B0-----:R-:W-:Y:S05]  /*1cd0*/  @!P0 BRA `(.L_x_1747) ;  /* 0x0000000000048947 */ /* 0x001fea0003800000 */
[----:B------:R-:W-:Y:S01]  /*1ce0*/  BPT.TRAP 0x1 ;  /* 0x000000040000795c */ /* 0x000fe20000300000 */
.L_x_1747:
[----:B------:R-:W-:Y:S02]  /*1cf0*/  IMAD.U32 R12, RZ, RZ, UR40 ;  /* 0x00000028ff0c7e24 */ /* 0x000fe4000f8e00ff */
[----:B------:R-:W-:-:S03]  /*1d00*/  IMAD.U32 R0, RZ, RZ, UR37 ;  /* 0x00000025ff007e24 */ /* 0x000fc6000f8e00ff */
[----:B------:R-:W-:Y:S01]  /*1d10*/  SHF.L.U32 R12, R12, 0x1f, RZ ;  /* 0x0000001f0c0c7819 */ /* 0x000fe200000006ff */
[----:B------:R-:W-:-:S04]  /*1d20*/  IMAD R7, R0, 0x8, R9 ;  /* 0x0000000800077824 */ /* 0x000fc800078e0209 */
[----:B------:R0:W1:Y:S01]  /*1d30*/  SYNCS.PHASECHK.TRANS64.TRYWAIT P1, [R7+URZ+0x22830], R12 ;  /* 0x0228300c070075a7 */ /* 0x000062000802017f */
[----:B------:R-:W-:Y:S05]  /*1d40*/  @!P0 BRA `(.L_x_1748) ;  /* 0x0000000000048947 */ /* 0x000fea0003800000 */
[----:B------:R-:W-:Y:S01]  /*1d50*/  BPT.TRAP 0x1 ;  /* 0x000000040000795c */ /* 0x000fe20000300000 */
.L_x_1748:
[----:B-1----:R-:W-:Y:S05]  /*1d60*/  @P1 BRA `(.L_x_1749) ;  /* 0x0000000000081947 */ /* 0x002fea0003800000 */
[----:B------:R-:W1:Y:S02]  /*1d70*/  SYNCS.PHASECHK.TRANS64.TRYWAIT P1, [R7+URZ+0x22830], R12 ;  /* 0x0228300c070075a7 */ /* 0x000e64000802017f */
[----:B-1----:R-:W-:Y:S05]  /*1d80*/  @!P1 BRA `(.L_x_1750) ;  /* 0x0000012800b49947 */ /* 0x002fea0003800000 */
.L_x_1749:
[----:B------:R-:W-:Y:S01]  /*1d90*/  R2UR UR4, R9 ;  /* 0x00000000090472ca */ /* 0x000fe200000e0000 */
[----:B------:R-:W-:Y:S01]  /*1da0*/  ULOP3.LUT UR20, UR46, 0x10000, URZ, 0xfc, !UPT ;  /* 0x000100002e147892 */ /* 0x000fe2000f8efc3f */
[----:B------:R-:W-:Y:S01]  /*1db0*/  WARPGROUP.ARRIVE ;  /* 0x00000000000079c5 */ /* 0x000fe20000000000 */
[----:B------:R-:W-:Y:S01]  /*1dc0*/  UMOV UR21, 0x40000040 ;  /* 0x4000004000157882 */ /* 0x000fe20000000000 */
[----:B------:R-:W-:Y:S01]  /*1dd0*/  UMOV UR23, 0x40000040 ;  /* 0x4000004000177882 */ /* 0x000fe20000000000 */
[----:B------:R-:W-:-:S03]  /*1de0*/  UIADD3 UR8, UR20, 0x2, URZ ;  /* 0x0000000214087890 */ /* 0x000fc6000fffe03f */
[----:B------:R-:W2:Y:S01]  /*1df0*/  S2R R0, SR_TID.X ;  /* 0x0000000000007919 */ /* 0x000ea20000002100 */
[----:B------:R-:W-:Y:S01]  /*1e00*/  UMOV UR9, 0x40000040 ;  /* 0x4000004000097882 */ /* 0x000fe20000000000 */
[----:B------:R-:W-:Y:S01]  /*1e10*/  UMOV UR11, 0x40000040 ;  /* 0x40000040000b7882 */ /* 0x000fe20000000000 */
[----:B------:R-:W-:Y:S01]  /*1e20*/  UIADD3 UR12, UR20, 0x4, URZ ;  /* 0x00000004140c7890 */ /* 0x000fe2000fffe03f */
[----:B------:R-:W-:Y:S01]  /*1e30*/  IMAD.MOV.U32 R3, RZ, RZ, -0x60 ;  /* 0xffffffa0ff037424 */ /* 0x000fe200078e00ff */
[----:B------:R-:W-:Y:S01]  /*1e40*/  UMOV UR13, 0x40000040 ;  /* 0x40000040000d7882 */ /* 0x000fe20000000000 */
[----:B------:R-:W-:Y:S01]  /*1e50*/  UMOV UR15, 0x40000040 ;  /* 0x40000040000f7882 */ /* 0x000fe20000000000 */
[----:B------:R-:W-:Y:S01]  /*1e60*/  UIADD3 UR4, UR4, 0x1c400, URZ ;  /* 0x0001c40004047890 */ /* 0x000fe2000fffe03f */
[----:B------:R-:W-:Y:S01]  /*1e70*/  IMAD R8, R176, R3, 0x60 ;  /* 0x00000060b0087424 */ /* 0x000fe200078e0203 */
[----:B------:R-:W-:Y:S01]  /*1e80*/  UIADD3 UR16, UR20, 0x6, URZ ;  /* 0x0000000614107890 */ /* 0x000fe2000fffe03f */
[----:B------:R-:W-:Y:S01]  /*1e90*/  LOP3.LUT R2, R2, 0xfff7ffff, RZ, 0xc0, !PT ;  /* 0xfff7ffff02027812 */ /* 0x000fe200078ec0ff */
[----:B------:R-:W-:Y:S01]  /*1ea0*/  USHF.R.U32.HI UR4, URZ, 0x4, UR4 ;  /* 0x000000043f047899 */ /* 0x000fe20008011604 */
[----:B------:R-:W-:Y:S01]  /*1eb0*/  IMAD.IADD R5, R17, 0x1, R8 ;  /* 0x0000000111057824 */ /* 0x000fe200078e0208 */
[----:B------:R-:W-:Y:S01]  /*1ec0*/  UMOV UR17, 0x40000040 ;  /* 0x4000004000117882 */ /* 0x000fe20000000000 */
[----:B------:R-:W-:Y:S01]  /*1ed0*/  UMOV UR19, 0x40000040 ;  /* 0x4000004000137882 */ /* 0x000fe20000000000 */
[----:B------:R-:W-:Y:S01]  /*1ee0*/  ULOP3.LUT UR4, UR4, 0x3fff, URZ, 0xc0, !UPT ;  /* 0x00003fff04047892 */ /* 0x000fe2000f8ec03f */
[--C-:B------:R-:W-:Y:S01]  /*1ef0*/  IMAD.IADD R11, R5, 0x1, -R16.reuse ;  /* 0x00000001050b7824 */ /* 0x100fe200078e0a10 */
[----:B------:R-:W-:Y:S01]  /*1f00*/  IADD3 R3, -R18, 0x1, R5 ;  /* 0x0000000112037810 */ /* 0x000fe20007ffe105 */
[----:B------:R-:W-:Y:S01]  /*1f10*/  ULDC UR7, c[0x0][0x9dc] ;  /* 0x0002770000077ab9 */ /* 0x000fe20000000800 */
[----:B------:R-:W-:Y:S01]  /*1f20*/  ULOP3.LUT UR4, UR4, 0x10000, URZ, 0xfc, !UPT ;  /* 0x0001000004047892 */ /* 0x000fe2000f8efc3f */
[----:B------:R-:W-:Y:S01]  /*1f30*/  IMAD.IADD R13, R8, 0x1, -R16 ;  /* 0x00000001080d7824 */ /* 0x000fe200078e0a10 */
[----:B------:R-:W-:-:S02]  /*1f40*/  ULOP3.LUT UR5, URZ, UR7, URZ, 0x33, !UPT ;  /* 0x000000073f057292 */ /* 0x000fc4000f8e333f */
[----:B------:R-:W-:-:S04]  /*1f50*/  UIMAD UR22, UR37, 0x300, UR4 ;  /* 0x00000300251678a4 */ /* 0x000fc8000f8e0204 */
[----:B------:R-:W-:Y:S02]  /*1f60*/  UIADD3 UR10, UR22, 0x2, URZ ;  /* 0x00000002160a7890 */ /* 0x000fe4000fffe03f */
[----:B------:R-:W-:Y:S02]  /*1f70*/  UIADD3 UR14, UR22, 0x4, URZ ;  /* 0x00000004160e7890 */ /* 0x000fe4000fffe03f */
[----:B------:R-:W-:Y:S02]  /*1f80*/  UIADD3 UR18, UR22, 0x6, URZ ;  /* 0x0000000616127890 */ /* 0x000fe4000fffe03f */
[----:B------:R-:W-:Y:S01]  /*1f90*/  HGMMA.64x96x16.F32.BF16 R24, gdesc[UR20], RZ, !UPT, gsb0 ;  /* 0x01600000141879f0 */ /* 0x000fe2000c0018ff */
[----:B--2---:R-:W-:Y:S02]  /*1fa0*/  LOP3.LUT P1, RZ, R0, 0x7f, RZ, 0xc0, !PT ;  /* 0x0000007f00ff7812 */ /* 0x004fe4000782c0ff */
[----:B------:R-:W-:-:S04]  /*1fb0*/  SHF.R.U32.HI R4, RZ, 0x7, R0 ;  /* 0x00000007ff047819 */ /* 0x000fc80000011600 */
[----:B------:R-:W-:-:S07]  /*1fc0*/  IADD3 R6, -R4, 0xb, RZ ;  /* 0x0000000b04067810 */ /* 0x000fce0007ffe1ff */
[----:B------:R-:W-:Y:S01]  /*1fd0*/  @!P1 VIADD R0, R7, 0x22840 ;  /* 0x0002284007009836 */ /* 0x000fe20000000000 */
[----:B------:R-:W-:-:S04]  /*1fe0*/  @P1 LOP3.LUT R2, R2, 0x80000, RZ, 0xfc, !PT ;  /* 0x0008000002021812 */ /* 0x000fc800078efcff */
[----:B------:R-:W-:Y:S01]  /*1ff0*/  @!P1 PRMT R0, RZ, 0x654, R0 ;  /* 0x00000654ff009816 */ /* 0x000fe20000000000 */
        /* <DEDUP_REMOVED lines=9> */
[----:B------:R-:W-:-:S06]  /*2090*/  WARPGROUP.ARRIVE ;  /* 0x00000000000079c5 */ /* 0x000fcc0000000000 */
[----:B------:R-:W-:Y:S03]  /*20a0*/  HGMMA.64x96x16.F32.BF16 R24, gdesc[UR16], R24, gsb0 ;  /* 0x01600000101879f0 */ /* 0x000fe60008001818 */
[----:B------:R-:W-:Y:S02]  /*20b0*/  WARPGROUP.DEPBAR.LE gsb0, 0x0 ;  /* 0x00008000000079c5 */ /* 0x000fe40000010000 */
[----:B------:R2:W-:Y:S06]  /*20c0*/  BAR.ARV R6, 0x100 ;  /* 0x000400060000751d */ /* 0x0005ec0000002000 */
[----:B------:R3:W-:Y:S01]  /*20d0*/  @!P1 SYNCS.ARRIVE.TRANS64.RED.A1T0 RZ, [R0+URZ], RZ ;  /* 0x000000ff00ff99a7 */ /* 0x0007e2000810043f */
[----:B------:R-:W-:Y:S01]  /*20e0*/  PLOP3.LUT P1, PT, PT, PT, UP0, 0x40, 0x0 ;  /* 0x000000000000781c */ /* 0x000fe20003f2e808 */
[----:B---3--:R-:W-:-:S02]  /*20f0*/  IMAD.IADD R0, R3, 0x1, -R16 ;  /* 0x0000000103007824 */ /* 0x008fc400078e0a10 */
[----:B------:R-:W-:Y:S02]  /*2100*/  IMAD R3, R201, 0x80, R206 ;  /* 0x00000080c9037824 */ /* 0x000fe400078e02ce */
[C---:B------:R-:W-:Y:S02]  /*2110*/  VIADD R14, R0.reuse, UR14 ;  /* 0x0000000e000e7c36 */ /* 0x040fe40008000000 */
[----:B------:R-:W-:-:S03]  /*2120*/  VIADD R20, R0, UR5 ;  /* 0x0000000500147c36 */ /* 0x000fc60008000000 */
[----:B------:R-:W-:Y:S01]  /*2130*/  VIADDMNMX R0, R3, R14, R11, PT ;  /* 0x0000000e03007246 */ /* 0x000fe2000380010b */
[----:B------:R-:W-:Y:S02]  /*2140*/  IMAD.IADD R4, R20, 0x1, R3 ;  /* 0x0000000114047824 */ /* 0x000fe400078e0203 */
[----:B--2---:R-:W-:Y:S05]  /*2150*/  @P1 BRA `(.L_x_1751) ;  /* 0x0000000000541947 */ /* 0x004fea0003800000 */
[----:B------:R-:W-:Y:S01]  /*2160*/  IADD3 R5, R3, R17, -R18 ;  /* 0x0000001103057210 */ /* 0x000fe20007ffe812 */
        /* <DEDUP_REMOVED lines=11> */
.L_x_1753:
[----:B------:R-:W-:-:S06]  /*2220*/  UISETP.NE.AND UP1, UPT, UR15, 0x1, UPT ;  /* 0x000000010f00788c */ /* 0x000fcc000bf25270 */
[----:B------:R-:W-:-:S05]  /*2230*/  PLOP3.LUT P1, PT, PT, PT, UP1, 0x80, 0x0 ;  /* 0x000000000000781c */ /* 0x000fca0003f2f018 */
[----:B------:R-:W-:-:S08]  /*2240*/  @UP1 ULDC.64 UR10, c[0x0][0x9e8] ;  /* 0x00027a00000a1ab9 */ /* 0x000fd00000000a00 */
[----:B------:R-:W-:-:S05]  /*2250*/  @P1 IMAD.HI.U32 R15, R5, UR10, RZ ;  /* 0x0000000a050f1c27 */ /* 0x000fca000f8e00ff */
[----:B------:R-:W-:-:S07]  /*2260*/  @P1 SHF.R.U32.HI R5, RZ, UR11, R15 ;  /* 0x0000000bff051c19 */ /* 0x000fce000801160f */
.L_x_1754:
[----:B------:R-:W-:Y:S05]  /*2270*/  BSYNC B0 ;  /* 0x0000000000007941 */ /* 0x000fea0003800000 */
.L_x_1752:
[----:B------:R-:W-:-:S05]  /*2280*/  IMAD R5, R5, UR15, R13 ;  /* 0x0000000f05057c24 */ /* 0x000fca000f8e020d */
[----:B------:R-:W-:Y:S02]  /*2290*/  VIMNMX R4, R4, R5, !PT ;  /* 0x0000000504047248 */ /* 0x000fe40007fe0100 */
[----:B------:R-:W-:-:S07]  /*22a0*/  VIADDMNMX R0, R5, UR15, R0, PT ;  /* 0x0000000f05007c46 */ /* 0x000fce000b800100 */
.L_x_1751:
[C---:B------:R-:W-:Y:S02]  /*22b0*/  ISETP.GE.AND P1, PT, R8.reuse, 0x2, PT ;  /* 0x000000020800780c */ /* 0x040fe40003f26270 */
[----:B------:R-:W-:Y:S02]  /*22c0*/  ISETP.GE.AND P5, PT, R8, 0xa, PT ;  /* 0x0000000a0800780c */ /* 0x000fe40003fa6270 */
        /* <DEDUP_REMOVED lines=98> */
[----:B------:R-:W-:Y:S02]  /*28f0*/  ISETP.GT.AND P4, PT, R4, 0x51, !P3 ;  /* 0x000000510400780c */ /* 0x000fe40005f84270 */
[----:B------:R-:W-:-:S02]  /*2900*/  IADD3 R5, R20, 0x8, R3 ;  /* 0x0000000814057810 */ /* 0x000fc40007ffe003 */
        /* <DEDUP_REMOVED lines=9> */
[----:B------:R-:W-:-:S04]  /*29a0*/  ISETP.GE.AND P5, PT, R8, 0x5a, PT ;  /* 0x0000005a0800780c */ /* 0x000fc80003fa6270 */
[----:B------:R-:W-:Y:S02]  /*29b0*/  P2R R24, PR, RZ, 0x20 ;  /* 0x00000020ff187803 */ /* 0x000fe40000000000 */
[----:B------:R-:W-:-:S04]  /*29c0*/  ISETP.GT.AND P5, PT, R4, 0x59, !P5 ;  /* 0x000000590400780c */ /* 0x000fc80006fa4270 */
[----:B------:R-:W-:Y:S01]  /*29d0*/  ISETP.LT.OR P5, PT, R0, 0x5a, P5 ;  /* 0x0000005a0000780c */ /* 0x000fe20002fa1670 */
[----:B------:R-:W-:-:S03]  /*29e0*/  VIADD R0, R3, 0x8 ;  /* 0x0000000803007836 */ /* 0x000fc60000000000 */
[----:B------:R-:W-:Y:S02]  /*29f0*/  FSEL R69, R69, -INF , !P5 ;  /* 0xff80000045457808 */ /* 0x000fe40006800000 */
[----:B------:R-:W-:Y:S02]  /*2a00*/  PLOP3.LUT P5, PT, PT, PT, UP0, 0x40, 0x0 ;  /* 0x000000000000781c */ /* 0x000fe40003fae808 */
[----:B------:R-:W-:-:S11]  /*2a10*/  VIADDMNMX R4, R0, R14, R11, PT ;  /* 0x0000000e00047246 */ /* 0x000fd6000380010b */
[----:B------:R-:W-:Y:S05]  /*2a20*/  @P5 BRA `(.L_x_1755) ;  /* 0x0000000000605947 */ /* 0x000fea0003800000 */
[----:B------:R-:W-:Y:S01]  /*2a30*/  IADD3 R0, R3, R17, -R18 ;  /* 0x0000001103007210 */ /* 0x000fe20007ffe812 */
[----:B------:R-:W-:Y:S04]  /*2a40*/  BSSY B0, `(.L_x_1756) ;  /* 0x0000013000007945 */ /* 0x000fe80003800000 */
[----:B------:R-:W-:-:S05]  /*2a50*/  VIADD R0, R0, 0x8 ;  /* 0x0000000800007836 */ /* 0x000fca0000000000 */
        /* <DEDUP_REMOVED lines=11> */
.L_x_1757:
[----:B------:R-:W-:-:S06]  /*2b10*/  UISETP.NE.AND UP1, UPT, UR15, 0x1, UPT ;  /* 0x000000010f00788c */ /* 0x000fcc000bf25270 */
[----:B------:R-:W-:-:S05]  /*2b20*/  PLOP3.LUT P5, PT, PT, PT, UP1, 0x80, 0x0 ;  /* 0x000000000000781c */ /* 0x000fca0003faf018 */
[----:B------:R-:W-:-:S08]  /*2b30*/  @UP1 ULDC.64 UR10, c[0x0][0x9e8] ;  /* 0x00027a00000a1ab9 */ /* 0x000fd00000000a00 */
[----:B------:R-:W-:Y:S01]  /*2b40*/  @P5 IMAD.HI.U32 R8, R0, UR10, RZ ;  /* 0x0000000a00085c27 */ /* 0x000fe2000f8e00ff */
[----:B------:R-:W-:-:S13]  /*2b50*/  PLOP3.LUT P5, PT, PT, PT, UP1, 0x80, 0x0 ;  /* 0x000000000000781c */ /* 0x000fda0003faf018 */
[----:B------:R-:W-:-:S07]  /*2b60*/  @P5 SHF.R.U32.HI R0, RZ, UR11, R8 ;  /* 0x0000000bff005c19 */ /* 0x000fce0008011608 */
.L_x_1758:
[----:B------:R-:W-:Y:S05]  /*2b70*/  BSYNC B0 ;  /* 0x0000000000007941 */ /* 0x000fea0003800000 */
.L_x_1756:
[----:B------:R-:W-:-:S05]  /*2b80*/  IMAD R0, R0, UR15, R13 ;  /* 0x0000000f00007c24 */ /* 0x000fca000f8e020d */
[----:B------:R-:W-:Y:S02]  /*2b90*/  VIMNMX R5, R5, R0, !PT ;  /* 0x0000000005057248 */ /* 0x000fe40007fe0100 */
[----:B------:R-:W-:-:S07]  /*2ba0*/  VIADDMNMX R4, R0, UR15, R4, PT ;  /* 0x0000000f00047c46 */ /* 0x000fce000b800104 */
.L_x_1755:
        /* <DEDUP_REMOVED lines=82> */
[C---:B------:R-:W-:Y:S02]  /*30d0*/  ISETP.GT.AND P1, PT, R5.reuse, 0x38, !P1 ;  /* 0x000000380500780c */ /* 0x040fe40004f24270 */
        /* <DEDUP_REMOVED lines=12> */
[C---:B------:R-:W-:Y:S02]  /*31a0*/  ISETP.GT.AND P1, PT, R5.reuse, 0x40, !P2 ;  /* 0x000000400500780c */ /* 0x040fe40005724270 */
        /* <DEDUP_REMOVED lines=8> */
[C---:B------:R-:W-:Y:S01]  /*3230*/  FMUL.FTZ R11, R0.reuse, UR6 ;  /* 0x00000006000b7c20 */ /* 0x040fe20008410000 */
        /* <DEDUP_REMOVED lines=10> */
[--C-:B------:R-:W-:Y:S01]  /*32e0*/  FFMA.FTZ R20, R21, UR6, -R14.reuse ;  /* 0x0000000615147c23 */ /* 0x100fe2000801080e */
[----:B------:R-:W-:Y:S01]  /*32f0*/  FMNMX.FTZ R11, R31, R8, !PT ;  /* 0x000000081f0b7209 */ /* 0x000fe20007810000 */
[----:B------:R-:W-:Y:S01]  /*3300*/  MUFU.EX2 R15, R15 ;  /* 0x0000000f000f7308 */ /* 0x000fe20000000800 */
[----:B------:R-:W-:Y:S01]  /*3310*/  ISETP.NE.AND P5, PT, R24, RZ, PT ;  /* 0x000000ff1800720c */ /* 0x000fe20003fa5270 */
[--C-:B------:R-:W-:Y:S01]  /*3320*/  FFMA.FTZ R21, R29, UR6, -R14.reuse ;  /* 0x000000061d157c23 */ /* 0x100fe2000801080e */
[----:B------:R-:W-:Y:S01]  /*3330*/  FMNMX.FTZ R8, R34, R11, !PT ;  /* 0x0000000b22087209 */ /* 0x000fe20007810000 */
[--C-:B------:R-:W-:Y:S01]  /*3340*/  FFMA.FTZ R24, R73, UR6, -R14.reuse ;  /* 0x0000000649187c23 */ /* 0x100fe2000801080e */
[----:B------:R-:W-:Y:S01]  /*3350*/  FSEL R62, R62, -INF , !P1 ;  /* 0xff8000003e3e7808 */ /* 0x000fe20004800000 */
[--C-:B------:R-:W-:Y:S01]  /*3360*/  FFMA.FTZ R29, R41, UR6, -R14.reuse ;  /* 0x00000006291d7c23 */ /* 0x100fe2000801080e */
[----:B------:R-:W-:Y:S01]  /*3370*/  FMNMX.FTZ R11, R35, R8, !PT ;  /* 0x00000008230b7209 */ /* 0x000fe20007810000 */
[----:B------:R2:W-:Y:S01]  /*3380*/  MUFU.EX2 R152, R13 ;  /* 0x0000000d00987308 */ /* 0x0005e20000000800 */
[----:B------:R-:W-:Y:S01]  /*3390*/  ISETP.GT.AND P1, PT, R5, 0x49, !P6 ;  /* 0x000000490500780c */ /* 0x000fe20007724270 */
[--C-:B------:R-:W-:Y:S01]  /*33a0*/  FFMA.FTZ R32, R45, UR6, -R14.reuse ;  /* 0x000000062d207c23 */ /* 0x100fe2000801080e */
[----:B------:R-:W-:Y:S01]  /*33b0*/  FMNMX.FTZ R8, R38, R11, !PT ;  /* 0x0000000b26087209 */ /* 0x000fe20007810000 */
[--C-:B------:R-:W-:Y:S01]  /*33c0*/  FFMA.FTZ R25, R75, UR6, -R14.reuse ;  /* 0x000000064b197c23 */ /* 0x100fe2000801080e */
[----:B------:R-:W-:Y:S01]  /*33d0*/  ISETP.GT.AND P5, PT, R5, 0x59, !P5 ;  /* 0x000000590500780c */ /* 0x000fe20006fa4270 */
[--C-:B------:R-:W-:Y:S01]  /*33e0*/  FFMA.FTZ R28, R37, UR6, -R14.reuse ;  /* 0x00000006251c7c23 */ /* 0x100fe2000801080e */
[----:B------:R-:W-:Y:S01]  /*33f0*/  FMNMX.FTZ R11, R39, R8, !PT ;  /* 0x00000008270b7209 */ /* 0x000fe20007810000 */
[----:B------:R-:W-:Y:S01]  /*3400*/  MUFU.EX2 R20, R20 ;  /* 0x0000001400147308 */ /* 0x000fe20000000800 */
[----:B------:R-:W-:Y:S01]  /*3410*/  ISETP.LT.OR P1, PT, R4, 0x4a, P1 ;  /* 0x0000004a0400780c */ /* 0x000fe20000f21670 */
[--C-:B--2---:R-:W-:Y:S01]  /*3420*/  FFMA.FTZ R13, R33, UR6, -R14.reuse ;  /* 0x00000006210d7c23 */ /* 0x104fe2000801080e */
[----:B------:R-:W-:Y:S01]  /*3430*/  FMNMX.FTZ R8, R42, R11, !PT ;  /* 0x0000000b2a087209 */ /* 0x000fe20007810000 */
[--C-:B------:R-:W-:Y:S01]  /*3440*/  FFMA.FTZ R36, R81, UR6, -R14.reuse ;  /* 0x0000000651247c23 */ /* 0x100fe2000801080e */
[----:B------:R-:W-:Y:S01]  /*3450*/  FSEL R63, R63, -INF , !P1 ;  /* 0xff8000003f3f7808 */ /* 0x000fe20004800000 */
[--C-:B------:R-:W-:Y:S01]  /*3460*/  FFMA.FTZ R37, R83, UR6, -R14.reuse ;  /* 0x0000000653257c23 */ /* 0x100fe2000801080e */
[----:B------:R-:W-:Y:S01]  /*3470*/  FMNMX.FTZ R11, R43, R8, !PT ;  /* 0x000000082b0b7209 */ /* 0x000fe20007810000 */
[----:B------:R-:W2:Y:S01]  /*3480*/  MUFU.EX2 R21, R21 ;  /* 0x0000001500157308 */ /* 0x000ea20000000800 */
[----:B------:R-:W-:Y:S01]  /*3490*/  FSEL R66, R66, -INF , !P2 ;  /* 0xff80000042427808 */ /* 0x000fe20005000000 */
[--C-:B------:R-:W-:Y:S01]  /*34a0*/  FFMA.FTZ R40, R53, UR6, -R14.reuse ;  /* 0x0000000635287c23 */ /* 0x100fe2000801080e */
[----:B------:R-:W-:Y:S01]  /*34b0*/  FMNMX.FTZ R8, R46, R11, !PT ;  /* 0x0000000b2e087209 */ /* 0x000fe20007810000 */
[--C-:B------:R-:W-:Y:S01]  /*34c0*/  FFMA.FTZ R41, R85, UR6, -R14.reuse ;  /* 0x0000000655297c23 */ /* 0x100fe2000801080e */
[----:B------:R-:W-:Y:S01]  /*34d0*/  FSEL R67, R67, -INF , !P3 ;  /* 0xff80000043437808 */ /* 0x000fe20005800000 */
[--C-:B------:R-:W-:Y:S01]  /*34e0*/  FFMA.FTZ R44, R61, UR6, -R14.reuse ;  /* 0x000000063d2c7c23 */ /* 0x100fe2000801080e */
[----:B------:R-:W-:Y:S01]  /*34f0*/  FMNMX.FTZ R11, R47, R8, !PT ;  /* 0x000000082f0b7209 */ /* 0x000fe20007810000 */
[----:B------:R-:W-:Y:S01]  /*3500*/  MUFU.EX2 R24, R24 ;  /* 0x0000001800187308 */ /* 0x000fe20000000800 */
[----:B------:R-:W-:Y:S01]  /*3510*/  ISETP.LT.OR P5, PT, R4, 0x5a, P5 ;  /* 0x0000005a0400780c */ /* 0x000fe20002fa1670 */
[----:B------:R-:W-:Y:S01]  /*3520*/  FFMA.FTZ R48, R89, UR6, -R14 ;  /* 0x0000000659307c23 */ /* 0x000fe2000801080e */
[----:B------:R-:W-:-:S02]  /*3530*/  FMNMX.FTZ R8, R50, R11, !PT ;  /* 0x0000000b32087209 */ /* 0x000fc40007810000 */
[----:B------:R-:W-:Y:S02]  /*3540*/  FSEL R70, R70, -INF , !P4 ;  /* 0xff80000046467808 */ /* 0x000fe40006000000 */
[----:B------:R-:W-:Y:S01]  /*3550*/  FMNMX.FTZ R11, R51, R8, !PT ;  /* 0x00000008330b7209 */ /* 0x000fe20007810000 */
[----:B------:R3:W-:Y:S01]  /*3560*/  MUFU.EX2 R160, R29 ;  /* 0x0000001d00a07308 */ /* 0x0007e20000000800 */
[----:B------:R-:W-:Y:S02]  /*3570*/  FSEL R71, R71, -INF , !P5 ;  /* 0xff80000047477808 */ /* 0x000fe40006800000 */
[----:B------:R-:W-:Y:S02]  /*3580*/  FMNMX.FTZ R8, R54, R11, !PT ;  /* 0x0000000b36087209 */ /* 0x000fe40007810000 */
[----:B--2---:R-:W-:Y:S02]  /*3590*/  F2FP.BF16.F32.PACK_AB R154, R21, R20 ;  /* 0x00000014159a723e */ /* 0x004fe400000010ff */
[----:B------:R-:W-:Y:S01]  /*35a0*/  FMNMX.FTZ R11, R55, R8, !PT ;  /* 0x00000008370b7209 */ /* 0x000fe20007810000 */
[----:B------:R2:W-:Y:S01]  /*35b0*/  MUFU.EX2 R33, R32 ;  /* 0x0000002000217308 */ /* 0x0005e20000000800 */
[--C-:B---3--:R-:W-:Y:S01]  /*35c0*/  FFMA.FTZ R29, R49, UR6, -R14.reuse ;  /* 0x00000006311d7c23 */ /* 0x108fe2000801080e */
[--C-:B------:R-:W-:Y:S01]  /*35d0*/  FFMA.FTZ R49, R65, UR6, -R14.reuse ;  /* 0x0000000641317c23 */ /* 0x100fe2000801080e */
[----:B------:R-:W-:Y:S01]  /*35e0*/  FMNMX.FTZ R8, R58, R11, !PT ;  /* 0x0000000b3a087209 */ /* 0x000fe20007810000 */
[----:B------:R-:W-:-:S03]  /*35f0*/  FFMA.FTZ R11, R77, UR6, -R14 ;  /* 0x000000064d0b7c23 */ /* 0x000fc6000801080e */
[----:B------:R-:W-:Y:S01]  /*3600*/  FMNMX.FTZ R5, R59, R8, !PT ;  /* 0x000000083b057209 */ /* 0x000fe20007810000 */
[----:B------:R-:W3:Y:S01]  /*3610*/  MUFU.EX2 R13, R13 ;  /* 0x0000000d000d7308 */ /* 0x000ee20000000800 */
[----:B--2---:R-:W-:Y:S02]  /*3620*/  FFMA.FTZ R32, R87, UR6, -R14 ;  /* 0x0000000657207c23 */ /* 0x004fe4000801080e */
[----:B------:R-:W-:-:S04]  /*3630*/  FMNMX.FTZ R8, R62, R5, !PT ;  /* 0x000000053e087209 */ /* 0x000fc80007810000 */
[----:B------:R-:W-:Y:S01]  /*3640*/  FMNMX.FTZ R5, R63, R8, !PT ;  /* 0x000000083f057209 */ /* 0x000fe20007810000 */
[----:B------:R-:W-:Y:S03]  /*3650*/  MUFU.EX2 R25, R25 ;  /* 0x0000001900197308 */ /* 0x000fe60000000800 */
[----:B------:R-:W-:-:S04]  /*3660*/  FMNMX.FTZ R8, R66, R5, !PT ;  /* 0x0000000542087209 */ /* 0x000fc80007810000 */
[----:B------:R-:W-:Y:S01]  /*3670*/  FMNMX.FTZ R5, R67, R8, !PT ;  /* 0x0000000843057209 */ /* 0x000fe20007810000 */
[----:B------:R-:W-:Y:S01]  /*3680*/  FFMA.FTZ R8, R79, UR6, -R14 ;  /* 0x000000064f087c23 */ /* 0x000fe2000801080e */
[----:B------:R-:W2:Y:S01]  /*3690*/  MUFU.EX2 R28, R28 ;  /* 0x0000001c001c7308 */ /* 0x000ea20000000800 */
[----:B---3--:R-:W-:Y:S02]  /*36a0*/  F2FP.BF16.F32.PACK_AB R156, R13, R24 ;  /* 0x000000180d9c723e */ /* 0x008fe400000010ff */
[----:B------:R-:W-:-:S04]  /*36b0*/  FMNMX.FTZ R4, R70, R5, !PT ;  /* 0x0000000546047209 */ /* 0x000fc80007810000 */
[----:B------:R-:W-:Y:S01]  /*36c0*/  FMNMX.FTZ R4, R71, R4, !PT ;  /* 0x0000000447047209 */ /* 0x000fe20007810000 */
[----:B------:R3:W-:Y:S04]  /*36d0*/  MUFU.EX2 R162, R8 ;  /* 0x0000000800a27308 */ /* 0x0007e80000000800 */
[----:B------:R-:W4:Y:S04]  /*36e0*/  SHFL.BFLY PT, R5, R4, 0x2, 0x1f ;  /* 0x0c401f0004057f89 */ /* 0x000f2800000e0000 */
[----:B------:R-:W-:Y:S01]  /*36f0*/  MUFU.EX2 R11, R11 ;  /* 0x0000000b000b7308 */ /* 0x000fe20000000800 */
[----:B--2---:R-:W-:-:S07]  /*3700*/  F2FP.BF16.F32.PACK_AB R158, R28, R25 ;  /* 0x000000191c9e723e */ /* 0x004fce00000010ff */
[----:B------:R-:W-:Y:S08]  /*3710*/  MUFU.EX2 R45, R44 ;  /* 0x0000002c002d7308 */ /* 0x000ff00000000800 */
[----:B------:R-:W-:Y:S01]  /*3720*/  MUFU.EX2 R36, R36 ;  /* 0x0000002400247308 */ /* 0x000fe20000000800 */
[----:B----4-:R-:W-:Y:S01]  /*3730*/  FMNMX.FTZ R5, R4, R5, !PT ;  /* 0x0000000504057209 */ /* 0x010fe20007810000 */
[----:B------:R-:W-:-:S06]  /*3740*/  FFMA.FTZ R4, R57, UR6, -R14 ;  /* 0x0000000639047c23 */ /* 0x000fcc000801080e */
[----:B------:R-:W2:Y:S01]  /*3750*/  MUFU.EX2 R29, R29 ;  /* 0x0000001d001d7308 */ /* 0x000ea20000000800 */
[----:B---3--:R-:W3:Y:S07]  /*3760*/  SHFL.BFLY PT, R8, R5, 0x1, 0x1f ;  /* 0x0c201f0005087f89 */ /* 0x008eee00000e0000 */
[----:B------:R-:W-:Y:S08]  /*3770*/  MUFU.EX2 R37, R37 ;  /* 0x0000002500257308 */ /* 0x000ff00000000800 */
[----:B------:R-:W4:Y:S01]  /*3780*/  MUFU.EX2 R40, R40 ;  /* 0x0000002800287308 */ /* 0x000f220000000800 */
[----:B--2---:R-:W-:-:S07]  /*3790*/  F2FP.BF16.F32.PACK_AB R164, R29, R36 ;  /* 0x000000241da4723e */ /* 0x004fce00000010ff */
[----:B------:R-:W-:Y:S01]  /*37a0*/  MUFU.EX2 R41, R41 ;  /* 0x0000002900297308 */ /* 0x000fe20000000800 */
[----:B---3--:R-:W-:Y:S01]  /*37b0*/  FMNMX.FTZ R8, R5, R8, !PT ;  /* 0x0000000805087209 */ /* 0x008fe20007810000 */
[--C-:B------:R-:W-:Y:S01]  /*37c0*/  FFMA.FTZ R5, R91, UR6, -R14.reuse ;  /* 0x000000065b057c23 */ /* 0x100fe2000801080e */
[----:B------:R-:W-:Y:S02]  /*37d0*/  FFMA.FTZ R14, R69, UR6, -R14 ;  /* 0x00000006450e7c23 */ /* 0x000fe4000801080e */
[C---:B------:R-:W-:Y:S01]  /*37e0*/  FSETP.NEU.FTZ.AND P1, PT, R8.reuse, -INF , PT ;  /* 0xff8000000800780b */ /* 0x040fe20003f3d000 */
[----:B------:R-:W-:Y:S02]  /*37f0*/  FMUL.FTZ R52, R8, UR6 ;  /* 0x0000000608347c20 */ /* 0x000fe40008410000 */
[----:B------:R2:W-:Y:S01]  /*3800*/  MUFU.EX2 R174, R5 ;  /* 0x0000000500ae7308 */ /* 0x0005e20000000800 */
[----:B----4-:R-:W-:Y:S02]  /*3810*/  F2FP.BF16.F32.PACK_AB R166, R40, R37 ;  /* 0x0000002528a6723e */ /* 0x010fe400000010ff */
[----:B------:R-:W-:-:S05]  /*3820*/  FSEL R52, R52, RZ, P1 ;  /* 0x000000ff34347208 */ /* 0x000fca0000800000 */
[--C-:B------:R-:W-:Y:S01]  /*3830*/  FFMA.FTZ R26, R26, UR6, -R52.reuse ;  /* 0x000000061a1a7c23 */ /* 0x100fe20008010834 */
[--C-:B------:R-:W-:Y:S01]  /*3840*/  FFMA.FTZ R27, R27, UR6, -R52.reuse ;  /* 0x000000061b1b7c23 */ /* 0x100fe20008010834 */
[--C-:B------:R-:W-:Y:S01]  /*3850*/  FFMA.FTZ R30, R30, UR6, -R52.reuse ;  /* 0x000000061e1e7c23 */ /* 0x100fe20008010834 */
[----:B------:R-:W-:Y:S01]  /*3860*/  FFMA.FTZ R31, R31, UR6, -R52 ;  /* 0x000000061f1f7c23 */ /* 0x000fe20008010834 */
[----:B--2---:R-:W-:Y:S01]  /*3870*/  FADD.FTZ R5, R15, R152 ;  /* 0x000000980f057221 */ /* 0x004fe20000010000 */
        /* <DEDUP_REMOVED lines=9> */
[----:B------:R-:W2:Y:S01]  /*3910*/  MUFU.EX2 R27, R27 ;  /* 0x0000001b001b7308 */ /* 0x000ea20000000800 */
        /* <DEDUP_REMOVED lines=8> */
[----:B------:R-:W-:Y:S01]  /*39a0*/  F2FP.BF16.F32.PACK_AB R152, R152, R15 ;  /* 0x0000000f9898723e */ /* 0x000fe200000010ff */
[--C-:B------:R-:W-:Y:S01]  /*39b0*/  FFMA.FTZ R63, R63, UR6, -R52.reuse ;  /* 0x000000063f3f7c23 */ /* 0x100fe20008010834 */
[--C-:B------:R-:W-:Y:S01]  /*39c0*/  FFMA.FTZ R66, R66, UR6, -R52.reuse ;  /* 0x0000000642427c23 */ /* 0x100fe20008010834 */
[--C-:B------:R-:W-:Y:S01]  /*39d0*/  FFMA.FTZ R67, R67, UR6, -R52.reuse ;  /* 0x0000000643437c23 */ /* 0x100fe20008010834 */
[--C-:B------:R-:W-:Y:S01]  /*39e0*/  FFMA.FTZ R70, R70, UR6, -R52.reuse ;  /* 0x0000000646467c23 */ /* 0x100fe20008010834 */
[----:B------:R-:W-:-:S02]  /*39f0*/  FFMA.FTZ R52, R71, UR6, -R52 ;  /* 0x0000000647347c23 */ /* 0x000fc40008010834 */
[----:B------:R4:W-:Y:S01]  /*3a00*/  MUFU.EX2 R53, R14 ;  /* 0x0000000e00357308 */ /* 0x0009e20000000800 */
[----:B--2---:R-:W-:-:S07]  /*3a10*/  F2FP.BF16.F32.PACK_AB R153, R27, R26 ;  /* 0x0000001a1b99723e */ /* 0x004fce00000010ff */
[----:B------:R-:W2:Y:S01]  /*3a20*/  MUFU.EX2 R31, R31 ;  /* 0x0000001f001f7308 */ /* 0x000ea20000000800 */
[----:B----4-:R-:W-:-:S04]  /*3a30*/  FADD.FTZ R14, R20, R5 ;  /* 0x00000005140e7221 */ /* 0x010fc80000010000 */
[----:B------:R-:W-:-:S03]  /*3a40*/  FADD.FTZ R5, R21, R14 ;  /* 0x0000000e15057221 */ /* 0x000fc60000010000 */
[----:B------:R-:W4:Y:S01]  /*3a50*/  MUFU.EX2 R34, R34 ;  /* 0x0000002200227308 */ /* 0x000f220000000800 */
[----:B------:R-:W-:Y:S01]  /*3a60*/  FADD.FTZ R14, R24, R5 ;  /* 0x00000005180e7221 */ /* 0x000fe20000010000 */
[----:B------:R-:W-:-:S03]  /*3a70*/  FADD.FTZ R5, R26, R27 ;  /* 0x0000001b1a057221 */ /* 0x000fc60000010000 */
[----:B------:R-:W-:Y:S01]  /*3a80*/  FADD.FTZ R44, R13, R14 ;  /* 0x0000000e0d2c7221 */ /* 0x000fe20000010000 */
[----:B---3--:R-:W-:Y:S02]  /*3a90*/  FADD.FTZ R14, R30, R5 ;  /* 0x000000051e0e7221 */ /* 0x008fe40000010000 */
[----:B------:R-:W3:Y:S01]  /*3aa0*/  MUFU.EX2 R35, R35 ;  /* 0x0000002300237308 */ /* 0x000ee20000000800 */
[----:B------:R-:W-:Y:S01]  /*3ab0*/  FADD.FTZ R57, R25, R44 ;  /* 0x0000002c19397221 */ /* 0x000fe20000010000 */
[C---:B--2---:R-:W-:Y:S01]  /*3ac0*/  FADD.FTZ R5, R31.reuse, R14 ;  /* 0x0000000e1f057221 */ /* 0x044fe20000010000 */
[----:B------:R-:W-:Y:S02]  /*3ad0*/  F2FP.BF16.F32.PACK_AB R155, R31, R30 ;  /* 0x0000001e1f9b723e */ /* 0x000fe400000010ff */
[----:B------:R-:W-:-:S03]  /*3ae0*/  FADD.FTZ R44, R28, R57 ;  /* 0x000000391c2c7221 */ /* 0x000fc60000010000 */
[----:B------:R-:W2:Y:S01]  /*3af0*/  MUFU.EX2 R38, R38 ;  /* 0x0000002600267308 */ /* 0x000ea20000000800 */
[----:B----4-:R-:W-:Y:S01]  /*3b00*/  FADD.FTZ R14, R34, R5 ;  /* 0x00000005220e7221 */ /* 0x010fe20000010000 */
[----:B------:R-:W-:-:S04]  /*3b10*/  FADD.FTZ R57, R11, R44 ;  /* 0x0000002c0b397221 */ /* 0x000fc80000010000 */
[C---:B------:R-:W-:Y:S01]  /*3b20*/  FADD.FTZ R57, R160.reuse, R57 ;  /* 0x00000039a0397221 */ /* 0x040fe20000010000 */
[----:B------:R-:W-:Y:S01]  /*3b30*/  F2FP.BF16.F32.PACK_AB R160, R160, R11 ;  /* 0x0000000ba0a0723e */ /* 0x000fe200000010ff */
[----:B------:R-:W4:Y:S01]  /*3b40*/  MUFU.EX2 R39, R39 ;  /* 0x0000002700277308 */ /* 0x000f220000000800 */
[----:B---3--:R-:W-:Y:S01]  /*3b50*/  FADD.FTZ R5, R35, R14 ;  /* 0x0000000e23057221 */ /* 0x008fe20000010000 */
[----:B------:R-:W-:Y:S01]  /*3b60*/  FADD.FTZ R44, R162, R57 ;  /* 0x00000039a22c7221 */ /* 0x000fe20000010000 */
[----:B------:R-:W-:Y:S02]  /*3b70*/  F2FP.BF16.F32.PACK_AB R162, R33, R162 ;  /* 0x000000a221a2723e */ /* 0x000fe400000010ff */
[----:B------:R-:W-:Y:S01]  /*3b80*/  F2FP.BF16.F32.PACK_AB R157, R35, R34 ;  /* 0x00000022239d723e */ /* 0x000fe200000010ff */
[----:B------:R-:W-:Y:S02]  /*3b90*/  FADD.FTZ R57, R33, R44 ;  /* 0x0000002c21397221 */ /* 0x000fe40000010000 */
[----:B------:R-:W3:Y:S01]  /*3ba0*/  MUFU.EX2 R42, R42 ;  /* 0x0000002a002a7308 */ /* 0x000ee20000000800 */
[----:B--2---:R-:W-:Y:S01]  /*3bb0*/  FADD.FTZ R14, R38, R5 ;  /* 0x00000005260e7221 */ /* 0x004fe20000010000 */
[----:B------:R-:W-:-:S04]  /*3bc0*/  FADD.FTZ R44, R36, R57 ;  /* 0x00000039242c7221 */ /* 0x000fc80000010000 */
[----:B------:R-:W-:Y:S02]  /*3bd0*/  FADD.FTZ R44, R29, R44 ;  /* 0x0000002c1d2c7221 */ /* 0x000fe40000010000 */
[----:B------:R-:W2:Y:S01]  /*3be0*/  MUFU.EX2 R43, R43 ;  /* 0x0000002b002b7308 */ /* 0x000ea20000000800 */
[----:B----4-:R-:W-:Y:S01]  /*3bf0*/  FADD.FTZ R5, R39, R14 ;  /* 0x0000000e27057221 */ /* 0x010fe20000010000 */
[----:B------:R-:W-:Y:S01]  /*3c00*/  FADD.FTZ R57, R37, R44 ;  /* 0x0000002c25397221 */ /* 0x000fe20000010000 */
[----:B------:R-:W-:-:S03]  /*3c10*/  F2FP.BF16.F32.PACK_AB R159, R39, R38 ;  /* 0x00000026279f723e */ /* 0x000fc600000010ff */
[----:B------:R-:W-:Y:S02]  /*3c20*/  FADD.FTZ R44, R40, R57 ;  /* 0x00000039282c7221 */ /* 0x000fe40000010000 */
[----:B------:R-:W4:Y:S01]  /*3c30*/  MUFU.EX2 R46, R46 ;  /* 0x0000002e002e7308 */ /* 0x000f220000000800 */
[----:B---3--:R-:W-:Y:S01]  /*3c40*/  FADD.FTZ R14, R42, R5 ;  /* 0x000000052a0e7221 */ /* 0x008fe20000010000 */
[----:B------:R-:W-:-:S06]  /*3c50*/  FADD.FTZ R15, R41, R44 ;  /* 0x0000002c290f7221 */ /* 0x000fcc0000010000 */
[----:B------:R-:W3:Y:S01]  /*3c60*/  MUFU.EX2 R47, R47 ;  /* 0x0000002f002f7308 */ /* 0x000ee20000000800 */
[C---:B--2---:R-:W-:Y:S01]  /*3c70*/  FADD.FTZ R5, R43.reuse, R14 ;  /* 0x0000000e2b057221 */ /* 0x044fe20000010000 */
[----:B------:R-:W-:-:S06]  /*3c80*/  F2FP.BF16.F32.PACK_AB R161, R43, R42 ;  /* 0x0000002a2ba1723e */ /* 0x000fcc00000010ff */
[----:B------:R-:W2:Y:S01]  /*3c90*/  MUFU.EX2 R50, R50 ;  /* 0x0000003200327308 */ /* 0x000ea20000000800 */
[----:B----4-:R-:W-:-:S07]  /*3ca0*/  FADD.FTZ R14, R46, R5 ;  /* 0x000000052e0e7221 */ /* 0x010fce0000010000 */
[----:B------:R-:W4:Y:S01]  /*3cb0*/  MUFU.EX2 R51, R51 ;  /* 0x0000003300337308 */ /* 0x000f220000000800 */
[C---:B---3--:R-:W-:Y:S01]  /*3cc0*/  FADD.FTZ R5, R47.reuse, R14 ;  /* 0x0000000e2f057221 */ /* 0x048fe20000010000 */
[----:B------:R-:W-:-:S06]  /*3cd0*/  F2FP.BF16.F32.PACK_AB R163, R47, R46 ;  /* 0x0000002e2fa3723e */ /* 0x000fcc00000010ff */
[----:B------:R-:W3:Y:S01]  /*3ce0*/  MUFU.EX2 R4, R4 ;  /* 0x0000000400047308 */ /* 0x000ee20000000800 */
[----:B--2---:R-:W-:-:S07]  /*3cf0*/  FADD.FTZ R14, R50, R5 ;  /* 0x00000005320e7221 */ /* 0x004fce0000010000 */
[----:B------:R-:W2:Y:S01]  /*3d00*/  MUFU.EX2 R54, R54 ;  /* 0x0000003600367308 */ /* 0x000ea20000000800 */
[C---:B----4-:R-:W-:Y:S01]  /*3d10*/  FADD.FTZ R5, R51.reuse, R14 ;  /* 0x0000000e33057221 */ /* 0x050fe20000010000 */
[----:B------:R-:W-:-:S06]  /*3d20*/  F2FP.BF16.F32.PACK_AB R165, R51, R50 ;  /* 0x0000003233a5723e */ /* 0x000fcc00000010ff */
[----:B------:R-:W4:Y:S01]  /*3d30*/  MUFU.EX2 R32, R32 ;  /* 0x0000002000207308 */ /* 0x000f220000000800 */
[C---:B---3--:R-:W-:Y:S01]  /*3d40*/  FADD.FTZ R15, R4.reuse, R15 ;  /* 0x0000000f040f7221 */ /* 0x048fe20000010000 */
[----:B------:R-:W-:-:S06]  /*3d50*/  F2FP.BF16.F32.PACK_AB R168, R4, R41 ;  /* 0x0000002904a8723e */ /* 0x000fcc00000010ff */
[----:B------:R-:W3:Y:S01]  /*3d60*/  MUFU.EX2 R55, R55 ;  /* 0x0000003700377308 */ /* 0x000ee20000000800 */
[----:B--2---:R-:W-:-:S07]  /*3d70*/  FADD.FTZ R14, R54, R5 ;  /* 0x00000005360e7221 */ /* 0x004fce0000010000 */
[----:B------:R-:W2:Y:S01]  /*3d80*/  MUFU.EX2 R58, R58 ;  /* 0x0000003a003a7308 */ /* 0x000ea20000000800 */
[----:B----4-:R-:W-:Y:S01]  /*3d90*/  FADD.FTZ R20, R32, R15 ;  /* 0x0000000f20147221 */ /* 0x010fe20000010000 */
[----:B------:R-:W-:-:S03]  /*3da0*/  F2FP.BF16.F32.PACK_AB R170, R45, R32 ;  /* 0x000000202daa723e */ /* 0x000fc600000010ff */
[----:B------:R-:W-:-:S03]  /*3db0*/  FADD.FTZ R11, R45, R20 ;  /* 0x000000142d0b7221 */ /* 0x000fc60000010000 */
[----:B------:R-:W4:Y:S01]  /*3dc0*/  MUFU.EX2 R48, R48 ;  /* 0x0000003000307308 */ /* 0x000f220000000800 */
[C---:B---3--:R-:W-:Y:S01]  /*3dd0*/  FADD.FTZ R5, R55.reuse, R14 ;  /* 0x0000000e37057221 */ /* 0x048fe20000010000 */
[----:B------:R-:W-:-:S06]  /*3de0*/  F2FP.BF16.F32.PACK_AB R167, R55, R54 ;  /* 0x0000003637a7723e */ /* 0x000fcc00000010ff */
[----:B------:R-:W3:Y:S01]  /*3df0*/  MUFU.EX2 R59, R59 ;  /* 0x0000003b003b7308 */ /* 0x000ee20000000800 */
[----:B--2---:R-:W-:-:S07]  /*3e00*/  FADD.FTZ R14, R58, R5 ;  /* 0x000000053a0e7221 */ /* 0x004fce0000010000 */
[----:B------:R-:W2:Y:S01]  /*3e10*/  MUFU.EX2 R49, R49 ;  /* 0x0000003100317308 */ /* 0x000ea20000000800 */
[----:B----4-:R-:W-:-:S07]  /*3e20*/  FADD.FTZ R20, R48, R11 ;  /* 0x0000000b30147221 */ /* 0x010fce0000010000 */
[----:B------:R-:W4:Y:S01]  /*3e30*/  MUFU.EX2 R62, R62 ;  /* 0x0000003e003e7308 */ /* 0x000f220000000800 */
[C---:B---3--:R-:W-:Y:S01]  /*3e40*/  FADD.FTZ R5, R59.reuse, R14 ;  /* 0x0000000e3b057221 */ /* 0x048fe20000010000 */
[----:B------:R-:W-:-:S06]  /*3e50*/  F2FP.BF16.F32.PACK_AB R169, R59, R58 ;  /* 0x0000003a3ba9723e */ /* 0x000fcc00000010ff */
[----:B------:R-:W3:Y:S01]  /*3e60*/  MUFU.EX2 R63, R63 ;  /* 0x0000003f003f7308 */ /* 0x000ee20000000800 */
[C---:B--2---:R-:W-:Y:S01]  /*3e70*/  FADD.FTZ R11, R49.reuse, R20 ;  /* 0x00000014310b7221 */ /* 0x044fe20000010000 */
[----:B------:R-:W-:-:S03]  /*3e80*/  F2FP.BF16.F32.PACK_AB R172, R49, R48 ;  /* 0x0000003031ac723e */ /* 0x000fc600000010ff */
[----:B------:R-:W-:Y:S01]  /*3e90*/  FADD.FTZ R14, R174, R11 ;  /* 0x0000000bae0e7221 */ /* 0x000fe20000010000 */
[C---:B------:R-:W-:Y:S02]  /*3ea0*/  F2FP.BF16.F32.PACK_AB R174, R53.reuse, R174 ;  /* 0x000000ae35ae723e */ /* 0x040fe400000010ff */
[----:B------:R-:W2:Y:S01]  /*3eb0*/  MUFU.EX2 R66, R66 ;  /* 0x0000004200427308 */ /* 0x000ea20000000800 */
[----:B----4-:R-:W-:Y:S01]  /*3ec0*/  FADD.FTZ R4, R62, R5 ;  /* 0x000000053e047221 */ /* 0x010fe20000010000 */
[----:B------:R-:W-:-:S06]  /*3ed0*/  FADD.FTZ R5, R53, R14 ;  /* 0x0000000e35057221 */ /* 0x000fcc0000010000 */
[----:B------:R-:W4:Y:S01]  /*3ee0*/  MUFU.EX2 R67, R67 ;  /* 0x0000004300437308 */ /* 0x000f220000000800 */
[C---:B---3--:R-:W-:Y:S01]  /*3ef0*/  FADD.FTZ R11, R63.reuse, R4 ;  /* 0x000000043f0b7221 */ /* 0x048fe20000010000 */
[----:B------:R-:W-:-:S06]  /*3f00*/  F2FP.BF16.F32.PACK_AB R171, R63, R62 ;  /* 0x0000003e3fab723e */ /* 0x000fcc00000010ff */
[----:B------:R-:W3:Y:S01]  /*3f10*/  MUFU.EX2 R70, R70 ;  /* 0x0000004600467308 */ /* 0x000ee20000000800 */
[----:B--2---:R-:W-:-:S07]  /*3f20*/  FADD.FTZ R4, R66, R11 ;  /* 0x0000000b42047221 */ /* 0x004fce0000010000 */
[----:B------:R-:W2:Y:S01]  /*3f30*/  MUFU.EX2 R175, R52 ;  /* 0x0000003400af7308 */ /* 0x000ea20000000800 */
[C---:B----4-:R-:W-:Y:S01]  /*3f40*/  FADD.FTZ R11, R67.reuse, R4 ;  /* 0x00000004430b7221 */ /* 0x050fe20000010000 */
[----:B------:R-:W-:-:S03]  /*3f50*/  F2FP.BF16.F32.PACK_AB R173, R67, R66 ;  /* 0x0000004243ad723e */ /* 0x000fc600000010ff */
[----:B---3--:R-:W-:-:S04]  /*3f60*/  FADD.FTZ R4, R70, R11 ;  /* 0x0000000b46047221 */ /* 0x008fc80000010000 */
[C---:B--2---:R-:W-:Y:S01]  /*3f70*/  FADD.FTZ R4, R175.reuse, R4 ;  /* 0x00000004af047221 */ /* 0x044fe20000010000 */
[----:B------:R-:W-:Y:S01]  /*3f80*/  F2FP.BF16.F32.PACK_AB R175, R175, R70 ;  /* 0x00000046afaf723e */ /* 0x000fe200000010ff */
[----:B------:R-:W-:Y:S06]  /*3f90*/  @!P0 BRA `(.L_x_1759) ;  /* 0x0000000000048947 */ /* 0x000fec0003800000 */
[----:B------:R-:W-:Y:S01]  /*3fa0*/  BPT.TRAP 0x1 ;  /* 0x000000040000795c */ /* 0x000fe20000300000 */
.L_x_1759:
[----:B------:R2:W3:Y:S01]  /*3fb0*/  SYNCS.PHASECHK.TRANS64.TRYWAIT P1, [R7+URZ+0x22850], R12 ;  /* 0x0228500c070075a7 */ /* 0x0004e2000802017f */
[----:B------:R-:W-:Y:S05]  /*3fc0*/  @!P0 BRA `(.L_x_1760) ;  /* 0x0000000000048947 */ /* 0x000fea0003800000 */
[----:B------:R-:W-:Y:S01]  /*3fd0*/  BPT.TRAP 0x1 ;  /* 0x000000040000795c */ /* 0x000fe20000300000 */
.L_x_1760:
[----:B---3--:R-:W-:Y:S05]  /*3fe0*/  @P1 BRA `(.L_x_1761) ;  /* 0x0000000000081947 */ /* 0x008fea0003800000 */
[----:B------:R-:W3:Y:S02]  /*3ff0*/  SYNCS.PHASECHK.TRANS64.TRYWAIT P1, [R7+URZ+0x22850], R12 ;  /* 0x0228500c070075a7 */ /* 0x000ee4000802017f */
[----:B---3--:R-:W-:Y:S05]  /*4000*/  @!P1 BRA `(.L_x_1762) ;  /* 0x0000010800289947 */ /* 0x008fea0003800000 */
.L_x_1761:
[----:B------:R-:W-:Y:S01]  /*4010*/  R2UR UR5, R9 ;  /* 0x00000000090572ca */ /* 0x000fe200000e0000 */
[----:B------:R4:W-:Y:S06]  /*4020*/  BAR.SYNC.DEFER_BLOCKING R10, 0x100 ;  /* 0x0004000a0000751d */ /* 0x0009ec0000010000 */
[----:B------:R-:W-:Y:S01]  /*4030*/  UMOV UR11, 0x40000040 ;  /* 0x40000040000b7882 */ /* 0x000fe20000000000 */
[----:B------:R-:W5:Y:S01]  /*4040*/  S2R R11, SR_TID.X ;  /* 0x00000000000b7919 */ /* 0x000f620000002100 */
[----:B----4-:R-:W-:-:S04]  /*4050*/  IMAD.IADD R10, R17, 0x1, -R18 ;  /* 0x00000001110a7824 */ /* 0x010fc800078e0a12 */
        /* <DEDUP_REMOVED lines=10> */
[----:B-----5:R-:W-:Y:S01]  /*4100*/  LOP3.LUT P1, RZ, R11, 0x7f, RZ, 0xc0, !PT ;  /* 0x0000007f0bff7812 */ /* 0x020fe2000782c0ff */
[----:B------:R-:W-:-:S12]  /*4110*/  IMAD R11, R201, 0x80, R10 ;  /* 0x00000080c90b7824 */ /* 0x000fd800078e020a */
[----:B0123--:R-:W-:-:S05]  /*4120*/  @!P1 VIADD R7, R7, 0x22860 ;  /* 0x0002286007079836 */ /* 0x00ffca0000000000 */
        /* <DEDUP_REMOVED lines=33> */
[----:B0-----:R-:W-:-:S12]  /*4340*/  VIADD R7, R176, 0xfffffffe ;  /* 0xfffffffeb0077836 */ /* 0x001fd80000000000 */
[----:B------:R-:W-:Y:S05]  /*4350*/  @P1 BRA `(.L_x_1763) ;  /* 0x0000000000481947 */ /* 0x000fea0003800000 */
[C---:B------:R-:W-:Y:S01]  /*4360*/  ISETP.GT.AND P1, PT, R11.reuse, RZ, PT ;  /* 0x000000ff0b00720c */ /* 0x040fe20003f24270 */
[----:B------:R-:W-:-:S05]  /*4370*/  VIADD R9, R11, 0xffffffff ;  /* 0xffffffff0b097836 */ /* 0x000fca0000000000 */
        /* <DEDUP_REMOVED lines=9> */
.L_x_1764:
[----:B------:R-:W-:-:S11]  /*4410*/  UISETP.NE.AND UP1, UPT, UR15, 0x1, UPT ;  /* 0x000000010f00788c */ /* 0x000fd6000bf25270 */
[----:B------:R-:W-:Y:S02]  /*4420*/  @UP1 ULDC.64 UR22, c[0x0][0x9e8] ;  /* 0x00027a0000161ab9 */ /* 0x000fe40000000a00 */
[----:B------:R-:W-:-:S04]  /*4430*/  UIMAD.WIDE.U32 UR10, UR18, UR22, URZ ;  /* 0x00000016120a72a5 */ /* 0x000fc8000f8e003f */
[----:B------:R-:W-:-:S12]  /*4440*/  @UP1 USHF.R.U32.HI UR18, URZ, UR23, UR11 ;  /* 0x000000173f121299 */ /* 0x000fd8000801160b */
.L_x_1765:
[----:B------:R-:W-:-:S04]  /*4450*/  UIMAD UR15, UR18, UR15, UR15 ;  /* 0x0000000f120f72a4 */ /* 0x000fc8000f8e020f */
[----:B------:R-:W-:-:S04]  /*4460*/  UISETP.LT.AND UP1, UPT, UR14, UR15, UPT ;  /* 0x0000000f0e00728c */ /* 0x000fc8000bf21270 */
[----:B------:R-:W-:-:S12]  /*4470*/  USEL UR14, UR14, UR15, UP1 ;  /* 0x0000000f0e0e7287 */ /* 0x000fd80008800000 */
.L_x_1763:
        /* <DEDUP_REMOVED lines=11> */
[----:B------:R-:W-:Y:S01]  /*4530*/  VIADD R13, R15, 0x8 ;  /* 0x000000080f0d7836 */ /* 0x000fe20000000000 */
[----:B------:R-:W-:-:S04]  /*4540*/  ULDC UR26, c[0x0][0x9e0] ;  /* 0x00027800001a7ab9 */ /* 0x000fc80000000800 */
[----:B------:R-:W-:-:S07]  /*4550*/  LOP3.LUT R11, RZ, R13, RZ, 0x33, !PT ;  /* 0x0000000dff0b7212 */ /* 0x000fce00078e33ff */
.L_x_1783:
[----:B------:R-:W-:-:S04]  /*4560*/  UIADD3 UR37, UR37, 0x1, URZ ;  /* 0x0000000125257890 */ /* 0x000fc8000fffe03f */
[----:B------:R-:W-:-:S04]  /*4570*/  UISETP.NE.AND UP1, UPT, UR37, 0x2, UPT ;  /* 0x000000022500788c */ /* 0x000fc8000bf25270 */
[----:B------:R-:W-:Y:S02]  /*4580*/  USEL UR10, URZ, 0x1, UP1 ;  /* 0x000000013f0a7887 */ /* 0x000fe40008800000 */
[----:B------:R-:W-:Y:S02]  /*4590*/  USEL UR37, UR37, URZ, UP1 ;  /* 0x0000003f25257287 */ /* 0x000fe40008800000 */
[----:B------:R-:W-:Y:S01]  /*45a0*/  ULOP3.LUT UR40, UR40, UR10, URZ, 0x3c, !UPT ;  /* 0x0000000a28287292 */ /* 0x000fe2000f8e3c3f */
[----:B01----:R-:W-:Y:S11]  /*45b0*/  @!P0 BRA `(.L_x_1767) ;  /* 0x0000000000048947 */ /* 0x003ff60003800000 */
[----:B------:R-:W-:Y:S01]  /*45c0*/  BPT.TRAP 0x1 ;  /* 0x000000040000795c */ /* 0x000fe20000300000 */
.L_x_1767:
        /* <DEDUP_REMOVED lines=9> */
.L_x_1768:
[----:B-1----:R-:W-:Y:S05]  /*4660*/  @P1 BRA `(.L_x_1769) ;  /* 0x0000000000081947 */ /* 0x002fea0003800000 */
[----:B------:R-:W1:Y:S02]  /*4670*/  SYNCS.PHASECHK.TRANS64.TRYWAIT P1, [UR27+0x22830], R12 ;  /* 0x0228300cff0075a7 */ /* 0x000e64000802015b */
[----:B-1----:R-:W-:Y:S05]  /*4680*/  @!P1 BRA `(.L_x_1770) ;  /* 0x00000100009c9947 */ /* 0x002fea0003800000 */
.L_x_1769:
[----:B------:R-:W-:Y:S01]  /*4690*/  UIMAD UR22, UR37, 0x300, UR4 ;  /* 0x00000300251678a4 */ /* 0x000fe2000f8e0204 */
[----:B------:R-:W-:Y:S01]  /*46a0*/  WARPGROUP.ARRIVE ;  /* 0x00000000000079c5 */ /* 0x000fe20000000000 */
[----:B------:R-:W-:Y:S01]  /*46b0*/  UMOV UR23, 0x40000040 ;  /* 0x4000004000177882 */ /* 0x000fe20000000000 */
[----:B------:R-:W-:Y:S01]  /*46c0*/  UMOV UR11, 0x40000040 ;  /* 0x40000040000b7882 */ /* 0x000fe20000000000 */
[----:B------:R-:W-:-:S03]  /*46d0*/  UIADD3 UR10, UR22, 0x2, URZ ;  /* 0x00000002160a7890 */ /* 0x000fc6000fffe03f */
[----:B------:R-:W2:Y:S01]  /*46e0*/  S2R R6, SR_TID.X ;  /* 0x0000000000067919 */ /* 0x000ea20000002100 */
[----:B------:R-:W-:Y:S01]  /*46f0*/  UIADD3 UR14, UR22, 0x4, URZ ;  /* 0x00000004160e7890 */ /* 0x000fe2000fffe03f */
[----:B-1----:R-:W-:Y:S01]  /*4700*/  IMAD.U32 R9, RZ, RZ, UR27 ;  /* 0x0000001bff097e24 */ /* 0x002fe2000f8e00ff */
[----:B------:R-:W-:Y:S01]  /*4710*/  UMOV UR15, 0x40000040 ;  /* 0x40000040000f7882 */ /* 0x000fe20000000000 */
[----:B------:R-:W-:Y:S01]  /*4720*/  HGMMA.64x96x16.F32.BF16 R152, gdesc[UR20], RZ, !UPT, gsb0 ;  /* 0x01600000149879f0 */ /* 0x000fe2000c0018ff */
[----:B------:R-:W-:Y:S01]  /*4730*/  UIADD3 UR18, UR22, 0x6, URZ ;  /* 0x0000000616127890 */ /* 0x000fe2000fffe03f */
[----:B------:R-:W-:Y:S01]  /*4740*/  IMAD R21, R7, -0x60, R17 ;  /* 0xffffffa007157824 */ /* 0x000fe200078e0211 */
[----:B------:R-:W-:-:S04]  /*4750*/  UMOV UR19, 0x40000040 ;  /* 0x4000004000137882 */ /* 0x000fc80000000000 */
[----:B------:R-:W-:-:S05]  /*4760*/  IADD3 R21, -R18, 0x1, R21 ;  /* 0x0000000112157810 */ /* 0x000fca0007ffe115 */
[----:B------:R-:W-:-:S04]  /*4770*/  IMAD.IADD R21, R21, 0x1, -R16 ;  /* 0x0000000115157824 */ /* 0x000fc800078e0a10 */
[----:B------:R-:W-:-:S04]  /*4780*/  VIADD R200, R21, UR26 ;  /* 0x0000001a15c87c36 */ /* 0x000fc80008000000 */
[----:B------:R-:W-:Y:S01]  /*4790*/  IMAD.IADD R210, R3, 0x1, R200 ;  /* 0x0000000103d27824 */ /* 0x000fe200078e02c8 */
[----:B--2---:R-:W-:Y:S02]  /*47a0*/  LOP3.LUT P1, RZ, R6, 0x7f, RZ, 0xc0, !PT ;  /* 0x0000007f06ff7812 */ /* 0x004fe4000782c0ff */
[----:B------:R-:W-:-:S04]  /*47b0*/  SHF.R.U32.HI R6, RZ, 0x7, R6 ;  /* 0x00000007ff067819 */ /* 0x000fc80000011606 */
[----:B------:R-:W-:-:S07]  /*47c0*/  IADD3 R6, -R6, 0xb, RZ ;  /* 0x0000000b06067810 */ /* 0x000fce0007ffe1ff */
        /* <DEDUP_REMOVED lines=16> */
[----:B--2---:R-:W-:-:S04]  /*48d0*/  VIADD R14, R21, UR10 ;  /* 0x0000000a150e7c36 */ /* 0x004fc80008000000 */
[----:B------:R-:W-:-:S08]  /*48e0*/  IMAD.IADD R202, R3, 0x1, R14 ;  /* 0x0000000103ca7824 */ /* 0x000fd000078e020e */
[----:B-1----:R-:W-:Y:S05]  /*48f0*/  @P1 BRA `(.L_x_1771) ;  /* 0x00000000005c1947 */ /* 0x002fea0003800000 */
[----:B------:R-:W-:Y:S01]  /*4900*/  ISETP.GT.AND P1, PT, R15, -0x1, PT ;  /* 0xffffffff0f00780c */ /* 0x000fe20003f24270 */
[----:B------:R-:W-:-:S12]  /*4910*/  BSSY B0, `(.L_x_1772) ;  /* 0x0000011000007945 */ /* 0x000fd80003800000 */
[----:B------:R-:W-:Y:S05]  /*4920*/  @P1 BRA `(.L_x_1773) ;  /* 0x0000000000241947 */ /* 0x000fea0003800000 */
[----:B------:R-:W-:Y:S02]  /*4930*/  IMAD.U32 R211, RZ, RZ, UR25 ;  /* 0x00000019ffd37e24 */ /* 0x000fe4000f8e00ff */
[----:B------:R-:W-:-:S03]  /*4940*/  IMAD.IADD R203, R3, 0x1, R10 ;  /* 0x0000000103cb7824 */ /* 0x000fc600078e020a */
[----:B------:R-:W-:Y:S02]  /*4950*/  ISETP.NE.AND P1, PT, R211, 0x1, PT ;  /* 0x00000001d300780c */ /* 0x000fe40003f25270 */
[----:B------:R-:W-:-:S11]  /*4960*/  LOP3.LUT R203, RZ, R203, RZ, 0x33, !PT ;  /* 0x000000cbffcb7212 */ /* 0x000fd600078e33ff */
[----:B------:R-:W1:Y:S02]  /*4970*/  @P1 LDC.64 R20, c[0x0][0x9e8] ;  /* 0x00027a00ff141b82 */ /* 0x000e640000000a00 */
[----:B-1----:R-:W-:-:S05]  /*4980*/  @P1 IMAD.HI.U32 R20, R203, R20, RZ ;  /* 0x00000014cb141227 */ /* 0x002fca00078e00ff */
[----:B------:R-:W-:-:S04]  /*4990*/  @P1 SHF.R.U32.HI R203, RZ, R21, R20 ;  /* 0x00000015ffcb1219 */ /* 0x000fc80000011614 */
[----:B------:R-:W-:Y:S01]  /*49a0*/  LOP3.LUT R20, RZ, R203, RZ, 0x33, !PT ;  /* 0x000000cbff147212 */ /* 0x000fe200078e33ff */
[----:B------:R-:W-:Y:S06]  /*49b0*/  BRA `(.L_x_1774) ;  /* 0x0000000000187947 */ /* 0x000fec0003800000 */
.L_x_1773:
[----:B------:R-:W-:-:S05]  /*49c0*/  IMAD.U32 R211, RZ, RZ, UR25 ;  /* 0x00000019ffd37e24 */ /* 0x000fca000f8e00ff */
[----:B------:R-:W-:-:S13]  /*49d0*/  ISETP.NE.AND P1, PT, R211, 0x1, PT ;  /* 0x00000001d300780c */ /* 0x000fda0003f25270 */
[----:B------:R-:W1:Y:S02]  /*49e0*/  @P1 LDC.64 R20, c[0x0][0x9e8] ;  /* 0x00027a00ff141b82 */ /* 0x000e640000000a00 */
[----:B-1----:R-:W-:-:S04]  /*49f0*/  @P1 IMAD.HI.U32 R212, R15, R20, RZ ;  /* 0x000000140fd41227 */ /* 0x002fc800078e00ff */
[----:B------:R-:W-:Y:S01]  /*4a00*/  IMAD.MOV.U32 R20, RZ, RZ, R15 ;  /* 0x000000ffff147224 */ /* 0x000fe200078e000f */
[----:B------:R-:W-:-:S07]  /*4a10*/  @P1 SHF.R.U32.HI R20, RZ, R21, R212 ;  /* 0x00000015ff141219 */ /* 0x000fce00000116d4 */
.L_x_1774:
[----:B------:R-:W-:Y:S05]  /*4a20*/  BSYNC B0 ;  /* 0x0000000000007941 */ /* 0x000fea0003800000 */
.L_x_1772:
[----:B------:R-:W-:-:S04]  /*4a30*/  IMAD R21, R7, -0x60, -R16 ;  /* 0xffffffa007157824 */ /* 0x000fc800078e0a10 */
[----:B------:R-:W-:-:S05]  /*4a40*/  IMAD R21, R20, R211, R21 ;  /* 0x000000d314157224 */ /* 0x000fca00078e0215 */
[----:B------:R-:W-:Y:S02]  /*4a50*/  VIADDMNMX R210, R21, R211, R210, PT ;  /* 0x000000d315d27246 */ /* 0x000fe400038001d2 */
[----:B------:R-:W-:-:S07]  /*4a60*/  VIMNMX R202, R202, R21, !PT ;  /* 0x00000015caca7248 */ /* 0x000fce0007fe0100 */
.L_x_1771:
[----:B------:R-:W-:Y:S01]  /*4a70*/  IMAD R211, R7, -0x60, RZ ;  /* 0xffffffa007d37824 */ /* 0x000fe200078e02ff */
[----:B------:R-:W-:Y:S02]  /*4a80*/  LOP3.LUT R2, R2, 0xfffbffff, RZ, 0xc0, !PT ;  /* 0xfffbffff02027812 */ /* 0x000fe400078ec0ff */
[----:B------:R-:W-:Y:S02]  /*4a90*/  IADD3 R200, R200, 0x8, R3 ;  /* 0x00000008c8c87810 */ /* 0x000fe40007ffe003 */
        /* <DEDUP_REMOVED lines=30> */
[----:B------:R-:W-:Y:S02]  /*4c80*/  IADD3 R152, R14, 0x8, R3 ;  /* 0x000000080e987810 */ /* 0x000fe40007ffe003 */
[----:B------:R-:W-:Y:S02]  /*4c90*/  ISETP.LT.OR P2, PT, R210, 0x12, P2 ;  /* 0x00000012d200780c */ /* 0x000fe40001741670 */
[----:B------:R-:W-:Y:S02]  /*4ca0*/  @P3 LOP3.LUT R2, R2, 0x10, RZ, 0xfc, !PT ;  /* 0x0000001002023812 */ /* 0x000fe400078efcff */
[----:B------:R-:W-:-:S02]  /*4cb0*/  ISETP.GE.AND P3, PT, R211, 0x19, PT ;  /* 0x00000019d300780c */ /* 0x000fc40003f66270 */
        /* <DEDUP_REMOVED lines=102> */
[----:B------:R-:W-:Y:S01]  /*5320*/  ISETP.GT.AND P6, PT, R13, -0x1, PT ;  /* 0xffffffff0d00780c */ /* 0x000fe20003fc4270 */
[----:B------:R-:W-:-:S12]  /*5330*/  BSSY B0, `(.L_x_1776) ;  /* 0x0000010000007945 */ /* 0x000fd80003800000 */
[----:B------:R-:W-:Y:S05]  /*5340*/  @P6 BRA `(.L_x_1777) ;  /* 0x0000000000206947 */ /* 0x000fea0003800000 */
[----:B------:R-:W-:Y:S02]  /*5350*/  IMAD.U32 R202, RZ, RZ, UR25 ;  /* 0x00000019ffca7e24 */ /* 0x000fe4000f8e00ff */
[----:B------:R-:W-:-:S03]  /*5360*/  IMAD.MOV.U32 R14, RZ, RZ, R11 ;  /* 0x000000ffff0e7224 */ /* 0x000fc600078e000b */
[----:B------:R-:W-:-:S13]  /*5370*/  ISETP.NE.AND P6, PT, R202, 0x1, PT ;  /* 0x00000001ca00780c */ /* 0x000fda0003fc5270 */
[----:B------:R-:W1:Y:S02]  /*5380*/  @P6 LDC.64 R20, c[0x0][0x9e8] ;  /* 0x00027a00ff146b82 */ /* 0x000e640000000a00 */
[----:B-1----:R-:W-:-:S05]  /*5390*/  @P6 IMAD.HI.U32 R20, R11, R20, RZ ;  /* 0x000000140b146227 */ /* 0x002fca00078e00ff */
[----:B------:R-:W-:-:S04]  /*53a0*/  @P6 SHF.R.U32.HI R14, RZ, R21, R20 ;  /* 0x00000015ff0e6219 */ /* 0x000fc80000011614 */
[----:B------:R-:W-:Y:S01]  /*53b0*/  LOP3.LUT R14, RZ, R14, RZ, 0x33, !PT ;  /* 0x0000000eff0e7212 */ /* 0x000fe200078e33ff */
[----:B------:R-:W-:Y:S06]  /*53c0*/  BRA `(.L_x_1778) ;  /* 0x0000000000187947 */ /* 0x000fec0003800000 */
.L_x_1777:
[----:B------:R-:W-:Y:S02]  /*53d0*/  IMAD.U32 R202, RZ, RZ, UR25 ;  /* 0x00000019ffca7e24 */ /* 0x000fe4000f8e00ff */
[----:B------:R-:W-:-:S03]  /*53e0*/  IMAD.MOV.U32 R14, RZ, RZ, R13 ;  /* 0x000000ffff0e7224 */ /* 0x000fc600078e000d */
[----:B------:R-:W-:-:S13]  /*53f0*/  ISETP.NE.AND P6, PT, R202, 0x1, PT ;  /* 0x00000001ca00780c */ /* 0x000fda0003fc5270 */
[----:B------:R-:W1:Y:S02]  /*5400*/  @P6 LDC.64 R20, c[0x0][0x9e8] ;  /* 0x00027a00ff146b82 */ /* 0x000e640000000a00 */
[----:B-1----:R-:W-:-:S05]  /*5410*/  @P6 IMAD.HI.U32 R20, R13, R20, RZ ;  /* 0x000000140d146227 */ /* 0x002fca00078e00ff */
[----:B------:R-:W-:-:S07]  /*5420*/  @P6 SHF.R.U32.HI R14, RZ, R21, R20 ;  /* 0x00000015ff0e6219 */ /* 0x000fce0000011614 */
.L_x_1778:
[----:B------:R-:W-:Y:S05]  /*5430*/  BSYNC B0 ;  /* 0x0000000000007941 */ /* 0x000fea0003800000 */
.L_x_1776:
[----:B------:R-:W-:-:S04]  /*5440*/  IMAD.IADD R211, R211, 0x1, -R16 ;  /* 0x00000001d3d37824 */ /* 0x000fc800078e0a10 */
[----:B------:R-:W-:-:S05]  /*5450*/  IMAD R211, R14, R202, R211 ;  /* 0x000000ca0ed37224 */ /* 0x000fca00078e02d3 */
[----:B------:R-:W-:Y:S02]  /*5460*/  VIADDMNMX R200, R211, R202, R200, PT ;  /* 0x000000cad3c87246 */ /* 0x000fe400038001c8 */
[----:B------:R-:W-:-:S07]  /*5470*/  VIMNMX R152, R152, R211, !PT ;  /* 0x000000d398987248 */ /* 0x000fce0007fe0100 */
.L_x_1775:
[----:B------:R-:W-:Y:S02]  /*5480*/  ISETP.GT.AND P1, PT, R152, 0x1, !P1 ;  /* 0x000000019800780c */ /* 0x000fe40004f24270 */
        /* <DEDUP_REMOVED lines=76> */
[----:B------:R-:W-:Y:S01]  /*5950*/  ISETP.GT.AND P5, PT, R152, 0x58, !P5 ;  /* 0x000000589800780c */ /* 0x000fe20006fa4270 */
[----:B------:R-:W1:Y:S01]  /*5960*/  SHFL.BFLY PT, R21, R210, 0x1, 0x1f ;  /* 0x0c201f00d2157f89 */ /* 0x000e6200000e0000 */
[C---:B------:R-:W-:Y:S02]  /*5970*/  ISETP.LT.OR P1, PT, R200.reuse, 0x31, P1 ;  /* 0x00000031c800780c */ /* 0x040fe40000f21670 */
[----:B------:R-:W-:-:S02]  /*5980*/  ISETP.LT.OR P3, PT, R200, 0x51, P3 ;  /* 0x00000051c800780c */ /* 0x000fc40001f61670 */
        /* <DEDUP_REMOVED lines=9> */
[----:B-1----:R-:W-:Y:S02]  /*5a20*/  FMNMX.FTZ R14, R210, R21, !PT ;  /* 0x00000015d20e7209 */ /* 0x002fe40007810000 */
[----:B------:R-:W-:-:S03]  /*5a30*/  ISETP.GT.AND P1, PT, R152, 0x38, !P1 ;  /* 0x000000389800780c */ /* 0x000fc60004f24270 */
[----:B------:R-:W-:Y:S01]  /*5a40*/  FMUL.FTZ R20, R14, UR6 ;  /* 0x000000060e147c20 */ /* 0x000fe20008410000 */
        /* <DEDUP_REMOVED lines=18> */
[----:B------:R-:W-:Y:S02]  /*5b70*/  ISETP.GT.AND P1, PT, R152, RZ, !P6 ;  /* 0x000000ff9800720c */ /* 0x000fe40007724270 */
[----:B------:R-:W-:Y:S02]  /*5b80*/  LOP3.LUT P6, RZ, R2, 0x1, RZ, 0xc0, !PT ;  /* 0x0000000102ff7812 */ /* 0x000fe400078cc0ff */
[----:B------:R-:W-:Y:S02]  /*5b90*/  ISETP.LT.OR P1, PT, R200, 0x1, P1 ;  /* 0x00000001c800780c */ /* 0x000fe40000f21670 */
[----:B------:R-:W-:Y:S02]  /*5ba0*/  ISETP.GT.AND P2, PT, R152, 0x59, !P6 ;  /* 0x000000599800780c */ /* 0x000fe40007744270 */
[----:B------:R-:W-:-:S02]  /*5bb0*/  FSEL R21, R154, -INF , !P1 ;  /* 0xff8000009a157808 */ /* 0x000fc40004800000 */
[----:B------:R-:W-:Y:S02]  /*5bc0*/  FSETP.NEU.FTZ.AND P1, PT, R14, -INF , PT ;  /* 0xff8000000e00780b */ /* 0x000fe40003f3d000 */
[----:B------:R-:W-:Y:S02]  /*5bd0*/  FMNMX.FTZ R202, R21, R8, !PT ;  /* 0x0000000815ca7209 */ /* 0x000fe40007810000 */
[----:B------:R-:W-:Y:S02]  /*5be0*/  FSEL R20, R20, RZ, P1 ;  /* 0x000000ff14147208 */ /* 0x000fe40000800000 */
[----:B------:R-:W-:Y:S02]  /*5bf0*/  ISETP.LT.OR P2, PT, R200, 0x5a, P2 ;  /* 0x0000005ac800780c */ /* 0x000fe40001741670 */
        /* <DEDUP_REMOVED lines=24> */
[----:B------:R-:W-:-:S02]  /*5d80*/  FFMA.FTZ R197, R197, UR6, -R20 ;  /* 0x00000006c5c57c23 */ /* 0x000fc40008010814 */
[----:B------:R-:W-:-:S04]  /*5d90*/  FMNMX.FTZ R203, R167, R202, !PT ;  /* 0x000000caa7cb7209 */ /* 0x000fc80007810000 */
[----:B------:R-:W-:Y:S01]  /*5da0*/  FMNMX.FTZ R202, R170, R203, !PT ;  /* 0x000000cbaaca7209 */ /* 0x000fe20007810000 */
[----:B------:R-:W-:Y:S03]  /*5db0*/  MUFU.EX2 R157, R157 ;  /* 0x0000009d009d7308 */ /* 0x000fe60000000800 */
        /* <DEDUP_REMOVED lines=15> */
[----:B------:R-:W-:Y:S02]  /*5eb0*/  FMNMX.FTZ R203, R191, R152, !PT ;  /* 0x00000098bfcb7209 */ /* 0x000fe40007810000 */
[----:B------:R-:W-:Y:S01]  /*5ec0*/  FSEL R152, R195, -INF , !P4 ;  /* 0xff800000c3987808 */ /* 0x000fe20006000000 */
[----:B------:R-:W-:Y:S01]  /*5ed0*/  FFMA.FTZ R195, R176, UR6, -R20 ;  /* 0x00000006b0c37c23 */ /* 0x000fe20008010814 */
[----:B------:R-:W-:Y:S01]  /*5ee0*/  FMNMX.FTZ R203, R194, R203, !PT ;  /* 0x000000cbc2cb7209 */ /* 0x000fe20007810000 */
[----:B------:R-:W-:Y:S03]  /*5ef0*/  MUFU.EX2 R169, R169 ;  /* 0x000000a900a97308 */ /* 0x000fe60000000800 */
[----:B------:R-:W-:-:S04]  /*5f00*/  FMNMX.FTZ R203, R152, R203, !PT ;  /* 0x000000cb98cb7209 */ /* 0x000fc80007810000 */
[----:B------:R-:W-:Y:S01]  /*5f10*/  FMNMX.FTZ R198, R200, R203, !PT ;  /* 0x000000cbc8c67209 */ /* 0x000fe20007810000 */
[----:B------:R-:W-:Y:S03]  /*5f20*/  MUFU.EX2 R172, R172 ;  /* 0x000000ac00ac7308 */ /* 0x000fe60000000800 */
[----:B------:R-:W-:Y:S01]  /*5f30*/  FMNMX.FTZ R176, R199, R198, !PT ;  /* 0x000000c6c7b07209 */ /* 0x000fe20007810000 */
[--C-:B------:R-:W-:Y:S01]  /*5f40*/  FFMA.FTZ R198, R177, UR6, -R20.reuse ;  /* 0x00000006b1c67c23 */ /* 0x100fe20008010814 */
[--C-:B------:R-:W-:Y:S01]  /*5f50*/  FFMA.FTZ R177, R180, UR6, -R20.reuse ;  /* 0x00000006b4b17c23 */ /* 0x100fe20008010814 */
[--C-:B------:R-:W-:Y:S01]  /*5f60*/  FFMA.FTZ R180, R181, UR6, -R20.reuse ;  /* 0x00000006b5b47c23 */ /* 0x100fe20008010814 */
[--C-:B------:R-:W-:Y:S01]  /*5f70*/  FFMA.FTZ R181, R184, UR6, -R20.reuse ;  /* 0x00000006b8b57c23 */ /* 0x100fe20008010814 */
[----:B------:R-:W1:Y:S01]  /*5f80*/  SHFL.BFLY PT, R203, R176, 0x2, 0x1f ;  /* 0x0c401f00b0cb7f89 */ /* 0x000e6200000e0000 */
[--C-:B------:R-:W-:Y:S01]  /*5f90*/  FFMA.FTZ R184, R185, UR6, -R20.reuse ;  /* 0x00000006b9b87c23 */ /* 0x100fe20008010814 */
[--C-:B------:R-:W-:Y:S01]  /*5fa0*/  FFMA.FTZ R185, R188, UR6, -R20.reuse ;  /* 0x00000006bcb97c23 */ /* 0x100fe20008010814 */
[--C-:B------:R-:W-:Y:S01]  /*5fb0*/  FFMA.FTZ R188, R189, UR6, -R20.reuse ;  /* 0x00000006bdbc7c23 */ /* 0x100fe20008010814 */
[--C-:B------:R-:W-:Y:S01]  /*5fc0*/  FFMA.FTZ R189, R192, UR6, -R20.reuse ;  /* 0x00000006c0bd7c23 */ /* 0x100fe20008010814 */
[----:B------:R-:W-:Y:S01]  /*5fd0*/  FFMA.FTZ R192, R193, UR6, -R20 ;  /* 0x00000006c1c07c23 */ /* 0x000fe20008010814 */
[----:B------:R-:W-:Y:S01]  /*5fe0*/  FSEL R193, R14, RZ, P1 ;  /* 0x000000ff0ec17208 */ /* 0x000fe20000800000 */
[----:B------:R-:W-:Y:S04]  /*5ff0*/  MUFU.EX2 R173, R173 ;  /* 0x000000ad00ad7308 */ /* 0x000fe80000000800 */
[----:B------:R-:W-:-:S04]  /*6000*/  FADD.FTZ R193, -R193, R0 ;  /* 0x00000000c1c17221 */ /* 0x000fc80000010100 */
[----:B------:R-:W-:Y:S01]  /*6010*/  FMUL.FTZ R193, R193, UR6 ;  /* 0x00000006c1c17c20 */ /* 0x000fe20008410000 */
[----:B------:R-:W-:Y:S01]  /*6020*/  MUFU.EX2 R0, R196 ;  /* 0x000000c400007308 */ /* 0x000fe20000000800 */
[----:B-1----:R-:W-:-:S07]  /*6030*/  FMNMX.FTZ R203, R176, R203, !PT ;  /* 0x000000cbb0cb7209 */ /* 0x002fce0007810000 */
[----:B------:R-:W1:Y:S01]  /*6040*/  MUFU.EX2 R193, R193 ;  /* 0x000000c100c17308 */ /* 0x000e620000000800 */
[----:B------:R-:W2:Y:S07]  /*6050*/  SHFL.BFLY PT, R176, R203, 0x1, 0x1f ;  /* 0x0c201f00cbb07f89 */ /* 0x000eae00000e0000 */
[----:B------:R-:W-:Y:S08]  /*6060*/  MUFU.EX2 R195, R195 ;  /* 0x000000c300c37308 */ /* 0x000ff00000000800 */
[----:B------:R-:W-:Y:S01]  /*6070*/  MUFU.EX2 R198, R198 ;  /* 0x000000c600c67308 */ /* 0x000fe20000000800 */
[----:B-1----:R-:W-:Y:S01]  /*6080*/  FFMA.FTZ R196, R193, R5, R154 ;  /* 0x00000005c1c47223 */ /* 0x002fe2000001009a */
[-C--:B------:R-:W-:Y:S01]  /*6090*/  FMUL.FTZ R24, R24, R193.reuse ;  /* 0x000000c118187220 */ /* 0x080fe20000410000 */
        /* <DEDUP_REMOVED lines=9> */
[----:B--2---:R-:W-:Y:S01]  /*6130*/  FMNMX.FTZ R176, R203, R176, !PT ;  /* 0x000000b0cbb07209 */ /* 0x004fe20007810000 */
[-C--:B------:R-:W-:Y:S01]  /*6140*/  FMUL.FTZ R40, R40, R193.reuse ;  /* 0x000000c128287220 */ /* 0x080fe20000410000 */
[-C--:B------:R-:W-:Y:S01]  /*6150*/  FMUL.FTZ R41, R41, R193.reuse ;  /* 0x000000c129297220 */ /* 0x080fe20000410000 */
[-C--:B------:R-:W-:Y:S01]  /*6160*/  FMUL.FTZ R44, R44, R193.reuse ;  /* 0x000000c12c2c7220 */ /* 0x080fe20000410000 */
[C---:B------:R-:W-:Y:S01]  /*6170*/  FSETP.NEU.FTZ.AND P1, PT, R176.reuse, -INF , PT ;  /* 0xff800000b000780b */ /* 0x040fe20003f3d000 */
[----:B------:R-:W-:Y:S01]  /*6180*/  FMUL.FTZ R203, R176, UR6 ;  /* 0x00000006b0cb7c20 */ /* 0x000fe20008410000 */
[----:B------:R-:W1:Y:S01]  /*6190*/  MUFU.EX2 R180, R180 ;  /* 0x000000b400b47308 */ /* 0x000e620000000800 */
[-C--:B------:R-:W-:Y:S01]  /*61a0*/  FMUL.FTZ R45, R45, R193.reuse ;  /* 0x000000c12d2d7220 */ /* 0x080fe20000410000 */
[-C--:B------:R-:W-:Y:S01]  /*61b0*/  FMUL.FTZ R48, R48, R193.reuse ;  /* 0x000000c130307220 */ /* 0x080fe20000410000 */
[-C--:B------:R-:W-:Y:S01]  /*61c0*/  FMUL.FTZ R49, R49, R193.reuse ;  /* 0x000000c131317220 */ /* 0x080fe20000410000 */
[----:B------:R-:W-:Y:S01]  /*61d0*/  FSEL R203, R203, RZ, P1 ;  /* 0x000000ffcbcb7208 */ /* 0x000fe20000800000 */
[-C--:B------:R-:W-:Y:S01]  /*61e0*/  FMUL.FTZ R52, R52, R193.reuse ;  /* 0x000000c134347220 */ /* 0x080fe20000410000 */
[-C--:B------:R-:W-:Y:S01]  /*61f0*/  FMUL.FTZ R53, R53, R193.reuse ;  /* 0x000000c135357220 */ /* 0x080fe20000410000 */
[----:B------:R-:W-:Y:S01]  /*6200*/  FMUL.FTZ R56, R56, R193 ;  /* 0x000000c138387220 */ /* 0x000fe20000410000 */
        /* <DEDUP_REMOVED lines=8> */
[----:B------:R-:W-:Y:S01]  /*6290*/  MUFU.EX2 R184, R184 ;  /* 0x000000b800b87308 */ /* 0x000fe20000000800 */
[----:B------:R-:W-:Y:S01]  /*62a0*/  FFMA.FTZ R163, R166, UR6, -R203 ;  /* 0x00000006a6a37c23 */ /* 0x000fe200080108cb */
[----:B-1----:R-:W-:Y:S01]  /*62b0*/  F2FP.BF16.F32.PACK_AB R166, R180, R177 ;  /* 0x000000b1b4a6723e */ /* 0x002fe200000010ff */
[----:B------:R-:W-:Y:S01]  /*62c0*/  FADD.FTZ R158, R160, R5 ;  /* 0x00000005a09e7221 */ /* 0x000fe20000010000 */
        /* <DEDUP_REMOVED lines=16> */
[----:B------:R-:W-:Y:S01]  /*63d0*/  FSEL R5, R176, RZ, P1 ;  /* 0x000000ffb0057208 */ /* 0x000fe20000800000 */
[--C-:B------:R-:W-:Y:S01]  /*63e0*/  FFMA.FTZ R194, R194, UR6, -R203.reuse ;  /* 0x00000006c2c27c23 */ /* 0x100fe200080108cb */
[--C-:B------:R-:W-:Y:S01]  /*63f0*/  FFMA.FTZ R200, R200, UR6, -R203.reuse ;  /* 0x00000006c8c87c23 */ /* 0x100fe200080108cb */
[----:B------:R-:W-:Y:S01]  /*6400*/  FADD.FTZ R211, R169, R158 ;  /* 0x0000009ea9d37221 */ /* 0x000fe20000010000 */
[----:B------:R-:W2:Y:S01]  /*6410*/  MUFU.EX2 R189, R189 ;  /* 0x000000bd00bd7308 */ /* 0x000ea20000000800 */
[----:B------:R-:W-:Y:S01]  /*6420*/  FADD.FTZ R5, -R5, R8 ;  /* 0x0000000805057221 */ /* 0x000fe20000010100 */
[----:B------:R-:W-:Y:S01]  /*6430*/  FFMA.FTZ R8, R167, UR6, -R203 ;  /* 0x00000006a7087c23 */ /* 0x000fe200080108cb */
[----:B------:R-:W-:Y:S01]  /*6440*/  FADD.FTZ R158, R172, R211 ;  /* 0x000000d3ac9e7221 */ /* 0x000fe20000010000 */
[--C-:B------:R-:W-:Y:S01]  /*6450*/  FFMA.FTZ R167, R170, UR6, -R203.reuse ;  /* 0x00000006aaa77c23 */ /* 0x100fe200080108cb */
[--C-:B------:R-:W-:Y:S01]  /*6460*/  FFMA.FTZ R199, R199, UR6, -R203.reuse ;  /* 0x00000006c7c77c23 */ /* 0x100fe200080108cb */
[----:B------:R-:W-:Y:S01]  /*6470*/  FMUL.FTZ R57, R57, R193 ;  /* 0x000000c139397220 */ /* 0x000fe20000410000 */
[----:B------:R-:W-:Y:S01]  /*6480*/  FADD.FTZ R158, R173, R158 ;  /* 0x0000009ead9e7221 */ /* 0x000fe20000010000 */
[----:B------:R-:W3:Y:S01]  /*6490*/  MUFU.EX2 R192, R192 ;  /* 0x000000c000c07308 */ /* 0x000ee20000000800 */
[----:B-1----:R-:W-:Y:S01]  /*64a0*/  F2FP.BF16.F32.PACK_AB R170, R188, R185 ;  /* 0x000000b9bcaa723e */ /* 0x002fe200000010ff */
[-C--:B------:R-:W-:Y:S01]  /*64b0*/  FMUL.FTZ R60, R60, R193.reuse ;  /* 0x000000c13c3c7220 */ /* 0x080fe20000410000 */
[----:B------:R-:W-:Y:S01]  /*64c0*/  FADD.FTZ R211, R195, R158 ;  /* 0x0000009ec3d37221 */ /* 0x000fe20000010000 */
[----:B------:R-:W-:Y:S01]  /*64d0*/  FFMA.FTZ R158, R171, UR6, -R203 ;  /* 0x00000006ab9e7c23 */ /* 0x000fe200080108cb */
[-C--:B------:R-:W-:Y:S01]  /*64e0*/  FMUL.FTZ R61, R61, R193.reuse ;  /* 0x000000c13d3d7220 */ /* 0x080fe20000410000 */
[-C--:B------:R-:W-:Y:S01]  /*64f0*/  FMUL.FTZ R64, R64, R193.reuse ;  /* 0x000000c140407220 */ /* 0x080fe20000410000 */
[----:B------:R-:W-:Y:S01]  /*6500*/  FADD.FTZ R162, R198, R211 ;  /* 0x000000d3c6a27221 */ /* 0x000fe20000010000 */
[----:B------:R-:W-:Y:S01]  /*6510*/  FFMA.FTZ R211, R175, UR6, -R203 ;  /* 0x00000006afd37c23 */ /* 0x000fe200080108cb */
[----:B------:R-:W-:Y:S01]  /*6520*/  MUFU.EX2 R21, R21 ;  /* 0x0000001500157308 */ /* 0x000fe20000000800 */
[-C--:B------:R-:W-:Y:S01]  /*6530*/  FMUL.FTZ R65, R65, R193.reuse ;  /* 0x000000c141417220 */ /* 0x080fe20000410000 */
[----:B------:R-:W-:Y:S01]  /*6540*/  FADD.FTZ R171, R177, R162 ;  /* 0x000000a2b1ab7221 */ /* 0x000fe20000010000 */
[-C--:B------:R-:W-:Y:S01]  /*6550*/  FMUL.FTZ R68, R68, R193.reuse ;  /* 0x000000c144447220 */ /* 0x080fe20000410000 */
[-C--:B------:R-:W-:Y:S01]  /*6560*/  FMUL.FTZ R69, R69, R193.reuse ;  /* 0x000000c145457220 */ /* 0x080fe20000410000 */
[-C--:B------:R-:W-:Y:S01]  /*6570*/  FMUL.FTZ R72, R72, R193.reuse ;  /* 0x000000c148487220 */ /* 0x080fe20000410000 */
[----:B------:R-:W-:Y:S01]  /*6580*/  FADD.FTZ R162, R180, R171 ;  /* 0x000000abb4a27221 */ /* 0x000fe20000010000 */
[----:B------:R-:W-:Y:S01]  /*6590*/  FMUL.FTZ R180, R5, UR6 ;  /* 0x0000000605b47c20 */ /* 0x000fe20008410000 */
[----:B------:R-:W-:Y:S01]  /*65a0*/  MUFU.EX2 R20, R20 ;  /* 0x0000001400147308 */ /* 0x000fe20000000800 */
[-C--:B------:R-:W-:Y:S01]  /*65b0*/  FMUL.FTZ R73, R73, R193.reuse ;  /* 0x000000c149497220 */ /* 0x080fe20000410000 */
[----:B------:R-:W-:Y:S01]  /*65c0*/  FADD.FTZ R171, R181, R162 ;  /* 0x000000a2b5ab7221 */ /* 0x000fe20000010000 */
[-C--:B------:R-:W-:Y:S01]  /*65d0*/  FMUL.FTZ R76, R76, R193.reuse ;  /* 0x000000c14c4c7220 */ /* 0x080fe20000410000 */
[-C--:B------:R-:W-:Y:S01]  /*65e0*/  FMUL.FTZ R77, R77, R193.reuse ;  /* 0x000000c14d4d7220 */ /* 0x080fe20000410000 */
[-C--:B------:R-:W-:Y:S01]  /*65f0*/  FMUL.FTZ R80, R80, R193.reuse ;  /* 0x000000c150507220 */ /* 0x080fe20000410000 */
[----:B------:R-:W-:Y:S01]  /*6600*/  FADD.FTZ R162, R184, R171 ;  /* 0x000000abb8a27221 */ /* 0x000fe20000010000 */
[----:B------:R-:W-:Y:S01]  /*6610*/  FFMA.FTZ R171, R152, UR6, -R203 ;  /* 0x0000000698ab7c23 */ /* 0x000fe200080108cb */
[----:B------:R-:W1:Y:S01]  /*6620*/  MUFU.EX2 R180, R180 ;  /* 0x000000b400b47308 */ /* 0x000e620000000800 */
[----:B------:R-:W-:Y:S01]  /*6630*/  F2FP.BF16.F32.PACK_AB R152, R153, R154 ;  /* 0x0000009a9998723e */ /* 0x000fe200000010ff */
[----:B------:R-:W-:Y:S01]  /*6640*/  FADD.FTZ R203, R185, R162 ;  /* 0x000000a2b9cb7221 */ /* 0x000fe20000010000 */
[----:B------:R-:W-:Y:S01]  /*6650*/  F2FP.BF16.F32.PACK_AB R154, R157, R156 ;  /* 0x0000009c9d9a723e */ /* 0x000fe200000010ff */
[----:B------:R-:W-:Y:S01]  /*6660*/  FMUL.FTZ R81, R81, R193 ;  /* 0x000000c151517220 */ /* 0x000fe20000410000 */
[----:B------:R-:W-:Y:S01]  /*6670*/  F2FP.BF16.F32.PACK_AB R156, R161, R160 ;  /* 0x000000a0a19c723e */ /* 0x000fe200000010ff */
[----:B------:R-:W-:Y:S01]  /*6680*/  FADD.FTZ R162, R188, R203 ;  /* 0x000000cbbca27221 */ /* 0x000fe20000010000 */
[----:B------:R-:W-:Y:S01]  /*6690*/  F2FP.BF16.F32.PACK_AB R160, R169, R168 ;  /* 0x000000a8a9a0723e */ /* 0x000fe200000010ff */
[----:B------:R-:W4:Y:S01]  /*66a0*/  MUFU.EX2 R155, R155 ;  /* 0x0000009b009b7308 */ /* 0x000f220000000800 */
[----:B------:R-:W-:Y:S01]  /*66b0*/  F2FP.BF16.F32.PACK_AB R168, R184, R181 ;  /* 0x000000b5b8a8723e */ /* 0x000fe200000010ff */
[----:B--2---:R-:W-:Y:S01]  /*66c0*/  FADD.FTZ R153, R189, R162 ;  /* 0x000000a2bd997221 */ /* 0x004fe20000010000 */
[----:B------:R-:W-:Y:S01]  /*66d0*/  F2FP.BF16.F32.PACK_AB R162, R173, R172 ;  /* 0x000000acada2723e */ /* 0x000fe200000010ff */
[----:B------:R-:W-:Y:S01]  /*66e0*/  FMUL.FTZ R84, R84, R193 ;  /* 0x000000c154547220 */ /* 0x000fe20000410000 */
[C---:B---3--:R-:W-:Y:S01]  /*66f0*/  F2FP.BF16.F32.PACK_AB R172, R192.reuse, R189 ;  /* 0x000000bdc0ac723e */ /* 0x048fe200000010ff */
[----:B------:R-:W-:Y:S01]  /*6700*/  FADD.FTZ R153, R192, R153 ;  /* 0x00000099c0997221 */ /* 0x000fe20000010000 */
[-C--:B------:R-:W-:Y:S01]  /*6710*/  FMUL.FTZ R85, R85, R193.reuse ;  /* 0x000000c155557220 */ /* 0x080fe20000410000 */
[----:B------:R-:W2:Y:S01]  /*6720*/  MUFU.EX2 R196, R196 ;  /* 0x000000c400c47308 */ /* 0x000ea20000000800 */
        /* <DEDUP_REMOVED lines=16> */
[----:B---3--:R-:W-:Y:S01]  /*6830*/  FADD.FTZ R174, R0, R153 ;  /* 0x0000009900ae7221 */ /* 0x008fe20000010000 */
[----:B-1----:R-:W-:Y:S01]  /*6840*/  FFMA.FTZ R153, R180, R4, R21 ;  /* 0x00000004b4997223 */ /* 0x002fe20000010015 */
[-C--:B------:R-:W-:Y:S01]  /*6850*/  FMUL.FTZ R116, R116, R193.reuse ;  /* 0x000000c174747220 */ /* 0x080fe20000410000 */
[-C--:B------:R-:W-:Y:S01]  /*6860*/  FMUL.FTZ R117, R117, R193.reuse ;  /* 0x000000c175757220 */ /* 0x080fe20000410000 */
[-C--:B------:R-:W-:Y:S01]  /*6870*/  FMUL.FTZ R120, R120, R193.reuse ;  /* 0x000000c178787220 */ /* 0x080fe20000410000 */
[----:B------:R-:W-:Y:S01]  /*6880*/  FADD.FTZ R4, R20, R153 ;  /* 0x0000009914047221 */ /* 0x000fe20000010000 */
[-C--:B------:R-:W-:Y:S01]  /*6890*/  FMUL.FTZ R121, R121, R193.reuse ;  /* 0x000000c179797220 */ /* 0x080fe20000410000 */
[----:B------:R-:W1:Y:S01]  /*68a0*/  MUFU.EX2 R202, R202 ;  /* 0x000000ca00ca7308 */ /* 0x000e620000000800 */
[-C--:B------:R-:W-:Y:S01]  /*68b0*/  FMUL.FTZ R124, R124, R193.reuse ;  /* 0x000000c17c7c7220 */ /* 0x080fe20000410000 */
[----:B----4-:R-:W-:Y:S01]  /*68c0*/  FADD.FTZ R153, R155, R4 ;  /* 0x000000049b997221 */ /* 0x010fe20000010000 */
[-C--:B------:R-:W-:Y:S01]  /*68d0*/  FMUL.FTZ R125, R125, R193.reuse ;  /* 0x000000c17d7d7220 */ /* 0x080fe20000410000 */
[-C--:B------:R-:W-:Y:S01]  /*68e0*/  FMUL.FTZ R128, R128, R193.reuse ;  /* 0x000000c180807220 */ /* 0x080fe20000410000 */
[-C--:B------:R-:W-:Y:S01]  /*68f0*/  FMUL.FTZ R129, R129, R193.reuse ;  /* 0x000000c181817220 */ /* 0x080fe20000410000 */
[----:B--2---:R-:W-:Y:S01]  /*6900*/  FADD.FTZ R4, R196, R153 ;  /* 0x00000099c4047221 */ /* 0x004fe20000010000 */
[-C--:B------:R-:W-:Y:S01]  /*6910*/  FMUL.FTZ R132, R132, R193.reuse ;  /* 0x000000c184847220 */ /* 0x080fe20000410000 */
[----:B------:R-:W2:Y:S01]  /*6920*/  MUFU.EX2 R163, R163 ;  /* 0x000000a300a37308 */ /* 0x000ea20000000800 */
[-C--:B------:R-:W-:Y:S01]  /*6930*/  FMUL.FTZ R133, R133, R193.reuse ;  /* 0x000000c185857220 */ /* 0x080fe20000410000 */
[----:B-----5:R-:W-:Y:S01]  /*6940*/  FADD.FTZ R153, R159, R4 ;  /* 0x000000049f997221 */ /* 0x020fe20000010000 */
[-C--:B------:R-:W-:Y:S01]  /*6950*/  FMUL.FTZ R136, R136, R193.reuse ;  /* 0x000000c188887220 */ /* 0x080fe20000410000 */
[-C--:B------:R-:W-:Y:S01]  /*6960*/  FMUL.FTZ R137, R137, R193.reuse ;  /* 0x000000c189897220 */ /* 0x080fe20000410000 */
[-C--:B------:R-:W-:Y:S01]  /*6970*/  FMUL.FTZ R140, R140, R193.reuse ;  /* 0x000000c18c8c7220 */ /* 0x080fe20000410000 */
[-C--:B------:R-:W-:Y:S01]  /*6980*/  FMUL.FTZ R141, R141, R193.reuse ;  /* 0x000000c18d8d7220 */ /* 0x080fe20000410000 */
[----:B------:R-:W-:Y:S01]  /*6990*/  FMUL.FTZ R144, R144, R193 ;  /* 0x000000c190907220 */ /* 0x000fe20000410000 */
[----:B------:R-:W3:Y:S01]  /*69a0*/  MUFU.EX2 R8, R8 ;  /* 0x0000000800087308 */ /* 0x000ee20000000800 */
[C---:B-1----:R-:W-:Y:S01]  /*69b0*/  FADD.FTZ R4, R202.reuse, R153 ;  /* 0x00000099ca047221 */ /* 0x042fe20000010000 */
[----:B------:R-:W-:Y:S01]  /*69c0*/  F2FP.BF16.F32.PACK_AB R157, R202, R159 ;  /* 0x0000009fca9d723e */ /* 0x000fe200000010ff */
[-C--:B------:R-:W-:Y:S01]  /*69d0*/  FMUL.FTZ R145, R145, R193.reuse ;  /* 0x000000c191917220 */ /* 0x080fe20000410000 */
[-C--:B------:R-:W-:Y:S01]  /*69e0*/  FMUL.FTZ R148, R148, R193.reuse ;  /* 0x000000c194947220 */ /* 0x080fe20000410000 */
[----:B------:R-:W-:Y:S01]  /*69f0*/  FMUL.FTZ R149, R149, R193 ;  /* 0x000000c195957220 */ /* 0x000fe20000410000 */
[----:B------:R-:W-:Y:S01]  /*6a00*/  F2FP.BF16.F32.PACK_AB R155, R196, R155 ;  /* 0x0000009bc49b723e */ /* 0x000fe200000010ff */
        /* <DEDUP_REMOVED lines=10> */
[C---:B---3--:R-:W-:Y:S01]  /*6ab0*/  FADD.FTZ R184, R8.reuse, R153 ;  /* 0x0000009908b87221 */ /* 0x048fe20000010000 */
[----:B------:R-:W-:Y:S01]  /*6ac0*/  F2FP.BF16.F32.PACK_AB R159, R8, R163 ;  /* 0x000000a3089f723e */ /* 0x000fe200000010ff */
[-C--:B------:R-:W-:Y:S01]  /*6ad0*/  FMUL.FTZ R39, R39, R180.reuse ;  /* 0x000000b427277220 */ /* 0x080fe20000410000 */
[-C--:B------:R-:W-:Y:S01]  /*6ae0*/  FMUL.FTZ R42, R42, R180.reuse ;  /* 0x000000b42a2a7220 */ /* 0x080fe20000410000 */
[-C--:B------:R-:W-:Y:S01]  /*6af0*/  FMUL.FTZ R43, R43, R180.reuse ;  /* 0x000000b42b2b7220 */ /* 0x080fe20000410000 */
[-C--:B------:R-:W-:Y:S01]  /*6b00*/  FMUL.FTZ R46, R46, R180.reuse ;  /* 0x000000b42e2e7220 */ /* 0x080fe20000410000 */
[-C--:B------:R-:W-:Y:S01]  /*6b10*/  FMUL.FTZ R47, R47, R180.reuse ;  /* 0x000000b42f2f7220 */ /* 0x080fe20000410000 */
[----:B------:R3:W4:Y:S01]  /*6b20*/  MUFU.EX2 R178, R158 ;  /* 0x0000009e00b27308 */ /* 0x0007220000000800 */
[----:B-1----:R-:W-:Y:S01]  /*6b30*/  FADD.FTZ R153, R167, R184 ;  /* 0x000000b8a7997221 */ /* 0x002fe20000010000 */
[-C--:B------:R-:W-:Y:S01]  /*6b40*/  FMUL.FTZ R50, R50, R180.reuse ;  /* 0x000000b432327220 */ /* 0x080fe20000410000 */
[-C--:B------:R-:W-:Y:S01]  /*6b50*/  FMUL.FTZ R51, R51, R180.reuse ;  /* 0x000000b433337220 */ /* 0x080fe20000410000 */
[-C--:B------:R-:W-:Y:S01]  /*6b60*/  FMUL.FTZ R54, R54, R180.reuse ;  /* 0x000000b436367220 */ /* 0x080fe20000410000 */
[-C--:B------:R-:W-:Y:S01]  /*6b70*/  FMUL.FTZ R55, R55, R180.reuse ;  /* 0x000000b437377220 */ /* 0x080fe20000410000 */
[-C--:B------:R-:W-:Y:S01]  /*6b80*/  FMUL.FTZ R58, R58, R180.reuse ;  /* 0x000000b43a3a7220 */ /* 0x080fe20000410000 */
[----:B------:R-:W-:Y:S01]  /*6b90*/  FMUL.FTZ R59, R59, R180 ;  /* 0x000000b43b3b7220 */ /* 0x000fe20000410000 */
[----:B------:R-:W-:Y:S01]  /*6ba0*/  MUFU.EX2 R182, R182 ;  /* 0x000000b600b67308 */ /* 0x000fe20000000800 */
[----:B---3--:R-:W-:Y:S01]  /*6bb0*/  F2FP.BF16.F32.PACK_AB R158, R165, R164 ;  /* 0x000000a4a59e723e */ /* 0x008fe200000010ff */
[C---:B--2---:R-:W-:Y:S01]  /*6bc0*/  FADD.FTZ R5, R197.reuse, R174 ;  /* 0x000000aec5057221 */ /* 0x044fe20000010000 */
[----:B------:R-:W-:Y:S01]  /*6bd0*/  F2FP.BF16.F32.PACK_AB R164, R198, R195 ;  /* 0x000000c3c6a4723e */ /* 0x000fe200000010ff */
[----:B------:R-:W-:Y:S01]  /*6be0*/  FMUL.FTZ R62, R62, R180 ;  /* 0x000000b43e3e7220 */ /* 0x000fe20000410000 */
[----:B------:R-:W-:Y:S01]  /*6bf0*/  F2FP.BF16.F32.PACK_AB R174, R197, R0 ;  /* 0x00000000c5ae723e */ /* 0x000fe200000010ff */
[-C--:B------:R-:W-:Y:S01]  /*6c00*/  FMUL.FTZ R63, R63, R180.reuse ;  /* 0x000000b43f3f7220 */ /* 0x080fe20000410000 */
[-C--:B------:R-:W-:Y:S01]  /*6c10*/  FMUL.FTZ R66, R66, R180.reuse ;  /* 0x000000b442427220 */ /* 0x080fe20000410000 */
[----:B------:R-:W1:Y:S01]  /*6c20*/  MUFU.EX2 R198, R211 ;  /* 0x000000d300c67308 */ /* 0x000e620000000800 */
[C---:B----4-:R-:W-:Y:S01]  /*6c30*/  FADD.FTZ R184, R178.reuse, R153 ;  /* 0x00000099b2b87221 */ /* 0x050fe20000010000 */
[----:B------:R-:W-:Y:S01]  /*6c40*/  F2FP.BF16.F32.PACK_AB R161, R178, R167 ;  /* 0x000000a7b2a1723e */ /* 0x000fe200000010ff */
[-C--:B------:R-:W-:Y:S01]  /*6c50*/  FMUL.FTZ R67, R67, R180.reuse ;  /* 0x000000b443437220 */ /* 0x080fe20000410000 */
[-C--:B------:R-:W-:Y:S01]  /*6c60*/  FMUL.FTZ R70, R70, R180.reuse ;  /* 0x000000b446467220 */ /* 0x080fe20000410000 */
[----:B------:R-:W-:Y:S01]  /*6c70*/  FADD.FTZ R153, R175, R184 ;  /* 0x000000b8af997221 */ /* 0x000fe20000010000 */
        /* <DEDUP_REMOVED lines=26> */
[----:B------:R2:W4:Y:S01]  /*6e20*/  MUFU.EX2 R169, R186 ;  /* 0x000000ba00a97308 */ /* 0x0005220000000800 */
[C---:B---3--:R-:W-:Y:S01]  /*6e30*/  FADD.FTZ R153, R0.reuse, R153 ;  /* 0x0000009900997221 */ /* 0x048fe20000010000 */
[----:B------:R-:W-:Y:S01]  /*6e40*/  F2FP.BF16.F32.PACK_AB R165, R0, R165 ;  /* 0x000000a500a5723e */ /* 0x000fe200000010ff */
[-C--:B------:R-:W-:Y:S01]  /*6e50*/  FMUL.FTZ R111, R111, R180.reuse ;  /* 0x000000b46f6f7220 */ /* 0x080fe20000410000 */
[-C--:B------:R-:W-:Y:S01]  /*6e60*/  FMUL.FTZ R114, R114, R180.reuse ;  /* 0x000000b472727220 */ /* 0x080fe20000410000 */
[-C--:B------:R-:W-:Y:S01]  /*6e70*/  FMUL.FTZ R115, R115, R180.reuse ;  /* 0x000000b473737220 */ /* 0x080fe20000410000 */
[-C--:B------:R-:W-:Y:S01]  /*6e80*/  FMUL.FTZ R118, R118, R180.reuse ;  /* 0x000000b476767220 */ /* 0x080fe20000410000 */
[----:B------:R-:W-:Y:S01]  /*6e90*/  FMUL.FTZ R119, R119, R180 ;  /* 0x000000b477777220 */ /* 0x000fe20000410000 */
[----:B------:R-:W3:Y:S01]  /*6ea0*/  MUFU.EX2 R4, R187 ;  /* 0x000000bb00047308 */ /* 0x000ee20000000800 */
[----:B--2---:R-:W-:Y:S01]  /*6eb0*/  FADD.FTZ R186, R182, R153 ;  /* 0x00000099b6ba7221 */ /* 0x004fe20000010000 */
[----:B-1----:R-:W-:Y:S01]  /*6ec0*/  F2FP.BF16.F32.PACK_AB R167, R183, R182 ;  /* 0x000000b6b7a7723e */ /* 0x002fe200000010ff */
[-C--:B------:R-:W-:Y:S01]  /*6ed0*/  FMUL.FTZ R122, R122, R180.reuse ;  /* 0x000000b47a7a7220 */ /* 0x080fe20000410000 */
[-C--:B------:R-:W-:Y:S01]  /*6ee0*/  FMUL.FTZ R123, R123, R180.reuse ;  /* 0x000000b47b7b7220 */ /* 0x080fe20000410000 */
[----:B------:R-:W-:Y:S01]  /*6ef0*/  FADD.FTZ R186, R183, R186 ;  /* 0x000000bab7ba7221 */ /* 0x000fe20000010000 */
[-C--:B------:R-:W-:Y:S01]  /*6f00*/  FMUL.FTZ R126, R126, R180.reuse ;  /* 0x000000b47e7e7220 */ /* 0x080fe20000410000 */
[-C--:B------:R-:W-:Y:S01]  /*6f10*/  FMUL.FTZ R127, R127, R180.reuse ;  /* 0x000000b47f7f7220 */ /* 0x080fe20000410000 */
[----:B------:R-:W1:Y:S01]  /*6f20*/  MUFU.EX2 R190, R190 ;  /* 0x000000be00be7308 */ /* 0x000e620000000800 */
[----:B----4-:R-:W-:Y:S01]  /*6f30*/  FADD.FTZ R153, R169, R186 ;  /* 0x000000baa9997221 */ /* 0x010fe20000010000 */
        /* <DEDUP_REMOVED lines=15> */
[----:B-1----:R-:W-:Y:S01]  /*7030*/  FADD.FTZ R186, R190, R153 ;  /* 0x00000099beba7221 */ /* 0x002fe20000010000 */
[----:B------:R-:W-:Y:S01]  /*7040*/  F2FP.BF16.F32.PACK_AB R153, R20, R21 ;  /* 0x000000151499723e */ /* 0x000fe200000010ff */
[----:B------:R-:W-:-:S05]  /*7050*/  FMUL.FTZ R151, R151, R180 ;  /* 0x000000b497977220 */ /* 0x000fca0000410000 */
[----:B------:R1:W4:Y:S01]  /*7060*/  MUFU.EX2 R184, R171 ;  /* 0x000000ab00b87308 */ /* 0x0003220000000800 */
[----:B--2---:R-:W-:-:S07]  /*7070*/  FADD.FTZ R186, R191, R186 ;  /* 0x000000babfba7221 */ /* 0x004fce0000010000 */
[----:B------:R-:W2:Y:S01]  /*7080*/  MUFU.EX2 R200, R200 ;  /* 0x000000c800c87308 */ /* 0x000ea20000000800 */
[----:B---3--:R-:W-:Y:S01]  /*7090*/  FADD.FTZ R21, R173, R186 ;  /* 0x000000baad157221 */ /* 0x008fe20000010000 */
[----:B-1----:R-:W-:-:S06]  /*70a0*/  F2FP.BF16.F32.PACK_AB R171, R191, R190 ;  /* 0x000000bebfab723e */ /* 0x002fcc00000010ff */
[----:B------:R-:W1:Y:S01]  /*70b0*/  MUFU.EX2 R199, R199 ;  /* 0x000000c700c77308 */ /* 0x000e620000000800 */
[C---:B----4-:R-:W-:Y:S01]  /*70c0*/  FADD.FTZ R21, R184.reuse, R21 ;  /* 0x00000015b8157221 */ /* 0x050fe20000010000 */
[----:B------:R-:W-:-:S03]  /*70d0*/  F2FP.BF16.F32.PACK_AB R173, R184, R173 ;  /* 0x000000adb8ad723e */ /* 0x000fc600000010ff */
[----:B--2---:R-:W-:-:S04]  /*70e0*/  FADD.FTZ R0, R200, R21 ;  /* 0x00000015c8007221 */ /* 0x004fc80000010000 */
[C---:B-1----:R-:W-:Y:S01]  /*70f0*/  FADD.FTZ R4, R199.reuse, R0 ;  /* 0x00000000c7047221 */ /* 0x042fe20000010000 */
[----:B------:R-:W-:Y:S01]  /*7100*/  F2FP.BF16.F32.PACK_AB R175, R199, R200 ;  /* 0x000000c8c7af723e */ /* 0x000fe200000010ff */
[----:B------:R-:W-:Y:S06]  /*7110*/  @!P0 BRA `(.L_x_1779) ;  /* 0x0000000000048947 */ /* 0x000fec0003800000 */
[----:B------:R-:W-:Y:S01]  /*7120*/  BPT.TRAP 0x1 ;  /* 0x000000040000795c */ /* 0x000fe20000300000 */
.L_x_1779:
[----:B------:R1:W2:Y:S01]  /*7130*/  SYNCS.PHASECHK.TRANS64.TRYWAIT P1, [UR27+0x22850], R12 ;  /* 0x0228500cff0075a7 */ /* 0x0002a2000802015b */
[----:B------:R-:W-:Y:S05]  /*7140*/  @!P0 BRA `(.L_x_1780) ;  /* 0x0000000000048947 */ /* 0x000fea0003800000 */
[----:B------:R-:W-:Y:S01]  /*7150*/  BPT.TRAP 0x1 ;  /* 0x000000040000795c */ /* 0x000fe20000300000 */
.L_x_1780:
[----:B--2---:R-:W-:Y:S05]  /*7160*/  @P1 BRA `(.L_x_1781) ;  /* 0x0000000000081947 */ /* 0x004fea0003800000 */
[----:B------:R-:W2:Y:S02]  /*7170*/  SYNCS.PHASECHK.TRANS64.TRYWAIT P1, [UR27+0x22850], R12 ;  /* 0x0228500cff0075a7 */ /* 0x000ea4000802015b */
[----:B--2---:R-:W-:Y:S05]  /*7180*/  @!P1 BRA `(.L_x_1782) ;  /* 0x000000d400f49947 */ /* 0x004fea0003800000 */
.L_x_1781:
[----:B------:R-:W3:Y:S01]  /*7190*/  S2R R0, SR_TID.X ;  /* 0x0000000000007919 */ /* 0x000ee20000002100 */
[----:B------:R-:W-:Y:S01]  /*71a0*/  UIMAD UR14, UR37, 0xc00, UR5 ;  /* 0x00000c00250e78a4 */ /* 0x000fe2000f8e0205 */
[----:B------:R-:W-:Y:S01]  /*71b0*/  UMOV UR11, 0x40000040 ;  /* 0x40000040000b7882 */ /* 0x000fe20000000000 */
[----:B------:R-:W4:Y:S05]  /*71c0*/  S2R R8, SR_TID.X ;  /* 0x0000000000087919 */ /* 0x000f2a0000002100 */
[----:B------:R-:W-:Y:S01]  /*71d0*/  UMOV UR10, UR14 ;  /* 0x0000000e000a7c82 */ /* 0x000fe20008000000 */
[----:B---3--:R-:W-:Y:S02]  /*71e0*/  SHF.R.U32.HI R0, RZ, 0x7, R0 ;  /* 0x00000007ff007819 */ /* 0x008fe40000011600 */
[----:B----4-:R-:W-:-:S03]  /*71f0*/  LOP3.LUT P1, RZ, R8, 0x7f, RZ, 0xc0, !PT ;  /* 0x0000007f08ff7812 */ /* 0x010fc6000782c0ff */
[----:B------:R-:W-:Y:S02]  /*7200*/  VIADD R0, R0, 0x8 ;  /* 0x0000000800007836 */ /* 0x000fe40000000000 */
[----:B------:R-:W-:-:S03]  /*7210*/  IMAD.MOV.U32 R8, RZ, RZ, R176 ;  /* 0x000000ffff087224 */ /* 0x000fc600078e00b0 */
[----:B------:R3:W-:Y:S05]  /*7220*/  BAR.SYNC.DEFER_BLOCKING R0, 0x100 ;  /* 0x000400000000751d */ /* 0x0007ea0000010000 */
[----:B--2---:R-:W-:Y:S02]  /*7230*/  @!P1 VIADD R9, R9, 0x22860 ;  /* 0x0002286009099836 */ /* 0x004fe40000000000 */
[----:B---3--:R-:W-:-:S03]  /*7240*/  IMAD.MOV.U32 R0, RZ, RZ, R14 ;  /* 0x000000ffff007224 */ /* 0x008fc600078e000e */
[----:B------:R-:W-:Y:S01]  /*7250*/  @!P1 PRMT R9, RZ, 0x654, R9 ;  /* 0x00000654ff099816 */ /* 0x000fe20000000009 */
        /* <DEDUP_REMOVED lines=37> */
[----:B------:R-:W-:Y:S02]  /*74b0*/  IMAD.MOV.U32 R8, RZ, RZ, R176 ;  /* 0x000000ffff087224 */ /* 0x000fe400078e00b0 */
[----:B------:R-:W-:-:S07]  /*74c0*/  IMAD.MOV.U32 R0, RZ, RZ, R14 ;  /* 0x000000ffff007224 */ /* 0x000fce00078e000e */
.L_x_1766:
[----:B------:R-:W-:Y:S01]  /*74d0*/  IADD3 R10, R17, 0x80, -R18 ;  /* 0x00000080110a7810 */ /* 0x000fe20007ffe812 */
[----:B------:R-:W-:Y:S02]  /*74e0*/  ULDC UR15, c[0x0][0x9e4] ;  /* 0x00027900000f7ab9 */ /* 0x000fe40000000800 */
[----:B------:R-:W-:Y:S02]  /*74f0*/  UISETP.GE.AND UP0, UPT, UR15, 0x1, UPT ;  /* 0x000000010f00788c */ /* 0x000fe4000bf06270 */
[----:B------:R-:W-:-:S04]  /*7500*/  IMAD R10, R201, 0x80, R10 ;  /* 0x00000080c90a7824 */ /* 0x000fc800078e020a */
[----:B------:R-:W-:Y:S02]  /*7510*/  PLOP3.LUT P1, PT, PT, PT, UP0, 0x40, 0x0 ;  /* 0x000000000000781c */ /* 0x000fe40003f2e808 */
[----:B------:R-:W-:-:S13]  /*7520*/  R2UR UR10, R10 ;  /* 0x000000000a0a72ca */ /* 0x000fda00000e0000 */
[----:B------:R-:W-:Y:S01]  /*7530*/  UIADD3 UR14, UR10, -UR7, URZ ;  /* 0x800000070a0e7290 */ /* 0x000fe2000fffe03f */
[----:B------:R-:W-:Y:S11]  /*7540*/  @P1 BRA `(.L_x_1784) ;  /* 0x0000000000481947 */ /* 0x000ff60003800000 */
        /* <DEDUP_REMOVED lines=11> */
.L_x_1785:
[----:B------:R-:W-:-:S11]  /*7600*/  UISETP.NE.AND UP1, UPT, UR15, 0x1, UPT ;  /* 0x000000010f00788c */ /* 0x000fd6000bf25270 */
[----:B------:R-:W-:Y:S02]  /*7610*/  @UP1 ULDC.64 UR18, c[0x0][0x9e8] ;  /* 0x00027a0000121ab9 */ /* 0x000fe40000000a00 */
[----:B------:R-:W-:-:S04]  /*7620*/  UIMAD.WIDE.U32 UR10, UR7, UR18, URZ ;  /* 0x00000012070a72a5 */ /* 0x000fc8000f8e003f */
[----:B------:R-:W-:-:S12]  /*7630*/  @UP1 USHF.R.U32.HI UR7, URZ, UR19, UR11 ;  /* 0x000000133f071299 */ /* 0x000fd8000801160b */
.L_x_1786:
[----:B------:R-:W-:-:S04]  /*7640*/  UIMAD UR7, UR7, UR15, URZ ;  /* 0x0000000f070772a4 */ /* 0x000fc8000f8e023f */
[----:B------:R-:W-:-:S04]  /*7650*/  UISETP.LT.AND UP1, UPT, UR14, UR7, UPT ;  /* 0x000000070e00728c */ /* 0x000fc8000bf21270 */
[----:B------:R-:W-:-:S12]  /*7660*/  USEL UR14, UR14, UR7, !UP1 ;  /* 0x000000070e0e7287 */ /* 0x000fd8000c800000 */
.L_x_1784:
        /* <DEDUP_REMOVED lines=12> */
.L_x_1796:
        /* <DEDUP_REMOVED lines=9> */
.L_x_1788:
[----:B------:R-:W2:Y:S01]  /*77c0*/  S2UR UR11, SR_CgaCtaId ;  /* 0x00000000000b79c3 */ /* 0x000ea20000008800 */
[----:B------:R-:W-:Y:S01]  /*77d0*/  UMOV UR10, 0x400 ;  /* 0x00000400000a7882 */ /* 0x000fe20000000000 */
[----:B------:R-:W-:-:S05]  /*77e0*/  IMAD.U32 R7, RZ, RZ, UR40 ;  /* 0x00000028ff077e24 */ /* 0x000fca000f8e00ff */
[----:B------:R-:W-:Y:S01]  /*77f0*/  SHF.L.U32 R7, R7, 0x1f, RZ ;  /* 0x0000001f07077819 */ /* 0x000fe200000006ff */
[----:B--2---:R-:W-:-:S04]  /*7800*/  ULEA UR10, UR11, UR10, 0x18 ;  /* 0x0000000a0b0a7291 */ /* 0x004fc8000f8ec03f */
[----:B------:R-:W-:-:S09]  /*7810*/  ULEA UR24, UR37, UR10, 0x3 ;  /* 0x0000000a25187291 */ /* 0x000fd2000f8e183f */
[----:B------:R2:W3:Y:S01]  /*7820*/  SYNCS.PHASECHK.TRANS64.TRYWAIT P2, [UR24+0x22830], R7 ;  /* 0x02283007ff0075a7 */ /* 0x0004e20008040158 */
[----:B------:R-:W-:Y:S05]  /*7830*/  @!P0 BRA `(.L_x_1789) ;  /* 0x0000000000048947 */ /* 0x000fea0003800000 */
[----:B------:R-:W-:Y:S01]  /*7840*/  BPT.TRAP 0x1 ;  /* 0x000000040000795c */ /* 0x000fe20000300000 */
.L_x_1789:
[----:B---3--:R-:W-:Y:S05]  /*7850*/  @P2 BRA `(.L_x_1790) ;  /* 0x0000000000082947 */ /* 0x008fea0003800000 */
[----:B------:R-:W3:Y:S02]  /*7860*/  SYNCS.PHASECHK.TRANS64.TRYWAIT P2, [UR24+0x22830], R7 ;  /* 0x02283007ff0075a7 */ /* 0x000ee40008040158 */
[----:B---3--:R-:W-:Y:S05]  /*7870*/  @!P2 BRA `(.L_x_1791) ;  /* 0x000000d0004ca947 */ /* 0x008fea0003800000 */
.L_x_1790:
[----:B------:R-:W-:Y:S01]  /*7880*/  UIMAD UR22, UR37, 0x300, UR4 ;  /* 0x00000300251678a4 */ /* 0x000fe2000f8e0204 */
[----:B------:R-:W-:Y:S01]  /*7890*/  WARPGROUP.ARRIVE ;  /* 0x00000000000079c5 */ /* 0x000fe20000000000 */
[----:B------:R-:W-:Y:S01]  /*78a0*/  UMOV UR23, 0x40000040 ;  /* 0x4000004000177882 */ /* 0x000fe20000000000 */
[----:B------:R-:W-:Y:S01]  /*78b0*/  UMOV UR11, 0x40000040 ;  /* 0x40000040000b7882 */ /* 0x000fe20000000000 */
[----:B------:R-:W-:-:S03]  /*78c0*/  UIADD3 UR10, UR22, 0x2, URZ ;  /* 0x00000002160a7890 */ /* 0x000fc6000fffe03f */
[----:B------:R-:W4:Y:S01]  /*78d0*/  S2R R203, SR_TID.X ;  /* 0x0000000000cb7919 */ /* 0x000f220000002100 */
[----:B------:R-:W-:Y:S01]  /*78e0*/  UIADD3 UR14, UR22, 0x4, URZ ;  /* 0x00000004160e7890 */ /* 0x000fe2000fffe03f */
[----:B------:R-:W-:Y:S01]  /*78f0*/  UMOV UR15, 0x40000040 ;  /* 0x40000040000f7882 */ /* 0x000fe20000000000 */
[----:B------:R-:W-:Y:S01]  /*7900*/  HGMMA.64x96x16.F32.BF16 R152, gdesc[UR20], RZ, !UPT, gsb0 ;  /* 0x01600000149879f0 */ /* 0x000fe2000c0018ff */
[----:B------:R-:W-:Y:S01]  /*7910*/  UIADD3 UR18, UR22, 0x6, URZ ;  /* 0x0000000616127890 */ /* 0x000fe2000fffe03f */
[----:B------:R-:W-:Y:S01]  /*7920*/  UMOV UR19, 0x40000040 ;  /* 0x4000004000137882 */ /* 0x000fe20000000000 */
[----:B----4-:R-:W-:Y:S02]  /*7930*/  LOP3.LUT P2, RZ, R203, 0x7f, RZ, 0xc0, !PT ;  /* 0x0000007fcbff7812 */ /* 0x010fe4000784c0ff */
[----:B------:R-:W-:Y:S01]  /*7940*/  SHF.R.U32.HI R203, RZ, 0x7, R203 ;  /* 0x00000007ffcb7819 */ /* 0x000fe200000116cb */
        /* <DEDUP_REMOVED lines=10> */
[----:B---3--:R-:W-:Y:S02]  /*79f0*/  FMNMX.FTZ R0, R152, R11, !PT ;  /* 0x0000000b98007209 */ /* 0x008fe40007810000 */
        /* <DEDUP_REMOVED lines=23> */
[----:B01----:R-:W-:-:S05]  /*7b70*/  FMNMX.FTZ R12, R197, R0, !PT ;  /* 0x00000000c50c7209 */ /* 0x003fca0007810000 */
[----:B------:R-:W0:Y:S02]  /*7b80*/  SHFL.BFLY PT, R13, R12, 0x2, 0x1f ;  /* 0x0c401f000c0d7f89 */ /* 0x000e2400000e0000 */
[----:B0-----:R-:W-:-:S05]  /*7b90*/  FMNMX.FTZ R14, R12, R13, !PT ;  /* 0x0000000d0c0e7209 */ /* 0x001fca0007810000 */
[----:B------:R-:W0:Y:S02]  /*7ba0*/  SHFL.BFLY PT, R13, R14, 0x1, 0x1f ;  /* 0x0c201f000e0d7f89 */ /* 0x000e2400000e0000 */
[----:B0-----:R-:W-:Y:S02]  /*7bb0*/  FMNMX.FTZ R0, R14, R13, !PT ;  /* 0x0000000d0e007209 */ /* 0x001fe40007810000 */
[----:B------:R-:W-:-:S03]  /*7bc0*/  FMNMX.FTZ R13, R155, R8, !PT ;  /* 0x000000089b0d7209 */ /* 0x000fc60007810000 */
[----:B------:R-:W-:Y:S01]  /*7bd0*/  FADD.FTZ R6, -R0, R11 ;  /* 0x0000000b00067221 */ /* 0x000fe20000010100 */
[----:B------:R-:W-:-:S03]  /*7be0*/  FMNMX.FTZ R8, R158, R13, !PT ;  /* 0x0000000d9e087209 */ /* 0x000fc60007810000 */
[----:B------:R-:W-:Y:S01]  /*7bf0*/  FMUL.FTZ R10, R6, UR6 ;  /* 0x00000006060a7c20 */ /* 0x000fe20008410000 */
[----:B------:R-:W-:Y:S01]  /*7c00*/  FMNMX.FTZ R13, R159, R8, !PT ;  /* 0x000000089f0d7209 */ /* 0x000fe20007810000 */
[----:B------:R-:W-:-:S03]  /*7c10*/  FMUL.FTZ R6, R0, UR6 ;  /* 0x0000000600067c20 */ /* 0x000fc60008410000 */
[----:B------:R-:W-:Y:S01]  /*7c20*/  FMNMX.FTZ R8, R162, R13, !PT ;  /* 0x0000000da2087209 */ /* 0x000fe20007810000 */
[--C-:B------:R-:W-:Y:S01]  /*7c30*/  FFMA.FTZ R11, R152, UR6, -R6.reuse ;  /* 0x00000006980b7c23 */ /* 0x100fe20008010806 */
        /* <DEDUP_REMOVED lines=15> */
[----:B------:R-:W-:Y:S01]  /*7d30*/  FFMA.FTZ R196, R196, UR6, -R6 ;  /* 0x00000006c4c47c23 */ /* 0x000fe20008010806 */
[----:B------:R-:W0:Y:S02]  /*7d40*/  MUFU.EX2 R10, R10 ;  /* 0x0000000a000a7308 */ /* 0x000e240000000800 */
[----:B------:R-:W-:-:S04]  /*7d50*/  FMNMX.FTZ R15, R171, R8, !PT ;  /* 0x00000008ab0f7209 */ /* 0x000fc80007810000 */
[----:B------:R-:W-:Y:S01]  /*7d60*/  FMNMX.FTZ R8, R174, R15, !PT ;  /* 0x0000000fae087209 */ /* 0x000fe20007810000 */
[--C-:B------:R-:W-:Y:S01]  /*7d70*/  FFMA.FTZ R15, R161, UR6, -R6.reuse ;  /* 0x00000006a10f7c23 */ /* 0x100fe20008010806 */
[--C-:B------:R-:W-:Y:S01]  /*7d80*/  FFMA.FTZ R161, R177, UR6, -R6.reuse ;  /* 0x00000006b1a17c23 */ /* 0x100fe20008010806 */
[----:B------:R-:W-:Y:S01]  /*7d90*/  FFMA.FTZ R177, R192, UR6, -R6 ;  /* 0x00000006c0b17c23 */ /* 0x000fe20008010806 */
[----:B------:R-:W-:Y:S01]  /*7da0*/  FMNMX.FTZ R21, R175, R8, !PT ;  /* 0x00000008af157209 */ /* 0x000fe20007810000 */
[----:B------:R-:W1:Y:S03]  /*7db0*/  MUFU.EX2 R11, R11 ;  /* 0x0000000b000b7308 */ /* 0x000e660000000800 */
[----:B------:R-:W-:Y:S01]  /*7dc0*/  FMNMX.FTZ R8, R178, R21, !PT ;  /* 0x00000015b2087209 */ /* 0x000fe20007810000 */
[----:B0-----:R-:W-:-:S03]  /*7dd0*/  FMUL.FTZ R24, R24, R10 ;  /* 0x0000000a18187220 */ /* 0x001fc60000410000 */
[----:B------:R-:W-:Y:S01]  /*7de0*/  FMNMX.FTZ R21, R179, R8, !PT ;  /* 0x00000008b3157209 */ /* 0x000fe20007810000 */
[----:B------:R-:W0:Y:S01]  /*7df0*/  MUFU.EX2 R152, R152 ;  /* 0x0000009800987308 */ /* 0x000e220000000800 */
[-C--:B------:R-:W-:Y:S01]  /*7e00*/  FMUL.FTZ R25, R25, R10.reuse ;  /* 0x0000000a19197220 */ /* 0x080fe20000410000 */
[----:B------:R-:W-:Y:S01]  /*7e10*/  FMUL.FTZ R28, R28, R10 ;  /* 0x0000000a1c1c7220 */ /* 0x000fe20000410000 */
[----:B------:R-:W-:Y:S01]  /*7e20*/  FMNMX.FTZ R8, R182, R21, !PT ;  /* 0x00000015b6087209 */ /* 0x000fe20007810000 */
[--C-:B------:R-:W-:Y:S01]  /*7e30*/  FFMA.FTZ R21, R165, UR6, -R6.reuse ;  /* 0x00000006a5157c23 */ /* 0x100fe20008010806 */
[--C-:B------:R-:W-:Y:S01]  /*7e40*/  FFMA.FTZ R165, R180, UR6, -R6.reuse ;  /* 0x00000006b4a57c23 */ /* 0x100fe20008010806 */
[--C-:B------:R-:W-:Y:S01]  /*7e50*/  FFMA.FTZ R180, R193, UR6, -R6.reuse ;  /* 0x00000006c1b47c23 */ /* 0x100fe20008010806 */
[----:B------:R-:W-:Y:S01]  /*7e60*/  FMNMX.FTZ R153, R183, R8, !PT ;  /* 0x00000008b7997209 */ /* 0x000fe20007810000 */
[----:B------:R-:W-:Y:S01]  /*7e70*/  MUFU.EX2 R12, R12 ;  /* 0x0000000c000c7308 */ /* 0x000fe20000000800 */
[----:B-1----:R-:W-:Y:S01]  /*7e80*/  FFMA.FTZ R5, R10, R5, R11 ;  /* 0x000000050a057223 */ /* 0x002fe2000001000b */
[-C--:B------:R-:W-:Y:S01]  /*7e90*/  FMUL.FTZ R29, R29, R10.reuse ;  /* 0x0000000a1d1d7220 */ /* 0x080fe20000410000 */
[----:B------:R-:W-:Y:S01]  /*7ea0*/  FMNMX.FTZ R8, R186, R153, !PT ;  /* 0x00000099ba087209 */ /* 0x000fe20007810000 */
[-C--:B------:R-:W-:Y:S01]  /*7eb0*/  FMUL.FTZ R32, R32, R10.reuse ;  /* 0x0000000a20207220 */ /* 0x080fe20000410000 */
[-C--:B------:R-:W-:Y:S01]  /*7ec0*/  FMUL.FTZ R33, R33, R10.reuse ;  /* 0x0000000a21217220 */ /* 0x080fe20000410000 */
[----:B------:R-:W-:Y:S01]  /*7ed0*/  FMUL.FTZ R36, R36, R10 ;  /* 0x0000000a24247220 */ /* 0x000fe20000410000 */
[----:B------:R-:W-:Y:S01]  /*7ee0*/  FMNMX.FTZ R153, R187, R8, !PT ;  /* 0x00000008bb997209 */ /* 0x000fe20007810000 */
[----:B------:R-:W-:Y:S01]  /*7ef0*/  MUFU.EX2 R13, R13 ;  /* 0x0000000d000d7308 */ /* 0x000fe20000000800 */
[C---:B0-----:R-:W-:Y:S01]  /*7f00*/  FADD.FTZ R5, R152.reuse, R5 ;  /* 0x0000000598057221 */ /* 0x041fe20000010000 */
[----:B------:R-:W-:Y:S01]  /*7f10*/  F2FP.BF16.F32.PACK_AB R152, R152, R11 ;  /* 0x0000000b9898723e */ /* 0x000fe200000010ff */
[----:B------:R-:W-:Y:S01]  /*7f20*/  FMUL.FTZ R37, R37, R10 ;  /* 0x0000000a25257220 */ /* 0x000fe20000410000 */
[----:B------:R-:W-:Y:S01]  /*7f30*/  FMNMX.FTZ R8, R190, R153, !PT ;  /* 0x00000099be087209 */ /* 0x000fe20007810000 */
[--C-:B------:R-:W-:Y:S01]  /*7f40*/  FFMA.FTZ R153, R169, UR6, -R6.reuse ;  /* 0x00000006a9997c23 */ /* 0x100fe20008010806 */
[--C-:B------:R-:W-:Y:S01]  /*7f50*/  FFMA.FTZ R169, R184, UR6, -R6.reuse ;  /* 0x00000006b8a97c23 */ /* 0x100fe20008010806 */
[--C-:B------:R-:W-:Y:S01]  /*7f60*/  FFMA.FTZ R184, R197, UR6, -R6.reuse ;  /* 0x00000006c5b87c23 */ /* 0x100fe20008010806 */
[----:B------:R-:W-:Y:S01]  /*7f70*/  FMNMX.FTZ R157, R191, R8, !PT ;  /* 0x00000008bf9d7209 */ /* 0x000fe20007810000 */
[----:B------:R-:W-:Y:S01]  /*7f80*/  MUFU.EX2 R156, R156 ;  /* 0x0000009c009c7308 */ /* 0x000fe20000000800 */
[-C--:B------:R-:W-:Y:S01]  /*7f90*/  FMUL.FTZ R40, R40, R10.reuse ;  /* 0x0000000a28287220 */ /* 0x080fe20000410000 */
[-C--:B------:R-:W-:Y:S01]  /*7fa0*/  FMUL.FTZ R41, R41, R10.reuse ;  /* 0x0000000a29297220 */ /* 0x080fe20000410000 */
[----:B------:R-:W-:Y:S01]  /*7fb0*/  FMNMX.FTZ R8, R194, R157, !PT ;  /* 0x0000009dc2087209 */ /* 0x000fe20007810000 */
[-C--:B------:R-:W-:Y:S01]  /*7fc0*/  FMUL.FTZ R44, R44, R10.reuse ;  /* 0x0000000a2c2c7220 */ /* 0x080fe20000410000 */
[-C--:B------:R-:W-:Y:S01]  /*7fd0*/  FMUL.FTZ R45, R45, R10.reuse ;  /* 0x0000000a2d2d7220 */ /* 0x080fe20000410000 */
[----:B------:R-:W-:Y:S01]  /*7fe0*/  FMUL.FTZ R48, R48, R10 ;  /* 0x0000000a30307220 */ /* 0x000fe20000410000 */
[----:B------:R-:W-:Y:S01]  /*7ff0*/  FMNMX.FTZ R157, R195, R8, !PT ;  /* 0x00000008c39d7209 */ /* 0x000fe20007810000 */
[----:B------:R-:W-:Y:S01]  /*8000*/  MUFU.EX2 R15, R15 ;  /* 0x0000000f000f7308 */ /* 0x000fe20000000800 */
[-C--:B------:R-:W-:Y:S01]  /*8010*/  FMUL.FTZ R49, R49, R10.reuse ;  /* 0x0000000a31317220 */ /* 0x080fe20000410000 */
[-C--:B------:R-:W-:Y:S01]  /*8020*/  FMUL.FTZ R52, R52, R10.reuse ;  /* 0x0000000a34347220 */ /* 0x080fe20000410000 */
[----:B------:R-:W-:Y:S01]  /*8030*/  FMNMX.FTZ R8, R198, R157, !PT ;  /* 0x0000009dc6087209 */ /* 0x000fe20007810000 */
[--C-:B------:R-:W-:Y:S01]  /*8040*/  FFMA.FTZ R157, R173, UR6, -R6.reuse ;  /* 0x00000006ad9d7c23 */ /* 0x100fe20008010806 */
[-C--:B------:R-:W-:Y:S01]  /*8050*/  FMUL.FTZ R53, R53, R10.reuse ;  /* 0x0000000a35357220 */ /* 0x080fe20000410000 */
[----:B------:R-:W-:Y:S01]  /*8060*/  FMUL.FTZ R56, R56, R10 ;  /* 0x0000000a38387220 */ /* 0x000fe20000410000 */
[----:B------:R-:W-:Y:S01]  /*8070*/  FMNMX.FTZ R8, R199, R8, !PT ;  /* 0x00000008c7087209 */ /* 0x000fe20007810000 */
[----:B------:R-:W-:Y:S01]  /*8080*/  MUFU.EX2 R14, R14 ;  /* 0x0000000e000e7308 */ /* 0x000fe20000000800 */
[-C--:B------:R-:W-:Y:S01]  /*8090*/  FMUL.FTZ R57, R57, R10.reuse ;  /* 0x0000000a39397220 */ /* 0x080fe20000410000 */
[-C--:B------:R-:W-:Y:S01]  /*80a0*/  FMUL.FTZ R60, R60, R10.reuse ;  /* 0x0000000a3c3c7220 */ /* 0x080fe20000410000 */
[-C--:B------:R-:W-:Y:S01]  /*80b0*/  FMUL.FTZ R61, R61, R10.reuse ;  /* 0x0000000a3d3d7220 */ /* 0x080fe20000410000 */
[----:B------:R-:W0:Y:S01]  /*80c0*/  SHFL.BFLY PT, R173, R8, 0x2, 0x1f ;  /* 0x0c401f0008ad7f89 */ /* 0x000e2200000e0000 */
        /* <DEDUP_REMOVED lines=23> */
[----:B0-----:R-:W-:Y:S01]  /*8240*/  FMNMX.FTZ R181, R8, R173, !PT ;  /* 0x000000ad08b57209 */ /* 0x001fe20007810000 */
[----:B------:R-:W-:Y:S01]  /*8250*/  FFMA.FTZ R173, R188, UR6, -R6 ;  /* 0x00000006bcad7c23 */ /* 0x000fe20008010806 */
[-C--:B------:R-:W-:Y:S01]  /*8260*/  FMUL.FTZ R104, R104, R10.reuse ;  /* 0x0000000a68687220 */ /* 0x080fe20000410000 */
[-C--:B------:R-:W-:Y:S01]  /*8270*/  FMUL.FTZ R105, R105, R10.reuse ;  /* 0x0000000a69697220 */ /* 0x080fe20000410000 */
[----:B------:R-:W-:Y:S01]  /*8280*/  MUFU.EX2 R20, R20 ;  /* 0x0000001400147308 */ /* 0x000fe20000000800 */
[----:B------:R-:W0:Y:S01]  /*8290*/  SHFL.BFLY PT, R8, R181, 0x1, 0x1f ;  /* 0x0c201f00b5087f89 */ /* 0x000e2200000e0000 */
        /* <DEDUP_REMOVED lines=23> */
[----:B0-----:R-:W-:Y:S01]  /*8410*/  FMNMX.FTZ R8, R181, R8, !PT ;  /* 0x00000008b5087209 */ /* 0x001fe20007810000 */
[-C--:B------:R-:W-:Y:S01]  /*8420*/  FMUL.FTZ R148, R148, R10.reuse ;  /* 0x0000000a94947220 */ /* 0x080fe20000410000 */
[----:B------:R-:W-:-:S03]  /*8430*/  FMUL.FTZ R149, R149, R10 ;  /* 0x0000000a95957220 */ /* 0x000fc60000410000 */
[C---:B------:R-:W-:Y:S01]  /*8440*/  FMUL.FTZ R193, R8.reuse, UR6 ;  /* 0x0000000608c17c20 */ /* 0x040fe20008410000 */
[----:B------:R-:W-:Y:S01]  /*8450*/  FADD.FTZ R6, -R8, R201 ;  /* 0x000000c908067221 */ /* 0x000fe20000010100 */
[----:B------:R0:W-:Y:S02]  /*8460*/  MUFU.EX2 R181, R196 ;  /* 0x000000c400b57308 */ /* 0x0001e40000000800 */
[--C-:B------:R-:W-:Y:S01]  /*8470*/  FFMA.FTZ R188, R154, UR6, -R193.reuse ;  /* 0x000000069abc7c23 */ /* 0x100fe200080108c1 */
[----:B------:R-:W-:Y:S01]  /*8480*/  FMUL.FTZ R6, R6, UR6 ;  /* 0x0000000606067c20 */ /* 0x000fe20008410000 */
[--C-:B------:R-:W-:Y:S01]  /*8490*/  FFMA.FTZ R155, R155, UR6, -R193.reuse ;  /* 0x000000069b9b7c23 */ /* 0x100fe200080108c1 */
[--C-:B------:R-:W-:Y:S01]  /*84a0*/  FFMA.FTZ R189, R158, UR6, -R193.reuse ;  /* 0x000000069ebd7c23 */ /* 0x100fe200080108c1 */
[--C-:B------:R-:W-:Y:S01]  /*84b0*/  FFMA.FTZ R192, R159, UR6, -R193.reuse ;  /* 0x000000069fc07c23 */ /* 0x100fe200080108c1 */
[--C-:B------:R-:W-:Y:S01]  /*84c0*/  FFMA.FTZ R210, R175, UR6, -R193.reuse ;  /* 0x00000006afd27c23 */ /* 0x100fe200080108c1 */
[----:B------:R1:W-:Y:S01]  /*84d0*/  MUFU.EX2 R185, R6 ;  /* 0x0000000600b97308 */ /* 0x0003e20000000800 */
[--C-:B------:R-:W-:Y:S01]  /*84e0*/  FFMA.FTZ R175, R178, UR6, -R193.reuse ;  /* 0x00000006b2af7c23 */ /* 0x100fe200080108c1 */
[--C-:B------:R-:W-:Y:S01]  /*84f0*/  FFMA.FTZ R178, R179, UR6, -R193.reuse ;  /* 0x00000006b3b27c23 */ /* 0x100fe200080108c1 */
[--C-:B------:R-:W-:Y:S01]  /*8500*/  FFMA.FTZ R159, R162, UR6, -R193.reuse ;  /* 0x00000006a29f7c23 */ /* 0x100fe200080108c1 */
[----:B------:R-:W-:Y:S01]  /*8510*/  FFMA.FTZ R179, R182, UR6, -R193 ;  /* 0x00000006b6b37c23 */ /* 0x000fe200080108c1 */
[----:B------:R-:W-:-:S02]  /*8520*/  IMAD.U32 R182, RZ, RZ, UR24 ;  /* 0x00000018ffb67e24 */ /* 0x000fc4000f8e00ff */
[--C-:B0-----:R-:W-:Y:S01]  /*8530*/  FFMA.FTZ R196, R163, UR6, -R193.reuse ;  /* 0x00000006a3c47c23 */ /* 0x101fe200080108c1 */
[--C-:B------:R-:W-:Y:S01]  /*8540*/  FFMA.FTZ R163, R166, UR6, -R193.reuse ;  /* 0x00000006a6a37c23 */ /* 0x100fe200080108c1 */
[----:B------:R-:W0:Y:S01]  /*8550*/  MUFU.EX2 R188, R188 ;  /* 0x000000bc00bc7308 */ /* 0x000e220000000800 */
[----:B------:R-:W-:Y:S01]  /*8560*/  @!P2 VIADD R154, R182, 0x22840 ;  /* 0x00022840b69aa836 */ /* 0x000fe20000000000 */
[----:B-1----:R-:W-:Y:S01]  /*8570*/  IADD3 R6, -R203, 0xb, RZ ;  /* 0x0000000bcb067810 */ /* 0x002fe20007ffe1ff */
[--C-:B------:R-:W-:Y:S01]  /*8580*/  FFMA.FTZ R200, R167, UR6, -R193.reuse ;  /* 0x00000006a7c87c23 */ /* 0x100fe200080108c1 */
[--C-:B------:R-:W-:Y:S01]  /*8590*/  FFMA.FTZ R167, R170, UR6, -R193.reuse ;  /* 0x00000006aaa77c23 */ /* 0x100fe200080108c1 */
[--C-:B------:R-:W-:Y:S01]  /*85a0*/  FFMA.FTZ R202, R171, UR6, -R193.reuse ;  /* 0x00000006abca7c23 */ /* 0x100fe200080108c1 */
[----:B------:R-:W-:Y:S01]  /*85b0*/  @!P2 PRMT R154, RZ, 0x654, R154 ;  /* 0x00000654ff9aa816 */ /* 0x000fe2000000009a */
[----:B------:R1:W-:Y:S06]  /*85c0*/  BAR.ARV R6, 0x100 ;  /* 0x000400060000751d */ /* 0x0003ec0000002000 */
[----:B------:R-:W3:Y:S01]  /*85d0*/  MUFU.EX2 R155, R155 ;  /* 0x0000009b009b7308 */ /* 0x000ee20000000800 */
[----:B------:R4:W-:Y:S01]  /*85e0*/  @!P2 SYNCS.ARRIVE.TRANS64.RED.A1T0 RZ, [R154+URZ], RZ ;  /* 0x000000ff9affa9a7 */ /* 0x0009e2000810043f */
[--C-:B------:R-:W-:Y:S01]  /*85f0*/  FFMA.FTZ R171, R174, UR6, -R193.reuse ;  /* 0x00000006aeab7c23 */ /* 0x100fe200080108c1 */
[--C-:B------:R-:W-:Y:S01]  /*8600*/  FFMA.FTZ R212, R183, UR6, -R193.reuse ;  /* 0x00000006b7d47c23 */ /* 0x100fe200080108c1 */
[----:B0-----:R-:W-:Y:S01]  /*8610*/  FFMA.FTZ R4, R185, R4, R188 ;  /* 0x00000004b9047223 */ /* 0x001fe200000100bc */
[--C-:B------:R-:W-:Y:S01]  /*8620*/  FFMA.FTZ R183, R186, UR6, -R193.reuse ;  /* 0x00000006bab77c23 */ /* 0x100fe200080108c1 */
[--C-:B------:R-:W-:Y:S01]  /*8630*/  FFMA.FTZ R186, R187, UR6, -R193.reuse ;  /* 0x00000006bbba7c23 */ /* 0x100fe200080108c1 */
[----:B------:R-:W-:Y:S01]  /*8640*/  FFMA.FTZ R187, R190, UR6, -R193 ;  /* 0x00000006bebb7c23 */ /* 0x000fe200080108c1 */
[----:B------:R-:W0:Y:S01]  /*8650*/  MUFU.EX2 R189, R189 ;  /* 0x000000bd00bd7308 */ /* 0x000e220000000800 */
[----:B----4-:R-:W-:Y:S01]  /*8660*/  FADD.FTZ R154, R12, R5 ;  /* 0x000000050c9a7221 */ /* 0x010fe20000010000 */
[--C-:B------:R-:W-:Y:S01]  /*8670*/  FFMA.FTZ R190, R191, UR6, -R193.reuse ;  /* 0x00000006bfbe7c23 */ /* 0x100fe200080108c1 */
[--C-:B------:R-:W-:Y:S01]  /*8680*/  FFMA.FTZ R191, R194, UR6, -R193.reuse ;  /* 0x00000006c2bf7c23 */ /* 0x100fe200080108c1 */
[--C-:B------:R-:W-:Y:S01]  /*8690*/  FFMA.FTZ R195, R195, UR6, -R193.reuse ;  /* 0x00000006c3c37c23 */ /* 0x100fe200080108c1 */
[----:B------:R-:W-:Y:S01]  /*86a0*/  FADD.FTZ R5, R13, R154 ;  /* 0x0000009a0d057221 */ /* 0x000fe20000010000 */
[--C-:B------:R-:W-:Y:S01]  /*86b0*/  FFMA.FTZ R198, R198, UR6, -R193.reuse ;  /* 0x00000006c6c67c23 */ /* 0x100fe200080108c1 */
[----:B------:R-:W-:Y:S01]  /*86c0*/  FFMA.FTZ R193, R199, UR6, -R193 ;  /* 0x00000006c7c17c23 */ /* 0x000fe200080108c1 */
[----:B------:R-:W4:Y:S01]  /*86d0*/  MUFU.EX2 R192, R192 ;  /* 0x000000c000c07308 */ /* 0x000f220000000800 */
[----:B---3--:R-:W-:Y:S01]  /*86e0*/  FADD.FTZ R4, R155, R4 ;  /* 0x000000049b047221 */ /* 0x008fe20000010000 */
[----:B------:R-:W-:Y:S01]  /*86f0*/  FADD.FTZ R154, R156, R5 ;  /* 0x000000059c9a7221 */ /* 0x000fe20000010000 */
[----:B------:R-:W-:Y:S01]  /*8700*/  F2FP.BF16.F32.PACK_AB R162, R157, R20 ;  /* 0x000000149da2723e */ /* 0x000fe200000010ff */
[-C--:B------:R-:W-:Y:S01]  /*8710*/  FMUL.FTZ R26, R26, R185.reuse ;  /* 0x000000b91a1a7220 */ /* 0x080fe20000410000 */
[C---:B------:R-:W-:Y:S01]  /*8720*/  F2FP.BF16.F32.PACK_AB R156, R15.reuse, R156 ;  /* 0x0000009c0f9c723e */ /* 0x040fe200000010ff */
[----:B------:R-:W-:Y:S01]  /*8730*/  FADD.FTZ R5, R15, R154 ;  /* 0x0000009a0f057221 */ /* 0x000fe20000010000 */
[-C--:B------:R-:W-:Y:S01]  /*8740*/  FMUL.FTZ R27, R27, R185.reuse ;  /* 0x000000b91b1b7220 */ /* 0x080fe20000410000 */
[----:B------:R-:W3:Y:S01]  /*8750*/  MUFU.EX2 R159, R159 ;  /* 0x0000009f009f7308 */ /* 0x000ee20000000800 */
[----:B0-----:R-:W-:Y:S01]  /*8760*/  FADD.FTZ R11, R189, R4 ;  /* 0x00000004bd0b7221 */ /* 0x001fe20000010000 */
[----:B------:R-:W-:Y:S01]  /*8770*/  FADD.FTZ R154, R14, R5 ;  /* 0x000000050e9a7221 */ /* 0x000fe20000010000 */
[-C--:B------:R-:W-:Y:S01]  /*8780*/  FMUL.FTZ R30, R30, R185.reuse ;  /* 0x000000b91e1e7220 */ /* 0x080fe20000410000 */
[-C--:B------:R-:W-:Y:S01]  /*8790*/  FMUL.FTZ R31, R31, R185.reuse ;  /* 0x000000b91f1f7220 */ /* 0x080fe20000410000 */
[-C--:B------:R-:W-:Y:S01]  /*87a0*/  FMUL.FTZ R34, R34, R185.reuse ;  /* 0x000000b922227220 */ /* 0x080fe20000410000 */
[----:B------:R-:W-:Y:S01]  /*87b0*/  FADD.FTZ R5, R21, R154 ;  /* 0x0000009a15057221 */ /* 0x000fe20000010000 */
[-C--:B------:R-:W-:Y:S01]  /*87c0*/  FMUL.FTZ R35, R35, R185.reuse ;  /* 0x000000b923237220 */ /* 0x080fe20000410000 */
[----:B------:R-:W0:Y:S01]  /*87d0*/  MUFU.EX2 R196, R196 ;  /* 0x000000c400c47308 */ /* 0x000e220000000800 */
[----:B----4-:R-:W-:Y:S01]  /*87e0*/  FADD.FTZ R4, R192, R11 ;  /* 0x0000000bc0047221 */ /* 0x010fe20000010000 */
[----:B------:R-:W-:Y:S01]  /*87f0*/  FADD.FTZ R154, R160, R5 ;  /* 0x00000005a09a7221 */ /* 0x000fe20000010000 */
[----:B------:R-:W-:Y:S01]  /*8800*/  F2FP.BF16.F32.PACK_AB R160, R153, R160 ;  /* 0x000000a099a0723e */ /* 0x000fe200000010ff */
[-C--:B------:R-:W-:Y:S01]  /*8810*/  FMUL.FTZ R38, R38, R185.reuse ;  /* 0x000000b926267220 */ /* 0x080fe20000410000 */
[-C--:B------:R-:W-:Y:S01]  /*8820*/  FMUL.FTZ R39, R39, R185.reuse ;  /* 0x000000b927277220 */ /* 0x080fe20000410000 */
[----:B------:R-:W-:Y:S01]  /*8830*/  FADD.FTZ R5, R153, R154 ;  /* 0x0000009a99057221 */ /* 0x000fe20000010000 */
[----:B------:R-:W-:Y:S01]  /*8840*/  F2FP.BF16.F32.PACK_AB R153, R155, R188 ;  /* 0x000000bc9b99723e */ /* 0x000fe200000010ff */
[----:B------:R-:W4:Y:S01]  /*8850*/  MUFU.EX2 R163, R163 ;  /* 0x000000a300a37308 */ /* 0x000f220000000800 */
[----:B---3--:R-:W-:Y:S01]  /*8860*/  FADD.FTZ R11, R159, R4 ;  /* 0x000000049f0b7221 */ /* 0x008fe20000010000 */
[----:B------:R-:W-:Y:S01]  /*8870*/  FADD.FTZ R154, R20, R5 ;  /* 0x00000005149a7221 */ /* 0x000fe20000010000 */
[-C--:B------:R-:W-:Y:S01]  /*8880*/  FMUL.FTZ R42, R42, R185.reuse ;  /* 0x000000b92a2a7220 */ /* 0x080fe20000410000 */
[-C--:B------:R-:W-:Y:S01]  /*8890*/  FMUL.FTZ R43, R43, R185.reuse ;  /* 0x000000b92b2b7220 */ /* 0x080fe20000410000 */
[-C--:B------:R-:W-:Y:S01]  /*88a0*/  FMUL.FTZ R46, R46, R185.reuse ;  /* 0x000000b92e2e7220 */ /* 0x080fe20000410000 */
[----:B------:R-:W-:Y:S01]  /*88b0*/  FADD.FTZ R5, R157, R154 ;  /* 0x0000009a9d057221 */ /* 0x000fe20000010000 */
[----:B------:R-:W-:Y:S01]  /*88c0*/  FMUL.FTZ R47, R47, R185 ;  /* 0x000000b92f2f7220 */ /* 0x000fe20000410000 */
[----:B------:R-:W3:Y:S01]  /*88d0*/  MUFU.EX2 R200, R200 ;  /* 0x000000c800c87308 */ /* 0x000ee20000000800 */
[----:B0-----:R-:W-:Y:S01]  /*88e0*/  FADD.FTZ R4, R196, R11 ;  /* 0x0000000bc4047221 */ /* 0x001fe20000010000 */
[----:B------:R-:W-:Y:S01]  /*88f0*/  FADD.FTZ R154, R164, R5 ;  /* 0x00000005a49a7221 */ /* 0x000fe20000010000 */
[----:B------:R-:W-:Y:S01]  /*8900*/  F2FP.BF16.F32.PACK_AB R157, R196, R159 ;  /* 0x0000009fc49d723e */ /* 0x000fe200000010ff */
[-C--:B------:R-:W-:Y:S01]  /*8910*/  FMUL.FTZ R50, R50, R185.reuse ;  /* 0x000000b932327220 */ /* 0x080fe20000410000 */
[C---:B------:R-:W-:Y:S01]  /*8920*/  F2FP.BF16.F32.PACK_AB R164, R161.reuse, R164 ;  /* 0x000000a4a1a4723e */ /* 0x040fe200000010ff */
[----:B------:R-:W-:Y:S01]  /*8930*/  FADD.FTZ R154, R161, R154 ;  /* 0x0000009aa19a7221 */ /* 0x000fe20000010000 */
[-C--:B------:R-:W-:Y:S01]  /*8940*/  FMUL.FTZ R51, R51, R185.reuse ;  /* 0x000000b933337220 */ /* 0x080fe20000410000 */
[----:B------:R-:W0:Y:S01]  /*8950*/  MUFU.EX2 R167, R167 ;  /* 0x000000a700a77308 */ /* 0x000e220000000800 */
        /* <DEDUP_REMOVED lines=16> */
[----:B0-----:R-:W-:Y:S01]  /*8a60*/  FADD.FTZ R11, R167, R4 ;  /* 0x00000004a70b7221 */ /* 0x001fe20000010000 */
[-C--:B------:R-:W-:Y:S01]  /*8a70*/  FMUL.FTZ R75, R75, R185.reuse ;  /* 0x000000b94b4b7220 */ /* 0x080fe20000410000 */
[-C--:B------:R-:W-:Y:S01]  /*8a80*/  FMUL.FTZ R78, R78, R185.reuse ;  /* 0x000000b94e4e7220 */ /* 0x080fe20000410000 */
[-C--:B------:R-:W-:Y:S01]  /*8a90*/  FMUL.FTZ R79, R79, R185.reuse ;  /* 0x000000b94f4f7220 */ /* 0x080fe20000410000 */
[-C--:B------:R-:W-:Y:S01]  /*8aa0*/  FMUL.FTZ R82, R82, R185.reuse ;  /* 0x000000b952527220 */ /* 0x080fe20000410000 */
[-C--:B------:R-:W-:Y:S01]  /*8ab0*/  FMUL.FTZ R83, R83, R185.reuse ;  /* 0x000000b953537220 */ /* 0x080fe20000410000 */
[----:B------:R-:W-:Y:S01]  /*8ac0*/  FMUL.FTZ R86, R86, R185 ;  /* 0x000000b956567220 */ /* 0x000fe20000410000 */
[----:B------:R-:W0:Y:S01]  /*8ad0*/  MUFU.EX2 R210, R210 ;  /* 0x000000d200d27308 */ /* 0x000e220000000800 */
        /* <DEDUP_REMOVED lines=8> */
[----:B---3--:R-:W-:Y:S01]  /*8b60*/  FADD.FTZ R11, R171, R4 ;  /* 0x00000004ab0b7221 */ /* 0x008fe20000010000 */
[-C--:B------:R-:W-:Y:S01]  /*8b70*/  FMUL.FTZ R98, R98, R185.reuse ;  /* 0x000000b962627220 */ /* 0x080fe20000410000 */
[-C--:B------:R-:W-:Y:S01]  /*8b80*/  FMUL.FTZ R99, R99, R185.reuse ;  /* 0x000000b963637220 */ /* 0x080fe20000410000 */
[-C--:B------:R-:W-:Y:S01]  /*8b90*/  FMUL.FTZ R102, R102, R185.reuse ;  /* 0x000000b966667220 */ /* 0x080fe20000410000 */
[-C--:B------:R-:W-:Y:S01]  /*8ba0*/  FMUL.FTZ R103, R103, R185.reuse ;  /* 0x000000b967677220 */ /* 0x080fe20000410000 */
[-C--:B------:R-:W-:Y:S01]  /*8bb0*/  FMUL.FTZ R106, R106, R185.reuse ;  /* 0x000000b96a6a7220 */ /* 0x080fe20000410000 */
[----:B------:R-:W-:Y:S01]  /*8bc0*/  FMUL.FTZ R107, R107, R185 ;  /* 0x000000b96b6b7220 */ /* 0x000fe20000410000 */
[----:B------:R-:W3:Y:S01]  /*8bd0*/  MUFU.EX2 R178, R178 ;  /* 0x000000b200b27308 */ /* 0x000ee20000000800 */
[C---:B0-----:R-:W-:Y:S01]  /*8be0*/  FADD.FTZ R4, R210.reuse, R11 ;  /* 0x0000000bd2047221 */ /* 0x041fe20000010000 */
[----:B------:R-:W-:Y:S01]  /*8bf0*/  F2FP.BF16.F32.PACK_AB R163, R210, R171 ;  /* 0x000000abd2a3723e */ /* 0x000fe200000010ff */
[-C--:B------:R-:W-:Y:S01]  /*8c00*/  FMUL.FTZ R110, R110, R185.reuse ;  /* 0x000000b96e6e7220 */ /* 0x080fe20000410000 */
[-C--:B------:R-:W-:Y:S01]  /*8c10*/  FMUL.FTZ R111, R111, R185.reuse ;  /* 0x000000b96f6f7220 */ /* 0x080fe20000410000 */
[-C--:B------:R-:W-:Y:S01]  /*8c20*/  FMUL.FTZ R114, R114, R185.reuse ;  /* 0x000000b972727220 */ /* 0x080fe20000410000 */
[-C--:B------:R-:W-:Y:S01]  /*8c30*/  FMUL.FTZ R115, R115, R185.reuse ;  /* 0x000000b973737220 */ /* 0x080fe20000410000 */
        /* <DEDUP_REMOVED lines=23> */
[----:B------:R-:W-:Y:S01]  /*8db0*/  FMUL.FTZ R151, R151, R185 ;  /* 0x000000b997977220 */ /* 0x000fe20000410000 */
[----:B------:R-:W-:Y:S01]  /*8dc0*/  F2FP.BF16.F32.PACK_AB R155, R192, R189 ;  /* 0x000000bdc09b723e */ /* 0x000fe200000010ff */
[----:B------:R-:W0:Y:S01]  /*8dd0*/  MUFU.EX2 R212, R212 ;  /* 0x000000d400d47308 */ /* 0x000e220000000800 */
[----:B----4-:R-:W-:-:S07]  /*8de0*/  FADD.FTZ R11, R179, R4 ;  /* 0x00000004b30b7221 */ /* 0x010fce0000010000 */
[----:B------:R-:W4:Y:S01]  /*8df0*/  MUFU.EX2 R169, R169 ;  /* 0x000000a900a97308 */ /* 0x000f220000000800 */
[C---:B---3--:R-:W-:Y:S01]  /*8e00*/  FADD.FTZ R154, R168.reuse, R5 ;  /* 0x00000005a89a7221 */ /* 0x048fe20000010000 */
[----:B------:R-:W-:Y:S02]  /*8e10*/  F2FP.BF16.F32.PACK_AB R166, R168, R165 ;  /* 0x000000a5a8a6723e */ /* 0x000fe400000010ff */
[----:B------:R-:W-:-:S04]  /*8e20*/  F2FP.BF16.F32.PACK_AB R165, R178, R175 ;  /* 0x000000afb2a5723e */ /* 0x000fc800000010ff */
[----:B------:R-:W3:Y:S01]  /*8e30*/  MUFU.EX2 R183, R183 ;  /* 0x000000b700b77308 */ /* 0x000ee20000000800 */
[C---:B0-----:R-:W-:Y:S01]  /*8e40*/  FADD.FTZ R4, R212.reuse, R11 ;  /* 0x0000000bd4047221 */ /* 0x041fe20000010000 */
[----:B------:R-:W-:-:S06]  /*8e50*/  F2FP.BF16.F32.PACK_AB R167, R212, R179 ;  /* 0x000000b3d4a7723e */ /* 0x000fcc00000010ff */
[----:B------:R-:W0:Y:S01]  /*8e60*/  MUFU.EX2 R172, R172 ;  /* 0x000000ac00ac7308 */ /* 0x000e220000000800 */
[----:B----4-:R-:W-:-:S07]  /*8e70*/  FADD.FTZ R5, R169, R154 ;  /* 0x0000009aa9057221 */ /* 0x010fce0000010000 */
[----:B------:R-:W4:Y:S01]  /*8e80*/  MUFU.EX2 R186, R186 ;  /* 0x000000ba00ba7308 */ /* 0x000f220000000800 */
[----:B---3--:R-:W-:-:S07]  /*8e90*/  FADD.FTZ R11, R183, R4 ;  /* 0x00000004b70b7221 */ /* 0x008fce0000010000 */
[----:B------:R-:W3:Y:S01]  /*8ea0*/  MUFU.EX2 R173, R173 ;  /* 0x000000ad00ad7308 */ /* 0x000ee20000000800 */
[C---:B0-----:R-:W-:Y:S01]  /*8eb0*/  FADD.FTZ R154, R172.reuse, R5 ;  /* 0x00000005ac9a7221 */ /* 0x041fe20000010000 */
[----:B------:R-:W-:-:S06]  /*8ec0*/  F2FP.BF16.F32.PACK_AB R168, R172, R169 ;  /* 0x000000a9aca8723e */ /* 0x000fcc00000010ff */
[----:B------:R-:W0:Y:S01]  /*8ed0*/  MUFU.EX2 R187, R187 ;  /* 0x000000bb00bb7308 */ /* 0x000e220000000800 */
[C---:B----4-:R-:W-:Y:S01]  /*8ee0*/  FADD.FTZ R4, R186.reuse, R11 ;  /* 0x0000000bba047221 */ /* 0x050fe20000010000 */
[----:B------:R-:W-:-:S06]  /*8ef0*/  F2FP.BF16.F32.PACK_AB R169, R186, R183 ;  /* 0x000000b7baa9723e */ /* 0x000fcc00000010ff */
[----:B------:R-:W4:Y:S01]  /*8f00*/  MUFU.EX2 R176, R176 ;  /* 0x000000b000b07308 */ /* 0x000f220000000800 */
[----:B---3--:R-:W-:Y:S01]  /*8f10*/  FADD.FTZ R5, R173, R154 ;  /* 0x0000009aad057221 */ /* 0x008fe20000010000 */
[----:B------:R-:W-:-:S06]  /*8f20*/  F2FP.BF16.F32.PACK_AB R154, R13, R12 ;  /* 0x0000000c0d9a723e */ /* 0x000fcc00000010ff */
[----:B------:R-:W3:Y:S01]  /*8f30*/  MUFU.EX2 R190, R190 ;  /* 0x000000be00be7308 */ /* 0x000ee20000000800 */
[----:B0-----:R-:W-:-:S07]  /*8f40*/  FADD.FTZ R11, R187, R4 ;  /* 0x00000004bb0b7221 */ /* 0x001fce0000010000 */
[----:B------:R-:W0:Y:S01]  /*8f50*/  MUFU.EX2 R177, R177 ;  /* 0x000000b100b17308 */ /* 0x000e220000000800 */
[C---:B----4-:R-:W-:Y:S01]  /*8f60*/  FADD.FTZ R158, R176.reuse, R5 ;  /* 0x00000005b09e7221 */ /* 0x050fe20000010000 */
[----:B------:R-:W-:-:S06]  /*8f70*/  F2FP.BF16.F32.PACK_AB R170, R176, R173 ;  /* 0x000000adb0aa723e */ /* 0x000fcc00000010ff */
[----:B------:R-:W4:Y:S01]  /*8f80*/  MUFU.EX2 R191, R191 ;  /* 0x000000bf00bf7308 */ /* 0x000f220000000800 */
[C---:B---3--:R-:W-:Y:S01]  /*8f90*/  FADD.FTZ R4, R190.reuse, R11 ;  /* 0x0000000bbe047221 */ /* 0x048fe20000010000 */
[----:B------:R-:W-:-:S06]  /*8fa0*/  F2FP.BF16.F32.PACK_AB R171, R190, R187 ;  /* 0x000000bbbeab723e */ /* 0x000fcc00000010ff */
[----:B------:R-:W3:Y:S01]  /*8fb0*/  MUFU.EX2 R180, R180 ;  /* 0x000000b400b47308 */ /* 0x000ee20000000800 */
[----:B0-----:R-:W-:Y:S01]  /*8fc0*/  FADD.FTZ R5, R177, R158 ;  /* 0x0000009eb1057221 */ /* 0x001fe20000010000 */
[----:B------:R-:W-:-:S06]  /*8fd0*/  F2FP.BF16.F32.PACK_AB R158, R21, R14 ;  /* 0x0000000e159e723e */ /* 0x000fcc00000010ff */
[----:B------:R-:W0:Y:S01]  /*8fe0*/  MUFU.EX2 R10, R195 ;  /* 0x000000c3000a7308 */ /* 0x000e220000000800 */
[----:B----4-:R-:W-:-:S07]  /*8ff0*/  FADD.FTZ R11, R191, R4 ;  /* 0x00000004bf0b7221 */ /* 0x010fce0000010000 */
[----:B------:R-:W4:Y:S01]  /*9000*/  MUFU.EX2 R198, R198 ;  /* 0x000000c600c67308 */ /* 0x000f220000000800 */
[C---:B---3--:R-:W-:Y:S01]  /*9010*/  FADD.FTZ R12, R180.reuse, R5 ;  /* 0x00000005b40c7221 */ /* 0x048fe20000010000 */
[----:B------:R-:W-:-:S03]  /*9020*/  F2FP.BF16.F32.PACK_AB R172, R180, R177 ;  /* 0x000000b1b4ac723e */ /* 0x000fc600000010ff */
[----:B------:R-:W-:-:S03]  /*9030*/  FADD.FTZ R5, R181, R12 ;  /* 0x0000000cb5057221 */ /* 0x000fc60000010000 */
[----:B------:R-:W3:Y:S01]  /*9040*/  MUFU.EX2 R184, R184 ;  /* 0x000000b800b87308 */ /* 0x000ee20000000800 */
[C---:B0-----:R-:W-:Y:S01]  /*9050*/  FADD.FTZ R11, R10.reuse, R11 ;  /* 0x0000000b0a0b7221 */ /* 0x041fe20000010000 */
[----:B------:R-:W-:-:S06]  /*9060*/  F2FP.BF16.F32.PACK_AB R173, R10, R191 ;  /* 0x000000bf0aad723e */ /* 0x000fcc00000010ff */
[----:B------:R-:W0:Y:S01]  /*9070*/  MUFU.EX2 R193, R193 ;  /* 0x000000c100c17308 */ /* 0x000e220000000800 */
[----:B----4-:R-:W-:Y:S01]  /*9080*/  FADD.FTZ R4, R198, R11 ;  /* 0x0000000bc6047221 */ /* 0x010fe20000010000 */
[C---:B---3--:R-:W-:Y:S01]  /*9090*/  FADD.FTZ R5, R184.reuse, R5 ;  /* 0x00000005b8057221 */ /* 0x048fe20000010000 */
[----:B------:R-:W-:Y:S02]  /*90a0*/  F2FP.BF16.F32.PACK_AB R174, R184, R181 ;  /* 0x000000b5b8ae723e */ /* 0x000fe400000010ff */
[C---:B0-----:R-:W-:Y:S01]  /*90b0*/  FADD.FTZ R4, R193.reuse, R4 ;  /* 0x00000004c1047221 */ /* 0x041fe20000010000 */
[----:B------:R-:W-:Y:S01]  /*90c0*/  F2FP.BF16.F32.PACK_AB R175, R193, R198 ;  /* 0x000000c6c1af723e */ /* 0x000fe200000010ff */
[----:B-1----:R-:W-:Y:S06]  /*90d0*/  @!P0 BRA `(.L_x_1792) ;  /* 0x0000000000048947 */ /* 0x002fec0003800000 */
[----:B------:R-:W-:Y:S01]  /*90e0*/  BPT.TRAP 0x1 ;  /* 0x000000040000795c */ /* 0x000fe20000300000 */
.L_x_1792:
[----:B------:R0:W1:Y:S01]  /*90f0*/  SYNCS.PHASECHK.TRANS64.TRYWAIT P2, [UR24+0x22850], R7 ;  /* 0x02285007ff0075a7 */ /* 0x0000620008040158 */
[----:B------:R-:W-:Y:S05]  /*9100*/  @!P0 BRA `(.L_x_1793) ;  /* 0x0000000000048947 */ /* 0x000fea0003800000 */
[----:B------:R-:W-:Y:S01]  /*9110*/  BPT.TRAP 0x1 ;  /* 0x000000040000795c */ /* 0x000fe20000300000 */
.L_x_1793:
[----:B-1----:R-:W-:Y:S05]  /*9120*/  @P2 BRA `(.L_x_1794) ;  /* 0x0000000000082947 */ /* 0x002fea0003800000 */
[----:B------:R-:W1:Y:S02]  /*9130*/  SYNCS.PHASECHK.TRANS64.TRYWAIT P2, [UR24+0x22850], R7 ;  /* 0x02285007ff0075a7 */ /* 0x000e640008040158 */
[----:B-1----:R-:W-:Y:S05]  /*9140*/  @!P2 BRA `(.L_x_1795) ;  /* 0x000000b80030a947 */ /* 0x002fea0003800000 */
.L_x_1794:
[----:B------:R-:W3:Y:S01]  /*9150*/  S2R R10, SR_TID.X ;  /* 0x00000000000a7919 */ /* 0x000ee20000002100 */
[----:B------:R-:W-:Y:S01]  /*9160*/  UIMAD UR14, UR37, 0xc00, UR5 ;  /* 0x00000c00250e78a4 */ /* 0x000fe2000f8e0205 */
[----:B------:R-:W-:Y:S01]  /*9170*/  IMAD.MOV.U32 R201, RZ, RZ, R8 ;  /* 0x000000ffffc97224 */ /* 0x000fe200078e0008 */
[----:B------:R-:W-:Y:S01]  /*9180*/  UMOV UR11, 0x40000040 ;  /* 0x40000040000b7882 */ /* 0x000fe20000000000 */
[----:B------:R-:W-:-:S04]  /*9190*/  IMAD.MOV.U32 R11, RZ, RZ, R0 ;  /* 0x000000ffff0b7224 */ /* 0x000fc800078e0000 */
[----:B------:R-:W-:Y:S01]  /*91a0*/  UMOV UR10, UR14 ;  /* 0x0000000e000a7c82 */ /* 0x000fe20008000000 */
[----:B---3--:R-:W-:-:S05]  /*91b0*/  SHF.R.U32.HI R10, RZ, 0x7, R10 ;  /* 0x00000007ff0a7819 */ /* 0x008fca000001160a */
[----:B012---:R-:W-:Y:S02]  /*91c0*/  VIADD R7, R10, 0x8 ;  /* 0x000000080a077836 */ /* 0x007fe40000000000 */
[----:B------:R-:W0:Y:S03]  /*91d0*/  S2R R10, SR_TID.X ;  /* 0x00000000000a7919 */ /* 0x000e260000002100 */
[----:B------:R2:W-:Y:S06]  /*91e0*/  BAR.SYNC.DEFER_BLOCKING R7, 0x100 ;  /* 0x000400070000751d */ /* 0x0005ec0000010000 */
[----:B------:R-:W-:Y:S01]  /*91f0*/  WARPGROUP.ARRIVE ;  /* 0x00000000000079c5 */ /* 0x000fe20000000000 */
[----:B0-----:R-:W-:-:S05]  /*9200*/  LOP3.LUT P2, RZ, R10, 0x7f, RZ, 0xc0, !PT ;  /* 0x0000007f0aff7812 */ /* 0x001fca000784c0ff */
        /* <DEDUP_REMOVED lines=36> */
.L_x_1787:
[----:B------:R-:W-:-:S13]  /*9450*/  ISETP.GE.AND P1, PT, R7, UR42, PT ;  /* 0x0000002a07007c0c */ /* 0x000fda000bf26270 */
[----:B------:R-:W-:Y:S05]  /*9460*/  @!P1 BRA `(.L_x_1797) ;  /* 0x0000002c00f89947 */ /* 0x000fea0003800000 */
[----:B------:R-:W-:Y:S01]  /*9470*/  IMAD.IADD R6, R17, 0x1, -R18 ;  /* 0x0000000111067824 */ /* 0x000fe200078e0a12 */
[----:B------:R-:W-:Y:S01]  /*9480*/  ULDC UR24, c[0x0][0x9e4] ;  /* 0x0002790000187ab9 */ /* 0x000fe20000000800 */
[----:B------:R-:W-:Y:S01]  /*9490*/  IMAD.MOV.U32 R14, RZ, RZ, R8 ;  /* 0x000000ffff0e7224 */ /* 0x000fe200078e0008 */
[----:B------:R-:W-:Y:S01]  /*94a0*/  ULDC UR25, c[0x0][0x9dc] ;  /* 0x0002770000197ab9 */ /* 0x000fe20000000800 */
[----:B01----:R-:W-:Y:S01]  /*94b0*/  IMAD.MOV.U32 R12, RZ, RZ, R0 ;  /* 0x000000ffff0c7224 */ /* 0x003fe200078e0000 */
[----:B------:R-:W-:Y:S01]  /*94c0*/  IADD3 R15, R6, 0x8, R3 ;  /* 0x00000008060f7810 */ /* 0x000fe20007ffe003 */
[----:B------:R-:W-:Y:S01]  /*94d0*/  IMAD.IADD R13, R3, 0x1, R6 ;  /* 0x00000001030d7824 */ /* 0x000fe200078e0206 */
[----:B------:R-:W-:Y:S01]  /*94e0*/  ULDC UR6, c[0x0][0x988] ;  /* 0x0002620000067ab9 */ /* 0x000fe20000000800 */
[----:B------:R-:W-:Y:S01]  /*94f0*/  ULDC UR26, c[0x0][0x9e0] ;  /* 0x00027800001a7ab9 */ /* 0x000fe20000000800 */
[----:B------:R-:W-:-:S07]  /*9500*/  LOP3.LUT R11, RZ, R15, RZ, 0x33, !PT ;  /* 0x0000000fff0b7212 */ /* 0x000fce00078e33ff */
.L_x_1814:
[----:B------:R-:W-:-:S04]  /*9510*/  UIADD3 UR37, UR37, 0x1, URZ ;  /* 0x0000000125257890 */ /* 0x000fc8000fffe03f */
[----:B------:R-:W-:-:S04]  /*9520*/  UISETP.NE.AND UP1, UPT, UR37, 0x2, UPT ;  /* 0x000000022500788c */ /* 0x000fc8000bf25270 */
[----:B------:R-:W-:Y:S02]  /*9530*/  USEL UR7, URZ, 0x1, UP1 ;  /* 0x000000013f077887 */ /* 0x000fe40008800000 */
[----:B------:R-:W-:Y:S02]  /*9540*/  USEL UR37, UR37, URZ, UP1 ;  /* 0x0000003f25257287 */ /* 0x000fe40008800000 */
[----:B------:R-:W-:Y:S01]  /*9550*/  ULOP3.LUT UR40, UR40, UR7, URZ, 0x3c, !UPT ;  /* 0x0000000728287292 */ /* 0x000fe2000f8e3c3f */
[----:B------:R-:W-:Y:S11]  /*9560*/  @!P0 BRA `(.L_x_1798) ;  /* 0x0000000000048947 */ /* 0x000ff60003800000 */
[----:B------:R-:W-:Y:S01]  /*9570*/  BPT.TRAP 0x1 ;  /* 0x000000040000795c */ /* 0x000fe20000300000 */
.L_x_1798:
        /* <DEDUP_REMOVED lines=9> */
.L_x_1799:
[----:B-1----:R-:W-:Y:S05]  /*9610*/  @P1 BRA `(.L_x_1800) ;  /* 0x0000000000081947 */ /* 0x002fea0003800000 */
[----:B------:R-:W1:Y:S02]  /*9620*/  SYNCS.PHASECHK.TRANS64.TRYWAIT P1, [UR7+0x22830], R10 ;  /* 0x0228300aff0075a7 */ /* 0x000e640008020147 */
[----:B-1----:R-:W-:Y:S05]  /*9630*/  @!P1 BRA `(.L_x_1801) ;  /* 0x000000b400089947 */ /* 0x002fea0003800000 */
.L_x_1800:
        /* <DEDUP_REMOVED lines=14> */
[----:B------:R-:W-:Y:S01]  /*9720*/  IMAD.IADD R21, R21, 0x1, -R16 ;  /* 0x0000000115157824 */ /* 0x000fe200078e0a10 */
        /* <DEDUP_REMOVED lines=8> */
[----:B------:R-:W-:-:S06]  /*97b0*/  ULOP3.LUT UR10, URZ, UR25, URZ, 0x33, !UPT ;  /* 0x000000193f0a7292 */ /* 0x000fcc000f8e333f */
[----:B------:R-:W-:-:S04]  /*97c0*/  VIADD R8, R21, UR10 ;  /* 0x0000000a15087c36 */ /* 0x000fc80008000000 */
[----:B------:R-:W-:Y:S01]  /*97d0*/  IMAD.IADD R202, R3, 0x1, R8 ;  /* 0x0000000103ca7824 */ /* 0x000fe200078e0208 */
        /* <DEDUP_REMOVED lines=16> */
[----:B------:R-:W-:Y:S01]  /*98e0*/  IMAD.U32 R203, RZ, RZ, UR24 ;  /* 0x00000018ffcb7e24 */ /* 0x000fe2000f8e00ff */
[----:B------:R-:W-:-:S04]  /*98f0*/  IADD3 R201, R3, R17, -R18 ;  /* 0x0000001103c97210 */ /* 0x000fc80007ffe812 */
[----:B------:R-:W-:Y:S02]  /*9900*/  ISETP.NE.AND P1, PT, R203, 0x1, PT ;  /* 0x00000001cb00780c */ /* 0x000fe40003f25270 */
[----:B------:R-:W-:-:S11]  /*9910*/  LOP3.LUT R201, RZ, R201, RZ, 0x33, !PT ;  /* 0x000000c9ffc97212 */ /* 0x000fd600078e33ff */
[----:B------:R-:W1:Y:S02]  /*9920*/  @P1 LDC.64 R20, c[0x0][0x9e8] ;  /* 0x00027a00ff141b82 */ /* 0x000e640000000a00 */
[----:B-1----:R-:W-:-:S05]  /*9930*/  @P1 IMAD.HI.U32 R20, R201, R20, RZ ;  /* 0x00000014c9141227 */ /* 0x002fca00078e00ff */
[----:B------:R-:W-:-:S04]  /*9940*/  @P1 SHF.R.U32.HI R201, RZ, R21, R20 ;  /* 0x00000015ffc91219 */ /* 0x000fc80000011614 */
[----:B------:R-:W-:Y:S01]  /*9950*/  LOP3.LUT R20, RZ, R201, RZ, 0x33, !PT ;  /* 0x000000c9ff147212 */ /* 0x000fe200078e33ff */
[----:B------:R-:W-:Y:S06]  /*9960*/  BRA `(.L_x_1805) ;  /* 0x0000000000187947 */ /* 0x000fec0003800000 */
.L_x_1804:
[----:B------:R-:W-:-:S05]  /*9970*/  IMAD.U32 R203, RZ, RZ, UR24 ;  /* 0x00000018ffcb7e24 */ /* 0x000fca000f8e00ff */
[----:B------:R-:W-:-:S13]  /*9980*/  ISETP.NE.AND P1, PT, R203, 0x1, PT ;  /* 0x00000001cb00780c */ /* 0x000fda0003f25270 */
[----:B------:R-:W1:Y:S02]  /*9990*/  @P1 LDC.64 R20, c[0x0][0x9e8] ;  /* 0x00027a00ff141b82 */ /* 0x000e640000000a00 */
[----:B-1----:R-:W-:-:S04]  /*99a0*/  @P1 IMAD.HI.U32 R210, R13, R20, RZ ;  /* 0x000000140dd21227 */ /* 0x002fc800078e00ff */
[----:B------:R-:W-:Y:S01]  /*99b0*/  IMAD.MOV.U32 R20, RZ, RZ, R13 ;  /* 0x000000ffff147224 */ /* 0x000fe200078e000d */
[----:B------:R-:W-:-:S07]  /*99c0*/  @P1 SHF.R.U32.HI R20, RZ, R21, R210 ;  /* 0x00000015ff141219 */ /* 0x000fce00000116d2 */
.L_x_1805:
[----:B------:R-:W-:Y:S05]  /*99d0*/  BSYNC B0 ;  /* 0x0000000000007941 */ /* 0x000fea0003800000 */
.L_x_1803:
[----:B------:R-:W-:-:S04]  /*99e0*/  IMAD R21, R7, -0x60, -R16 ;  /* 0xffffffa007157824 */ /* 0x000fc800078e0a10 */
[----:B------:R-:W-:-:S05]  /*99f0*/  IMAD R21, R20, R203, R21 ;  /* 0x000000cb14157224 */ /* 0x000fca00078e0215 */
[----:B------:R-:W-:Y:S02]  /*9a00*/  VIADDMNMX R200, R21, R203, R200, PT ;  /* 0x000000cb15c87246 */ /* 0x000fe400038001c8 */
[----:B------:R-:W-:-:S07]  /*9a10*/  VIMNMX R202, R202, R21, !PT ;  /* 0x00000015caca7248 */ /* 0x000fce0007fe0100 */
.L_x_1802:
        /* <DEDUP_REMOVED lines=150> */
.L_x_1808:
[----:B------:R-:W-:Y:S02]  /*a380*/  IMAD.U32 R200, RZ, RZ, UR24 ;  /* 0x00000018ffc87e24 */ /* 0x000fe4000f8e00ff */
[----:B------:R-:W-:-:S03]  /*a390*/  IMAD.MOV.U32 R0, RZ, RZ, R15 ;  /* 0x000000ffff007224 */ /* 0x000fc600078e000f */
[----:B------:R-:W-:-:S13]  /*a3a0*/  ISETP.NE.AND P6, PT, R200, 0x1, PT ;  /* 0x00000001c800780c */ /* 0x000fda0003fc5270 */
[----:B------:R-:W1:Y:S02]  /*a3b0*/  @P6 LDC.64 R20, c[0x0][0x9e8] ;  /* 0x00027a00ff146b82 */ /* 0x000e640000000a00 */
[----:B-1----:R-:W-:-:S05]  /*a3c0*/  @P6 IMAD.HI.U32 R20, R15, R20, RZ ;  /* 0x000000140f146227 */ /* 0x002fca00078e00ff */
[----:B------:R-:W-:-:S07]  /*a3d0*/  @P6 SHF.R.U32.HI R0, RZ, R21, R20 ;  /* 0x00000015ff006219 */ /* 0x000fce0000011614 */
.L_x_1809:
[----:B------:R-:W-:Y:S05]  /*a3e0*/  BSYNC B0 ;  /* 0x0000000000007941 */ /* 0x000fea0003800000 */
.L_x_1807:
[----:B------:R-:W-:-:S04]  /*a3f0*/  IMAD.IADD R203, R203, 0x1, -R16 ;  /* 0x00000001cbcb7824 */ /* 0x000fc800078e0a10 */
[----:B------:R-:W-:-:S05]  /*a400*/  IMAD R203, R0, R200, R203 ;  /* 0x000000c800cb7224 */ /* 0x000fca00078e02cb */
[----:B------:R-:W-:Y:S02]  /*a410*/  VIADDMNMX R152, R203, R200, R152, PT ;  /* 0x000000c8cb987246 */ /* 0x000fe40003800198 */
[----:B------:R-:W-:-:S07]  /*a420*/  VIMNMX R8, R8, R203, !PT ;  /* 0x000000cb08087248 */ /* 0x000fce0007fe0100 */
.L_x_1806:
        /* <DEDUP_REMOVED lines=123> */
[----:B------:R-:W-:Y:S01]  /*abe0*/  FMNMX.FTZ R153, R155, R154, !PT ;  /* 0x0000009a9b997209 */ /* 0x000fe20007810000 */
[--C-:B------:R-:W-:Y:S01]  /*abf0*/  FFMA.FTZ R20, R201, UR6, -R200.reuse ;  /* 0x00000006c9147c23 */ /* 0x100fe200080108c8 */
[--C-:B------:R-:W-:Y:S01]  /*ac00*/  FFMA.FTZ R201, R156, UR6, -R200.reuse ;  /* 0x000000069cc97c23 */ /* 0x100fe200080108c8 */
[--C-:B------:R-:W-:Y:S01]  /*ac10*/  FFMA.FTZ R202, R160, UR6, -R200.reuse ;  /* 0x00000006a0ca7c23 */ /* 0x100fe200080108c8 */
[----:B------:R-:W-:Y:S01]  /*ac20*/  FMNMX.FTZ R154, R158, R153, !PT ;  /* 0x000000999e9a7209 */ /* 0x000fe20007810000 */
[----:B------:R-:W-:Y:S01]  /*ac30*/  MUFU.EX2 R21, R21 ;  /* 0x0000001500157308 */ /* 0x000fe20000000800 */
[----:B------:R-:W-:Y:S01]  /*ac40*/  FSEL R199, R199, -INF , !P2 ;  /* 0xff800000c7c77808 */ /* 0x000fe20005000000 */
[--C-:B------:R-:W-:Y:S01]  /*ac50*/  FFMA.FTZ R196, R196, UR6, -R200.reuse ;  /* 0x00000006c4c47c23 */ /* 0x100fe200080108c8 */
[----:B------:R-:W-:Y:S01]  /*ac60*/  FMNMX.FTZ R153, R159, R154, !PT ;  /* 0x0000009a9f997209 */ /* 0x000fe20007810000 */
[----:B------:R-:W-:-:S03]  /*ac70*/  FFMA.FTZ R197, R197, UR6, -R200 ;  /* 0x00000006c5c57c23 */ /* 0x000fc600080108c8 */
[----:B------:R-:W-:Y:S01]  /*ac80*/  FMNMX.FTZ R156, R162, R153, !PT ;  /* 0x00000099a29c7209 */ /* 0x000fe20007810000 */
[----:B------:R-:W-:Y:S01]  /*ac90*/  FFMA.FTZ R153, R157, UR6, -R200 ;  /* 0x000000069d997c23 */ /* 0x000fe200080108c8 */
[----:B------:R1:W-:Y:S02]  /*aca0*/  MUFU.EX2 R154, R201 ;  /* 0x000000c9009a7308 */ /* 0x0003e40000000800 */
[----:B------:R-:W-:-:S04]  /*acb0*/  FMNMX.FTZ R157, R163, R156, !PT ;  /* 0x0000009ca39d7209 */ /* 0x000fc80007810000 */
[----:B------:R-:W-:Y:S02]  /*acc0*/  FMNMX.FTZ R156, R166, R157, !PT ;  /* 0x0000009da69c7209 */ /* 0x000fe40007810000 */
[----:B------:R-:W-:Y:S01]  /*acd0*/  MUFU.EX2 R20, R20 ;  /* 0x0000001400147308 */ /* 0x000fe20000000800 */
[----:B-1----:R-:W-:Y:S01]  /*ace0*/  FFMA.FTZ R201, R164, UR6, -R200 ;  /* 0x00000006a4c97c23 */ /* 0x002fe200080108c8 */
[----:B------:R-:W-:-:S04]  /*acf0*/  FMNMX.FTZ R157, R167, R156, !PT ;  /* 0x0000009ca79d7209 */ /* 0x000fc80007810000 */
        /* <DEDUP_REMOVED lines=13> */
[----:B------:R-:W-:Y:S02]  /*add0*/  MUFU.EX2 R157, R157 ;  /* 0x0000009d009d7308 */ /* 0x000fe40000000800 */
[----:B------:R-:W-:-:S04]  /*ade0*/  FMNMX.FTZ R165, R183, R164, !PT ;  /* 0x000000a4b7a57209 */ /* 0x000fc80007810000 */
[----:B------:R-:W-:Y:S01]  /*adf0*/  FMNMX.FTZ R168, R186, R165, !PT ;  /* 0x000000a5baa87209 */ /* 0x000fe20007810000 */
[--C-:B------:R-:W-:Y:S01]  /*ae00*/  FFMA.FTZ R165, R169, UR6, -R200.reuse ;  /* 0x00000006a9a57c23 */ /* 0x100fe200080108c8 */
[----:B------:R-:W-:Y:S02]  /*ae10*/  MUFU.EX2 R161, R161 ;  /* 0x000000a100a17308 */ /* 0x000fe40000000800 */
        /* <DEDUP_REMOVED lines=9> */
[----:B------:R-:W-:Y:S03]  /*aeb0*/  MUFU.EX2 R164, R202 ;  /* 0x000000ca00a47308 */ /* 0x000fe60000000800 */
[----:B------:R-:W-:Y:S01]  /*aec0*/  FMNMX.FTZ R8, R194, R169, !PT ;  /* 0x000000a9c2087209 */ /* 0x000fe20007810000 */
[----:B------:R-:W-:-:S03]  /*aed0*/  FFMA.FTZ R169, R173, UR6, -R200 ;  /* 0x00000006ada97c23 */ /* 0x000fc600080108c8 */
[----:B------:R-:W-:Y:S01]  /*aee0*/  FMNMX.FTZ R173, R195, R8, !PT ;  /* 0x00000008c3ad7209 */ /* 0x000fe20007810000 */
[----:B------:R-:W-:Y:S03]  /*aef0*/  MUFU.EX2 R165, R165 ;  /* 0x000000a500a57308 */ /* 0x000fe60000000800 */
[----:B------:R-:W-:Y:S01]  /*af00*/  FMNMX.FTZ R8, R198, R173, !PT ;  /* 0x000000adc6087209 */ /* 0x000fe20007810000 */
[--C-:B------:R-:W-:Y:S01]  /*af10*/  FFMA.FTZ R173, R177, UR6, -R200.reuse ;  /* 0x00000006b1ad7c23 */ /* 0x100fe200080108c8 */
[--C-:B------:R-:W-:Y:S01]  /*af20*/  FFMA.FTZ R177, R181, UR6, -R200.reuse ;  /* 0x00000006b5b17c23 */ /* 0x100fe200080108c8 */
[--C-:B------:R-:W-:Y:S01]  /*af30*/  FFMA.FTZ R181, R185, UR6, -R200.reuse ;  /* 0x00000006b9b57c23 */ /* 0x100fe200080108c8 */
[----:B------:R-:W-:Y:S01]  /*af40*/  FMNMX.FTZ R8, R199, R8, !PT ;  /* 0x00000008c7087209 */ /* 0x000fe20007810000 */
[--C-:B------:R-:W-:Y:S01]  /*af50*/  FFMA.FTZ R185, R189, UR6, -R200.reuse ;  /* 0x00000006bdb97c23 */ /* 0x100fe200080108c8 */
[----:B------:R-:W-:Y:S01]  /*af60*/  FFMA.FTZ R189, R193, UR6, -R200 ;  /* 0x00000006c1bd7c23 */ /* 0x000fe200080108c8 */
[----:B------:R-:W-:Y:S01]  /*af70*/  FSEL R193, R0, RZ, P1 ;  /* 0x000000ff00c17208 */ /* 0x000fe20000800000 */
[----:B------:R-:W-:Y:S01]  /*af80*/  MUFU.EX2 R168, R168 ;  /* 0x000000a800a87308 */ /* 0x000fe20000000800 */
[----:B-1----:R-:W1:Y:S03]  /*af90*/  SHFL.BFLY PT, R201, R8, 0x2, 0x1f ;  /* 0x0c401f0008c97f89 */ /* 0x002e6600000e0000 */
[----:B------:R-:W-:-:S04]  /*afa0*/  FADD.FTZ R193, -R193, R12 ;  /* 0x0000000cc1c17221 */ /* 0x000fc80000010100 */
[----:B------:R-:W-:Y:S01]  /*afb0*/  FMUL.FTZ R193, R193, UR6 ;  /* 0x00000006c1c17c20 */ /* 0x000fe20008410000 */
[----:B------:R-:W-:Y:S08]  /*afc0*/  MUFU.EX2 R12, R196 ;  /* 0x000000c4000c7308 */ /* 0x000ff00000000800 */
[----:B------:R-:W2:Y:S01]  /*afd0*/  MUFU.EX2 R193, R193 ;  /* 0x000000c100c17308 */ /* 0x000ea20000000800 */
[----:B-1----:R-:W-:-:S07]  /*afe0*/  FMNMX.FTZ R201, R8, R201, !PT ;  /* 0x000000c908c97209 */ /* 0x002fce0007810000 */
[----:B------:R-:W1:Y:S01]  /*aff0*/  MUFU.EX2 R169, R169 ;  /* 0x000000a900a97308 */ /* 0x000e620000000800 */
[----:B------:R-:W3:Y:S01]  /*b000*/  SHFL.BFLY PT, R8, R201, 0x1, 0x1f ;  /* 0x0c201f00c9087f89 */ /* 0x000ee200000e0000 */
[----:B--2---:R-:W-:-:S06]  /*b010*/  FFMA.FTZ R196, R193, R5, R20 ;  /* 0x00000005c1c47223 */ /* 0x004fcc0000010014 */
[----:B------:R-:W2:Y:S01]  /*b020*/  MUFU.EX2 R172, R172 ;  /* 0x000000ac00ac7308 */ /* 0x000ea20000000800 */
[-C--:B------:R-:W-:Y:S01]  /*b030*/  FMUL.FTZ R24, R24, R193.reuse ;  /* 0x000000c118187220 */ /* 0x080fe20000410000 */
[-C--:B------:R-:W-:Y:S01]  /*b040*/  FMUL.FTZ R25, R25, R193.reuse ;  /* 0x000000c119197220 */ /* 0x080fe20000410000 */
[----:B------:R-:W-:Y:S01]  /*b050*/  FADD.FTZ R5, R21, R196 ;  /* 0x000000c415057221 */ /* 0x000fe20000010000 */
        /* <DEDUP_REMOVED lines=15> */
[----:B---3--:R-:W-:Y:S01]  /*b150*/  FMNMX.FTZ R8, R201, R8, !PT ;  /* 0x00000008c9087209 */ /* 0x008fe20007810000 */
[-C--:B------:R-:W-:Y:S01]  /*b160*/  FMUL.FTZ R53, R53, R193.reuse ;  /* 0x000000c135357220 */ /* 0x080fe20000410000 */
[-C--:B------:R-:W-:Y:S01]  /*b170*/  FMUL.FTZ R56, R56, R193.reuse ;  /* 0x000000c138387220 */ /* 0x080fe20000410000 */
[-C--:B------:R-:W-:Y:S01]  /*b180*/  FMUL.FTZ R57, R57, R193.reuse ;  /* 0x000000c139397220 */ /* 0x080fe20000410000 */
[C---:B------:R-:W-:Y:S01]  /*b190*/  FSETP.NEU.FTZ.AND P1, PT, R8.reuse, -INF , PT ;  /* 0xff8000000800780b */ /* 0x040fe20003f3d000 */
[----:B------:R-:W-:Y:S01]  /*b1a0*/  FMUL.FTZ R152, R8, UR6 ;  /* 0x0000000608987c20 */ /* 0x000fe20008410000 */
[----:B------:R-:W-:Y:S01]  /*b1b0*/  MUFU.EX2 R177, R177 ;  /* 0x000000b100b17308 */ /* 0x000fe20000000800 */
[-C--:B------:R-:W-:Y:S01]  /*b1c0*/  FMUL.FTZ R60, R60, R193.reuse ;  /* 0x000000c13c3c7220 */ /* 0x080fe20000410000 */
[-C--:B------:R-:W-:Y:S01]  /*b1d0*/  FMUL.FTZ R61, R61, R193.reuse ;  /* 0x000000c13d3d7220 */ /* 0x080fe20000410000 */
[-C--:B------:R-:W-:Y:S01]  /*b1e0*/  FMUL.FTZ R64, R64, R193.reuse ;  /* 0x000000c140407220 */ /* 0x080fe20000410000 */
[----:B------:R-:W-:Y:S01]  /*b1f0*/  FSEL R152, R152, RZ, P1 ;  /* 0x000000ff98987208 */ /* 0x000fe20000800000 */
[-C--:B------:R-:W-:Y:S01]  /*b200*/  FMUL.FTZ R65, R65, R193.reuse ;  /* 0x000000c141417220 */ /* 0x080fe20000410000 */
[-C--:B------:R-:W-:Y:S01]  /*b210*/  FMUL.FTZ R68, R68, R193.reuse ;  /* 0x000000c144447220 */ /* 0x080fe20000410000 */
[-C--:B------:R-:W-:Y:S01]  /*b220*/  FMUL.FTZ R69, R69, R193.reuse ;  /* 0x000000c145457220 */ /* 0x080fe20000410000 */
[----:B------:R-:W-:Y:S01]  /*b230*/  MUFU.EX2 R180, R180 ;  /* 0x000000b400b47308 */ /* 0x000fe20000000800 */
[--C-:B------:R-:W-:Y:S01]  /*b240*/  FFMA.FTZ R192, R155, UR6, -R152.reuse ;  /* 0x000000069bc07c23 */ /* 0x100fe20008010898 */
[--C-:B------:R-:W-:Y:S01]  /*b250*/  FFMA.FTZ R155, R158, UR6, -R152.reuse ;  /* 0x000000069e9b7c23 */ /* 0x100fe20008010898 */
[----:B------:R-:W-:Y:S01]  /*b260*/  FADD.FTZ R158, R154, R5 ;  /* 0x000000059a9e7221 */ /* 0x000fe20000010000 */
[--C-:B------:R-:W-:Y:S01]  /*b270*/  FFMA.FTZ R201, R203, UR6, -R152.reuse ;  /* 0x00000006cbc97c23 */ /* 0x100fe20008010898 */
[--C-:B------:R-:W-:Y:S01]  /*b280*/  FFMA.FTZ R196, R159, UR6, -R152.reuse ;  /* 0x000000069fc47c23 */ /* 0x100fe20008010898 */
[----:B------:R-:W-:Y:S01]  /*b290*/  FFMA.FTZ R159, R162, UR6, -R152 ;  /* 0x00000006a29f7c23 */ /* 0x000fe20008010898 */
[----:B------:R-:W-:Y:S01]  /*b2a0*/  FADD.FTZ R5, R153, R158 ;  /* 0x0000009e99057221 */ /* 0x000fe20000010000 */
        /* <DEDUP_REMOVED lines=16> */
[----:B------:R-:W3:Y:S01]  /*b3b0*/  MUFU.EX2 R185, R185 ;  /* 0x000000b900b97308 */ /* 0x000ee20000000800 */
[--C-:B------:R-:W-:Y:S01]  /*b3c0*/  FFMA.FTZ R191, R191, UR6, -R152.reuse ;  /* 0x00000006bfbf7c23 */ /* 0x100fe20008010898 */
[--C-:B------:R-:W-:Y:S01]  /*b3d0*/  FFMA.FTZ R194, R194, UR6, -R152.reuse ;  /* 0x00000006c2c27c23 */ /* 0x100fe20008010898 */
[----:B------:R-:W-:Y:S01]  /*b3e0*/  FADD.FTZ R158, R164, R5 ;  /* 0x00000005a49e7221 */ /* 0x000fe20000010000 */
[----:B------:R-:W-:Y:S01]  /*b3f0*/  FSEL R5, R8, RZ, P1 ;  /* 0x000000ff08057208 */ /* 0x000fe20000800000 */
[--C-:B------:R-:W-:Y:S01]  /*b400*/  FFMA.FTZ R195, R195, UR6, -R152.reuse ;  /* 0x00000006c3c37c23 */ /* 0x100fe20008010898 */
[----:B------:R-:W-:Y:S01]  /*b410*/  FFMA.FTZ R198, R198, UR6, -R152 ;  /* 0x00000006c6c67c23 */ /* 0x000fe20008010898 */
[----:B------:R-:W-:Y:S01]  /*b420*/  FADD.FTZ R203, R165, R158 ;  /* 0x0000009ea5cb7221 */ /* 0x000fe20000010000 */
[----:B------:R-:W4:Y:S01]  /*b430*/  MUFU.EX2 R188, R188 ;  /* 0x000000bc00bc7308 */ /* 0x000f220000000800 */
[----:B------:R-:W-:Y:S01]  /*b440*/  FADD.FTZ R5, -R5, R14 ;  /* 0x0000000e05057221 */ /* 0x000fe20000010100 */
[--C-:B------:R-:W-:Y:S01]  /*b450*/  FFMA.FTZ R14, R167, UR6, -R152.reuse ;  /* 0x00000006a70e7c23 */ /* 0x100fe20008010898 */
[----:B------:R-:W-:Y:S01]  /*b460*/  FADD.FTZ R158, R168, R203 ;  /* 0x000000cba89e7221 */ /* 0x000fe20000010000 */
[--C-:B------:R-:W-:Y:S01]  /*b470*/  FFMA.FTZ R167, R170, UR6, -R152.reuse ;  /* 0x00000006aaa77c23 */ /* 0x100fe20008010898 */
[----:B------:R-:W-:Y:S01]  /*b480*/  FFMA.FTZ R199, R199, UR6, -R152 ;  /* 0x00000006c7c77c23 */ /* 0x000fe20008010898 */
[----:B------:R-:W-:Y:S01]  /*b490*/  F2FP.BF16.F32.PACK_AB R154, R153, R154 ;  /* 0x0000009a999a723e */ /* 0x000fe200000010ff */
[----:B-1----:R-:W-:Y:S01]  /*b4a0*/  FADD.FTZ R203, R169, R158 ;  /* 0x0000009ea9cb7221 */ /* 0x002fe20000010000 */
[----:B------:R-:W1:Y:S01]  /*b4b0*/  MUFU.EX2 R189, R189 ;  /* 0x000000bd00bd7308 */ /* 0x000e620000000800 */
[--C-:B------:R-:W-:Y:S01]  /*b4c0*/  FFMA.FTZ R158, R171, UR6, -R152.reuse ;  /* 0x00000006ab9e7c23 */ /* 0x100fe20008010898 */
[----:B------:R-:W-:Y:S01]  /*b4d0*/  FFMA.FTZ R171, R178, UR6, -R152 ;  /* 0x00000006b2ab7c23 */ /* 0x000fe20008010898 */
[----:B--2---:R-:W-:Y:S01]  /*b4e0*/  FADD.FTZ R162, R172, R203 ;  /* 0x000000cbaca27221 */ /* 0x004fe20000010000 */
[----:B------:R-:W-:Y:S01]  /*b4f0*/  F2FP.BF16.F32.PACK_AB R152, R21, R20 ;  /* 0x000000141598723e */ /* 0x000fe200000010ff */
[-C--:B------:R-:W-:Y:S01]  /*b500*/  FMUL.FTZ R72, R72, R193.reuse ;  /* 0x000000c148487220 */ /* 0x080fe20000410000 */
[----:B---3--:R-:W-:Y:S01]  /*b510*/  F2FP.BF16.F32.PACK_AB R170, R185, R184 ;  /* 0x000000b8b9aa723e */ /* 0x008fe200000010ff */
[----:B------:R-:W-:Y:S01]  /*b520*/  FADD.FTZ R203, R173, R162 ;  /* 0x000000a2adcb7221 */ /* 0x000fe20000010000 */
[----:B------:R-:W-:Y:S01]  /*b530*/  MUFU.EX2 R201, R201 ;  /* 0x000000c900c97308 */ /* 0x000fe20000000800 */
[----:B------:R-:W-:Y:S01]  /*b540*/  F2FP.BF16.F32.PACK_AB R156, R157, R156 ;  /* 0x0000009c9d9c723e */ /* 0x000fe200000010ff */
[-C--:B------:R-:W-:Y:S01]  /*b550*/  FMUL.FTZ R73, R73, R193.reuse ;  /* 0x000000c149497220 */ /* 0x080fe20000410000 */
[----:B------:R-:W-:Y:S01]  /*b560*/  FADD.FTZ R162, R176, R203 ;  /* 0x000000cbb0a27221 */ /* 0x000fe20000010000 */
[-C--:B------:R-:W-:Y:S01]  /*b570*/  FMUL.FTZ R76, R76, R193.reuse ;  /* 0x000000c14c4c7220 */ /* 0x080fe20000410000 */
[-C--:B------:R-:W-:Y:S01]  /*b580*/  FMUL.FTZ R77, R77, R193.reuse ;  /* 0x000000c14d4d7220 */ /* 0x080fe20000410000 */
[-C--:B------:R-:W-:Y:S01]  /*b590*/  FMUL.FTZ R80, R80, R193.reuse ;  /* 0x000000c150507220 */ /* 0x080fe20000410000 */
[----:B------:R-:W-:Y:S01]  /*b5a0*/  FADD.FTZ R203, R177, R162 ;  /* 0x000000a2b1cb7221 */ /* 0x000fe20000010000 */
[----:B------:R-:W-:Y:S01]  /*b5b0*/  MUFU.EX2 R192, R192 ;  /* 0x000000c000c07308 */ /* 0x000fe20000000800 */
[-C--:B------:R-:W-:Y:S01]  /*b5c0*/  FMUL.FTZ R81, R81, R193.reuse ;  /* 0x000000c151517220 */ /* 0x080fe20000410000 */
        /* <DEDUP_REMOVED lines=15> */
[----:B------:R-:W-:Y:S01]  /*b6c0*/  F2FP.BF16.F32.PACK_AB R162, R169, R168 ;  /* 0x000000a8a9a2723e */ /* 0x000fe200000010ff */
[-C--:B------:R-:W-:Y:S01]  /*b6d0*/  FMUL.FTZ R101, R101, R193.reuse ;  /* 0x000000c165657220 */ /* 0x080fe20000410000 */
[----:B----4-:R-:W-:Y:S01]  /*b6e0*/  FADD.FTZ R166, R188, R21 ;  /* 0x00000015bca67221 */ /* 0x010fe20000010000 */
[----:B------:R-:W-:Y:S01]  /*b6f0*/  F2FP.BF16.F32.PACK_AB R168, R181, R180 ;  /* 0x000000b4b5a8723e */ /* 0x000fe200000010ff */
[-C--:B------:R-:W-:Y:S01]  /*b700*/  FMUL.FTZ R104, R104, R193.reuse ;  /* 0x000000c168687220 */ /* 0x080fe20000410000 */
[-C--:B------:R-:W-:Y:S01]  /*b710*/  FMUL.FTZ R105, R105, R193.reuse ;  /* 0x000000c169697220 */ /* 0x080fe20000410000 */
[----:B-1----:R-:W-:Y:S01]  /*b720*/  FADD.FTZ R153, R189, R166 ;  /* 0x000000a6bd997221 */ /* 0x002fe20000010000 */
[----:B------:R-:W-:Y:S01]  /*b730*/  F2FP.BF16.F32.PACK_AB R166, R177, R176 ;  /* 0x000000b0b1a6723e */ /* 0x000fe200000010ff */
[----:B------:R-:W-:Y:S01]  /*b740*/  FMUL.FTZ R176, R5, UR6 ;  /* 0x0000000605b07c20 */ /* 0x000fe20008410000 */
        /* <DEDUP_REMOVED lines=8> */
[----:B------:R-:W2:Y:S01]  /*b7d0*/  MUFU.EX2 R176, R176 ;  /* 0x000000b000b07308 */ /* 0x000ea20000000800 */
        /* <DEDUP_REMOVED lines=16> */
[----:B--2---:R-:W-:Y:S01]  /*b8e0*/  FFMA.FTZ R153, R176, R4, R201 ;  /* 0x00000004b0997223 */ /* 0x004fe200000100c9 */
[-C--:B------:R-:W-:Y:S01]  /*b8f0*/  FMUL.FTZ R148, R148, R193.reuse ;  /* 0x000000c194947220 */ /* 0x080fe20000410000 */
[----:B------:R-:W-:Y:S01]  /*b900*/  FMUL.FTZ R149, R149, R193 ;  /* 0x000000c195957220 */ /* 0x000fe20000410000 */
[-C--:B------:R-:W-:Y:S01]  /*b910*/  FMUL.FTZ R26, R26, R176.reuse ;  /* 0x000000b01a1a7220 */ /* 0x080fe20000410000 */
[----:B------:R-:W-:Y:S01]  /*b920*/  FADD.FTZ R4, R192, R153 ;  /* 0x00000099c0047221 */ /* 0x000fe20000010000 */
[-C--:B------:R-:W-:Y:S01]  /*b930*/  FMUL.FTZ R27, R27, R176.reuse ;  /* 0x000000b01b1b7220 */ /* 0x080fe20000410000 */
[-C--:B------:R-:W-:Y:S01]  /*b940*/  FMUL.FTZ R30, R30, R176.reuse ;  /* 0x000000b01e1e7220 */ /* 0x080fe20000410000 */
[----:B------:R-:W2:Y:S01]  /*b950*/  MUFU.EX2 R163, R163 ;  /* 0x000000a300a37308 */ /* 0x000ea20000000800 */
[----:B------:R-:W-:Y:S01]  /*b960*/  FADD.FTZ R153, R155, R4 ;  /* 0x000000049b997221 */ /* 0x000fe20000010000 */
[----:B------:R-:W-:Y:S01]  /*b970*/  F2FP.BF16.F32.PACK_AB R155, R196, R155 ;  /* 0x0000009bc49b723e */ /* 0x000fe200000010ff */
[-C--:B------:R-:W-:Y:S01]  /*b980*/  FMUL.FTZ R31, R31, R176.reuse ;  /* 0x000000b01f1f7220 */ /* 0x080fe20000410000 */
[-C--:B------:R-:W-:Y:S01]  /*b990*/  FMUL.FTZ R34, R34, R176.reuse ;  /* 0x000000b022227220 */ /* 0x080fe20000410000 */
[----:B------:R-:W-:Y:S01]  /*b9a0*/  FADD.FTZ R4, R196, R153 ;  /* 0x00000099c4047221 */ /* 0x000fe20000010000 */
[-C--:B------:R-:W-:Y:S01]  /*b9b0*/  FMUL.FTZ R35, R35, R176.reuse ;  /* 0x000000b023237220 */ /* 0x080fe20000410000 */
[-C--:B------:R-:W-:Y:S01]  /*b9c0*/  FMUL.FTZ R38, R38, R176.reuse ;  /* 0x000000b026267220 */ /* 0x080fe20000410000 */
[----:B------:R-:W4:Y:S01]  /*b9d0*/  MUFU.EX2 R14, R14 ;  /* 0x0000000e000e7308 */ /* 0x000f220000000800 */
[----:B-1----:R-:W-:Y:S01]  /*b9e0*/  FADD.FTZ R153, R159, R4 ;  /* 0x000000049f997221 */ /* 0x002fe20000010000 */
[----:B---3--:R-:W-:Y:S01]  /*b9f0*/  F2FP.BF16.F32.PACK_AB R157, R200, R159 ;  /* 0x0000009fc89d723e */ /* 0x008fe200000010ff */
[-C--:B------:R-:W-:Y:S01]  /*ba00*/  FMUL.FTZ R39, R39, R176.reuse ;  /* 0x000000b027277220 */ /* 0x080fe20000410000 */
[-C--:B------:R-:W-:Y:S01]  /*ba10*/  FMUL.FTZ R42, R42, R176.reuse ;  /* 0x000000b02a2a7220 */ /* 0x080fe20000410000 */
        /* <DEDUP_REMOVED lines=28> */
[----:B---3--:R-:W-:Y:S01]  /*bbe0*/  F2FP.BF16.F32.PACK_AB R158, R161, R160 ;  /* 0x000000a0a19e723e */ /* 0x008fe200000010ff */
[----:B--2---:R-:W-:Y:S01]  /*bbf0*/  FADD.FTZ R5, R197, R174 ;  /* 0x000000aec5057221 */ /* 0x004fe20000010000 */
[----:B------:R-:W-:Y:S01]  /*bc00*/  F2FP.BF16.F32.PACK_AB R160, R165, R164 ;  /* 0x000000a4a5a0723e */ /* 0x000fe200000010ff */
[----:B------:R-:W-:Y:S01]  /*bc10*/  FMUL.FTZ R82, R82, R176 ;  /* 0x000000b052527220 */ /* 0x000fe20000410000 */
[----:B------:R-:W-:Y:S01]  /*bc20*/  F2FP.BF16.F32.PACK_AB R174, R197, R12 ;  /* 0x0000000cc5ae723e */ /* 0x000fe200000010ff */
[----:B------:R-:W-:Y:S01]  /*bc30*/  FMUL.FTZ R83, R83, R176 ;  /* 0x000000b053537220 */ /* 0x000fe20000410000 */
[----:B------:R-:W-:Y:S01]  /*bc40*/  F2FP.BF16.F32.PACK_AB R164, R173, R172 ;  /* 0x000000acada4723e */ /* 0x000fe200000010ff */
[----:B------:R-:W2:Y:S01]  /*bc50*/  MUFU.EX2 R165, R171 ;  /* 0x000000ab00a57308 */ /* 0x000ea20000000800 */
[----:B----4-:R-:W-:Y:S01]  /*bc60*/  FADD.FTZ R153, R178, R153 ;  /* 0x00000099b2997221 */ /* 0x010fe20000010000 */
[----:B------:R-:W-:Y:S01]  /*bc70*/  F2FP.BF16.F32.PACK_AB R172, R189, R188 ;  /* 0x000000bcbdac723e */ /* 0x000fe200000010ff */
[-C--:B------:R-:W-:Y:S01]  /*bc80*/  FMUL.FTZ R86, R86, R176.reuse ;  /* 0x000000b056567220 */ /* 0x080fe20000410000 */
[----:B------:R-:W-:Y:S01]  /*bc90*/  F2FP.BF16.F32.PACK_AB R161, R178, R167 ;  /* 0x000000a7b2a1723e */ /* 0x000fe200000010ff */
[----:B------:R-:W-:Y:S01]  /*bca0*/  FADD.FTZ R184, R20, R153 ;  /* 0x0000009914b87221 */ /* 0x000fe20000010000 */
[-C--:B------:R-:W-:Y:S01]  /*bcb0*/  FMUL.FTZ R87, R87, R176.reuse ;  /* 0x000000b057577220 */ /* 0x080fe20000410000 */
[----:B------:R-:W-:Y:S01]  /*bcc0*/  FMUL.FTZ R90, R90, R176 ;  /* 0x000000b05a5a7220 */ /* 0x000fe20000410000 */
        /* <DEDUP_REMOVED lines=33> */
[----:B-1----:R-:W-:Y:S01]  /*bee0*/  FADD.FTZ R186, R182, R153 ;  /* 0x00000099b6ba7221 */ /* 0x002fe20000010000 */
[----:B--2---:R-:W-:Y:S01]  /*bef0*/  F2FP.BF16.F32.PACK_AB R167, R183, R182 ;  /* 0x000000b6b7a7723e */ /* 0x004fe200000010ff */
[-C--:B------:R-:W-:Y:S01]  /*bf00*/  FMUL.FTZ R138, R138, R176.reuse ;  /* 0x000000b08a8a7220 */ /* 0x080fe20000410000 */
[-C--:B------:R-:W-:Y:S01]  /*bf10*/  FMUL.FTZ R139, R139, R176.reuse ;  /* 0x000000b08b8b7220 */ /* 0x080fe20000410000 */
[----:B------:R-:W-:Y:S01]  /*bf20*/  FADD.FTZ R186, R183, R186 ;  /* 0x000000bab7ba7221 */ /* 0x000fe20000010000 */
[-C--:B------:R-:W-:Y:S01]  /*bf30*/  FMUL.FTZ R142, R142, R176.reuse ;  /* 0x000000b08e8e7220 */ /* 0x080fe20000410000 */
[-C--:B------:R-:W-:Y:S01]  /*bf40*/  FMUL.FTZ R143, R143, R176.reuse ;  /* 0x000000b08f8f7220 */ /* 0x080fe20000410000 */
[----:B------:R-:W1:Y:S01]  /*bf50*/  MUFU.EX2 R171, R190 ;  /* 0x000000be00ab7308 */ /* 0x000e620000000800 */
[----:B---3--:R-:W-:Y:S01]  /*bf60*/  FADD.FTZ R153, R169, R186 ;  /* 0x000000baa9997221 */ /* 0x008fe20000010000 */
[-C--:B------:R-:W-:Y:S01]  /*bf70*/  FMUL.FTZ R146, R146, R176.reuse ;  /* 0x000000b092927220 */ /* 0x080fe20000410000 */
[-C--:B------:R-:W-:Y:S01]  /*bf80*/  FMUL.FTZ R147, R147, R176.reuse ;  /* 0x000000b093937220 */ /* 0x080fe20000410000 */
[-C--:B------:R-:W-:Y:S01]  /*bf90*/  FMUL.FTZ R150, R150, R176.reuse ;  /* 0x000000b096967220 */ /* 0x080fe20000410000 */
[----:B------:R-:W-:-:S03]  /*bfa0*/  FMUL.FTZ R151, R151, R176 ;  /* 0x000000b097977220 */ /* 0x000fc60000410000 */
[----:B------:R-:W2:Y:S01]  /*bfb0*/  MUFU.EX2 R180, R191 ;  /* 0x000000bf00b47308 */ /* 0x000ea20000000800 */
[C---:B----4-:R-:W-:Y:S01]  /*bfc0*/  FADD.FTZ R186, R4.reuse, R153 ;  /* 0x0000009904ba7221 */ /* 0x050fe20000010000 */
[----:B------:R-:W-:-:S06]  /*bfd0*/  F2FP.BF16.F32.PACK_AB R169, R4, R169 ;  /* 0x000000a904a9723e */ /* 0x000fcc00000010ff */
[----:B------:R-:W3:Y:S01]  /*bfe0*/  MUFU.EX2 R173, R194 ;  /* 0x000000c200ad7308 */ /* 0x000ee20000000800 */
[----:B-1----:R-:W-:-:S07]  /*bff0*/  FADD.FTZ R153, R171, R186 ;  /* 0x000000baab997221 */ /* 0x002fce0000010000 */
[----:B------:R-:W1:Y:S01]  /*c000*/  MUFU.EX2 R184, R195 ;  /* 0x000000c300b87308 */ /* 0x000e620000000800 */
[----:B--2---:R-:W-:Y:S01]  /*c010*/  FADD.FTZ R188, R180, R153 ;  /* 0x00000099b4bc7221 */ /* 0x004fe20000010000 */
[----:B------:R-:W-:Y:S02]  /*c020*/  F2FP.BF16.F32.PACK_AB R153, R192, R201 ;  /* 0x000000c9c099723e */ /* 0x000fe400000010ff */
[----:B------:R-:W-:-:S04]  /*c030*/  F2FP.BF16.F32.PACK_AB R171, R180, R171 ;  /* 0x000000abb4ab723e */ /* 0x000fc800000010ff */
        /* <DEDUP_REMOVED lines=10> */
.L_x_1810:
[----:B------:R1:W2:Y:S01]  /*c0e0*/  SYNCS.PHASECHK.TRANS64.TRYWAIT P1, [UR7+0x22850], R10 ;  /* 0x0228500aff0075a7 */ /* 0x0002a20008020147 */
[----:B------:R-:W-:Y:S05]  /*c0f0*/  @!P0 BRA `(.L_x_1811) ;  /* 0x0000000000048947 */ /* 0x000fea0003800000 */
[----:B------:R-:W-:Y:S01]  /*c100*/  BPT.TRAP 0x1 ;  /* 0x000000040000795c */ /* 0x000fe20000300000 */
.L_x_1811:
[----:B--2---:R-:W-:Y:S05]  /*c110*/  @P1 BRA `(.L_x_1812) ;  /* 0x0000000000081947 */ /* 0x004fea0003800000 */
[----:B------:R-:W2:Y:S02]  /*c120*/  SYNCS.PHASECHK.TRANS64.TRYWAIT P1, [UR7+0x22850], R10 ;  /* 0x0228500aff0075a7 */ /* 0x000ea40008020147 */
[----:B--2---:R-:W-:Y:S05]  /*c130*/  @!P1 BRA `(.L_x_1813) ;  /* 0x0000008800609947 */ /* 0x004fea0003800000 */
.L_x_1812:
[----:B------:R-:W3:Y:S01]  /*c140*/  S2R R12, SR_TID.X ;  /* 0x00000000000c7919 */ /* 0x000ee20000002100 */
[----:B------:R-:W-:Y:S01]  /*c150*/  UIMAD UR7, UR37, 0xc00, UR5 ;  /* 0x00000c00250778a4 */ /* 0x000fe2000f8e0205 */
[----:B------:R-:W-:Y:S01]  /*c160*/  IMAD.MOV.U32 R14, RZ, RZ, R8 ;  /* 0x000000ffff0e7224 */ /* 0x000fe200078e0008 */
[----:B------:R-:W-:-:S05]  /*c170*/  UMOV UR11, 0x40000040 ;  /* 0x40000040000b7882 */ /* 0x000fca0000000000 */
[----:B------:R-:W-:Y:S01]  /*c180*/  UMOV UR10, UR7 ;  /* 0x00000007000a7c82 */ /* 0x000fe20008000000 */
[----:B---3--:R-:W-:-:S05]  /*c190*/  SHF.R.U32.HI R12, RZ, 0x7, R12 ;  /* 0x00000007ff0c7819 */ /* 0x008fca000001160c */
[----:B012---:R-:W-:Y:S02]  /*c1a0*/  VIADD R10, R12, 0x8 ;  /* 0x000000080c0a7836 */ /* 0x007fe40000000000 */
[----:B------:R-:W0:Y:S03]  /*c1b0*/  S2R R12, SR_TID.X ;  /* 0x00000000000c7919 */ /* 0x000e260000002100 */
[----:B------:R2:W-:Y:S06]  /*c1c0*/  BAR.SYNC.DEFER_BLOCKING R10, 0x100 ;  /* 0x0004000a0000751d */ /* 0x0005ec0000010000 */
[----:B------:R-:W-:Y:S01]  /*c1d0*/  WARPGROUP.ARRIVE ;  /* 0x00000000000079c5 */ /* 0x000fe20000000000 */
[----:B0-----:R-:W-:Y:S01]  /*c1e0*/  LOP3.LUT P1, RZ, R12, 0x7f, RZ, 0xc0, !PT ;  /* 0x0000007f0cff7812 */ /* 0x001fe2000782c0ff */
        /* <DEDUP_REMOVED lines=38> */
.L_x_1797:
[----:B------:R-:W2:Y:S01]  /*c450*/  SHFL.BFLY PT, R10, R5, 0x2, 0x1f ;  /* 0x0c401f00050a7f89 */ /* 0x000ea200000e0000 */
[----:B------:R-:W-:Y:S01]  /*c460*/  IMAD.MOV.U32 R13, RZ, RZ, RZ ;  /* 0x000000ffff0d7224 */ /* 0x000fe200078e00ff */
[----:B------:R-:W-:Y:S01]  /*c470*/  UIADD3 UR37, UR37, 0x1, URZ ;  /* 0x0000000125257890 */ /* 0x000fe2000fffe03f */
[----:B------:R-:W-:Y:S01]  /*c480*/  IMAD.MOV.U32 R9, RZ, RZ, RZ ;  /* 0x000000ffff097224 */ /* 0x000fe200078e00ff */
[----:B------:R-:W3:Y:S01]  /*c490*/  SHFL.BFLY PT, R7, R4, 0x2, 0x1f ;  /* 0x0c401f0004077f89 */ /* 0x000ee200000e0000 */
[----:B------:R-:W-:Y:S01]  /*c4a0*/  IMAD.U32 R17, RZ, RZ, UR6 ;  /* 0x00000006ff117e24 */ /* 0x000fe2000f8e00ff */
[----:B------:R-:W-:Y:S01]  /*c4b0*/  UISETP.NE.AND UP0, UPT, UR37, 0x2, UPT ;  /* 0x000000022500788c */ /* 0x000fe2000bf05270 */
[----:B------:R4:W-:Y:S06]  /*c4c0*/  BAR.ARV R6, 0x100 ;  /* 0x000400060000751d */ /* 0x0009ec0000002000 */
[----:B------:R-:W-:-:S02]  /*c4d0*/  USEL UR4, URZ, 0x1, UP0 ;  /* 0x000000013f047887 */ /* 0x000fc40008000000 */
[----:B------:R-:W-:Y:S06]  /*c4e0*/  BAR.ARV 0x8, 0x120 ;  /* 0x0204800000007b1d */ /* 0x000fec0000002000 */
[----:B------:R-:W-:Y:S01]  /*c4f0*/  PLOP3.LUT P0, PT, PT, PT, PT, 0x8, 0x0 ;  /* 0x000000000000781c */ /* 0x000fe20003f0e170 */
[----:B------:R-:W-:Y:S01]  /*c500*/  UIADD3 UR41, UR41, 0x1, URZ ;  /* 0x0000000129297890 */ /* 0x000fe2000fffe03f */
[----:B--2---:R-:W-:Y:S01]  /*c510*/  FADD.FTZ R10, R10, R5 ;  /* 0x000000050a0a7221 */ /* 0x004fe20000010000 */
[----:B------:R-:W-:Y:S02]  /*c520*/  USEL UR37, UR37, URZ, UP0 ;  /* 0x0000003f25257287 */ /* 0x000fe40008000000 */
[----:B------:R-:W-:Y:S01]  /*c530*/  ULOP3.LUT UR40, UR40, UR4, URZ, 0x3c, !UPT ;  /* 0x0000000428287292 */ /* 0x000fe2000f8e3c3f */
[----:B---3--:R-:W-:Y:S01]  /*c540*/  FADD.FTZ R7, R7, R4 ;  /* 0x0000000407077221 */ /* 0x008fe20000010000 */
[----:B------:R-:W2:Y:S04]  /*c550*/  SHFL.BFLY PT, R3, R10, 0x1, 0x1f ;  /* 0x0c201f000a037f89 */ /* 0x000ea800000e0000 */
[----:B01----:R-:W0:Y:S01]  /*c560*/  SHFL.BFLY PT, R12, R7, 0x1, 0x1f ;  /* 0x0c201f00070c7f89 */ /* 0x003e2200000e0000 */
[----:B--2---:R-:W-:Y:S01]  /*c570*/  FADD.FTZ R152, R10, R3 ;  /* 0x000000030a987221 */ /* 0x004fe20000010000 */
[----:B0-----:R-:W-:-:S04]  /*c580*/  FADD.FTZ R18, R7, R12 ;  /* 0x0000000c07127221 */ /* 0x001fc80000010000 */
[----:B------:R-:W-:Y:S02]  /*c590*/  FSETP.NE.FTZ.AND P1, PT, R152, RZ, PT ;  /* 0x000000ff9800720b */ /* 0x000fe40003f35000 */
[----:B------:R-:W-:-:S11]  /*c5a0*/  FSETP.NE.FTZ.AND P2, PT, R18, RZ, PT ;  /* 0x000000ff1200720b */ /* 0x000fd60003f55000 */
[----:B------:R-:W0:Y:S01]  /*c5b0*/  @P1 MUFU.RCP R13, R152 ;  /* 0x00000098000d1308 */ /* 0x000e220000001000 */
[----:B------:R-:W-:-:S07]  /*c5c0*/  @P1 FMUL.FTZ R17, R17, 0.69314718246459960938 ;  /* 0x3f31721811111820 */ /* 0x000fce0000410000 */
[----:B------:R-:W1:Y:S08]  /*c5d0*/  @P2 MUFU.RCP R9, R18 ;  /* 0x0000001200092308 */ /* 0x000e700000001000 */
[----:B----4-:R-:W2:Y:S01]  /*c5e0*/  @P1 MUFU.LG2 R6, R152 ;  /* 0x0000009800061308 */ /* 0x010ea20000000c00 */
[----:B0-----:R-:W-:Y:S01]  /*c5f0*/  FMUL.FTZ R15, R52, R13 ;  /* 0x0000000d340f7220 */ /* 0x001fe20000410000 */
[----:B------:R-:W-:-:S02]  /*c600*/  IMAD.U32 R52, RZ, RZ, UR6 ;  /* 0x00000006ff347e24 */ /* 0x000fc4000f8e00ff */
[-C--:B------:R-:W-:Y:S01]  /*c610*/  FMUL.FTZ R5, R24, R13.reuse ;  /* 0x0000000d18057220 */ /* 0x080fe20000410000 */
[-C--:B------:R-:W-:Y:S01]  /*c620*/  FMUL.FTZ R7, R28, R13.reuse ;  /* 0x0000000d1c077220 */ /* 0x080fe20000410000 */
[-C--:B------:R-:W-:Y:S01]  /*c630*/  FMUL.FTZ R11, R44, R13.reuse ;  /* 0x0000000d2c0b7220 */ /* 0x080fe20000410000 */
[----:B------:R-:W-:Y:S01]  /*c640*/  @P2 FMUL.FTZ R52, R52, 0.69314718246459960938 ;  /* 0x3f31721834342820 */ /* 0x000fe20000410000 */
[----:B------:R-:W-:Y:S01]  /*c650*/  FMUL.FTZ R10, R45, R13 ;  /* 0x0000000d2d0a7220 */ /* 0x000fe20000410000 */
[----:B------:R-:W0:Y:S01]  /*c660*/  @P2 MUFU.LG2 R18, R18 ;  /* 0x0000001200122308 */ /* 0x000e220000000c00 */
[-C--:B-1----:R-:W-:Y:S01]  /*c670*/  FMUL.FTZ R175, R27, R9.reuse ;  /* 0x000000091baf7220 */ /* 0x082fe20000410000 */
[-C--:B------:R-:W-:Y:S01]  /*c680*/  FMUL.FTZ R161, R79, R9.reuse ;  /* 0x000000094fa17220 */ /* 0x080fe20000410000 */
[----:B------:R-:W-:Y:S01]  /*c690*/  FMUL.FTZ R159, R83, R9 ;  /* 0x00000009539f7220 */ /* 0x000fe20000410000 */
        /* <DEDUP_REMOVED lines=126> */
.L_x_1744:
[----:B------:R-:W0:Y:S01]  /*ce80*/  S2R R9, SR_CgaCtaId ;  /* 0x0000000000097919 */ /* 0x000e220000008800 */
[----:B------:R-:W-:Y:S01]  /*ce90*/  MOV R0, 0x400 ;  /* 0x0000040000007802 */ /* 0x000fe20000000f00 */
[----:B------:R-:W-:Y:S01]  /*cea0*/  BSSY B0, `(.L_x_1815) ;  /* 0x00002a6000007945 */ /* 0x000fe20003800000 */
[----:B------:R-:W-:Y:S02]  /*ceb0*/  BAR.SYNC.DEFER_BLOCKING 0x5, 0x120 ;  /* 0x0144800000007b1d */ /* 0x000fe40000010000 */
[----:B0-----:R-:W-:-:S05]  /*cec0*/  LEA R0, R9, R0, 0x18 ;  /* 0x0000000009007211 */ /* 0x001fca00078ec0ff */
[----:B------:R-:W0:Y:S02]  /*ced0*/  LDS.128 R200, [R0+0x228d0] ;  /* 0x0228d00000c87984 */ /* 0x000e240000000c00 */
[----:B0-----:R-:W-:Y:S02]  /*cee0*/  R2UR UR6, R202 ;  /* 0x00000000ca0672ca */ /* 0x001fe400000e0000 */
[----:B------:R-:W-:Y:S01]  /*cef0*/  R2UR UR5, R203 ;  /* 0x00000000cb0572ca */ /* 0x000fe200000e0000 */
[----:B------:R-:W-:Y:S06]  /*cf00*/  BAR.ARV 0x4, 0x120 ;  /* 0x0104800000007b1d */ /* 0x000fec0000002000 */
[----:B------:R-:W-:Y:S08]  /*cf10*/  @P0 BRA `(.L_x_1816) ;  /* 0x0000001c00740947 */ /* 0x000ff00003800000 */
[----:B------:R-:W0:Y:S01]  /*cf20*/  S2R R9, SR_SWINHI ;  /* 0x0000000000097919 */ /* 0x000e220000002f00 */
[----:B------:R-:W-:Y:S01]  /*cf30*/  F2FP.BF16.F32.PACK_AB R4, R4, R5 ;  /* 0x000000050404723e */ /* 0x000fe200000010ff */
[----:B------:R-:W-:Y:S01]  /*cf40*/  ULDC.64 UR8, c[0x0][0xbd8] ;  /* 0x0002f60000087ab9 */ /* 0x000fe20000000a00 */
[----:B------:R-:W-:Y:S01]  /*cf50*/  F2FP.BF16.F32.PACK_AB R5, R175, R26 ;  /* 0x0000001aaf05723e */ /* 0x000fe200000010ff */
[----:B------:R-:W-:Y:S01]  /*cf60*/  UISETP.NE.U32.AND UP0, UPT, UR8, URZ, UPT ;  /* 0x0000003f0800728c */ /* 0x000fe2000bf05070 */
[----:B------:R-:W-:Y:S02]  /*cf70*/  F2FP.BF16.F32.PACK_AB R10, R10, R11 ;  /* 0x0000000b0a0a723e */ /* 0x000fe400000010ff */
[----:B------:R-:W-:Y:S01]  /*cf80*/  F2FP.BF16.F32.PACK_AB R11, R170, R155 ;  /* 0x0000009baa0b723e */ /* 0x000fe200000010ff */
[----:B------:R-:W-:Y:S01]  /*cf90*/  UISETP.NE.AND.EX UP0, UPT, UR9, URZ, UPT, UP0 ;  /* 0x0000003f0900728c */ /* 0x000fe2000bf05300 */
[----:B------:R-:W-:Y:S02]  /*cfa0*/  F2FP.BF16.F32.PACK_AB R14, R14, R15 ;  /* 0x0000000f0e0e723e */ /* 0x000fe400000010ff */
[----:B------:R-:W-:Y:S01]  /*cfb0*/  F2FP.BF16.F32.PACK_AB R12, R49, R12 ;  /* 0x0000000c310c723e */ /* 0x000fe200000010ff */
[----:B------:R-:W-:Y:S01]  /*cfc0*/  ULDC.64 UR8, c[0x0][0xbd8] ;  /* 0x0002f60000087ab9 */ /* 0x000fe20000000a00 */
[----:B------:R-:W-:Y:S01]  /*cfd0*/  F2FP.BF16.F32.PACK_AB R13, R168, R13 ;  /* 0x0000000da80d723e */ /* 0x000fe200000010ff */
[----:B------:R-:W-:Y:S01]  /*cfe0*/  UIMAD.WIDE UR8, UR43, 0x4, UR8 ;  /* 0x000000042b0878a5 */ /* 0x000fe2000f8e0208 */
        /* <DEDUP_REMOVED lines=9> */
[----:B------:R-:W-:Y:S02]  /*d080*/  MOV R34, R0 ;  /* 0x0000000000227202 */ /* 0x000fe40000000f00 */
[----:B0-----:R-:W-:Y:S02]  /*d090*/  MOV R35, R9 ;  /* 0x0000000900237202 */ /* 0x001fe40000000f00 */
[----:B------:R-:W-:Y:S02]  /*d0a0*/  F2FP.BF16.F32.PACK_AB R83, R160, R83 ;  /* 0x00000053a053723e */ /* 0x000fe400000010ff */
[----:B------:R-:W-:Y:S01]  /*d0b0*/  F2FP.BF16.F32.PACK_AB R89, R79, R90 ;  /* 0x0000005a4f59723e */ /* 0x000fe200000010ff */
[----:B------:R-:W-:Y:S01]  /*d0c0*/  IMAD.WIDE R74, R208, 0x2, R34 ;  /* 0x00000002d04a7825 */ /* 0x000fe200078e0222 */
[----:B------:R-:W-:-:S02]  /*d0d0*/  F2FP.BF16.F32.PACK_AB R96, R97, R96 ;  /* 0x000000606160723e */ /* 0x000fc400000010ff */
[----:B------:R-:W-:Y:S02]  /*d0e0*/  F2FP.BF16.F32.PACK_AB R90, R93, R92 ;  /* 0x0000005c5d5a723e */ /* 0x000fe400000010ff */
        /* <DEDUP_REMOVED lines=49> */
[----:B------:R-:W-:Y:S02]  /*d400*/  LOP3.LUT R52, R17, R52, RZ, 0x3c, !PT ;  /* 0x0000003411347212 */ /* 0x000fe400078e3cff */
[----:B------:R-:W-:Y:S02]  /*d410*/  LOP3.LUT R17, R62, 0x380, RZ, 0xc0, !PT ;  /* 0x000003803e117812 */ /* 0x000fe400078ec0ff */
[----:B------:R-:W-:Y:S02]  /*d420*/  SHF.R.U64 R18, R18, 0x3, RZ ;  /* 0x0000000312127819 */ /* 0x000fe400000012ff */
[----:B------:R-:W-:-:S02]  /*d430*/  SHF.R.U64 R6, R6, 0x3, RZ ;  /* 0x0000000306067819 */ /* 0x000fc400000012ff */
[----:B------:R-:W-:Y:S02]  /*d440*/  SHF.R.U64 R17, R17, 0x3, RZ ;  /* 0x0000000311117819 */ /* 0x000fe400000012ff */
[----:B------:R-:W-:Y:S02]  /*d450*/  LOP3.LUT R64, R18, R187, RZ, 0x3c, !PT ;  /* 0x000000bb12407212 */ /* 0x000fe400078e3cff */
[----:B------:R-:W-:Y:S02]  /*d460*/  LOP3.LUT R42, R95, 0x380, RZ, 0xc0, !PT ;  /* 0x000003805f2a7812 */ /* 0x000fe400078ec0ff */
[----:B------:R-:W-:Y:S02]  /*d470*/  LOP3.LUT R18, R191, 0x380, RZ, 0xc0, !PT ;  /* 0x00000380bf127812 */ /* 0x000fe400078ec0ff */
[----:B------:R-:W-:Y:S02]  /*d480*/  LOP3.LUT R26, R193, 0x380, RZ, 0xc0, !PT ;  /* 0x00000380c11a7812 */ /* 0x000fe400078ec0ff */
[----:B------:R-:W-:-:S02]  /*d490*/  LOP3.LUT R46, R177, 0x380, RZ, 0xc0, !PT ;  /* 0x00000380b12e7812 */ /* 0x000fc400078ec0ff */
[----:B------:R-:W-:Y:S02]  /*d4a0*/  LOP3.LUT R58, R6, R185, RZ, 0x3c, !PT ;  /* 0x000000b9063a7212 */ /* 0x000fe400078e3cff */
[----:B------:R-:W-:Y:S02]  /*d4b0*/  F2FP.BF16.F32.PACK_AB R6, R20, R7 ;  /* 0x000000071406723e */ /* 0x000fe400000010ff */
[----:B------:R-:W-:Y:S02]  /*d4c0*/  LOP3.LUT R62, R17, R62, RZ, 0x3c, !PT ;  /* 0x0000003e113e7212 */ /* 0x000fe400078e3cff */
[----:B------:R-:W-:Y:S02]  /*d4d0*/  MOV R74, R74 ;  /* 0x0000004a004a7202 */ /* 0x000fe40000000f00 */
[----:B------:R-:W-:Y:S01]  /*d4e0*/  F2FP.BF16.F32.PACK_AB R7, R173, R30 ;  /* 0x0000001ead07723e */ /* 0x000fe200000010ff */
[----:B------:R-:W-:Y:S01]  /*d4f0*/  BAR.SYNC.DEFER_BLOCKING 0x1, 0x100 ;  /* 0x0044000000007b1d */ /* 0x000fe20000010000 */
[----:B------:R-:W-:-:S02]  /*d500*/  SHF.R.U64 R42, R42, 0x3, RZ ;  /* 0x000000032a2a7819 */ /* 0x000fc400000012ff */
[----:B------:R-:W-:Y:S02]  /*d510*/  LOP3.LUT R17, R70, 0x380, RZ, 0xc0, !PT ;  /* 0x0000038046117812 */ /* 0x000fe400078ec0ff */
[----:B------:R-:W-:Y:S02]  /*d520*/  SHF.R.U64 R18, R18, 0x3, RZ ;  /* 0x0000000312127819 */ /* 0x000fe400000012ff */
[----:B------:R-:W-:Y:S02]  /*d530*/  SHF.R.U64 R20, R26, 0x3, RZ ;  /* 0x000000031a147819 */ /* 0x000fe400000012ff */
[----:B------:R-:W-:Y:S02]  /*d540*/  SHF.R.U64 R46, R46, 0x3, RZ ;  /* 0x000000032e2e7819 */ /* 0x000fe400000012ff */
[----:B------:R-:W-:Y:S02]  /*d550*/  LOP3.LUT R56, R183, 0x380, RZ, 0xc0, !PT ;  /* 0x00000380b7387812 */ /* 0x000fe400078ec0ff */
[----:B------:R-:W-:-:S02]  /*d560*/  LOP3.LUT R42, R42, R95, RZ, 0x3c, !PT ;  /* 0x0000005f2a2a7212 */ /* 0x000fc400078e3cff */
[----:B------:R-:W-:Y:S02]  /*d570*/  SHF.R.U64 R17, R17, 0x3, RZ ;  /* 0x0000000311117819 */ /* 0x000fe400000012ff */
[----:B------:R-:W-:Y:S02]  /*d580*/  LOP3.LUT R26, R18, R191, RZ, 0x3c, !PT ;  /* 0x000000bf121a7212 */ /* 0x000fe400078e3cff */
[----:B------:R-:W-:Y:S02]  /*d590*/  LOP3.LUT R30, R20, R193, RZ, 0x3c, !PT ;  /* 0x000000c1141e7212 */ /* 0x000fe400078e3cff */
[----:B------:R-:W-:Y:S02]  /*d5a0*/  LOP3.LUT R46, R46, R177, RZ, 0x3c, !PT ;  /* 0x000000b12e2e7212 */ /* 0x000fe400078e3cff */
[----:B------:R-:W-:Y:S01]  /*d5b0*/  SHF.R.U64 R56, R56, 0x3, RZ ;  /* 0x0000000338387819 */ /* 0x000fe200000012ff */
[----:B------:R0:W-:Y:S01]  /*d5c0*/  STSM.16.M88.4 [R74], R4 ;  /* 0x000000044a007844 */ /* 0x0001e20000000200 */
[----:B------:R-:W-:-:S02]  /*d5d0*/  LOP3.LUT R66, R189, 0x380, RZ, 0xc0, !PT ;  /* 0x00000380bd427812 */ /* 0x000fc400078ec0ff */
[----:B------:R-:W-:Y:S02]  /*d5e0*/  MOV R20, R8 ;  /* 0x0000000800147202 */ /* 0x000fe40000000f00 */
[----:B------:R-:W-:Y:S02]  /*d5f0*/  MOV R38, R38 ;  /* 0x0000002600267202 */ /* 0x000fe40000000f00 */
[----:B------:R-:W-:Y:S02]  /*d600*/  F2FP.BF16.F32.PACK_AB R8, R41, R40 ;  /* 0x000000282908723e */ /* 0x000fe400000010ff */
[----:B------:R-:W-:Y:S02]  /*d610*/  F2FP.BF16.F32.PACK_AB R9, R169, R156 ;  /* 0x0000009ca909723e */ /* 0x000fe400000010ff */
[----:B------:R-:W-:Y:S02]  /*d620*/  LOP3.LUT R70, R17, R70, RZ, 0x3c, !PT ;  /* 0x0000004611467212 */ /* 0x000fe400078e3cff */
[----:B------:R-:W-:-:S02]  /*d630*/  MOV R42, R42 ;  /* 0x0000002a002a7202 */ /* 0x000fc40000000f00 */
[----:B------:R-:W-:Y:S02]  /*d640*/  MOV R18, R26 ;  /* 0x0000001a00127202 */ /* 0x000fe40000000f00 */
[----:B0-----:R-:W-:Y:S02]  /*d650*/  F2FP.BF16.F32.PACK_AB R4, R33, R32 ;  /* 0x000000202104723e */ /* 0x001fe400000010ff */
[----:B------:R-:W-:Y:S02]  /*d660*/  F2FP.BF16.F32.PACK_AB R5, R171, R158 ;  /* 0x0000009eab05723e */ /* 0x000fe400000010ff */
[----:B------:R-:W-:Y:S02]  /*d670*/  F2FP.BF16.F32.PACK_AB R6, R37, R36 ;  /* 0x000000242506723e */ /* 0x000fe400000010ff */
[----:B------:R-:W-:Y:S02]  /*d680*/  F2FP.BF16.F32.PACK_AB R7, R172, R157 ;  /* 0x0000009dac07723e */ /* 0x000fe400000010ff */
[----:B------:R-:W-:-:S02]  /*d690*/  LOP3.LUT R56, R56, R183, RZ, 0x3c, !PT ;  /* 0x000000b738387212 */ /* 0x000fc400078e3cff */
[----:B------:R-:W-:Y:S01]  /*d6a0*/  SHF.R.U64 R66, R66, 0x3, RZ ;  /* 0x0000000342427819 */ /* 0x000fe200000012ff */
[----:B------:R0:W-:Y:S01]  /*d6b0*/  STSM.16.M88.4 [R20], R4 ;  /* 0x0000000414007844 */ /* 0x0001e20000000200 */
[----:B------:R-:W-:Y:S02]  /*d6c0*/  MOV R46, R46 ;  /* 0x0000002e002e7202 */ /* 0x000fe40000000f00 */
[----:B------:R-:W-:Y:S01]  /*d6d0*/  MOV R17, R30 ;  /* 0x0000001e00117202 */ /* 0x000fe20000000f00 */
[----:B------:R-:W-:Y:S01]  /*d6e0*/  STSM.16.M88.4 [R38], R8 ;  /* 0x0000000826007844 */ /* 0x000fe20000000200 */
[----:B------:R-:W-:Y:S02]  /*d6f0*/  F2FP.BF16.F32.PACK_AB R26, R61, R60 ;  /* 0x0000003c3d1a723e */ /* 0x000fe400000010ff */
[----:B------:R-:W-:Y:S01]  /*d700*/  F2FP.BF16.F32.PACK_AB R27, R164, R153 ;  /* 0x00000099a41b723e */ /* 0x000fe200000010ff */
[----:B------:R-:W-:Y:S01]  /*d710*/  STSM.16.M88.4 [R42], R12 ;  /* 0x0000000c2a007844 */ /* 0x000fe20000000200 */
[----:B------:R-:W-:-:S02]  /*d720*/  MOV R50, R50 ;  /* 0x0000003200327202 */ /* 0x000fc40000000f00 */
[----:B------:R-:W-:Y:S01]  /*d730*/  F2FP.BF16.F32.PACK_AB R30, R69, R68 ;  /* 0x00000044451e723e */ /* 0x000fe200000010ff */
[----:B------:R-:W-:Y:S01]  /*d740*/  STSM.16.M88.4 [R46], R24 ;  /* 0x000000182e007844 */ /* 0x000fe20000000200 */
[----:B------:R-:W-:Y:S02]  /*d750*/  F2FP.BF16.F32.PACK_AB R31, R165, R152 ;  /* 0x00000098a51f723e */ /* 0x000fe400000010ff */
[----:B------:R-:W-:Y:S02]  /*d760*/  MOV R52, R52 ;  /* 0x0000003400347202 */ /* 0x000fe40000000f00 */
[----:B0-----:R-:W-:Y:S01]  /*d770*/  F2FP.BF16.F32.PACK_AB R4, R73, R72 ;  /* 0x000000484904723e */ /* 0x001fe200000010ff */
[----:B------:R-:W-:Y:S01]  /*d780*/  STSM.16.M88.4 [R50], R28 ;  /* 0x0000001c32007844 */ /* 0x000fe20000000200 */
[----:B------:R-:W-:Y:S02]  /*d790*/  F2FP.BF16.F32.PACK_AB R5, R163, R48 ;  /* 0x00000030a305723e */ /* 0x000fe400000010ff */
[----:B------:R-:W-:-:S02]  /*d7a0*/  F2FP.BF16.F32.PACK_AB R6, R77, R76 ;  /* 0x0000004c4d06723e */ /* 0x000fc400000010ff */
[----:B------:R-:W-:Y:S02]  /*d7b0*/  F2FP.BF16.F32.PACK_AB R7, R161, R78 ;  /* 0x0000004ea107723e */ /* 0x000fe400000010ff */
[----:B------:R-:W-:Y:S02]  /*d7c0*/  MOV R54, R54 ;  /* 0x0000003600367202 */ /* 0x000fe40000000f00 */
[----:B------:R-:W-:Y:S01]  /*d7d0*/  LOP3.LUT R66, R66, R189, RZ, 0x3c, !PT ;  /* 0x000000bd42427212 */ /* 0x000fe200078e3cff */
[----:B------:R0:W-:Y:S01]  /*d7e0*/  STSM.16.M88.4 [R52], R4 ;  /* 0x0000000434007844 */ /* 0x0001e20000000200 */
[----:B------:R-:W-:Y:S02]  /*d7f0*/  MOV R56, R56 ;  /* 0x0000003800387202 */ /* 0x000fe40000000f00 */
[----:B------:R-:W-:Y:S01]  /*d800*/  F2FP.BF16.F32.PACK_AB R91, R86, R91 ;  /* 0x0000005b565b723e */ /* 0x000fe200000010ff */
[----:B------:R1:W-:Y:S01]  /*d810*/  STSM.16.M88.4 [R54], R80 ;  /* 0x0000005036007844 */ /* 0x0003e20000000200 */
[----:B------:R-:W-:-:S02]  /*d820*/  F2FP.BF16.F32.PACK_AB R97, R99, R98 ;  /* 0x000000626361723e */ /* 0x000fc400000010ff */
[----:B------:R-:W-:Y:S01]  /*d830*/  F2FP.BF16.F32.PACK_AB R104, R105, R104 ;  /* 0x000000686968723e */ /* 0x000fe200000010ff */
[----:B------:R1:W-:Y:S01]  /*d840*/  STSM.16.M88.4 [R56], R88 ;  /* 0x0000005838007844 */ /* 0x0003e20000000200 */
[----:B------:R-:W-:Y:S02]  /*d850*/  MOV R58, R58 ;  /* 0x0000003a003a7202 */ /* 0x000fe40000000f00 */
[----:B------:R-:W-:Y:S02]  /*d860*/  F2FP.BF16.F32.PACK_AB R98, R101, R100 ;  /* 0x000000646562723e */ /* 0x000fe400000010ff */
[----:B------:R-:W-:Y:S02]  /*d870*/  F2FP.BF16.F32.PACK_AB R99, R103, R102 ;  /* 0x000000666763723e */ /* 0x000fe400000010ff */
[----:B------:R-:W-:Y:S01]  /*d880*/  F2FP.BF16.F32.PACK_AB R105, R107, R106 ;  /* 0x0000006a6b69723e */ /* 0x000fe200000010ff */
[----:B0-----:R-:W-:Y:S01]  /*d890*/  IMAD.U32 R4, RZ, RZ, UR8 ;  /* 0x00000008ff047e24 */ /* 0x001fe2000f8e00ff */
[----:B------:R-:W-:Y:S01]  /*d8a0*/  F2FP.BF16.F32.PACK_AB R112, R113, R112 ;  /* 0x000000707170723e */ /* 0x000fe200000010ff */
[----:B------:R1:W-:Y:S01]  /*d8b0*/  STSM.16.M88.4 [R58], R96 ;  /* 0x000000603a007844 */ /* 0x0003e20000000200 */
[----:B------:R-:W-:Y:S01]  /*d8c0*/  MOV R62, R62 ;  /* 0x0000003e003e7202 */ /* 0x000fe20000000f00 */
[----:B------:R-:W-:Y:S01]  /*d8d0*/  IMAD.U32 R5, RZ, RZ, UR9 ;  /* 0x00000009ff057e24 */ /* 0x000fe2000f8e00ff */
[----:B------:R-:W-:Y:S01]  /*d8e0*/  F2FP.BF16.F32.PACK_AB R106, R109, R108 ;  /* 0x0000006c6d6a723e */ /* 0x000fe200000010ff */
[----:B------:R-:W-:Y:S01]  /*d8f0*/  ULDC.64 UR8, c[0x0][0xbe0] ;  /* 0x0002f80000087ab9 */ /* 0x000fe20000000a00 */
        /* <DEDUP_REMOVED lines=22> */
[----:B------:R-:W-:Y:S02]  /*da60*/  F2FP.BF16.F32.PACK_AB R138, R141, R140 ;  /* 0x0000008c8d8a723e */ /* 0x000fe400000010ff */
[----:B------:R-:W-:-:S02]  /*da70*/  F2FP.BF16.F32.PACK_AB R139, R143, R142 ;  /* 0x0000008e8f8b723e */ /* 0x000fc400000010ff */
[----:B------:R-:W-:Y:S02]  /*da80*/  F2FP.BF16.F32.PACK_AB R145, R147, R146 ;  /* 0x000000929391723e */ /* 0x000fe400000010ff */
[----:B------:R-:W-:Y:S01]  /*da90*/  F2FP.BF16.F32.PACK_AB R146, R149, R148 ;  /* 0x000000949592723e */ /* 0x000fe200000010ff */
[----:B------:R1:W-:Y:S01]  /*daa0*/  STSM.16.M88.4 [R18], R136 ;  /* 0x0000008812007844 */ /* 0x0003e20000000200 */
[----:B------:R-:W-:Y:S02]  /*dab0*/  F2FP.BF16.F32.PACK_AB R147, R151, R150 ;  /* 0x000000969793723e */ /* 0x000fe400000010ff */
[----:B------:R-:W-:-:S03]  /*dac0*/  PLOP3.LUT P1, PT, PT, PT, UP0, 0x80, 0x0 ;  /* 0x000000000000781c */ /* 0x000fc60003f2f008 */
[----:B------:R1:W-:Y:S01]  /*dad0*/  STSM.16.M88.4 [R17], R144 ;  /* 0x0000009011007844 */ /* 0x0003e20000000200 */
[----:B------:R-:W-:Y:S09]  /*dae0*/  BAR.SYNC.DEFER_BLOCKING 0x1, 0x100 ;  /* 0x0044000000007b1d */ /* 0x000ff20000010000 */
[----:B------:R-:W2:Y:S01]  /*daf0*/  @P1 LDG.E R6, desc[UR38][R4.64] ;  /* 0x0000002604061981 */ /* 0x000ea2000c1e1900 */
[----:B------:R-:W-:Y:S01]  /*db00*/  UISETP.NE.U32.AND UP1, UPT, UR8, URZ, UPT ;  /* 0x0000003f0800728c */ /* 0x000fe2000bf25070 */
[----:B------:R-:W0:Y:S01]  /*db10*/  LDC R3, c[0x0][0xa88] ;  /* 0x0002a200ff037b82 */ /* 0x000e220000000800 */
[----:B------:R-:W-:Y:S01]  /*db20*/  IMAD R7, R22, 0x40, R19 ;  /* 0x0000004016077824 */ /* 0x000fe200078e0213 */
[----:B------:R-:W-:Y:S01]  /*db30*/  UMOV UR4, URZ ;  /* 0x0000003f00047c82 */ /* 0x000fe20008000000 */
[----:B------:R-:W-:-:S02]  /*db40*/  UISETP.NE.AND.EX UP1, UPT, UR9, URZ, UPT, UP1 ;  /* 0x0000003f0900728c */ /* 0x000fc4000bf25310 */
[----:B------:R-:W-:-:S04]  /*db50*/  IMAD.WIDE R34, R7, 0x2, R34 ;  /* 0x0000000207227825 */ /* 0x000fc800078e0222 */
[----:B------:R-:W-:Y:S02]  /*db60*/  PLOP3.LUT P2, PT, PT, PT, UP1, 0x80, 0x0 ;  /* 0x000000000000781c */ /* 0x000fe40003f4f018 */
[----:B------:R-:W-:-:S03]  /*db70*/  IADD3 R13, P0, R34, 0x1000, RZ ;  /* 0x00001000220d7810 */ /* 0x000fc60007f1e0ff */
[----:B------:R-:W-:Y:S02]  /*db80*/  @UP1 ULDC.64 UR8, c[0x0][0xbe0] ;  /* 0x0002f80000081ab9 */ /* 0x000fe40000000a00 */
[----:B------:R-:W-:-:S06]  /*db90*/  @UP1 UIMAD.WIDE UR8, UR43, 0x4, UR8 ;  /* 0x000000042b0818a5 */ /* 0x000fcc000f8e0208 */
[----:B------:R-:W-:Y:S01]  /*dba0*/  IMAD.U32 R7, RZ, RZ, UR9 ;  /* 0x00000009ff077e24 */ /* 0x000fe2000f8e00ff */
[----:B--2---:R-:W-:Y:S01]  /*dbb0*/  @P1 R2UR UR4, R6 ;  /* 0x00000000060412ca */ /* 0x004fe200000e0000 */
[----:B------:R-:W-:-:S05]  /*dbc0*/  IMAD.U32 R6, RZ, RZ, UR8 ;  /* 0x00000008ff067e24 */ /* 0x000fca000f8e00ff */
[----:B0-----:R1:W5:Y:S01]  /*dbd0*/  @P2 LDG.E R3, desc[UR38][R6.64] ;  /* 0x0000002606032981 */ /* 0x001362000c1e1900 */
[----:B------:R-:W-:Y:S08]  /*dbe0*/  @P2 BRA `(.L_x_1817) ;  /* 0x0000000000102947 */ /* 0x000ff00003800000 */
[----:B------:R-:W-:Y:S05]  /*dbf0*/  @!P1 BRA `(.L_x_1817) ;  /* 0x00000000000c9947 */ /* 0x000fea0003800000 */
[----:B-1----:R-:W2:Y:S04]  /*dc00*/  LDG.E R6, desc[UR38][R4.64] ;  /* 0x0000002604067981 */ /* 0x002ea8000c1e1900 */
[----:B-----5:R-:W2:Y:S02]  /*dc10*/  LDG.E R3, desc[UR38][R4.64+0x4] ;  /* 0x0000042604037981 */ /* 0x020ea4000c1e1900 */
[----:B--2---:R-:W-:-:S07]  /*dc20*/  IMAD.IADD R3, R3, 0x1, -R6 ;  /* 0x0000000103037824 */ /* 0x004fce00078e0a06 */
.L_x_1817:
        /* <DEDUP_REMOVED lines=14> */
[----:B------:R-:W-:Y:S01]  /*dd10*/  USHF.R.S32.HI UR7, URZ, 0x1f, UR43 ;  /* 0x0000001f3f077899 */ /* 0x000fe2000801142b */
[----:B------:R-:W-:Y:S01]  /*dd20*/  LOP3.LUT R4, R4, R5, RZ, 0x3c, !PT ;  /* 0x0000000504047212 */ /* 0x000fe200078e3cff */
[----:B------:R-:W-:Y:S01]  /*dd30*/  ULDC.64 UR12, c[0x0][0xb78] ;  /* 0x0002de00000c7ab9 */ /* 0x000fe20000000a00 */
[----:B------:R-:W-:Y:S01]  /*dd40*/  UIADD3 UR9, UR9, UR10, URZ ;  /* 0x0000000a09097290 */ /* 0x000fe2000fffe03f */
[----:B------:R-:W-:Y:S01]  /*dd50*/  SHF.R.S32.HI R5, RZ, 0x1f, R10 ;  /* 0x0000001fff057819 */ /* 0x000fe2000001140a */
[----:B------:R-:W-:Y:S01]  /*dd60*/  USEL UR16, UR7, URZ, !UP0 ;  /* 0x0000003f07107287 */ /* 0x000fe2000c000000 */
[----:B------:R-:W-:Y:S01]  /*dd70*/  SHF.R.U64 R12, R12, 0x3, RZ ;  /* 0x000000030c0c7819 */ /* 0x000fe200000012ff */
[----:B------:R-:W-:Y:S01]  /*dd80*/  UIMAD.WIDE.U32 UR8, UR15, UR12, UR8 ;  /* 0x0000000c0f0872a5 */ /* 0x000fe2000f8e0008 */
[----:B------:R-:W-:Y:S01]  /*dd90*/  LOP3.LUT R8, R9, 0x380, RZ, 0xc0, !PT ;  /* 0x0000038009087812 */ /* 0x000fe200078ec0ff */
[----:B------:R-:W-:Y:S01]  /*dda0*/  UIMAD UR7, UR16, UR12, URZ ;  /* 0x0000000c100772a4 */ /* 0x000fe2000f8e023f */
[----:B------:R-:W-:Y:S01]  /*ddb0*/  LOP3.LUT R12, R12, R13, RZ, 0x3c, !PT ;  /* 0x0000000d0c0c7212 */ /* 0x000fe200078e3cff */
[----:B------:R-:W-:Y:S01]  /*ddc0*/  IMAD.X R13, RZ, RZ, R35, P0 ;  /* 0x000000ffff0d7224 */ /* 0x000fe200000e0623 */
[----:B------:R-:W-:Y:S01]  /*ddd0*/  SHF.R.U64 R8, R8, 0x3, RZ ;  /* 0x0000000308087819 */ /* 0x000fe200000012ff */
[----:B------:R-:W-:Y:S01]  /*dde0*/  UIMAD UR7, UR15, UR13, UR7 ;  /* 0x0000000d0f0772a4 */ /* 0x000fe2000f8e0207 */
[----:B-1----:R-:W-:-:S02]  /*ddf0*/  IADD3 R6, P3, R10, UR8, RZ ;  /* 0x000000080a067c10 */ /* 0x002fc4000ff7e0ff */
[----:B------:R-:W-:Y:S02]  /*de00*/  IADD3 R69, P0, R34, 0x8000, RZ ;  /* 0x0000800022457810 */ /* 0x000fe40007f1e0ff */
[----:B------:R-:W-:Y:S01]  /*de10*/  LOP3.LUT R8, R8, R9, RZ, 0x3c, !PT ;  /* 0x0000000908087212 */ /* 0x000fe200078e3cff */
[----:B------:R-:W-:Y:S01]  /*de20*/  IMAD.U32 R14, RZ, RZ, UR7 ;  /* 0x00000007ff0e7e24 */ /* 0x000fe2000f8e00ff */
[C---:B------:R-:W-:Y:S01]  /*de30*/  IADD3 R61, P6, R34.reuse, 0x4000, RZ ;  /* 0x00004000223d7810 */ /* 0x040fe20007fde0ff */
[----:B------:R-:W-:Y:S01]  /*de40*/  IMAD.X R9, RZ, RZ, R35, P1 ;  /* 0x000000ffff097224 */ /* 0x000fe200008e0623 */
[C---:B------:R-:W-:Y:S02]  /*de50*/  IADD3 R37, P5, R34.reuse, 0x5000, RZ ;  /* 0x0000500022257810 */ /* 0x040fe40007fbe0ff */
[----:B------:R-:W-:Y:S01]  /*de60*/  IADD3.X R5, R5, UR9, R14, P3, !PT ;  /* 0x0000000905057c10 */ /* 0x000fe20009ffe40e */
[----:B------:R-:W-:Y:S01]  /*de70*/  ULDC.64 UR8, c[0x0][0xb40] ;  /* 0x0002d00000087ab9 */ /* 0x000fe20000000a00 */
[----:B------:R-:W-:-:S02]  /*de80*/  IADD3 R33, P4, R34, 0x6000, RZ ;  /* 0x0000600022217810 */ /* 0x000fc40007f9e0ff */
[----:B------:R-:W-:Y:S02]  /*de90*/  LEA R20, P3, R6, UR8, 0x2 ;  /* 0x0000000806147c11 */ /* 0x000fe4000f8610ff */
[----:B------:R-:W-:Y:S02]  /*dea0*/  IADD3 R57, P1, R34, 0x9000, RZ ;  /* 0x0000900022397810 */ /* 0x000fe40007f3e0ff */
[----:B------:R-:W-:Y:S01]  /*deb0*/  LEA.HI.X R21, R6, UR9, R5, 0x2, P3 ;  /* 0x0000000906157c11 */ /* 0x000fe200098f1405 */
[----:B------:R-:W-:Y:S01]  /*dec0*/  IMAD.X R5, RZ, RZ, R35, P2 ;  /* 0x000000ffff057224 */ /* 0x000fe200010e0623 */
[----:B------:R-:W-:Y:S01]  /*ded0*/  IADD3 R25, P3, R34, 0x7000, RZ ;  /* 0x0000700022197810 */ /* 0x000fe20007f7e0ff */
[----:B------:R-:W-:Y:S01]  /*dee0*/  VIADD R6, R10, 0x8 ;  /* 0x000000080a067836 */ /* 0x000fe20000000000 */
[----:B------:R-:W-:Y:S01]  /*def0*/  IADD3 R49, P2, R34, 0xa000, RZ ;  /* 0x0000a00022317810 */ /* 0x000fe20007f5e0ff */
[----:B------:R-:W-:Y:S01]  /*df00*/  ULDC.64 UR8, c[0x0][0xaa0] ;  /* 0x0002a80000087ab9 */ /* 0x000fe20000000a00 */
[----:B------:R-:W-:-:S02]  /*df10*/  LOP3.LUT R68, R69, 0x380, RZ, 0xc0, !PT ;  /* 0x0000038045447812 */ /* 0x000fc400078ec0ff */
[----:B------:R-:W-:Y:S02]  /*df20*/  LOP3.LUT R60, R61, 0x380, RZ, 0xc0, !PT ;  /* 0x000003803d3c7812 */ /* 0x000fe400078ec0ff */
[----:B------:R-:W-:Y:S02]  /*df30*/  LOP3.LUT R36, R37, 0x380, RZ, 0xc0, !PT ;  /* 0x0000038025247812 */ /* 0x000fe400078ec0ff */
[----:B------:R-:W-:Y:S02]  /*df40*/  LOP3.LUT R32, R33, 0x380, RZ, 0xc0, !PT ;  /* 0x0000038021207812 */ /* 0x000fe400078ec0ff */
[----:B------:R-:W-:Y:S02]  /*df50*/  LOP3.LUT R24, R25, 0x380, RZ, 0xc0, !PT ;  /* 0x0000038019187812 */ /* 0x000fe400078ec0ff */
[----:B------:R-:W-:Y:S02]  /*df60*/  LOP3.LUT R56, R57, 0x380, RZ, 0xc0, !PT ;  /* 0x0000038039387812 */ /* 0x000fe400078ec0ff */
[----:B------:R-:W-:-:S02]  /*df70*/  LOP3.LUT R48, R49, 0x380, RZ, 0xc0, !PT ;  /* 0x0000038031307812 */ /* 0x000fc400078ec0ff */
[----:B------:R-:W-:Y:S02]  /*df80*/  SHF.R.U64 R68, R68, 0x3, RZ ;  /* 0x0000000344447819 */ /* 0x000fe400000012ff */
[----:B------:R-:W-:Y:S02]  /*df90*/  SHF.R.U64 R60, R60, 0x3, RZ ;  /* 0x000000033c3c7819 */ /* 0x000fe400000012ff */
[----:B------:R-:W-:Y:S02]  /*dfa0*/  SHF.R.U64 R36, R36, 0x3, RZ ;  /* 0x0000000324247819 */ /* 0x000fe400000012ff */
[----:B------:R-:W-:Y:S02]  /*dfb0*/  SHF.R.U64 R32, R32, 0x3, RZ ;  /* 0x0000000320207819 */ /* 0x000fe400000012ff */
[----:B------:R-:W-:Y:S02]  /*dfc0*/  SHF.R.U64 R24, R24, 0x3, RZ ;  /* 0x0000000318187819 */ /* 0x000fe400000012ff */
[----:B------:R-:W-:-:S02]  /*dfd0*/  SHF.R.U64 R56, R56, 0x3, RZ ;  /* 0x0000000338387819 */ /* 0x000fc400000012ff */
[----:B------:R-:W-:Y:S02]  /*dfe0*/  SHF.R.U64 R48, R48, 0x3, RZ ;  /* 0x0000000330307819 */ /* 0x000fe400000012ff */
[----:B------:R-:W-:Y:S01]  /*dff0*/  LOP3.LUT R68, R68, R69, RZ, 0x3c, !PT ;  /* 0x0000004544447212 */ /* 0x000fe200078e3cff */
[--C-:B------:R-:W-:Y:S01]  /*e000*/  IMAD.X R69, RZ, RZ, R35.reuse, P0 ;  /* 0x000000ffff457224 */ /* 0x100fe200000e0623 */
        /* <DEDUP_REMOVED lines=16> */
[----:B------:R-:W-:Y:S02]  /*e110*/  IADD3 R53, P3, R34, 0xe000, RZ ;  /* 0x0000e00022357810 */ /* 0x000fe40007f7e0ff */
[-C--:B-----5:R-:W-:Y:S02]  /*e120*/  ISETP.GE.OR P1, PT, R10, R3.reuse, P0 ;  /* 0x000000030a00720c */ /* 0x0a0fe40000726670 */
[----:B------:R-:W-:Y:S02]  /*e130*/  IADD3 R7, P2, R34, 0xf000, RZ ;  /* 0x0000f00022077810 */ /* 0x000fe40007f5e0ff */
[----:B------:R-:W-:-:S02]  /*e140*/  ISETP.GE.OR P0, PT, R6, R3, P0 ;  /* 0x000000030600720c */ /* 0x000fc40000706670 */
[----:B------:R-:W-:Y:S01]  /*e150*/  LOP3.LUT R40, R41, 0x380, RZ, 0xc0, !PT ;  /* 0x0000038029287812 */ /* 0x000fe200078ec0ff */
[----:B------:R-:W-:Y:S01]  /*e160*/  IMAD.X R47, RZ, RZ, R35, P2 ;  /* 0x000000ffff2f7224 */ /* 0x000fe200010e0623 */
[----:B------:R-:W-:Y:S02]  /*e170*/  LOP3.LUT R72, R73, 0x380, RZ, 0xc0, !PT ;  /* 0x0000038049487812 */ /* 0x000fe400078ec0ff */
[----:B------:R-:W-:Y:S02]  /*e180*/  LOP3.LUT R64, R65, 0x380, RZ, 0xc0, !PT ;  /* 0x0000038041407812 */ /* 0x000fe400078ec0ff */
[----:B------:R-:W-:Y:S01]  /*e190*/  LOP3.LUT R52, R53, 0x380, RZ, 0xc0, !PT ;  /* 0x0000038035347812 */ /* 0x000fe200078ec0ff */
[----:B------:R-:W-:Y:S01]  /*e1a0*/  @!P1 STG.E desc[UR38][R20.64], R44 ;  /* 0x0000002c14009986 */ /* 0x000fe2000c101926 */
[----:B------:R-:W-:Y:S02]  /*e1b0*/  LOP3.LUT R29, R34, 0x380, RZ, 0xc0, !PT ;  /* 0x00000380221d7812 */ /* 0x000fe400078ec0ff */
[----:B------:R-:W-:Y:S01]  /*e1c0*/  LOP3.LUT R6, R7, 0x380, RZ, 0xc0, !PT ;  /* 0x0000038007067812 */ /* 0x000fe200078ec0ff */
[----:B------:R0:W-:Y:S01]  /*e1d0*/  @!P0 STG.E desc[UR38][R20.64+0x20], R45 ;  /* 0x0000202d14008986 */ /* 0x0001e2000c101926 */
[----:B------:R-:W-:-:S02]  /*e1e0*/  SHF.R.U64 R40, R40, 0x3, RZ ;  /* 0x0000000328287819 */ /* 0x000fc400000012ff */
[----:B------:R-:W-:Y:S01]  /*e1f0*/  SHF.R.U64 R72, R72, 0x3, RZ ;  /* 0x0000000348487819 */ /* 0x000fe200000012ff */
[----:B------:R-:W-:Y:S01]  /*e200*/  UIMAD UR7, UR11, UR8, URZ ;  /* 0x000000080b0772a4 */ /* 0x000fe2000f8e023f */
[----:B------:R-:W-:Y:S01]  /*e210*/  SHF.R.U64 R64, R64, 0x3, RZ ;  /* 0x0000000340407819 */ /* 0x000fe200000012ff */
[----:B------:R-:W-:Y:S01]  /*e220*/  IMAD.U32 R17, RZ, RZ, UR8 ;  /* 0x00000008ff117e24 */ /* 0x000fe2000f8e00ff */
[----:B------:R-:W-:Y:S01]  /*e230*/  SHF.R.U64 R52, R52, 0x3, RZ ;  /* 0x0000000334347819 */ /* 0x000fe200000012ff */
[----:B------:R-:W5:Y:S01]  /*e240*/  LD.E.128 R12, desc[UR38][R12.64] ;  /* 0x000000260c0c7980 */ /* 0x000f62000c101d00 */
[----:B------:R-:W-:Y:S02]  /*e250*/  SHF.R.U64 R29, R29, 0x3, RZ ;  /* 0x000000031d1d7819 */ /* 0x000fe400000012ff */
[----:B------:R-:W-:Y:S01]  /*e260*/  SHF.R.U64 R6, R6, 0x3, RZ ;  /* 0x0000000306067819 */ /* 0x000fe200000012ff */
[----:B0-----:R-:W-:Y:S01]  /*e270*/  IMAD.MOV.U32 R20, RZ, RZ, R19 ;  /* 0x000000ffff147224 */ /* 0x001fe200078e0013 */
        /* <DEDUP_REMOVED lines=9> */
[----:B------:R-:W-:Y:S01]  /*e310*/  IMAD.MOV.U32 R29, RZ, RZ, R35 ;  /* 0x000000ffff1d7224 */ /* 0x000fe200078e0023 */
[----:B------:R-:W-:Y:S01]  /*e320*/  LOP3.LUT R46, R6, R7, RZ, 0x3c, !PT ;  /* 0x00000007062e7212 */ /* 0x000fe200078e3cff */
[----:B------:R-:W5:Y:S01]  /*e330*/  LD.E.128 R8, desc[UR38][R8.64] ;  /* 0x0000002608087980 */ /* 0x000f62000c101d00 */
[----:B------:R-:W-:Y:S01]  /*e340*/  SHF.R.S32.HI R21, RZ, 0x1f, R19 ;  /* 0x0000001fff157819 */ /* 0x000fe20000011413 */
[----:B------:R-:W-:-:S02]  /*e350*/  UIMAD UR7, UR4, UR9, UR7 ;  /* 0x00000009040772a4 */ /* 0x000fc4000f8e0207 */
[----:B------:R-:W5:Y:S01]  /*e360*/  LD.E.128 R28, desc[UR38][R28.64] ;  /* 0x000000261c1c7980 */ /* 0x000f62000c101d00 */
[----:B------:R-:W-:Y:S01]  /*e370*/  ULDC.64 UR8, c[0x0][0xae0] ;  /* 0x0002b80000087ab9 */ /* 0x000fe20000000a00 */
[----:B------:R-:W-:Y:S02]  /*e380*/  IMAD.WIDE.U32 R20, R17, UR4, R20 ;  /* 0x0000000411147c25 */ /* 0x000fe4000f8e0014 */
        /* <DEDUP_REMOVED lines=20> */
[----:B------:R-:W-:-:S02]  /*e4d0*/  VIADD R21, R21, UR7 ;  /* 0x0000000715157c36 */ /* 0x000fc40008000000 */
[----:B------:R-:W-:Y:S01]  /*e4e0*/  IMAD.U32 R23, RZ, RZ, UR8 ;  /* 0x00000008ff177e24 */ /* 0x000fe2000f8e00ff */
[----:B------:R-:W-:Y:S01]  /*e4f0*/  UIMAD UR4, UR44, UR9, UR4 ;  /* 0x000000092c0472a4 */ /* 0x000fe2000f8e0204 */
[----:B------:R-:W-:Y:S02]  /*e500*/  IMAD R18, R204, -0x80, R3 ;  /* 0xffffff80cc127824 */ /* 0x000fe400078e0203 */
[----:B------:R-:W-:Y:S01]  /*e510*/  IMAD.WIDE.U32 R20, R23, UR44, R20 ;  /* 0x0000002c17147c25 */ /* 0x000fe2000f8e0014 */
[----:B------:R-:W-:Y:S02]  /*e520*/  ULDC.64 UR8, c[0x0][0xae8] ;  /* 0x0002ba0000087ab9 */ /* 0x000fe40000000a00 */
[----:B------:R-:W-:Y:S01]  /*e530*/  ISETP.GE.AND P3, PT, R22, R18, PT ;  /* 0x000000121600720c */ /* 0x000fe20003f66270 */
[----:B------:R-:W-:Y:S01]  /*e540*/  VIADD R21, R21, UR4 ;  /* 0x0000000415157c36 */ /* 0x000fe20008000000 */
[----:B------:R-:W-:Y:S01]  /*e550*/  UIMAD UR4, UR16, UR8, URZ ;  /* 0x00000008100472a4 */ /* 0x000fe2000f8e023f */
[----:B------:R-:W-:-:S02]  /*e560*/  VIADD R0, R0, 0x22820 ;  /* 0x0002282000007836 */ /* 0x000fc40000000000 */
[C---:B------:R-:W-:Y:S02]  /*e570*/  VIADD R3, R22.reuse, 0x20 ;  /* 0x0000002016037836 */ /* 0x040fe40000000000 */
[----:B------:R-:W-:Y:S01]  /*e580*/  IMAD.U32 R79, RZ, RZ, UR8 ;  /* 0x00000008ff4f7e24 */ /* 0x000fe2000f8e00ff */
[----:B------:R-:W-:Y:S01]  /*e590*/  UIMAD UR4, UR15, UR9, UR4 ;  /* 0x000000090f0472a4 */ /* 0x000fe2000f8e0204 */
[C---:B------:R-:W-:Y:S01]  /*e5a0*/  VIADD R17, R22.reuse, 0x60 ;  /* 0x0000006016117836 */ /* 0x040fe20000000000 */
[----:B------:R-:W-:Y:S01]  /*e5b0*/  PRMT R0, RZ, 0x654, R0 ;  /* 0x00000654ff007816 */ /* 0x000fe20000000000 */
[----:B------:R-:W-:Y:S01]  /*e5c0*/  IMAD.WIDE.U32 R78, R79, UR15, R20 ;  /* 0x0000000f4f4e7c25 */ /* 0x000fe2000f8e0014 */
[-C--:B------:R-:W-:Y:S02]  /*e5d0*/  ISETP.GE.AND P0, PT, R3, R18.reuse, PT ;  /* 0x000000120300720c */ /* 0x080fe40003f06270 */
[--C-:B------:R-:W-:Y:S01]  /*e5e0*/  SHF.R.S32.HI R23, RZ, 0x1f, R22.reuse ;  /* 0x0000001fff177819 */ /* 0x100fe20000011416 */
[----:B------:R-:W-:Y:S01]  /*e5f0*/  VIADD R3, R22, 0x40 ;  /* 0x0000004016037836 */ /* 0x000fe20000000000 */
[-C--:B------:R-:W-:Y:S01]  /*e600*/  ISETP.GE.AND P2, PT, R17, R18.reuse, PT ;  /* 0x000000121100720c */ /* 0x080fe20003f46270 */
[----:B0-----:R0:W-:Y:S01]  /*e610*/  SYNCS.ARRIVE.TRANS64.RED.A1T0 RZ, [R0+URZ], RZ ;  /* 0x000000ff00ff79a7 */ /* 0x0011e2000810043f */
[----:B------:R-:W-:Y:S01]  /*e620*/  VIADD R17, R79, UR4 ;  /* 0x000000044f117c36 */ /* 0x000fe20008000000 */
[----:B------:R-:W-:Y:S01]  /*e630*/  BSSY B1, `(.L_x_1818) ;  /* 0x000001a000017945 */ /* 0x000fe20003800000 */
[----:B------:R-:W-:Y:S01]  /*e640*/  ISETP.GE.AND P1, PT, R3, R18, PT ;  /* 0x000000120300720c */ /* 0x000fe20003f26270 */
[----:B------:R-:W-:-:S02]  /*e650*/  IMAD.WIDE R76, R204, 0x80, R22 ;  /* 0x00000080cc4c7825 */ /* 0x000fc400078e0216 */
[----:B------:R-:W-:Y:S10]  /*e660*/  @P3 BRA `(.L_x_1819) ;  /* 0x0000000000583947 */ /* 0x000ff40003800000 */
[----:B------:R-:W-:Y:S01]  /*e670*/  ULDC.64 UR8, c[0x0][0xad8] ;  /* 0x0002b60000087ab9 */ /* 0x000fe20000000a00 */
[----:B------:R-:W-:Y:S01]  /*e680*/  IMAD.MOV.U32 R20, RZ, RZ, R78 ;  /* 0x000000ffff147224 */ /* 0x000fe200078e004e */
[----:B------:R-:W-:Y:S01]  /*e690*/  ULDC UR4, c[0x0][0xa8c] ;  /* 0x0002a30000047ab9 */ /* 0x000fe20000000800 */
[----:B------:R-:W-:Y:S01]  /*e6a0*/  IMAD R3, R77, UR8, RZ ;  /* 0x000000084d037c24 */ /* 0x000fe2000f8e02ff */
[C---:B------:R-:W-:Y:S01]  /*e6b0*/  ISETP.GE.AND P4, PT, R19.reuse, UR4, PT ;  /* 0x0000000413007c0c */ /* 0x040fe2000bf86270 */
[----:B------:R-:W-:Y:S02]  /*e6c0*/  IMAD.MOV.U32 R21, RZ, RZ, R17 ;  /* 0x000000ffff157224 */ /* 0x000fe400078e0011 */
[----:B0-----:R-:W-:Y:S02]  /*e6d0*/  VIADD R0, R19, 0x40 ;  /* 0x0000004013007836 */ /* 0x001fe40000000000 */
        /* <DEDUP_REMOVED lines=15> */
.L_x_1819:
[----:B------:R-:W-:Y:S05]  /*e7d0*/  BSYNC B1 ;  /* 0x0000000000017941 */ /* 0x000fea0003800000 */
.L_x_1818:
[----:B------:R-:W-:Y:S04]  /*e7e0*/  BSSY B1, `(.L_x_1820) ;  /* 0x000001a000017945 */ /* 0x000fe80003800000 */
[----:B------:R-:W-:Y:S05]  /*e7f0*/  @P0 BRA `(.L_x_1821) ;  /* 0x0000000000600947 */ /* 0x000fea0003800000 */
[----:B------:R-:W-:Y:S01]  /*e800*/  IADD3 R3, P0, R76, 0x20, RZ ;  /* 0x000000204c037810 */ /* 0x000fe20007f1e0ff */
[C---:B------:R-:W-:Y:S01]  /*e810*/  VIADD R20, R19.reuse, 0x80 ;  /* 0x0000008013147836 */ /* 0x040fe20000000000 */
[----:B------:R-:W-:Y:S01]  /*e820*/  ULDC UR4, c[0x0][0xa8c] ;  /* 0x0002a30000047ab9 */ /* 0x000fe20000000800 */
[C---:B------:R-:W-:Y:S01]  /*e830*/  VIADD R18, R19.reuse, 0x40 ;  /* 0x0000004013127836 */ /* 0x040fe20000000000 */
[----:B------:R-:W-:Y:S01]  /*e840*/  ULDC.64 UR8, c[0x0][0xad8] ;  /* 0x0002b60000087ab9 */ /* 0x000fe20000000a00 */
[----:B0-----:R-:W-:Y:S01]  /*e850*/  IMAD.X R0, RZ, RZ, R77, P0 ;  /* 0x000000ffff007224 */ /* 0x001fe200000e064d */
        /* <DEDUP_REMOVED lines=11> */
[----:B-1---5:R-:W-:Y:S01]  /*e910*/  LEA R28, P0, R20, UR8, 0x1 ;  /* 0x00000008141c7c11 */ /* 0x022fe2000f8008ff */
[----:B------:R-:W-:-:S05]  /*e920*/  IMAD.IADD R3, R21, 0x1, R3 ;  /* 0x0000000115037824 */ /* 0x000fca00078e0203 */
[----:B------:R-:W-:-:S05]  /*e930*/  LEA.HI.X R29, R20, UR9, R3, 0x1, P0 ;  /* 0x00000009141d7c11 */ /* 0x000fca00080f0c03 */
[----:B------:R2:W-:Y:S04]  /*e940*/  @!P3 STG.E.128 desc[UR38][R28.64], R12 ;  /* 0x0000000c1c00b986 */ /* 0x0005e8000c101d26 */
[----:B------:R2:W-:Y:S04]  /*e950*/  @!P4 STG.E.128 desc[UR38][R28.64+0x80], R36 ;  /* 0x000080241c00c986 */ /* 0x0005e8000c101d26 */
[----:B------:R2:W-:Y:S04]  /*e960*/  @!P5 STG.E.128 desc[UR38][R28.64+0x100], R56 ;  /* 0x000100381c00d986 */ /* 0x0005e8000c101d26 */
[----:B------:R2:W-:Y:S02]  /*e970*/  @!P6 STG.E.128 desc[UR38][R28.64+0x180], R64 ;  /* 0x000180401c00e986 */ /* 0x0005e4000c101d26 */
.L_x_1821:
[----:B------:R-:W-:Y:S05]  /*e980*/  BSYNC B1 ;  /* 0x0000000000017941 */ /* 0x000fea0003800000 */
.L_x_1820:
[----:B------:R-:W-:Y:S04]  /*e990*/  BSSY B1, `(.L_x_1822) ;  /* 0x000001a000017945 */ /* 0x000fe80003800000 */
[----:B------:R-:W-:Y:S05]  /*e9a0*/  @P1 BRA `(.L_x_1823) ;  /* 0x0000000000601947 */ /* 0x000fea0003800000 */
[----:B------:R-:W-:Y:S01]  /*e9b0*/  IADD3 R3, P0, R76, 0x40, RZ ;  /* 0x000000404c037810 */ /* 0x000fe20007f1e0ff */
[C---:B--2--5:R-:W-:Y:S01]  /*e9c0*/  VIADD R12, R19.reuse, 0x40 ;  /* 0x00000040130c7836 */ /* 0x064fe20000000000 */
[----:B------:R-:W-:Y:S01]  /*e9d0*/  ULDC UR4, c[0x0][0xa8c] ;  /* 0x0002a30000047ab9 */ /* 0x000fe20000000800 */
[----:B------:R-:W-:Y:S01]  /*e9e0*/  VIADD R13, R19, 0x80 ;  /* 0x00000080130d7836 */ /* 0x000fe20000000000 */
        /* <DEDUP_REMOVED lines=20> */
.L_x_1823:
[----:B------:R-:W-:Y:S05]  /*eb30*/  BSYNC B1 ;  /* 0x0000000000017941 */ /* 0x000fea0003800000 */
.L_x_1822:
[----:B------:R-:W-:Y:S05]  /*eb40*/  @P2 BRA `(.L_x_1824) ;  /* 0x0000000c006c2947 */ /* 0x000fea0003800000 */
[----:B------:R-:W-:Y:S01]  /*eb50*/  IADD3 R3, P0, R76, 0x60, RZ ;  /* 0x000000604c037810 */ /* 0x000fe20007f1e0ff */
[C---:B0-----:R-:W-:Y:S01]  /*eb60*/  VIADD R0, R19.reuse, 0x40 ;  /* 0x0000004013007836 */ /* 0x041fe20000000000 */
        /* <DEDUP_REMOVED lines=24> */
.L_x_1816:
[----:B------:R-:W-:Y:S01]  /*ecf0*/  ULDC.64 UR8, c[0x0][0xbd8] ;  /* 0x0002f60000087ab9 */ /* 0x000fe20000000a00 */
[----:B------:R-:W-:Y:S01]  /*ed00*/  IMAD.MOV.U32 R9, RZ, RZ, RZ ;  /* 0x000000ffff097224 */ /* 0x000fe200078e00ff */
[----:B------:R-:W-:-:S04]  /*ed10*/  UISETP.NE.U32.AND UP0, UPT, UR8, URZ, UPT ;  /* 0x0000003f0800728c */ /* 0x000fc8000bf05070 */
[----:B------:R-:W-:-:S03]  /*ed20*/  UISETP.NE.AND.EX UP0, UPT, UR9, URZ, UPT, UP0 ;  /* 0x0000003f0900728c */ /* 0x000fc6000bf05300 */
[----:B------:R-:W-:Y:S02]  /*ed30*/  ULDC.64 UR8, c[0x0][0xbd8] ;  /* 0x0002f60000087ab9 */ /* 0x000fe40000000a00 */
[----:B------:R-:W-:Y:S01]  /*ed40*/  UIMAD.WIDE UR8, UR43, 0x4, UR8 ;  /* 0x000000042b0878a5 */ /* 0x000fe2000f8e0208 */
[----:B------:R-:W0:Y:S01]  /*ed50*/  LDC R3, c[0x0][0xa88] ;  /* 0x0002a200ff037b82 */ /* 0x000e220000000800 */
[----:B------:R-:W-:-:S04]  /*ed60*/  PLOP3.LUT P1, PT, PT, PT, UP0, 0x80, 0x0 ;  /* 0x000000000000781c */ /* 0x000fc80003f2f008 */
[----:B------:R-:W-:Y:S02]  /*ed70*/  IMAD.U32 R4, RZ, RZ, UR8 ;  /* 0x00000008ff047e24 */ /* 0x000fe4000f8e00ff */
[----:B------:R-:W-:Y:S01]  /*ed80*/  IMAD.U32 R5, RZ, RZ, UR9 ;  /* 0x00000009ff057e24 */ /* 0x000fe2000f8e00ff */
[----:B------:R-:W-:Y:S02]  /*ed90*/  ULDC.64 UR8, c[0x0][0xbe0] ;  /* 0x0002f80000087ab9 */ /* 0x000fe40000000a00 */
[----:B------:R-:W-:-:S04]  /*eda0*/  UISETP.NE.U32.AND UP1, UPT, UR8, URZ, UPT ;  /* 0x0000003f0800728c */ /* 0x000fc8000bf25070 */
[----:B------:R-:W-:Y:S01]  /*edb0*/  UISETP.NE.AND.EX UP1, UPT, UR9, URZ, UPT, UP1 ;  /* 0x0000003f0900728c */ /* 0x000fe2000bf25310 */
[----:B------:R1:W5:Y:S05]  /*edc0*/  @P1 LDG.E R9, desc[UR38][R4.64] ;  /* 0x0000002604091981 */ /* 0x00036a000c1e1900 */
[----:B------:R-:W-:-:S05]  /*edd0*/  PLOP3.LUT P2, PT, PT, PT, UP1, 0x80, 0x0 ;  /* 0x000000000000781c */ /* 0x000fca0003f4f018 */
[----:B------:R-:W-:Y:S02]  /*ede0*/  @UP1 ULDC.64 UR8, c[0x0][0xbe0] ;  /* 0x0002f80000081ab9 */ /* 0x000fe40000000a00 */
[----:B------:R-:W-:-:S06]  /*edf0*/  @UP1 UIMAD.WIDE UR8, UR43, 0x4, UR8 ;  /* 0x000000042b0818a5 */ /* 0x000fcc000f8e0208 */
[----:B------:R-:W-:Y:S02]  /*ee00*/  IMAD.U32 R6, RZ, RZ, UR8 ;  /* 0x00000008ff067e24 */ /* 0x000fe4000f8e00ff */
[----:B------:R-:W-:-:S05]  /*ee10*/  IMAD.U32 R7, RZ, RZ, UR9 ;  /* 0x00000009ff077e24 */ /* 0x000fca000f8e00ff */
[----:B0-----:R1:W5:Y:S01]  /*ee20*/  @P2 LDG.E R3, desc[UR38][R6.64] ;  /* 0x0000002606032981 */ /* 0x001362000c1e1900 */
[----:B------:R-:W-:Y:S01]  /*ee30*/  USHF.R.S32.HI UR8, URZ, 0x1f, UR44 ;  /* 0x0000001f3f087899 */ /* 0x000fe2000801142c */
[----:B------:R-:W-:Y:S01]  /*ee40*/  ISETP.GT.AND P0, PT, R209, 0x7f, PT ;  /* 0x0000007fd100780c */ /* 0x000fe20003f04270 */
[----:B------:R-:W-:-:S12]  /*ee50*/  @P2 BRA `(.L_x_1825) ;  /* 0x0000000000102947 */ /* 0x000fd80003800000 */
[----:B------:R-:W-:Y:S05]  /*ee60*/  @!P1 BRA `(.L_x_1825) ;  /* 0x00000000000c9947 */ /* 0x000fea0003800000 */
[----:B------:R-:W2:Y:S04]  /*ee70*/  LDG.E R0, desc[UR38][R4.64] ;  /* 0x0000002604007981 */ /* 0x000ea8000c1e1900 */
[----:B-----5:R-:W2:Y:S02]  /*ee80*/  LDG.E R3, desc[UR38][R4.64+0x4] ;  /* 0x0000042604037981 */ /* 0x020ea4000c1e1900 */
[----:B--2---:R-:W-:-:S07]  /*ee90*/  IMAD.IADD R3, R3, 0x1, -R0 ;  /* 0x0000000103037824 */ /* 0x004fce00078e0a00 */
.L_x_1825:
        /* <DEDUP_REMOVED lines=31> */
.L_x_1827:
[----:B------:R-:W-:Y:S05]  /*f090*/  BSYNC B1 ;  /* 0x0000000000017941 */ /* 0x000fea0003800000 */
.L_x_1826:
[----:B------:R-:W-:Y:S01]  /*f0a0*/  ULDC.64 UR12, c[0x0][0xaa0] ;  /* 0x0002a800000c7ab9 */ /* 0x000fe20000000a00 */
[----:B-1----:R-:W-:Y:S01]  /*f0b0*/  IMAD.MOV.U32 R4, RZ, RZ, R19 ;  /* 0x000000ffff047224 */ /* 0x002fe200078e0013 */
[----:B------:R-:W-:Y:S01]  /*f0c0*/  BSSY B1, `(.L_x_1828) ;  /* 0x0000033000017945 */ /* 0x000fe20003800000 */
[----:B0-----:R-:W-:Y:S02]  /*f0d0*/  IMAD.MOV.U32 R5, RZ, RZ, R10 ;  /* 0x000000ffff057224 */ /* 0x001fe400078e000a */
[----:B------:R-:W-:Y:S02]  /*f0e0*/  IMAD R0, R8, UR12, RZ ;  /* 0x0000000c08007c24 */ /* 0x000fe4000f8e02ff */
[----:B------:R-:W-:-:S04]  /*f0f0*/  IMAD.WIDE.U32 R4, R9, UR12, R4 ;  /* 0x0000000c09047c25 */ /* 0x000fc8000f8e0004 */
[----:B------:R-:W-:Y:S01]  /*f100*/  IMAD R9, R9, UR13, R0 ;  /* 0x0000000d09097c24 */ /* 0x000fe2000f8e0200 */
[----:B------:R-:W-:Y:S01]  /*f110*/  ULDC.64 UR12, c[0x0][0xae0] ;  /* 0x0002b800000c7ab9 */ /* 0x000fe20000000a00 */
[----:B------:R-:W-:Y:S01]  /*f120*/  IMAD R11, R204, -0x80, R3 ;  /* 0xffffff80cc0b7824 */ /* 0x000fe200078e0203 */
[----:B------:R-:W-:Y:S01]  /*f130*/  UIMAD UR4, UR8, UR12, URZ ;  /* 0x0000000c080472a4 */ /* 0x000fe2000f8e023f */
[----:B------:R-:W-:Y:S01]  /*f140*/  IMAD.IADD R5, R5, 0x1, R9 ;  /* 0x0000000105057824 */ /* 0x000fe200078e0209 */
[----:B------:R-:W-:Y:S01]  /*f150*/  SHF.R.S32.HI R9, RZ, 0x1f, R22 ;  /* 0x0000001fff097819 */ /* 0x000fe20000011416 */
[----:B------:R-:W-:Y:S01]  /*f160*/  IMAD.U32 R7, RZ, RZ, UR12 ;  /* 0x0000000cff077e24 */ /* 0x000fe2000f8e00ff */
[----:B------:R-:W-:Y:S01]  /*f170*/  UIMAD UR4, UR44, UR13, UR4 ;  /* 0x0000000d2c0472a4 */ /* 0x000fe2000f8e0204 */
[C---:B------:R-:W-:Y:S01]  /*f180*/  ISETP.GE.AND P2, PT, R22.reuse, R11, PT ;  /* 0x0000000b1600720c */ /* 0x040fe20003f46270 */
[----:B------:R-:W-:Y:S01]  /*f190*/  VIADD R6, R22, 0x40 ;  /* 0x0000004016067836 */ /* 0x000fe20000000000 */
[----:B------:R-:W-:Y:S01]  /*f1a0*/  ULDC.64 UR12, c[0x0][0xae8] ;  /* 0x0002ba00000c7ab9 */ /* 0x000fe20000000a00 */
[----:B------:R-:W-:-:S03]  /*f1b0*/  IMAD.WIDE.U32 R4, R7, UR44, R4 ;  /* 0x0000002c07047c25 */ /* 0x000fc6000f8e0004 */
[-C--:B------:R-:W-:Y:S01]  /*f1c0*/  ISETP.GE.AND P0, PT, R6, R11.reuse, PT ;  /* 0x0000000b0600720c */ /* 0x080fe20003f06270 */
[----:B------:R-:W-:Y:S01]  /*f1d0*/  VIADD R5, R5, UR4 ;  /* 0x0000000405057c36 */ /* 0x000fe20008000000 */
[----:B------:R-:W-:Y:S02]  /*f1e0*/  UIMAD UR4, UR9, UR12, URZ ;  /* 0x0000000c090472a4 */ /* 0x000fe4000f8e023f */
[----:B------:R-:W-:Y:S02]  /*f1f0*/  IMAD.U32 R7, RZ, RZ, UR12 ;  /* 0x0000000cff077e24 */ /* 0x000fe4000f8e00ff */
        /* <DEDUP_REMOVED lines=31> */
.L_x_1829:
[----:B------:R-:W-:Y:S05]  /*f3f0*/  BSYNC B1 ;  /* 0x0000000000017941 */ /* 0x000fea0003800000 */
.L_x_1828:
        /* <DEDUP_REMOVED lines=27> */
.L_x_1831:
[----:B------:R-:W-:Y:S05]  /*f5b0*/  BSYNC B1 ;  /* 0x0000000000017941 */ /* 0x000fea0003800000 */
.L_x_1830:
        /* <DEDUP_REMOVED lines=26> */
.L_x_1833:
[----:B------:R-:W-:Y:S05]  /*f760*/  BSYNC B1 ;  /* 0x0000000000017941 */ /* 0x000fea0003800000 */
.L_x_1832:
        /* <DEDUP_REMOVED lines=25> */
.L_x_1824:
[----:B------:R-:W-:Y:S05]  /*f900*/  BSYNC B0 ;  /* 0x0000000000007941 */ /* 0x000fea0003800000 */
.L_x_1815:
[----:B------:R-:W-:Y:S02]  /*f910*/  ULDC UR4, c[0x0][0xc14] ;  /* 0x0003050000047ab9 */ /* 0x000fe40000000800 */
[----:B------:R-:W-:-:S06]  /*f920*/  UISETP.GE.AND UP0, UPT, UR5, UR4, UPT ;  /* 0x000000040500728c */ /* 0x000fcc000bf06270 */
[----:B------:R-:W-:-:S13]  /*f930*/  PLOP3.LUT P0, PT, PT, PT, UP0, 0x80, 0x0 ;  /* 0x000000000000781c */ /* 0x000fda0003f0f008 */
[----:B------:R-:W-:Y:S05]  /*f940*/  @!P0 BRA `(.L_x_1834) ;  /* 0xffffff1400188947 */ /* 0x000fea000383ffff */
[----:B------:R-:W-:Y:S05]  /*f950*/  EXIT ;  /* 0x000000000000794d */ /* 0x000fea0003800000 */
.L_x_1733:
        /* <DEDUP_REMOVED lines=21> */
[----:B------:R-:W-:Y:S02]  /*fab0*/  ISETP.GE.U32.AND P0, PT, R7, 0x2, PT ;  /* 0x000000020700780c */ /* 0x000fe40003f06070 */
        /* <DEDUP_REMOVED lines=15> */
[----:B0-----:R-:W-:Y:S01]  /*fbb0*/  SEL R5, R6, RZ, P0 ;  /* 0x000000ff06057207 */ /* 0x001fe20000000000 */
[----:B------:R-:W-:Y:S01]  /*fbc0*/  IMAD.MOV.U32 R6, RZ, RZ, RZ ;  /* 0x000000ffff067224 */ /* 0x000fe200078e00ff */
        /* <DEDUP_REMOVED lines=22> */
.L_x_1839:
[----:B------:R-:W-:Y:S02]  /*fd30*/  VIADD R6, R6, 0x1f ;  /* 0x0000001f06067836 */ /* 0x000fe40000000000 */
[----:B------:R-:W-:-:S03]  /*fd40*/  IMAD.U32 R19, RZ, RZ, UR7 ;  /* 0x00000007ff137e24 */ /* 0x000fc6000f8e00ff */
[----:B------:R-:W-:-:S13]  /*fd50*/  ISETP.GE.AND P0, PT, R6, UR5, PT ;  /* 0x0000000506007c0c */ /* 0x000fda000bf06270 */
[----:B------:R-:W-:Y:S05]  /*fd60*/  @P0 BRA `(.L_x_1836) ;  /* 0x0000000400c80947 */ /* 0x000fea0003800000 */
[----:B------:R-:W0:Y:S01]  /*fd70*/  S2R R0, SR_TID.X ;  /* 0x0000000000007919 */ /* 0x000e220000002100 */
        /* <DEDUP_REMOVED lines=10> */
.L_x_1838:
[----:B------:R-:W-:Y:S05]  /*fe20*/  BSYNC B0 ;  /* 0x0000000000007941 */ /* 0x000fea0003800000 */
.L_x_1837:
[----:B-----5:R-:W0:Y:S01]  /*fe30*/  SHFL.UP PT, R0, R8, 0x1, RZ ;  /* 0x0420000008007989 */ /* 0x020e2200000e00ff */
[C---:B------:R-:W-:Y:S02]  /*fe40*/  ISETP.NE.AND P0, PT, R9.reuse, RZ, PT ;  /* 0x000000ff0900720c */ /* 0x040fe40003f05270 */
[C---:B------:R-:W-:Y:S02]  /*fe50*/  ISETP.GE.U32.AND P1, PT, R9.reuse, 0x2, PT ;  /* 0x000000020900780c */ /* 0x040fe40003f26070 */
        /* <DEDUP_REMOVED lines=23> */
.L_x_1835:
[----:B------:R-:W-:Y:S02]  /*ffd0*/  IMAD.IADD R7, R3, 0x1, -R4 ;  /* 0x0000000103077824 */ /* 0x000fe400078e0a04 */
[----:B------:R-:W0:Y:S02]  /*ffe0*/  LDC.64 R4, c[0x0][0xc68] ;  /* 0x00031a00ff047b82 */ /* 0x000e240000000a00 */
[----:B------:R-:W-:-:S05]  /*fff0*/  IMAD R3, R0, UR4, R7 ;  /* 0x0000000400037c24 */ /* 0x000fca000f8e0207 */
[----:B------:R-:W-:-:S13]  /*10000*/  ISETP.GT.AND P0, PT, R3, UR6, PT ;  /* 0x0000000603007c0c */ /* 0x000fda000bf04270 */
[----:B------:R-:W-:-:S04]  /*10010*/  VOTE.ANY R9, PT, !P0 ;  /* 0x0000000000097806 */ /* 0x000fc800040e0100 */
[----:B------:R-:W1:Y:S02]  /*10020*/  POPC R3, R9 ;  /* 0x0000000900037309 */ /* 0x000e640000000000 */
[----:B-1----:R-:W-:-:S04]  /*10030*/  IMAD.IADD R19, R3, 0x1, R6 ;  /* 0x0000000103137824 */ /* 0x002fc800078e0206 */
[----:B0-----:R-:W-:-:S05]  /*10040*/  IMAD.WIDE R4, R19, 0x4, R4 ;  /* 0x0000000413047825 */ /* 0x001fca00078e0204 */
[----:B------:R-:W2:Y:S01]  /*10050*/  LDG.E R10, desc[UR38][R4.64] ;  /* 0x00000026040a7981 */ /* 0x000ea2000c1e1900 */
[----:B------:R-:W-:-:S03]  /*10060*/  ISETP.NE.AND P0, PT, R9, RZ, PT ;  /* 0x000000ff0900720c */ /* 0x000fc60003f05270 */
[----:B------:R-:W2:Y:S02]  /*10070*/  SHFL.IDX PT, R17, R8, R3, 0x1f ;  /* 0x00001f0308117589 */ /* 0x000ea400000e0000 */
[----:B--2---:R-:W-:-:S05]  /*10080*/  IMAD R6, R17, R10, RZ ;  /* 0x0000000a11067224 */ /* 0x004fca00078e02ff */
[----:B------:R-:W-:-:S04]  /*10090*/  IABS R11, R6 ;  /* 0x00000006000b7213 */ /* 0x000fc80000000000 */
[----:B------:R-:W0:Y:S08]  /*100a0*/  I2F.RP R12, R11 ;  /* 0x0000000b000c7306 */ /* 0x000e300000209400 */
[----:B0-----:R-:W0:Y:S02]  /*100b0*/  MUFU.RCP R12, R12 ;  /* 0x0000000c000c7308 */ /* 0x001e240000001000 */
[----:B0-----:R-:W-:-:S06]  /*100c0*/  VIADD R13, R12, 0xffffffe ;  /* 0x0ffffffe0c0d7836 */ /* 0x001fcc0000000000 */
[----:B------:R0:W1:Y:S01]  /*100d0*/  F2I.FTZ.U32.TRUNC.NTZ R5, R13 ;  /* 0x0000000d00057305 */ /* 0x000062000021f000 */
[----:B------:R-:W-:Y:S05]  /*100e0*/  @!P0 BRA `(.L_x_1840) ;  /* 0x0000000000088947 */ /* 0x000fea0003800000 */
[----:B------:R-:W-:-:S05]  /*100f0*/  VIADD R3, R3, 0xffffffff ;  /* 0xffffffff03037836 */ /* 0x000fca0000000000 */
[----:B------:R2:W3:Y:S02]  /*10100*/  SHFL.IDX PT, R16, R0, R3, 0x1f ;  /* 0x00001f0300107589 */ /* 0x0004e400000e0000 */
.L_x_1840:
[----:B-12---:R-:W-:Y:S02]  /*10110*/  IMAD.MOV R0, RZ, RZ, -R5 ;  /* 0x000000ffff007224 */ /* 0x006fe400078e0a05 */
[----:B---3--:R-:W-:Y:S02]  /*10120*/  IMAD R16, R16, UR4, R7 ;  /* 0x0000000410107c24 */ /* 0x008fe4000f8e0207 */
[----:B------:R-:W-:Y:S01]  /*10130*/  IMAD R3, R0, R11, RZ ;  /* 0x0000000b00037224 */ /* 0x000fe200078e02ff */
[----:B------:R-:W-:Y:S01]  /*10140*/  IABS R0, R6 ;  /* 0x0000000600007213 */ /* 0x000fe20000000000 */
[----:B------:R-:W-:-:S04]  /*10150*/  IMAD.MOV.U32 R4, RZ, RZ, RZ ;  /* 0x000000ffff047224 */ /* 0x000fc800078e00ff */
[----:B------:R-:W-:Y:S01]  /*10160*/  IMAD.HI.U32 R4, R5, R3, R4 ;  /* 0x0000000305047227 */ /* 0x000fe200078e0004 */
[----:B------:R-:W-:-:S03]  /*10170*/  IADD3 R3, -R16, UR6, RZ ;  /* 0x0000000610037c10 */ /* 0x000fc6000fffe1ff */
[----:B------:R-:W-:Y:S01]  /*10180*/  IMAD.MOV R0, RZ, RZ, -R0 ;  /* 0x000000ffff007224 */ /* 0x000fe200078e0a00 */
[----:B------:R-:W-:-:S05]  /*10190*/  IABS R5, R3 ;  /* 0x0000000300057213 */ /* 0x000fca0000000000 */
        /* <DEDUP_REMOVED lines=12> */
[----:B------:R-:W-:Y:S02]  /*10260*/  IMAD R0, R10, R4, RZ ;  /* 0x000000040a007224 */ /* 0x000fe400078e02ff */
[----:B------:R-:W-:Y:S02]  /*10270*/  IMAD.MOV R4, RZ, RZ, -R4 ;  /* 0x000000ffff047224 */ /* 0x000fe400078e0a04 */
[----:B------:R-:W-:Y:S02]  /*10280*/  IMAD.MOV R5, RZ, RZ, -R0 ;  /* 0x000000ffff057224 */ /* 0x000fe400078e0a00 */
[----:B------:R-:W-:-:S03]  /*10290*/  IMAD R3, R6, R4, R3 ;  /* 0x0000000406037224 */ /* 0x000fc600078e0203 */
[----:B------:R-:W-:-:S04]  /*102a0*/  VIADDMNMX R10, R5, UR4, R10, PT ;  /* 0x00000004050a7c46 */ /* 0x000fc8000b80010a */
[-C--:B------:R-:W-:Y:S02]  /*102b0*/  IABS R7, R10.reuse ;  /* 0x0000000a00077213 */ /* 0x080fe40000000000 */
[----:B------:R-:W-:Y:S02]  /*102c0*/  IABS R6, R10 ;  /* 0x0000000a00067213 */ /* 0x000fe40000000000 */
[----:B------:R-:W1:Y:S03]  /*102d0*/  I2F.RP R8, R7 ;  /* 0x0000000700087306 */ /* 0x000e660000209400 */
[----:B------:R-:W-:-:S05]  /*102e0*/  IMAD.MOV R6, RZ, RZ, -R6 ;  /* 0x000000ffff067224 */ /* 0x000fca00078e0a06 */
[----:B-1----:R-:W1:Y:S02]  /*102f0*/  MUFU.RCP R8, R8 ;  /* 0x0000000800087308 */ /* 0x002e640000001000 */
[----:B-1----:R-:W-:-:S06]  /*10300*/  VIADD R5, R8, 0xffffffe ;  /* 0x0ffffffe08057836 */ /* 0x002fcc0000000000 */
[----:B------:R-:W1:Y:S02]  /*10310*/  F2I.FTZ.U32.TRUNC.NTZ R5, R5 ;  /* 0x0000000500057305 */ /* 0x000e64000021f000 */
[----:B-1----:R-:W-:-:S04]  /*10320*/  IMAD.MOV R4, RZ, RZ, -R5 ;  /* 0x000000ffff047224 */ /* 0x002fc800078e0a05 */
[----:B------:R-:W-:Y:S02]  /*10330*/  IMAD R9, R4, R7, RZ ;  /* 0x0000000704097224 */ /* 0x000fe400078e02ff */
[----:B------:R-:W-:-:S04]  /*10340*/  IMAD.MOV.U32 R4, RZ, RZ, RZ ;  /* 0x000000ffff047224 */ /* 0x000fc800078e00ff */
[----:B------:R-:W-:Y:S01]  /*10350*/  IMAD.HI.U32 R4, R5, R9, R4 ;  /* 0x0000000905047227 */ /* 0x000fe200078e0004 */
[----:B------:R-:W-:Y:S02]  /*10360*/  IABS R9, R3 ;  /* 0x0000000300097213 */ /* 0x000fe40000000000 */
[C---:B------:R-:W-:Y:S01]  /*10370*/  LOP3.LUT R5, R3.reuse, R10, RZ, 0x3c, !PT ;  /* 0x0000000a03057212 */ /* 0x040fe200078e3cff */
[----:B------:R-:W-:Y:S02]  /*10380*/  IMAD.IADD R3, R3, 0x1, R0 ;  /* 0x0000000103037824 */ /* 0x000fe400078e0200 */
[----:B------:R-:W-:-:S04]  /*10390*/  IMAD.HI.U32 R4, R4, R9, RZ ;  /* 0x0000000904047227 */ /* 0x000fc800078e00ff */
[----:B------:R-:W-:-:S05]  /*103a0*/  IMAD R6, R4, R6, R9 ;  /* 0x0000000604067224 */ /* 0x000fca00078e0209 */
        /* <DEDUP_REMOVED lines=8> */
[----:B------:R-:W-:Y:S01]  /*10430*/  @!P0 LOP3.LUT R4, RZ, R10, RZ, 0x33, !PT ;  /* 0x0000000aff048212 */ /* 0x000fe200078e33ff */
[----:B------:R-:W-:-:S04]  /*10440*/  IMAD.MOV R10, RZ, RZ, -R10 ;  /* 0x000000ffff0a7224 */ /* 0x000fc800078e0a0a */
[----:B------:R-:W-:Y:S01]  /*10450*/  IMAD R18, R4, R10, R3 ;  /* 0x0000000a04127224 */ /* 0x000fe200078e0203 */
[----:B------:R-:W-:-:S05]  /*10460*/  LOP3.LUT R4, RZ, R4, RZ, 0x33, !PT ;  /* 0x00000004ff047212 */ /* 0x000fca00078e33ff */
[----:B------:R-:W-:Y:S01]  /*10470*/  IMAD.IADD R17, R17, 0x1, R4 ;  /* 0x0000000111117824 */ /* 0x000fe200078e0204 */
[----:B------:R-:W-:Y:S06]  /*10480*/  BRA `(.L_x_1841) ;  /* 0x00000000000c7947 */ /* 0x000fec0003800000 */
.L_x_1836:
[----:B------:R-:W-:Y:S02]  /*10490*/  IMAD.MOV.U32 R17, RZ, RZ, RZ ;  /* 0x000000ffff117224 */ /* 0x000fe400078e00ff */
[----:B------:R-:W-:Y:S02]  /*104a0*/  IMAD.U32 R16, RZ, RZ, UR6 ;  /* 0x00000006ff107e24 */ /* 0x000fe4000f8e00ff */
[----:B------:R-:W-:-:S07]  /*104b0*/  IMAD.MOV.U32 R18, RZ, RZ, RZ ;  /* 0x000000ffff127224 */ /* 0x000fce00078e00ff */
.L_x_1841:
[----:B------:R-:W1:Y:S01]  /*104c0*/  S2R R0, SR_TID.X ;  /* 0x0000000000007919 */ /* 0x000e620000002100 */
[----:B------:R-:W-:Y:S01]  /*104d0*/  STL [R1], RZ ;  /* 0x000000ff01007387 */ /* 0x000fe20000100800 */
[----:B-1----:R-:W-:-:S04]  /*104e0*/  LOP3.LUT R0, R0, 0x1f, RZ, 0xc0, !PT ;  /* 0x0000001f00007812 */ /* 0x002fc800078ec0ff */
[----:B------:R-:W-:-:S13]  /*104f0*/  ISETP.NE.AND P0, PT, R0, RZ, PT ;  /* 0x000000ff0000720c */ /* 0x000fda0003f05270 */
[----:B------:R-:W1:Y:S01]  /*10500*/  @!P0 S2R R3, SR_CgaCtaId ;  /* 0x0000000000038919 */ /* 0x000e620000008800 */
[----:B------:R-:W-:-:S04]  /*10510*/  @!P0 MOV R0, 0x400 ;  /* 0x0000040000008802 */ /* 0x000fc80000000f00 */
[----:B-1----:R-:W-:-:S05]  /*10520*/  @!P0 LEA R0, R3, R0, 0x18 ;  /* 0x0000000003008211 */ /* 0x002fca00078ec0ff */
[----:B------:R1:W-:Y:S01]  /*10530*/  @!P0 STS.128 [R0+0x228d0], R16 ;  /* 0x0228d01000008388 */ /* 0x0003e20000000c00 */
[----:B------:R-:W-:Y:S06]  /*10540*/  BAR.ARV 0x5, 0x120 ;  /* 0x0144800000007b1d */ /* 0x000fec0000002000 */
[----:B------:R-:W-:Y:S01]  /*10550*/  ISETP.GE.AND P0, PT, R19, UR5, PT ;  /* 0x0000000513007c0c */ /* 0x000fe2000bf06270 */
[----:B-1----:R-:W-:-:S05]  /*10560*/  IMAD.MOV.U32 R0, RZ, RZ, 0x1 ;  /* 0x00000001ff007424 */ /* 0x002fca00078e00ff */
[----:B------:R1:W-:Y:S04]  /*10570*/  STL [R1+0x4], R0 ;  /* 0x0000040001007387 */ /* 0x0003e80000100800 */
[----:B------:R1:W-:Y:S03]  /*10580*/  STL [R1+0x18], RZ ;  /* 0x000018ff01007387 */ /* 0x0003e60000100800 */
[----:B------:R-:W-:Y:S05]  /*10590*/  @P0 BRA `(.L_x_1842) ;  /* 0x0000003c00a80947 */ /* 0x000fea0003800000 */
[----:B-1----:R-:W-:Y:S01]  /*105a0*/  IMAD.MOV.U32 R0, RZ, RZ, 0x1 ;  /* 0x00000001ff007424 */ /* 0x002fe200078e00ff */
[----:B------:R1:W-:Y:S01]  /*105b0*/  STL [R1+0x18], RZ ;  /* 0x000018ff01007387 */ /* 0x0003e20000100800 */
[----:B------:R-:W-:Y:S01]  /*105c0*/  ULDC UR37, c[0x0][0xc] ;  /* 0x0000030000257ab9 */ /* 0x000fe20000000800 */
[----:B------:R-:W-:Y:S02]  /*105d0*/  ULDC.64 UR40, c[0x0][0x198] ;  /* 0x0000660000287ab9 */ /* 0x000fe40000000a00 */
[----:B------:R1:W-:Y:S04]  /*105e0*/  STL [R1+0x4], R0 ;  /* 0x0000040001007387 */ /* 0x0003e80000100800 */
[----:B------:R1:W-:Y:S02]  /*105f0*/  STL [R1], RZ ;  /* 0x000000ff01007387 */ /* 0x0003e40000100800 */
.L_x_1915:
[----:B------:R-:W-:Y:S05]  /*10600*/  YIELD ;  /* 0x0000000000007946 */ /* 0x000fea0003800000 */
[----:B------:R-:W-:Y:S01]  /*10610*/  ULDC.64 UR4, c[0x0][0xa28] ;  /* 0x00028a0000047ab9 */ /* 0x000fe20000000a00 */
[----:B------:R-:W-:Y:S01]  /*10620*/  IMAD.MOV.U32 R4, RZ, RZ, RZ ;  /* 0x000000ffff047224 */ /* 0x000fe200078e00ff */
[----:B------:R-:W-:Y:S01]  /*10630*/  ISETP.NE.U32.AND P0, PT, RZ, UR4, PT ;  /* 0x00000004ff007c0c */ /* 0x000fe2000bf05070 */
[----:B-1----:R-:W-:Y:S01]  /*10640*/  IMAD.MOV.U32 R0, RZ, RZ, RZ ;  /* 0x000000ffff007224 */ /* 0x002fe200078e00ff */
[----:B------:R-:W-:Y:S02]  /*10650*/  ULDC.64 UR6, c[0x0][0xa08] ;  /* 0x0002820000067ab9 */ /* 0x000fe40000000a00 */
[----:B------:R-:W-:Y:S01]  /*10660*/  ISETP.NE.AND.EX P0, PT, RZ, UR5, PT, P0 ;  /* 0x00000005ff007c0c */ /* 0x000fe2000bf05300 */
[----:B------:R-:W-:-:S12]  /*10670*/  ULDC.64 UR4, c[0x0][0xa00] ;  /* 0x0002800000047ab9 */ /* 0x000fd80000000a00 */
[----:B--2---:R-:W1:Y:S01]  /*10680*/  @P0 LDC.64 R2, c[0x0][0xa28] ;  /* 0x00028a00ff020b82 */ /* 0x004e620000000a00 */
[----:B------:R-:W-:Y:S01]  /*10690*/  ISETP.NE.U32.AND P2, PT, RZ, UR4, PT ;  /* 0x00000004ff007c0c */ /* 0x000fe2000bf45070 */
[----:B-1----:R-:W-:-:S05]  /*106a0*/  @P0 IMAD.WIDE R2, R19, 0x4, R2 ;  /* 0x0000000413020825 */ /* 0x002fca00078e0202 */
[----:B------:R1:W5:Y:S01]  /*106b0*/  @P0 LDG.E R4, desc[UR38][R2.64] ;  /* 0x0000002602040981 */ /* 0x000362000c1e1900 */
[----:B------:R-:W-:Y:S01]  /*106c0*/  ISETP.NE.AND.EX P2, PT, RZ, UR5, PT, P2 ;  /* 0x00000005ff007c0c */ /* 0x000fe2000bf45320 */
[----:B------:R-:W-:Y:S01]  /*106d0*/  ULDC.64 UR4, c[0x0][0xa18] ;  /* 0x0002860000047ab9 */ /* 0x000fe20000000a00 */
[----:B-1----:R-:W1:Y:S02]  /*106e0*/  LDC.64 R2, c[0x0][0xa00] ;  /* 0x00028000ff027b82 */ /* 0x002e640000000a00 */
[----:B-1----:R-:W-:-:S09]  /*106f0*/  IMAD.WIDE R2, R19, 0x4, R2 ;  /* 0x0000000413027825 */ /* 0x002fd200078e0202 */
[----:B------:R-:W2:Y:S01]  /*10700*/  @P2 LDG.E R0, desc[UR38][R2.64] ;  /* 0x0000002602002981 */ /* 0x000ea2000c1e1900 */
[----:B------:R-:W-:Y:S01]  /*10710*/  ISETP.NE.U32.AND P1, PT, RZ, UR4, PT ;  /* 0x00000004ff007c0c */ /* 0x000fe2000bf25070 */
[----:B------:R-:W-:-:S03]  /*10720*/  ULDC UR4, c[0x0][0x288] ;  /* 0x0000a20000047ab9 */ /* 0x000fc60000000800 */
[----:B------:R-:W-:-:S13]  /*10730*/  ISETP.NE.AND.EX P1, PT, RZ, UR5, PT, P1 ;  /* 0x00000005ff007c0c */ /* 0x000fda000bf25310 */
[----:B------:R-:W1:Y:S02]  /*10740*/  @P1 LDC.64 R6, c[0x0][0xa18] ;  /* 0x00028600ff061b82 */ /* 0x000e640000000a00 */
[----:B-1----:R-:W-:Y:S01]  /*10750*/  @P1 IMAD.WIDE R6, R19, 0x4, R6 ;  /* 0x0000000413061825 */ /* 0x002fe200078e0206 */
[----:B--2---:R1:W-:Y:S03]  /*10760*/  STL [R1+0x1c], R0 ;  /* 0x00001c0001007387 */ /* 0x0043e60000100800 */
[----:B-1----:R-:W-:Y:S01]  /*10770*/  IMAD.U32 R0, RZ, RZ, UR4 ;  /* 0x00000004ff007e24 */ /* 0x002fe2000f8e00ff */
[----:B------:R-:W-:-:S05]  /*10780*/  ULDC.64 UR4, c[0x0][0x3f8] ;  /* 0x0000fe0000047ab9 */ /* 0x000fca0000000a00 */
[----:B------:R1:W5:Y:S01]  /*10790*/  @P1 LDG.E R0, desc[UR38][R6.64] ;  /* 0x0000002606001981 */ /* 0x000362000c1e1900 */
[----:B------:R-:W-:Y:S01]  /*107a0*/  UISETP.NE.U32.AND UP0, UPT, UR4, URZ, UPT ;  /* 0x0000003f0400728c */ /* 0x000fe2000bf05070 */
[----:B------:R-:W-:Y:S02]  /*107b0*/  ISETP.NE.U32.AND P0, PT, RZ, UR6, PT ;  /* 0x00000006ff007c0c */ /* 0x000fe4000bf05070 */
[----:B------:R-:W-:Y:S01]  /*107c0*/  ULDC UR4, c[0x0][0x404] ;  /* 0x0001010000047ab9 */ /* 0x000fe20000000800 */
[----:B------:R-:W-:Y:S01]  /*107d0*/  UISETP.NE.AND.EX UP0, UPT, UR5, URZ, UPT, UP0 ;  /* 0x0000003f0500728c */ /* 0x000fe2000bf05300 */
[----:B------:R-:W-:Y:S02]  /*107e0*/  ISETP.NE.AND.EX P0, PT, RZ, UR7, PT, P0 ;  /* 0x00000007ff007c0c */ /* 0x000fe4000bf05300 */
[----:B------:R-:W-:Y:S01]  /*107f0*/  ULDC UR5, c[0x0][0x2e0] ;  /* 0x0000b80000057ab9 */ /* 0x000fe20000000800 */
[----:B------:R-:W-:-:S04]  /*10800*/  USEL UR4, UR4, 0x1, UP0 ;  /* 0x0000000104047887 */ /* 0x000fc80008000000 */
[----:B------:R-:W-:-:S06]  /*10810*/  UIMAD UR4, UR4, UR5, URZ ;  /* 0x00000005040472a4 */ /* 0x000fcc000f8e023f */
[----:B------:R-:W-:Y:S01]  /*10820*/  IMAD.U32 R5, RZ, RZ, UR4 ;  /* 0x00000004ff057e24 */ /* 0x000fe2000f8e00ff */
[----:B-1----:R-:W-:Y:S06]  /*10830*/  @P1 BRA `(.L_x_1843) ;  /* 0x0000000000101947 */ /* 0x002fec0003800000 */
[----:B------:R-:W-:Y:S05]  /*10840*/  @!P2 BRA `(.L_x_1843) ;  /* 0x00000000000ca947 */ /* 0x000fea0003800000 */
[----:B------:R-:W2:Y:S04]  /*10850*/  LDG.E R7, desc[UR38][R2.64] ;  /* 0x0000002602077981 */ /* 0x000ea8000c1e1900 */
[----:B-----5:R-:W2:Y:S02]  /*10860*/  LDG.E R0, desc[UR38][R2.64+0x4] ;  /* 0x0000042602007981 */ /* 0x020ea4000c1e1900 */
[----:B--2---:R-:W-:-:S07]  /*10870*/  IMAD.IADD R0, R0, 0x1, -R7 ;  /* 0x0000000100007824 */ /* 0x004fce00078e0a07 */
.L_x_1843:
[----:B------:R-:W1:Y:S01]  /*10880*/  LDC.64 R2, c[0x0][0xa08] ;  /* 0x00028200ff027b82 */ /* 0x000e620000000a00 */
[----:B------:R-:W-:Y:S01]  /*10890*/  IMAD.MOV.U32 R7, RZ, RZ, RZ ;  /* 0x000000ffff077224 */ /* 0x000fe200078e00ff */
[----:B------:R-:W-:Y:S01]  /*108a0*/  ULDC.64 UR4, c[0x0][0xa20] ;  /* 0x0002880000047ab9 */ /* 0x000fe20000000a00 */
[----:B-1----:R-:W-:-:S05]  /*108b0*/  IMAD.WIDE R2, R19, 0x4, R2 ;  /* 0x0000000413027825 */ /* 0x002fca00078e0202 */
[----:B------:R-:W2:Y:S01]  /*108c0*/  @P0 LDG.E R7, desc[UR38][R2.64] ;  /* 0x0000002602070981 */ /* 0x000ea2000c1e1900 */
[----:B------:R-:W-:-:S04]  /*108d0*/  ISETP.NE.U32.AND P1, PT, RZ, UR4, PT ;  /* 0x00000004ff007c0c */ /* 0x000fc8000bf25070 */
[----:B------:R-:W-:Y:S01]  /*108e0*/  ISETP.NE.AND.EX P1, PT, RZ, UR5, PT, P1 ;  /* 0x00000005ff007c0c */ /* 0x000fe2000bf25310 */
[----:B--2--5:R-:W-:-:S05]  /*108f0*/  IMAD.IADD R6, R7, 0x1, R4 ;  /* 0x0000000107067824 */ /* 0x024fca00078e0204 */
[----:B------:R1:W-:Y:S07]  /*10900*/  STL [R1+0x8], R6 ;  /* 0x0000080601007387 */ /* 0x0003ee0000100800 */
[----:B------:R-:W-:Y:S05]  /*10910*/  @!P1 BRA `(.L_x_1844) ;  /* 0x0000000000109947 */ /* 0x000fea0003800000 */
[----:B------:R-:W2:Y:S02]  /*10920*/  LDC.64 R2, c[0x0][0xa20] ;  /* 0x00028800ff027b82 */ /* 0x000ea40000000a00 */
[----:B--2---:R-:W-:-:S05]  /*10930*/  IMAD.WIDE R2, R19, 0x4, R2 ;  /* 0x0000000413027825 */ /* 0x004fca00078e0202 */
[----:B------:R2:W5:Y:S01]  /*10940*/  LDG.E R5, desc[UR38][R2.64] ;  /* 0x0000002602057981 */ /* 0x000562000c1e1900 */
[----:B------:R-:W-:Y:S05]  /*10950*/  BRA `(.L_x_1845) ;  /* 0x0000000000107947 */ /* 0x000fea0003800000 */
.L_x_1844:
[----:B------:R-:W-:Y:S05]  /*10960*/  @!P0 BRA `(.L_x_1845) ;  /* 0x00000000000c8947 */ /* 0x000fea0003800000 */
[----:B-1----:R-:W2:Y:S04]  /*10970*/  LDG.E R6, desc[UR38][R2.64] ;  /* 0x0000002602067981 */ /* 0x002ea8000c1e1900 */
[----:B------:R-:W2:Y:S02]  /*10980*/  LDG.E R5, desc[UR38][R2.64+0x4] ;  /* 0x0000042602057981 */ /* 0x000ea4000c1e1900 */
[----:B--2---:R-:W-:-:S07]  /*10990*/  IMAD.IADD R5, R5, 0x1, -R6 ;  /* 0x0000000105057824 */ /* 0x004fce00078e0a06 */
.L_x_1845:
[----:B--2---:R-:W2:Y:S01]  /*109a0*/  LDC.64 R2, c[0x0][0x9e0] ;  /* 0x00027800ff027b82 */ /* 0x004ea20000000a00 */
[----:B-----5:R-:W-:Y:S01]  /*109b0*/  IMAD.IADD R7, R5, 0x1, -R4 ;  /* 0x0000000105077824 */ /* 0x020fe200078e0a04 */
[----:B------:R-:W-:-:S04]  /*109c0*/  LEA R4, R17, 0x80, 0x7 ;  /* 0x0000008011047811 */ /* 0x000fc800078e38ff */
[----:B------:R-:W-:Y:S02]  /*109d0*/  IADD3 R9, R7, R4, -R0 ;  /* 0x0000000407097210 */ /* 0x000fe40007ffe800 */
[----:B--2---:R-:W-:-:S03]  /*109e0*/  ISETP.GE.AND P0, PT, R3, 0x1, PT ;  /* 0x000000010300780c */ /* 0x004fc60003f06270 */
[----:B------:R-:W-:-:S10]  /*109f0*/  IMAD.IADD R2, R9, 0x1, R2 ;  /* 0x0000000109027824 */ /* 0x000fd400078e0202 */
[----:B------:R-:W-:Y:S05]  /*10a00*/  @!P0 BRA `(.L_x_1846) ;  /* 0x0000000000488947 */ /* 0x000fea0003800000 */
[C---:B------:R-:W-:Y:S01]  /*10a10*/  ISETP.GT.AND P1, PT, R9.reuse, RZ, PT ;  /* 0x000000ff0900720c */ /* 0x040fe20003f24270 */
[----:B------:R-:W-:Y:S01]  /*10a20*/  BSSY B0, `(.L_x_1847) ;  /* 0x000000e000007945 */ /* 0x000fe20003800000 */
[----:B-1----:R-:W-:-:S11]  /*10a30*/  VIADD R6, R9, 0xffffffff ;  /* 0xffffffff09067836 */ /* 0x002fd60000000000 */
        /* <DEDUP_REMOVED lines=8> */
.L_x_1848:
[----:B------:R-:W-:-:S13]  /*10ac0*/  ISETP.NE.AND P1, PT, R3, 0x1, PT ;  /* 0x000000010300780c */ /* 0x000fda0003f25270 */
[----:B------:R-:W1:Y:S02]  /*10ad0*/  @P1 LDC.64 R4, c[0x0][0x9e8] ;  /* 0x00027a00ff041b82 */ /* 0x000e640000000a00 */
[----:B-1----:R-:W-:-:S05]  /*10ae0*/  @P1 IMAD.HI.U32 R4, R6, R4, RZ ;  /* 0x0000000406041227 */ /* 0x002fca00078e00ff */
[----:B------:R-:W-:-:S07]  /*10af0*/  @P1 SHF.R.U32.HI R6, RZ, R5, R4 ;  /* 0x00000005ff061219 */ /* 0x000fce0000011604 */
.L_x_1849:
[----:B------:R-:W-:Y:S05]  /*10b00*/  BSYNC B0 ;  /* 0x0000000000007941 */ /* 0x000fea0003800000 */
.L_x_1847:
[----:B------:R-:W-:-:S05]  /*10b10*/  IMAD R5, R6, R3, R3 ;  /* 0x0000000306057224 */ /* 0x000fca00078e0203 */
[----:B------:R-:W-:-:S07]  /*10b20*/  VIMNMX R2, R2, R5, PT ;  /* 0x0000000502027248 */ /* 0x000fce0003fe0100 */
.L_x_1846:
[----:B------:R-:W-:Y:S01]  /*10b30*/  VIADD R2, R2, 0x5f ;  /* 0x0000005f02027836 */ /* 0x000fe20000000000 */
[----:B------:R-:W-:Y:S01]  /*10b40*/  ULDC UR4, c[0x0][0x9dc] ;  /* 0x0002770000047ab9 */ /* 0x000fe20000000800 */
[----:B------:R-:W-:Y:S02]  /*10b50*/  IMAD R0, R17, 0x80, -R0 ;  /* 0x0000008011007824 */ /* 0x000fe400078e0a00 */
[----:B------:R-:W-:-:S04]  /*10b60*/  IMAD.HI R4, R2, 0x2aaaaaab, RZ ;  /* 0x2aaaaaab02047827 */ /* 0x000fc800078e02ff */
[C---:B------:R-:W-:Y:S01]  /*10b70*/  VIADD R2, R7.reuse, 0x5f ;  /* 0x0000005f07027836 */ /* 0x040fe20000000000 */
[----:B------:R-:W-:Y:S01]  /*10b80*/  SHF.R.U32.HI R5, RZ, 0x1f, R4 ;  /* 0x0000001fff057819 */ /* 0x000fe20000011604 */
[----:B------:R-:W-:Y:S02]  /*10b90*/  IMAD.IADD R7, R7, 0x1, R0 ;  /* 0x0000000107077824 */ /* 0x000fe400078e0200 */
[----:B------:R-:W-:Y:S01]  /*10ba0*/  IMAD.HI R2, R2, 0x2aaaaaab, RZ ;  /* 0x2aaaaaab02027827 */ /* 0x000fe200078e02ff */
[----:B------:R-:W-:-:S03]  /*10bb0*/  LEA.HI.SX32 R4, R4, R5, 0x1c ;  /* 0x0000000504047211 */ /* 0x000fc600078fe2ff */
[----:B------:R-:W-:Y:S01]  /*10bc0*/  VIADD R0, R7, -UR4 ;  /* 0x8000000407007c36 */ /* 0x000fe20008000000 */
[----:B------:R-:W-:-:S04]  /*10bd0*/  SHF.R.U32.HI R5, RZ, 0x1f, R2 ;  /* 0x0000001fff057819 */ /* 0x000fc80000011602 */
[----:B------:R-:W-:-:S04]  /*10be0*/  LEA.HI.SX32 R5, R2, R5, 0x1c ;  /* 0x0000000502057211 */ /* 0x000fc800078fe2ff */
[----:B-1----:R-:W-:-:S05]  /*10bf0*/  VIMNMX R6, R5, R4, PT ;  /* 0x0000000405067248 */ /* 0x002fca0003fe0100 */
[----:B------:R1:W-:Y:S01]  /*10c00*/  STL [R1+0x14], R6 ;  /* 0x0000140601007387 */ /* 0x0003e20000100800 */
[----:B------:R-:W-:Y:S05]  /*10c10*/  @!P0 BRA `(.L_x_1850) ;  /* 0x0000000000448947 */ /* 0x000fea0003800000 */
[----:B------:R-:W-:Y:S01]  /*10c20*/  ISETP.GT.AND P0, PT, R7, -0x1, PT ;  /* 0xffffffff0700780c */ /* 0x000fe20003f04270 */
[----:B------:R-:W-:-:S12]  /*10c30*/  BSSY B0, `(.L_x_1851) ;  /* 0x000000d000007945 */ /* 0x000fd80003800000 */
[----:B------:R-:W-:Y:S05]  /*10c40*/  @P0 BRA `(.L_x_1852) ;  /* 0x00000000001c0947 */ /* 0x000fea0003800000 */
[----:B------:R-:W-:Y:S02]  /*10c50*/  ISETP.NE.AND P0, PT, R3, 0x1, PT ;  /* 0x000000010300780c */ /* 0x000fe40003f05270 */
[----:B------:R-:W-:-:S11]  /*10c60*/  LOP3.LUT R7, RZ, R7, RZ, 0x33, !PT ;  /* 0x00000007ff077212 */ /* 0x000fd600078e33ff */
[----:B------:R-:W2:Y:S02]  /*10c70*/  @P0 LDC.64 R4, c[0x0][0x9e8] ;  /* 0x00027a00ff040b82 */ /* 0x000ea40000000a00 */
[----:B--2---:R-:W-:-:S05]  /*10c80*/  @P0 IMAD.HI.U32 R4, R7, R4, RZ ;  /* 0x0000000407040227 */ /* 0x004fca00078e00ff */
[----:B------:R-:W-:-:S04]  /*10c90*/  @P0 SHF.R.U32.HI R7, RZ, R5, R4 ;  /* 0x00000005ff070219 */ /* 0x000fc80000011604 */
[----:B------:R-:W-:Y:S01]  /*10ca0*/  LOP3.LUT R7, RZ, R7, RZ, 0x33, !PT ;  /* 0x00000007ff077212 */ /* 0x000fe200078e33ff */
[----:B------:R-:W-:Y:S06]  /*10cb0*/  BRA `(.L_x_1853) ;  /* 0x0000000000107947 */ /* 0x000fec0003800000 */
.L_x_1852:
[----:B------:R-:W-:-:S13]  /*10cc0*/  ISETP.NE.AND P0, PT, R3, 0x1, PT ;  /* 0x000000010300780c */ /* 0x000fda0003f05270 */
[----:B------:R-:W2:Y:S02]  /*10cd0*/  @P0 LDC.64 R4, c[0x0][0x9e8] ;  /* 0x00027a00ff040b82 */ /* 0x000ea40000000a00 */
[----:B--2---:R-:W-:-:S05]  /*10ce0*/  @P0 IMAD.HI.U32 R4, R7, R4, RZ ;  /* 0x0000000407040227 */ /* 0x004fca00078e00ff */
[----:B------:R-:W-:-:S07]  /*10cf0*/  @P0 SHF.R.U32.HI R7, RZ, R5, R4 ;  /* 0x00000005ff070219 */ /* 0x000fce0000011604 */
.L_x_1853:
[----:B------:R-:W-:Y:S05]  /*10d00*/  BSYNC B0 ;  /* 0x0000000000007941 */ /* 0x000fea0003800000 */
.L_x_1851:
[----:B------:R-:W-:-:S05]  /*10d10*/  IMAD R3, R7, R3, RZ ;  /* 0x0000000307037224 */ /* 0x000fca00078e02ff */
[----:B------:R-:W-:-:S07]  /*10d20*/  VIMNMX R0, R0, R3, !PT ;  /* 0x0000000300007248 */ /* 0x000fce0007fe0100 */
.L_x_1850:
[----:B------:R-:W-:Y:S01]  /*10d30*/  IMAD.HI R0, R0, 0x2aaaaaab, RZ ;  /* 0x2aaaaaab00007827 */ /* 0x000fe200078e02ff */
[----:B------:R-:W-:Y:S04]  /*10d40*/  BSSY B6, `(.L_x_1854) ;  /* 0x00002ae000067945 */ /* 0x000fe80003800000 */
[----:B------:R-:W-:-:S04]  /*10d50*/  SHF.R.U32.HI R3, RZ, 0x1f, R0 ;  /* 0x0000001fff037819 */ /* 0x000fc80000011600 */
[----:B------:R-:W-:-:S04]  /*10d60*/  LEA.HI.SX32 R3, R0, R3, 0x1c ;  /* 0x0000000300037211 */ /* 0x000fc800078fe2ff */
[----:B------:R-:W-:-:S04]  /*10d70*/  VIMNMX R2, RZ, R3, !PT ;  /* 0x00000003ff027248 */ /* 0x000fc80007fe0100 */
[----:B------:R-:W-:Y:S01]  /*10d80*/  ISETP.GT.AND P0, PT, R6, R2, PT ;  /* 0x000000020600720c */ /* 0x000fe20003f04270 */
[----:B------:R2:W-:-:S12]  /*10d90*/  STL [R1+0xc], R2 ;  /* 0x00000c0201007387 */ /* 0x0005d80000100800 */
[----:B--2---:R-:W-:Y:S05]  /*10da0*/  @P0 BRA `(.L_x_1855) ;  /* 0x0000000000440947 */ /* 0x004fea0003800000 */
[----:B------:R-:W2:Y:S02]  /*10db0*/  S2R R2, SR_TID.X ;  /* 0x0000000000027919 */ /* 0x000ea40000002100 */
[----:B--2---:R-:W-:-:S04]  /*10dc0*/  LOP3.LUT R2, R2, 0x1f, RZ, 0xc0, !PT ;  /* 0x0000001f02027812 */ /* 0x004fc800078ec0ff */
[----:B------:R-:W-:-:S13]  /*10dd0*/  ISETP.NE.AND P1, PT, R2, RZ, PT ;  /* 0x000000ff0200720c */ /* 0x000fda0003f25270 */
[----:B------:R-:W-:Y:S05]  /*10de0*/  @P1 BRA `(.L_x_1856) ;  /* 0x00000028008c1947 */ /* 0x000fea0003800000 */
[----:B------:R-:W2:Y:S01]  /*10df0*/  S2R R7, SR_LANEID ;  /* 0x0000000000077919 */ /* 0x000ea20000000000 */
[----:B------:R-:W-:Y:S01]  /*10e00*/  VOTEU.ANY UR4, UPT, PT ;  /* 0x0000000000047886 */ /* 0x000fe200038e0100 */
[----:B------:R-:W3:Y:S01]  /*10e10*/  LDC.64 R2, c[0x0][0xc38] ;  /* 0x00030e00ff027b82 */ /* 0x000ee20000000a00 */
[----:B------:R-:W2:Y:S08]  /*10e20*/  FLO.U32 R0, UR4 ;  /* 0x0000000400007d00 */ /* 0x000eb000080e0000 */
[----:B------:R-:W3:Y:S01]  /*10e30*/  POPC R5, UR4 ;  /* 0x0000000400057d09 */ /* 0x000ee20008000000 */
[----:B--2---:R-:W-:-:S13]  /*10e40*/  ISETP.EQ.U32.AND P0, PT, R0, R7, PT ;  /* 0x000000070000720c */ /* 0x004fda0003f02070 */
[----:B---3--:R-:W2:Y:S01]  /*10e50*/  @P0 ATOMG.E.ADD.STRONG.GPU PT, R3, desc[UR38][R2.64], R5 ;  /* 0x00000005020309a8 */ /* 0x008ea200081ee1e6 */
[----:B------:R-:W3:Y:S02]  /*10e60*/  S2R R4, SR_LTMASK ;  /* 0x0000000000047919 */ /* 0x000ee40000003900 */
[----:B---3--:R-:W-:-:S04]  /*10e70*/  LOP3.LUT R4, R4, UR4, RZ, 0xc0, !PT ;  /* 0x0000000404047c12 */ /* 0x008fc8000f8ec0ff */
[----:B------:R-:W3:Y:S01]  /*10e80*/  POPC R7, R4 ;  /* 0x0000000400077309 */ /* 0x000ee20000000000 */
[----:B--2---:R-:W3:Y:S02]  /*10e90*/  SHFL.IDX PT, R0, R3, R0, 0x1f ;  /* 0x00001f0003007589 */ /* 0x004ee400000e0000 */
[----:B---3--:R-:W-:Y:S01]  /*10ea0*/  IADD3 R16, R0, UR37, R7 ;  /* 0x0000002500107c10 */ /* 0x008fe2000fffe007 */
[----:B------:R-:W-:Y:S06]  /*10eb0*/  BRA `(.L_x_1856) ;  /* 0x0000002800587947 */ /* 0x000fec0003800000 */
.L_x_1855:
[----:B------:R-:W2:Y:S01]  /*10ec0*/  S2R R3, SR_CgaCtaId ;  /* 0x0000000000037919 */ /* 0x000ea20000008800 */
[----:B------:R-:W-:-:S04]  /*10ed0*/  MOV R0, 0x400 ;  /* 0x0000040000007802 */ /* 0x000fc80000000f00 */
[----:B--2---:R-:W-:-:S05]  /*10ee0*/  LEA R2, R3, R0, 0x18 ;  /* 0x0000000003027211 */ /* 0x004fca00078ec0ff */
[----:B------:R2:W-:Y:S01]  /*10ef0*/  STL [R1+0x10], R2 ;  /* 0x0000100201007387 */ /* 0x0005e20000100800 */
[----:B------:R-:W-:-:S05]  /*10f00*/  VIADD R0, R2, 0x1c400 ;  /* 0x0001c40002007836 */ /* 0x000fca0000000000 */
[----:B------:R-:W-:-:S13]  /*10f10*/  LOP3.LUT P0, RZ, R0, 0x3ff, RZ, 0xc0, !PT ;  /* 0x000003ff00ff7812 */ /* 0x000fda000780c0ff */
[----:B--2---:R-:W-:Y:S05]  /*10f20*/  @!P0 BRA `(.L_x_1857) ;  /* 0x0000000000408947 */ /* 0x004fea0003800000 */
[----:B------:R-:W-:Y:S01]  /*10f30*/  MOV R2, 0x0 ;  /* 0x0000000000027802 */ /* 0x000fe20000000f00 */
[----:B------:R-:W-:Y:S01]  /*10f40*/  ULDC.64 UR6, c[0x4][0x90] ;  /* 0x0100240000067ab9 */ /* 0x000fe20000000a00 */
[----:B------:R-:W-:Y:S01]  /*10f50*/  ULDC.64 UR8, c[0x4][0x98] ;  /* 0x0100260000087ab9 */ /* 0x000fe20000000a00 */
[----:B------:R-:W-:Y:S01]  /*10f60*/  ULDC.64 UR4, c[0x4][0x8] ;  /* 0x0100020000047ab9 */ /* 0x000fe20000000a00 */
[----:B------:R-:W-:Y:S02]  /*10f70*/  IMAD.U32 R4, RZ, RZ, UR6 ;  /* 0x00000006ff047e24 */ /* 0x000fe4000f8e00ff */
[----:B------:R-:W2:Y:S01]  /*10f80*/  LDC.64 R2, c[0x4][R2] ;  /* 0x0100000002027b82 */ /* 0x000ea20000000a00 */
[----:B------:R-:W-:Y:S02]  /*10f90*/  IMAD.U32 R5, RZ, RZ, UR7 ;  /* 0x00000007ff057e24 */ /* 0x000fe4000f8e00ff */
[----:B-1----:R-:W-:Y:S02]  /*10fa0*/  IMAD.U32 R6, RZ, RZ, UR8 ;  /* 0x00000008ff067e24 */ /* 0x002fe4000f8e00ff */
[----:B------:R-:W-:-:S02]  /*10fb0*/  IMAD.U32 R7, RZ, RZ, UR9 ;  /* 0x00000009ff077e24 */ /* 0x000fc4000f8e00ff */
[----:B------:R-:W-:Y:S02]  /*10fc0*/  IMAD.U32 R10, RZ, RZ, UR4 ;  /* 0x00000004ff0a7e24 */ /* 0x000fe4000f8e00ff */
[----:B------:R-:W-:Y:S02]  /*10fd0*/  IMAD.U32 R11, RZ, RZ, UR5 ;  /* 0x00000005ff0b7e24 */ /* 0x000fe4000f8e00ff */
[----:B------:R-:W-:Y:S02]  /*10fe0*/  IMAD.MOV.U32 R8, RZ, RZ, 0x70 ;  /* 0x00000070ff087424 */ /* 0x000fe400078e00ff */
[----:B------:R-:W-:Y:S02]  /*10ff0*/  IMAD.MOV.U32 R12, RZ, RZ, 0x1 ;  /* 0x00000001ff0c7424 */ /* 0x000fe400078e00ff */
[----:B0-----:R-:W-:-:S07]  /*11000*/  IMAD.MOV.U32 R13, RZ, RZ, RZ ;  /* 0x000000ffff0d7224 */ /* 0x001fce00078e00ff */
[----:B------:R-:W-:-:S07]  /*11010*/  LEPC R20, `(.L_x_1857) ;  /* 0x000000001014794e */ /* 0x000fce0000000000 */
[----:B--2---:R-:W-:Y:S05]  /*11020*/  CALL.ABS.NOINC R2 ;  /* 0x0000000002007343 */ /* 0x004fea0003c00000 */
.L_x_1857:
        /* <DEDUP_REMOVED lines=8> */
[----:B------:R2:W3:Y:S01]  /*110b0*/  LDC.64 R2, c[0x4][R0] ;  /* 0x0100000000027b82 */ /* 0x0004e20000000a00 */
[----:B------:R-:W-:Y:S02]  /*110c0*/  IMAD.U32 R4, RZ, RZ, UR6 ;  /* 0x00000006ff047e24 */ /* 0x000fe4000f8e00ff */
[----:B------:R-:W-:Y:S02]  /*110d0*/  IMAD.U32 R5, RZ, RZ, UR7 ;  /* 0x00000007ff057e24 */ /* 0x000fe4000f8e00ff */
[----:B-1----:R-:W-:Y:S02]  /*110e0*/  IMAD.U32 R6, RZ, RZ, UR8 ;  /* 0x00000008ff067e24 */ /* 0x002fe4000f8e00ff */
[----:B------:R-:W-:-:S02]  /*110f0*/  IMAD.U32 R7, RZ, RZ, UR9 ;  /* 0x00000009ff077e24 */ /* 0x000fc4000f8e00ff */
[----:B------:R-:W-:Y:S02]  /*11100*/  IMAD.U32 R10, RZ, RZ, UR4 ;  /* 0x00000004ff0a7e24 */ /* 0x000fe4000f8e00ff */
[----:B------:R-:W-:Y:S02]  /*11110*/  IMAD.U32 R11, RZ, RZ, UR5 ;  /* 0x00000005ff0b7e24 */ /* 0x000fe4000f8e00ff */
[----:B------:R-:W-:Y:S02]  /*11120*/  IMAD.MOV.U32 R8, RZ, RZ, 0x70 ;  /* 0x00000070ff087424 */ /* 0x000fe400078e00ff */
[----:B------:R-:W-:Y:S02]  /*11130*/  IMAD.MOV.U32 R12, RZ, RZ, 0x1 ;  /* 0x00000001ff0c7424 */ /* 0x000fe400078e00ff */
[----:B0-2---:R-:W-:-:S07]  /*11140*/  IMAD.MOV.U32 R13, RZ, RZ, RZ ;  /* 0x000000ffff0d7224 */ /* 0x005fce00078e00ff */
[----:B------:R-:W-:-:S07]  /*11150*/  LEPC R20, `(.L_x_1859) ;  /* 0x000000001014794e */ /* 0x000fce0000000000 */
[----:B---3--:R-:W-:Y:S05]  /*11160*/  CALL.ABS.NOINC R2 ;  /* 0x0000000002007343 */ /* 0x008fea0003c00000 */
.L_x_1859:
        /* <DEDUP_REMOVED lines=16> */
.L_x_1858:
[----:B------:R-:W2:Y:S01]  /*11270*/  LDL.LU R7, [R1+0x1c] ;  /* 0x00001c0001077983 */ /* 0x000ea20000300800 */
[----:B------:R-:W3:Y:S01]  /*11280*/  LDC R0, c[0x0][0x428] ;  /* 0x00010a00ff007b82 */ /* 0x000ee20000000800 */
[----:B------:R-:W-:Y:S01]  /*11290*/  ULDC.64 UR4, c[0x0][0x9f8] ;  /* 0x00027e0000047ab9 */ /* 0x000fe20000000a00 */
[----:B------:R-:W-:Y:S01]  /*112a0*/  IMAD.MOV.U32 R4, RZ, RZ, R19 ;  /* 0x000000ffff047224 */ /* 0x000fe200078e0013 */
[----:B-1----:R-:W1:Y:S01]  /*112b0*/  S2R R6, SR_TID.X ;  /* 0x0000000000067919 */ /* 0x002e620000002100 */
[----:B---3--:R-:W-:Y:S01]  /*112c0*/  ISETP.NE.AND P0, PT, R0, 0x1, PT ;  /* 0x000000010000780c */ /* 0x008fe20003f05270 */
[----:B------:R-:W-:Y:S01]  /*112d0*/  IMAD.MOV.U32 R0, RZ, RZ, R18 ;  /* 0x000000ffff007224 */ /* 0x000fe200078e0012 */
[----:B-1----:R-:W-:-:S11]  /*112e0*/  LOP3.LUT R6, R6, 0x1f, RZ, 0xc0, !PT ;  /* 0x0000001f06067812 */ /* 0x002fd600078ec0ff */
[----:B------:R-:W1:Y:S08]  /*112f0*/  @P0 LDC R3, c[0x0][0x42c] ;  /* 0x00010b00ff030b82 */ /* 0x000e700000000800 */
[----:B------:R-:W3:Y:S01]  /*11300*/  @P0 LDC R5, c[0x0][0x430] ;  /* 0x00010c00ff050b82 */ /* 0x000ee20000000800 */
[----:B-1----:R-:W-:-:S05]  /*11310*/  @P0 IMAD.HI.U32 R2, R18, R3, RZ ;  /* 0x0000000312020227 */ /* 0x002fca00078e00ff */
[----:B---3--:R-:W-:Y:S02]  /*11320*/  @P0 SHF.R.U32.HI R0, RZ, R5, R2 ;  /* 0x00000005ff000219 */ /* 0x008fe40000011602 */
[----:B------:R-:W-:-:S04]  /*11330*/  ISETP.NE.U32.AND P0, PT, RZ, UR4, PT ;  /* 0x00000004ff007c0c */ /* 0x000fc8000bf05070 */
[----:B------:R-:W-:Y:S01]  /*11340*/  ISETP.NE.AND.EX P0, PT, RZ, UR5, PT, P0 ;  /* 0x00000005ff007c0c */ /* 0x000fe2000bf05300 */
[----:B------:R-:W-:-:S12]  /*11350*/  ULDC.64 UR4, c[0x0][0xa00] ;  /* 0x0002800000047ab9 */ /* 0x000fd80000000a00 */
[----:B------:R-:W1:Y:S01]  /*11360*/  @P0 LDC.64 R2, c[0x0][0x9f8] ;  /* 0x00027e00ff020b82 */ /* 0x000e620000000a00 */
[----:B------:R-:W-:-:S04]  /*11370*/  ISETP.NE.AND P6, PT, R6, RZ, PT ;  /* 0x000000ff0600720c */ /* 0x000fc80003fc5270 */
[----:B------:R-:W-:-:S09]  /*11380*/  PLOP3.LUT P1, PT, P6, PT, PT, 0x8, 0x0 ;  /* 0x000000000000781c */ /* 0x000fd2000372e170 */
[----:B------:R-:W-:Y:S01]  /*11390*/  VOTEU.ALL UP1, P6 ;  /* 0x00000000003f7886 */ /* 0x000fe20003020000 */
[----:B-1----:R-:W-:-:S05]  /*113a0*/  @P0 IMAD.WIDE R2, R19, 0x4, R2 ;  /* 0x0000000413020825 */ /* 0x002fca00078e0202 */
[----:B------:R1:W5:Y:S01]  /*113b0*/  @P0 LDG.E R4, desc[UR38][R2.64] ;  /* 0x0000002602040981 */ /* 0x000362000c1e1900 */
[----:B------:R-:W-:Y:S01]  /*113c0*/  ISETP.NE.U32.AND P0, PT, RZ, UR4, PT ;  /* 0x00000004ff007c0c */ /* 0x000fe2000bf05070 */
[----:B------:R-:W-:-:S03]  /*113d0*/  @!UP1 UIADD3 UR8, UP0, UR40, 0x270, URZ ;  /* 0x0000027028089890 */ /* 0x000fc6000ff1e03f */
[----:B------:R-:W-:Y:S01]  /*113e0*/  ISETP.NE.AND.EX P0, PT, RZ, UR5, PT, P0 ;  /* 0x00000005ff007c0c */ /* 0x000fe2000bf05300 */
[----:B------:R-:W-:-:S03]  /*113f0*/  @!UP1 UIADD3.X UR9, URZ, UR41, URZ, UP0, !UPT ;  /* 0x000000293f099290 */ /* 0x000fc600087fe43f */
[----:B------:R-:W-:Y:S01]  /*11400*/  SEL R6, R19, RZ, !P0 ;  /* 0x000000ff13067207 */ /* 0x000fe20004000000 */
[----:B------:R-:W-:Y:S01]  /*11410*/  VOTEU.ALL UP0, P6 ;  /* 0x00000000003f7886 */ /* 0x000fe20003000000 */
[----:B-12---:R-:W-:-:S07]  /*11420*/  IMAD R17, R17, 0x80, R7 ;  /* 0x0000008011117824 */ /* 0x006fce00078e0207 */
.L_x_1860:
        /* <DEDUP_REMOVED lines=10> */
[----:B------:R-:W2:Y:S01]  /*114d0*/  LDL R5, [R1+0x14] ;  /* 0x0000140001057983 */ /* 0x000ea20000100800 */
[----:B------:R-:W1:Y:S01]  /*114e0*/  LDC.64 R2, c[0x0][0x3f8] ;  /* 0x0000fe00ff027b82 */ /* 0x000e620000000a00 */
[----:B------:R-:W-:Y:S02]  /*114f0*/  ULDC.64 UR4, c[0x0][0xa08] ;  /* 0x0002820000047ab9 */ /* 0x000fe40000000a00 */
[----:B-1----:R-:W-:Y:S01]  /*11500*/  LOP3.LUT P0, RZ, R2, UR4, RZ, 0xfc, !PT ;  /* 0x0000000402ff7c12 */ /* 0x002fe2000f80fcff */
[----:B------:R-:W-:-:S03]  /*11510*/  UMOV UR4, 0xffffffff ;  /* 0xffffffff00047882 */ /* 0x000fc60000000000 */
[----:B------:R-:W-:-:S04]  /*11520*/  LOP3.LUT P0, RZ, R3, UR5, RZ, 0xfc, P0 ;  /* 0x0000000503ff7c12 */ /* 0x000fc8000800fcff */
[----:B-----5:R-:W-:Y:S01]  /*11530*/  SEL R7, R4, RZ, !P0 ;  /* 0x000000ff04077207 */ /* 0x020fe20004000000 */
[----:B--2---:R-:W-:Y:S01]  /*11540*/  VIADD R8, R5, 0xffffffff ;  /* 0xffffffff05087836 */ /* 0x004fe20000000000 */
[----:B------:R-:W-:Y:S07]  /*11550*/  BRA.DIV UR4, `(.L_x_1861) ;  /* 0x00000036046c7947 */ /* 0x000fee000b800000 */
.L_x_1931:
[----:B------:R-:W-:Y:S01]  /*11560*/  UMOV UR4, 0xffffffff ;  /* 0xffffffff00047882 */ /* 0x000fe20000000000 */
[----:B------:R-:W-:Y:S02]  /*11570*/  SHF.R.S32.HI R5, RZ, 0x1f, R4 ;  /* 0x0000001fff057819 */ /* 0x000fe40000011404 */
[----:B------:R-:W-:Y:S05]  /*11580*/  BRA.DIV UR4, `(.L_x_1862) ;  /* 0x0000003604947947 */ /* 0x000fea000b800000 */
[----:B------:R-:W-:-:S13]  /*11590*/  ELECT P6, URZ, PT ;  /* 0x00000000003f782f */ /* 0x000fda00038c0000 */
.L_x_1934:
        /* <DEDUP_REMOVED lines=10> */
[----:B------:R-:W-:-:S04]  /*11640*/  @P0 SHF.R.U32.HI R7, RZ, R11, R10 ;  /* 0x0000000bff070219 */ /* 0x000fc8000001160a */
[--C-:B------:R-:W-:Y:S01]  /*11650*/  SHF.R.S32.HI R11, RZ, 0x1f, R7.reuse ;  /* 0x0000001fff0b7819 */ /* 0x100fe20000011407 */
[--C-:B------:R-:W-:Y:S02]  /*11660*/  IMAD.MOV R9, RZ, RZ, -R7.reuse ;  /* 0x000000ffff097224 */ /* 0x100fe400078e0a07 */
[----:B------:R-:W-:Y:S02]  /*11670*/  IMAD.MOV.U32 R10, RZ, RZ, R7 ;  /* 0x000000ffff0a7224 */ /* 0x000fe400078e0007 */
[----:B------:R-:W-:Y:S02]  /*11680*/  IMAD R8, R12, R9, R8 ;  /* 0x000000090c087224 */ /* 0x000fe400078e0208 */
[----:B------:R-:W-:Y:S02]  /*11690*/  IMAD R9, R5, UR4, RZ ;  /* 0x0000000405097c24 */ /* 0x000fe4000f8e02ff */
[----:B------:R-:W-:-:S04]  /*116a0*/  IMAD.WIDE.U32 R10, R4, UR4, R10 ;  /* 0x00000004040a7c25 */ /* 0x000fc8000f8e000a */
[----:B------:R-:W-:Y:S01]  /*116b0*/  IMAD R9, R4, UR5, R9 ;  /* 0x0000000504097c24 */ /* 0x000fe2000f8e0209 */
[----:B------:R-:W-:-:S03]  /*116c0*/  LEA R12, P0, R10, R2, 0x2 ;  /* 0x000000020a0c7211 */ /* 0x000fc600078010ff */
[----:B------:R-:W-:-:S05]  /*116d0*/  IMAD.IADD R7, R11, 0x1, R9 ;  /* 0x000000010b077824 */ /* 0x000fca00078e0209 */
[----:B0-----:R-:W-:-:S05]  /*116e0*/  LEA.HI.X R13, R10, R3, R7, 0x2, P0 ;  /* 0x000000030a0d7211 */ /* 0x001fca00000f1407 */
[----:B------:R1:W5:Y:S02]  /*116f0*/  LDG.E R7, desc[UR38][R12.64] ;  /* 0x000000260c077981 */ /* 0x000364000c1e1900 */
.L_x_1864:
[----:B------:R-:W2:Y:S01]  /*11700*/  LDL R9, [R1] ;  /* 0x0000000001097983 */ /* 0x000ea20000100800 */
[----:B------:R-:W-:-:S03]  /*11710*/  MOV R11, 0x400 ;  /* 0x00000400000b7802 */ /* 0x000fc60000000f00 */
[----:B------:R-:W3:Y:S01]  /*11720*/  LDL R10, [R1+0x4] ;  /* 0x00000400010a7983 */ /* 0x000ee20000100800 */
[----:B-1----:R-:W1:Y:S02]  /*11730*/  S2R R12, SR_CgaCtaId ;  /* 0x00000000000c7919 */ /* 0x002e640000008800 */
[----:B-1----:R-:W-:-:S05]  /*11740*/  LEA R11, R12, R11, 0x18 ;  /* 0x0000000b0c0b7211 */ /* 0x002fca00078ec0ff */
[----:B--2---:R-:W-:Y:S01]  /*11750*/  IMAD R9, R9, 0x8, R11 ;  /* 0x0000000809097824 */ /* 0x004fe200078e020b */
[----:B---3--:R-:W-:-:S04]  /*11760*/  SHF.L.U32 R10, R10, 0x1f, RZ ;  /* 0x0000001f0a0a7819 */ /* 0x008fc800000006ff */
[----:B------:R-:W1:Y:S02]  /*11770*/  SYNCS.PHASECHK.TRANS64.TRYWAIT P0, [R9+URZ+0x22840], R10 ;  /* 0x0228400a090075a7 */ /* 0x000e64000800017f */
[----:B-1----:R-:W-:Y:S05]  /*11780*/  @!P0 BRA `(.L_x_1865) ;  /* 0x0000003400348947 */ /* 0x002fea0003800000 */
.L_x_1935:
[----:B------:R-:W2:Y:S02]  /*11790*/  S2R R11, SR_TID.X ;  /* 0x00000000000b7919 */ /* 0x000ea40000002100 */
        /* <DEDUP_REMOVED lines=10> */
.L_x_1866:
[----:B------:R-:W2:Y:S01]  /*11840*/  LDL R11, [R1] ;  /* 0x00000000010b7983 */ /* 0x000ea20000100800 */
[----:B------:R-:W-:-:S03]  /*11850*/  MOV R12, 0x400 ;  /* 0x00000400000c7802 */ /* 0x000fc60000000f00 */
[----:B-1----:R-:W3:Y:S01]  /*11860*/  LDL R10, [R1+0x8] ;  /* 0x00000800010a7983 */ /* 0x002ee20000100800 */
[----:B0-----:R-:W0:Y:S01]  /*11870*/  S2R R13, SR_CgaCtaId ;  /* 0x00000000000d7919 */ /* 0x001e220000008800 */
[----:B------:R-:W-:Y:S02]  /*11880*/  R2UR UR9, R9 ;  /* 0x00000000090972ca */ /* 0x000fe400000e0000 */
[----:B------:R-:W-:Y:S01]  /*11890*/  R2UR UR11, R8 ;  /* 0x00000000080b72ca */ /* 0x000fe200000e0000 */
[----:B------:R-:W-:Y:S01]  /*118a0*/  UIADD3 UR6, UP0, UR40, 0x370, URZ ;  /* 0x0000037028067890 */ /* 0x000fe2000ff1e03f */
[----:B------:R-:W-:Y:S02]  /*118b0*/  R2UR UR12, R0 ;  /* 0x00000000000c72ca */ /* 0x000fe400000e0000 */
[----:B-----5:R-:W-:Y:S01]  /*118c0*/  R2UR UR13, R7 ;  /* 0x00000000070d72ca */ /* 0x020fe200000e0000 */
[----:B------:R-:W-:Y:S01]  /*118d0*/  UIADD3.X UR7, URZ, UR41, URZ, UP0, !UPT ;  /* 0x000000293f077290 */ /* 0x000fe200087fe43f */
[----:B0-----:R-:W-:-:S05]  /*118e0*/  LEA R12, R13, R12, 0x18 ;  /* 0x0000000c0d0c7211 */ /* 0x001fca00078ec0ff */
[----:B------:R-:W-:Y:S01]  /*118f0*/  UIADD3 UR9, UR9, 0x22830, URZ ;  /* 0x0002283009097890 */ /* 0x000fe2000fffe03f */
[----:B------:R-:W-:Y:S01]  /*11900*/  UMOV UR5, 0x14f00000 ;  /* 0x14f0000000057882 */ /* 0x000fe20000000000 */
[----:B------:R-:W-:Y:S01]  /*11910*/  UMOV UR10, URZ ;  /* 0x0000003f000a7c82 */ /* 0x000fe20008000000 */
[----:B--2---:R-:W-:Y:S01]  /*11920*/  IMAD R9, R11, 0x3000, R12 ;  /* 0x000030000b097824 */ /* 0x004fe200078e020c */
[----:B---3--:R-:W-:-:S04]  /*11930*/  R2UR UR4, R10 ;  /* 0x000000000a0472ca */ /* 0x008fc800000e0000 */
[----:B------:R-:W-:-:S09]  /*11940*/  R2UR UR8, R9 ;  /* 0x00000000090872ca */ /* 0x000fd200000e0000 */
[----:B------:R-:W-:-:S04]  /*11950*/  UIMAD UR11, UR11, 0x60, UR4 ;  /* 0x000000600b0b78a4 */ /* 0x000fc8000f8e0204 */
[----:B------:R-:W-:Y:S01]  /*11960*/  UIADD3 UR8, UR8, 0x1c400, URZ ;  /* 0x0001c40008087890 */ /* 0x000fe2000fffe03f */
[----:B------:R-:W-:-:S08]  /*11970*/  UMOV UR4, 0x0 ;  /* 0x0000000000047882 */ /* 0x000fd00000000000 */
[----:B------:R1:W-:Y:S02]  /*11980*/  UTMALDG.4D [UR8], [UR6], desc[UR4] ;  /* 0x00000408060075b4 */ /* 0x0003e40008019000 */
[----:B-1----:R-:W-:Y:S01]  /*11990*/  NOP ;  /* 0x0000000000007918 */ /* 0x002fe20000000000 */
.L_x_1863:
[----:B------:R-:W2:Y:S01]  /*119a0*/  LDL.LU R12, [R1+0x18] ;  /* 0x00001800010c7983 */ /* 0x000ea20000300800 */
[----:B------:R-:W-:Y:S01]  /*119b0*/  MOV R10, 0x400 ;  /* 0x00000400000a7802 */ /* 0x000fe20000000f00 */
[----:B------:R-:W-:Y:S05]  /*119c0*/  WARPSYNC.ALL ;  /* 0x0000000000007948 */ /* 0x000fea0003800000 */
[----:B------:R-:W1:Y:S01]  /*119d0*/  S2R R11, SR_CgaCtaId ;  /* 0x00000000000b7919 */ /* 0x000e620000008800 */
        /* <DEDUP_REMOVED lines=11> */
[----:B-1----:R-:W-:Y:S01]  /*11a90*/  LEA R10, R11, R10, 0x18 ;  /* 0x0000000a0b0a7211 */ /* 0x002fe200078ec0ff */
        /* <DEDUP_REMOVED lines=12> */
[----:B------:R-:W2:Y:S02]  /*11b60*/  SYNCS.PHASECHK.TRANS64.TRYWAIT P0, [R10+URZ+0x22820], R6 ;  /* 0x022820060a0075a7 */ /* 0x000ea4000800017f */
[----:B-12---:R-:W-:Y:S05]  /*11b70*/  @!P0 BRA `(.L_x_1868) ;  /* 0x00000030004c8947 */ /* 0x006fea0003800000 */
.L_x_1936:
[----:B------:R-:W-:Y:S05]  /*11b80*/  BSYNC B0 ;  /* 0x0000000000007941 */ /* 0x000fea0003800000 */
.L_x_1867:
[----:B------:R-:W-:Y:S04]  /*11b90*/  BSSY B0, `(.L_x_1869) ;  /* 0x000003b000007945 */ /* 0x000fe80003800000 */
[----:B------:R-:W-:Y:S05]  /*11ba0*/  @!P6 BRA `(.L_x_1870) ;  /* 0x0000000000e4e947 */ /* 0x000fea0003800000 */
[----:B------:R-:W2:Y:S01]  /*11bb0*/  LDL R10, [R1] ;  /* 0x00000000010a7983 */ /* 0x000ea20000100800 */
[----:B------:R-:W-:-:S03]  /*11bc0*/  MOV R11, 0x400 ;  /* 0x00000400000b7802 */ /* 0x000fc60000000f00 */
[----:B-1----:R-:W3:Y:S01]  /*11bd0*/  LDL R9, [R1+0x4] ;  /* 0x0000040001097983 */ /* 0x002ee20000100800 */
[----:B------:R-:W1:Y:S02]  /*11be0*/  S2R R12, SR_CgaCtaId ;  /* 0x00000000000c7919 */ /* 0x000e640000008800 */
[----:B-1----:R-:W-:-:S05]  /*11bf0*/  LEA R11, R12, R11, 0x18 ;  /* 0x0000000b0c0b7211 */ /* 0x002fca00078ec0ff */
[----:B--2---:R-:W-:Y:S01]  /*11c00*/  IMAD R6, R10, 0x8, R11 ;  /* 0x000000080a067824 */ /* 0x004fe200078e020b */
[----:B---3--:R-:W-:-:S04]  /*11c10*/  SHF.L.U32 R9, R9, 0x1f, RZ ;  /* 0x0000001f09097819 */ /* 0x008fc800000006ff */
[----:B------:R-:W1:Y:S02]  /*11c20*/  SYNCS.PHASECHK.TRANS64.TRYWAIT P0, [R6+URZ+0x22860], R9 ;  /* 0x02286009060075a7 */ /* 0x000e64000800017f */
[----:B-1----:R-:W-:Y:S05]  /*11c30*/  @!P0 BRA `(.L_x_1871) ;  /* 0x00000030003c8947 */ /* 0x002fea0003800000 */
.L_x_1937:
        /* <DEDUP_REMOVED lines=11> */
.L_x_1872:
[----:B------:R-:W2:Y:S01]  /*11cf0*/  LDL R10, [R1] ;  /* 0x00000000010a7983 */ /* 0x000ea20000100800 */
[----:B------:R-:W-:-:S03]  /*11d00*/  MOV R11, 0x400 ;  /* 0x00000400000b7802 */ /* 0x000fc60000000f00 */
[----:B-1----:R-:W3:Y:S01]  /*11d10*/  LDL R9, [R1+0x8] ;  /* 0x0000080001097983 */ /* 0x002ee20000100800 */
[----:B------:R-:W1:Y:S01]  /*11d20*/  S2R R12, SR_CgaCtaId ;  /* 0x00000000000c7919 */ /* 0x000e620000008800 */
[----:B------:R-:W-:Y:S02]  /*11d30*/  R2UR UR9, R6 ;  /* 0x00000000060972ca */ /* 0x000fe400000e0000 */
[----:B------:R-:W-:Y:S01]  /*11d40*/  R2UR UR11, R8 ;  /* 0x00000000080b72ca */ /* 0x000fe200000e0000 */
[----:B------:R-:W-:Y:S01]  /*11d50*/  UIADD3 UR4, UP0, UR40, 0x470, URZ ;  /* 0x0000047028047890 */ /* 0x000fe2000ff1e03f */
[----:B------:R-:W-:Y:S02]  /*11d60*/  R2UR UR12, R0 ;  /* 0x00000000000c72ca */ /* 0x000fe400000e0000 */
[----:B------:R-:W-:Y:S02]  /*11d70*/  R2UR UR13, R7 ;  /* 0x00000000070d72ca */ /* 0x000fe400000e0000 */
[----:B-1----:R-:W-:-:S05]  /*11d80*/  LEA R11, R12, R11, 0x18 ;  /* 0x0000000b0c0b7211 */ /* 0x002fca00078ec0ff */
[----:B------:R-:W-:Y:S01]  /*11d90*/  UIADD3 UR9, UR9, 0x22850, URZ ;  /* 0x0002285009097890 */ /* 0x000fe2000fffe03f */
[----:B------:R-:W-:Y:S01]  /*11da0*/  UMOV UR10, URZ ;  /* 0x0000003f000a7c82 */ /* 0x000fe20008000000 */
[----:B------:R-:W-:Y:S01]  /*11db0*/  UMOV UR6, 0x0 ;  /* 0x0000000000067882 */ /* 0x000fe20000000000 */
[----:B------:R-:W-:Y:S01]  /*11dc0*/  UMOV UR7, 0x14f00000 ;  /* 0x14f0000000077882 */ /* 0x000fe20000000000 */
[----:B------:R-:W-:Y:S01]  /*11dd0*/  UMOV UR16, 0x40 ;  /* 0x0000004000107882 */ /* 0x000fe20000000000 */
[----:B--2---:R-:W-:Y:S01]  /*11de0*/  IMAD R6, R10, 0xc000, R11 ;  /* 0x0000c0000a067824 */ /* 0x004fe200078e020b */
[----:B---3--:R-:W-:-:S04]  /*11df0*/  R2UR UR5, R9 ;  /* 0x00000000090572ca */ /* 0x008fc800000e0000 */
[----:B------:R-:W-:-:S09]  /*11e00*/  R2UR UR14, R6 ;  /* 0x00000000060e72ca */ /* 0x000fd200000e0000 */
[----:B------:R-:W-:-:S04]  /*11e10*/  UIMAD UR11, UR11, 0x60, UR5 ;  /* 0x000000600b0b78a4 */ /* 0x000fc8000f8e0205 */
[----:B------:R-:W-:Y:S02]  /*11e20*/  UIADD3 UR8, UR14, 0x400, URZ ;  /* 0x000004000e087890 */ /* 0x000fe4000fffe03f */
[----:B------:R-:W-:Y:S02]  /*11e30*/  UIADD3.X UR5, URZ, UR41, URZ, UP0, !UPT ;  /* 0x000000293f057290 */ /* 0x000fe400087fe43f */
        /* <DEDUP_REMOVED lines=16> */
.L_x_1870:
[----:B------:R-:W-:Y:S05]  /*11f40*/  BSYNC B0 ;  /* 0x0000000000007941 */ /* 0x000fea0003800000 */
.L_x_1869:
[----:B-1----:R-:W2:Y:S04]  /*11f50*/  LDL R6, [R1+0x14] ;  /* 0x0000140001067983 */ /* 0x002ea80000100800 */
[----:B------:R-:W3:Y:S01]  /*11f60*/  LDL R9, [R1+0xc] ;  /* 0x00000c0001097983 */ /* 0x000ee20000100800 */
[----:B------:R-:W-:Y:S01]  /*11f70*/  BSSY B0, `(.L_x_1873) ;  /* 0x000016f000007945 */ /* 0x000fe20003800000 */
[----:B--2---:R-:W-:-:S05]  /*11f80*/  VIADD R8, R6, 0xfffffffe ;  /* 0xfffffffe06087836 */ /* 0x004fca0000000000 */
[----:B---3--:R-:W-:-:S13]  /*11f90*/  ISETP.GE.AND P0, PT, R8, R9, PT ;  /* 0x000000090800720c */ /* 0x008fda0003f06270 */
[----:B------:R-:W-:Y:S05]  /*11fa0*/  @!P0 BRA `(.L_x_1874) ;  /* 0x0000001400ac8947 */ /* 0x000fea0003800000 */
[----:B------:R-:W-:Y:S01]  /*11fb0*/  LOP3.LUT R10, RZ, R9, RZ, 0x33, !PT ;  /* 0x00000009ff0a7212 */ /* 0x000fe200078e33ff */
[----:B------:R-:W-:Y:S01]  /*11fc0*/  IMAD.MOV R9, RZ, RZ, -R6 ;  /* 0x000000ffff097224 */ /* 0x000fe200078e0a06 */
[----:B------:R-:W-:Y:S04]  /*11fd0*/  BSSY B1, `(.L_x_1875) ;  /* 0x000007b000017945 */ /* 0x000fe80003800000 */
[----:B------:R-:W-:-:S05]  /*11fe0*/  VIADDMNMX R10, R9, 0x1, R10, !PT ;  /* 0x00000001090a7846 */ /* 0x000fca000780010a */
[----:B------:R-:W-:-:S05]  /*11ff0*/  IMAD.IADD R6, R6, 0x1, R10 ;  /* 0x0000000106067824 */ /* 0x000fca00078e020a */
[----:B------:R-:W-:-:S04]  /*12000*/  LOP3.LUT R6, R6, 0x1, RZ, 0xc0, !PT ;  /* 0x0000000106067812 */ /* 0x000fc800078ec0ff */
[----:B------:R-:W-:-:S13]  /*12010*/  ISETP.NE.U32.AND P0, PT, R6, 0x1, PT ;  /* 0x000000010600780c */ /* 0x000fda0003f05070 */
[----:B------:R-:W-:Y:S05]  /*12020*/  @P0 BRA `(.L_x_1876) ;  /* 0x0000000400d40947 */ /* 0x000fea0003800000 */
[----:B------:R-:W2:Y:S04]  /*12030*/  LDL.LU R11, [R1] ;  /* 0x00000000010b7983 */ /* 0x000ea80000300800 */
[----:B0-----:R-:W3:Y:S01]  /*12040*/  LDL.LU R13, [R1+0x4] ;  /* 0x00000400010d7983 */ /* 0x001ee20000300800 */
        /* <DEDUP_REMOVED lines=25> */
[----:B------:R-:W-:Y:S01]  /*121e0*/  LEA R2, P0, R6, R2, 0x2 ;  /* 0x0000000206027211 */ /* 0x000fe200078010ff */
[----:B------:R-:W-:-:S03]  /*121f0*/  IMAD.MOV R7, RZ, RZ, -R9 ;  /* 0x000000ffff077224 */ /* 0x000fc600078e0a09 */
[----:B------:R-:W-:Y:S01]  /*12200*/  LEA.HI.X R3, R6, R3, R11, 0x2, P0 ;  /* 0x0000000306037211 */ /* 0x000fe200000f140b */
[----:B------:R-:W-:-:S04]  /*12210*/  IMAD R8, R12, R7, R8 ;  /* 0x000000070c087224 */ /* 0x000fc800078e0208 */
[----:B------:R1:W5:Y:S04]  /*12220*/  LDG.E R7, desc[UR38][R2.64] ;  /* 0x0000002602077981 */ /* 0x000368000c1e1900 */
.L_x_1879:
[----:B-1----:R-:W1:Y:S01]  /*12230*/  S2R R3, SR_CgaCtaId ;  /* 0x0000000000037919 */ /* 0x002e620000008800 */
[----:B------:R-:W-:-:S04]  /*12240*/  MOV R2, 0x400 ;  /* 0x0000040000027802 */ /* 0x000fc80000000f00 */
[----:B-1----:R-:W-:Y:S02]  /*12250*/  LEA R2, R3, R2, 0x18 ;  /* 0x0000000203027211 */ /* 0x002fe400078ec0ff */
[----:B------:R-:W-:-:S03]  /*12260*/  SHF.L.U32 R3, R13, 0x1f, RZ ;  /* 0x0000001f0d037819 */ /* 0x000fc600000006ff */
[----:B------:R-:W-:-:S04]  /*12270*/  IMAD R2, R14, 0x8, R2 ;  /* 0x000000080e027824 */ /* 0x000fc800078e0202 */
[----:B------:R-:W1:Y:S02]  /*12280*/  SYNCS.PHASECHK.TRANS64.TRYWAIT P0, [R2+URZ+0x22840], R3 ;  /* 0x02284003020075a7 */ /* 0x000e64000800017f */
[----:B-1----:R-:W-:Y:S05]  /*12290*/  @!P0 BRA `(.L_x_1880) ;  /* 0x0000002800b88947 */ /* 0x002fea0003800000 */
.L_x_1938:
[----:B------:R-:W2:Y:S02]  /*122a0*/  S2R R6, SR_TID.X ;  /* 0x0000000000067919 */ /* 0x000ea40000002100 */
[----:B--2---:R-:W-:-:S04]  /*122b0*/  LOP3.LUT R6, R6, 0x7f, RZ, 0xc0, !PT ;  /* 0x0000007f06067812 */ /* 0x004fc800078ec0ff */
[----:B------:R-:W-:-:S13]  /*122c0*/  ISETP.NE.AND P1, PT, R6, RZ, PT ;  /* 0x000000ff0600720c */ /* 0x000fda0003f25270 */
        /* <DEDUP_REMOVED lines=8> */
.L_x_1881:
[----:B------:R-:W2:Y:S01]  /*12350*/  LDL R6, [R1] ;  /* 0x0000000001067983 */ /* 0x000ea20000100800 */
        /* <DEDUP_REMOVED lines=21> */
.L_x_1939:
        /* <DEDUP_REMOVED lines=8> */
.L_x_1883:
[----:B-12---:R-:W2:Y:S01]  /*12530*/  LDL R3, [R1] ;  /* 0x0000000001037983 */ /* 0x006ea20000100800 */
        /* <DEDUP_REMOVED lines=33> */
.L_x_1878:
[----:B------:R-:W-:Y:S05]  /*12750*/  BSYNC B2 ;  /* 0x0000000000027941 */ /* 0x000fea0003800000 */
.L_x_1877:
[----:B------:R-:W2:Y:S02]  /*12760*/  LDL R2, [R1+0x14] ;  /* 0x0000140001027983 */ /* 0x000ea40000100800 */
[----:B--2---:R-:W-:-:S07]  /*12770*/  VIADD R8, R2, 0xfffffffd ;  /* 0xfffffffd02087836 */ /* 0x004fce0000000000 */
.L_x_1876:
[----:B------:R-:W-:Y:S05]  /*12780*/  BSYNC B1 ;  /* 0x0000000000017941 */ /* 0x000fea0003800000 */
.L_x_1875:
[----:B------:R-:W2:Y:S01]  /*12790*/  LDL.LU R2, [R1+0x14] ;  /* 0x0000140001027983 */ /* 0x000ea20000300800 */
[----:B------:R-:W-:Y:S01]  /*127a0*/  VIADD R10, R10, 0xfffffffe ;  /* 0xfffffffe0a0a7836 */ /* 0x000fe20000000000 */
[----:B--2---:R-:W-:-:S04]  /*127b0*/  LOP3.LUT R3, RZ, R2, RZ, 0x33, !PT ;  /* 0x00000002ff037212 */ /* 0x004fc800078e33ff */
[----:B------:R-:W-:-:S13]  /*127c0*/  ISETP.NE.AND P0, PT, R10, R3, PT ;  /* 0x000000030a00720c */ /* 0x000fda0003f05270 */
[----:B------:R-:W-:Y:S05]  /*127d0*/  @!P0 BRA `(.L_x_1874) ;  /* 0x0000000c00a08947 */ /* 0x000fea0003800000 */
.L_x_1898:
        /* <DEDUP_REMOVED lines=32> */
.L_x_1886:
[----:B------:R-:W2:Y:S01]  /*129e0*/  S2R R3, SR_CgaCtaId ;  /* 0x0000000000037919 */ /* 0x000ea20000008800 */
[----:B------:R-:W-:-:S04]  /*129f0*/  MOV R2, 0x400 ;  /* 0x0000040000027802 */ /* 0x000fc80000000f00 */
[----:B--2---:R-:W-:Y:S02]  /*12a00*/  LEA R2, R3, R2, 0x18 ;  /* 0x0000000203027211 */ /* 0x004fe400078ec0ff */
[----:B------:R-:W-:-:S03]  /*12a10*/  SHF.L.U32 R3, R10, 0x1f, RZ ;  /* 0x0000001f0a037819 */ /* 0x000fc600000006ff */
[----:B------:R-:W-:-:S04]  /*12a20*/  IMAD R2, R9, 0x8, R2 ;  /* 0x0000000809027824 */ /* 0x000fc800078e0202 */
[----:B------:R-:W2:Y:S02]  /*12a30*/  SYNCS.PHASECHK.TRANS64.TRYWAIT P0, [R2+URZ+0x22840], R3 ;  /* 0x02284003020075a7 */ /* 0x000ea4000800017f */
[----:B--2---:R-:W-:Y:S05]  /*12a40*/  @!P0 BRA `(.L_x_1887) ;  /* 0x0000002000f48947 */ /* 0x004fea0003800000 */
.L_x_1940:
[----:B-1----:R-:W1:Y:S02]  /*12a50*/  S2R R6, SR_TID.X ;  /* 0x0000000000067919 */ /* 0x002e640000002100 */
        /* <DEDUP_REMOVED lines=8> */
[----:B---3--:R-:W-:Y:S05]  /*12ae0*/  @!P1 BRA `(.L_x_1888) ;  /* 0x0000000000049947 */ /* 0x008fea0003800000 */
[----:B------:R-:W-:Y:S01]  /*12af0*/  BPT.TRAP 0x1 ;  /* 0x000000040000795c */ /* 0x000fe20000300000 */
.L_x_1888:
[----:B------:R-:W3:Y:S01]  /*12b00*/  LDL R12, [R1+0x8] ;  /* 0x00000800010c7983 */ /* 0x000ee20000100800 */
[----:B------:R-:W-:Y:S01]  /*12b10*/  MOV R6, 0x400 ;  /* 0x0000040000067802 */ /* 0x000fe20000000f00 */
[----:B0-----:R-:W0:Y:S01]  /*12b20*/  S2R R13, SR_CgaCtaId ;  /* 0x00000000000d7919 */ /* 0x001e220000008800 */
        /* <DEDUP_REMOVED lines=16> */
[----:B------:R-:W1:Y:S02]  /*12c30*/  SYNCS.PHASECHK.TRANS64.TRYWAIT P1, [R2+URZ+0x22860], R3 ;  /* 0x02286003020075a7 */ /* 0x000e64000802017f */
[----:B01----:R-:W-:Y:S05]  /*12c40*/  @!P1 BRA `(.L_x_1889) ;  /* 0x0000002000889947 */ /* 0x003fea0003800000 */
.L_x_1941:
[----:B------:R-:W-:Y:S05]  /*12c50*/  @P0 BRA `(.L_x_1890) ;  /* 0x00000000001c0947 */ /* 0x000fea0003800000 */
[----:B------:R-:W1:Y:S01]  /*12c60*/  S2R R11, SR_TID.X ;  /* 0x00000000000b7919 */ /* 0x000e620000002100 */
[----:B0-2---:R-:W-:-:S04]  /*12c70*/  IMAD.MOV.U32 R3, RZ, RZ, 0xc000 ;  /* 0x0000c000ff037424 */ /* 0x005fc800078e00ff */
[----:B------:R3:W-:Y:S01]  /*12c80*/  SYNCS.ARRIVE.TRANS64 RZ, [R2+URZ+0x22850], R3 ;  /* 0x0228500302ff79a7 */ /* 0x0007e2000800003f */
[----:B-1----:R-:W-:-:S04]  /*12c90*/  LOP3.LUT R11, R11, 0x1f, RZ, 0xc0, !PT ;  /* 0x0000001f0b0b7812 */ /* 0x002fc800078ec0ff */
[----:B------:R-:W-:-:S13]  /*12ca0*/  ISETP.NE.AND P1, PT, R11, RZ, PT ;  /* 0x000000ff0b00720c */ /* 0x000fda0003f25270 */
[----:B---3--:R-:W-:Y:S05]  /*12cb0*/  @!P1 BRA `(.L_x_1890) ;  /* 0x0000000000049947 */ /* 0x008fea0003800000 */
[----:B------:R-:W-:Y:S01]  /*12cc0*/  BPT.TRAP 0x1 ;  /* 0x000000040000795c */ /* 0x000fe20000300000 */
.L_x_1890:
[----:B------:R-:W1:Y:S01]  /*12cd0*/  S2R R11, SR_CgaCtaId ;  /* 0x00000000000b7919 */ /* 0x000e620000008800 */
        /* <DEDUP_REMOVED lines=12> */
[----:B-1----:R-:W-:-:S05]  /*12da0*/  LEA R3, R11, R3, 0x18 ;  /* 0x000000030b037211 */ /* 0x002fca00078ec0ff */
        /* <DEDUP_REMOVED lines=19> */
.L_x_1885:
[----:B------:R-:W-:Y:S05]  /*12ee0*/  BSYNC B1 ;  /* 0x0000000000017941 */ /* 0x000fea0003800000 */
.L_x_1884:
[----:B------:R-:W-:Y:S01]  /*12ef0*/  VIADD R9, R9, 0x1 ;  /* 0x0000000109097836 */ /* 0x000fe20000000000 */
[----:B------:R-:W-:Y:S04]  /*12f00*/  BSSY B1, `(.L_x_1891) ;  /* 0x0000071000017945 */ /* 0x000fe80003800000 */
[----:B------:R-:W-:-:S04]  /*12f10*/  ISETP.NE.AND P0, PT, R9, 0x2, PT ;  /* 0x000000020900780c */ /* 0x000fc80003f05270 */
[----:B------:R-:W-:Y:S02]  /*12f20*/  SEL R3, RZ, 0x1, P0 ;  /* 0x00000001ff037807 */ /* 0x000fe40000000000 */
[----:B------:R-:W-:Y:S01]  /*12f30*/  SEL R12, R9, RZ, P0 ;  /* 0x000000ff090c7207 */ /* 0x000fe20000000000 */
[----:B------:R-:W-:Y:S01]  /*12f40*/  VIADD R9, R8, 0xffffffff ;  /* 0xffffffff08097836 */ /* 0x000fe20000000000 */
[----:B------:R-:W-:-:S05]  /*12f50*/  LOP3.LUT R11, R10, R3, RZ, 0x3c, !PT ;  /* 0x000000030a0b7212 */ /* 0x000fca00078e3cff */
[----:B------:R1:W-:Y:S04]  /*12f60*/  STL [R1+0x4], R11 ;  /* 0x0000040b01007387 */ /* 0x0003e80000100800 */
[----:B------:R1:W-:Y:S01]  /*12f70*/  STL [R1], R12 ;  /* 0x0000000c01007387 */ /* 0x0003e20000100800 */
[----:B------:R-:W-:Y:S05]  /*12f80*/  @!P6 BRA `(.L_x_1892) ;  /* 0x0000000400a0e947 */ /* 0x000fea0003800000 */
        /* <DEDUP_REMOVED lines=20> */
[----:B------:R-:W-:-:S06]  /*130d0*/  LEA.HI.X R7, R2, UR5, R3, 0x2, P0 ;  /* 0x0000000502077c11 */ /* 0x000fcc00080f1403 */
[----:B------:R2:W5:Y:S03]  /*130e0*/  LDG.E R7, desc[UR38][R6.64] ;  /* 0x0000002606077981 */ /* 0x000566000c1e1900 */
.L_x_1893:
[----:B------:R-:W3:Y:S01]  /*130f0*/  S2R R3, SR_CgaCtaId ;  /* 0x0000000000037919 */ /* 0x000ee20000008800 */
[----:B------:R-:W-:-:S04]  /*13100*/  MOV R2, 0x400 ;  /* 0x0000040000027802 */ /* 0x000fc80000000f00 */
[----:B---3--:R-:W-:Y:S02]  /*13110*/  LEA R2, R3, R2, 0x18 ;  /* 0x0000000203027211 */ /* 0x008fe400078ec0ff */
[----:B------:R-:W-:-:S03]  /*13120*/  SHF.L.U32 R3, R11, 0x1f, RZ ;  /* 0x0000001f0b037819 */ /* 0x000fc600000006ff */
[----:B------:R-:W-:-:S04]  /*13130*/  IMAD R2, R12, 0x8, R2 ;  /* 0x000000080c027824 */ /* 0x000fc800078e0202 */
[----:B------:R-:W3:Y:S02]  /*13140*/  SYNCS.PHASECHK.TRANS64.TRYWAIT P0, [R2+URZ+0x22840], R3 ;  /* 0x02284003020075a7 */ /* 0x000ee4000800017f */
[----:B---3--:R-:W-:Y:S05]  /*13150*/  @!P0 BRA `(.L_x_1894) ;  /* 0x0000001c00588947 */ /* 0x008fea0003800000 */
.L_x_1942:
        /* <DEDUP_REMOVED lines=11> */
.L_x_1895:
[----:B------:R-:W2:Y:S01]  /*13210*/  LDL R6, [R1] ;  /* 0x0000000001067983 */ /* 0x000ea20000100800 */
[----:B-1----:R-:W-:-:S03]  /*13220*/  MOV R12, 0x400 ;  /* 0x00000400000c7802 */ /* 0x002fc60000000f00 */
[----:B------:R-:W4:Y:S01]  /*13230*/  LDL R11, [R1+0x8] ;  /* 0x00000800010b7983 */ /* 0x000f220000100800 */
        /* <DEDUP_REMOVED lines=17> */
[----:B------:R-:W1:Y:S02]  /*13350*/  SYNCS.PHASECHK.TRANS64.TRYWAIT P1, [R2+URZ+0x22860], R3 ;  /* 0x02286003020075a7 */ /* 0x000e64000802017f */
[----:B01----:R-:W-:Y:S05]  /*13360*/  @!P1 BRA `(.L_x_1896) ;  /* 0x0000001800e89947 */ /* 0x003fea0003800000 */
.L_x_1943:
[----:B------:R-:W-:Y:S05]  /*13370*/  @P0 BRA `(.L_x_1897) ;  /* 0x00000000001c0947 */ /* 0x000fea0003800000 */
[----:B------:R-:W1:Y:S01]  /*13380*/  S2R R10, SR_TID.X ;  /* 0x00000000000a7919 */ /* 0x000e620000002100 */
[----:B0--3--:R-:W-:-:S04]  /*13390*/  IMAD.MOV.U32 R3, RZ, RZ, 0xc000 ;  /* 0x0000c000ff037424 */ /* 0x009fc800078e00ff */
[----:B------:R2:W-:Y:S01]  /*133a0*/  SYNCS.ARRIVE.TRANS64 RZ, [R2+URZ+0x22850], R3 ;  /* 0x0228500302ff79a7 */ /* 0x0005e2000800003f */
[----:B-1----:R-:W-:-:S04]  /*133b0*/  LOP3.LUT R10, R10, 0x1f, RZ, 0xc0, !PT ;  /* 0x0000001f0a0a7812 */ /* 0x002fc800078ec0ff */
[----:B------:R-:W-:-:S13]  /*133c0*/  ISETP.NE.AND P1, PT, R10, RZ, PT ;  /* 0x000000ff0a00720c */ /* 0x000fda0003f25270 */
[----:B--2---:R-:W-:Y:S05]  /*133d0*/  @!P1 BRA `(.L_x_1897) ;  /* 0x0000000000049947 */ /* 0x004fea0003800000 */
[----:B------:R-:W-:Y:S01]  /*133e0*/  BPT.TRAP 0x1 ;  /* 0x000000040000795c */ /* 0x000fe20000300000 */
.L_x_1897:
[----:B0--3--:R-:W2:Y:S01]  /*133f0*/  LDL R3, [R1] ;  /* 0x0000000001037983 */ /* 0x009ea20000100800 */
        /* <DEDUP_REMOVED lines=33> */
.L_x_1892:
[----:B------:R-:W-:Y:S05]  /*13610*/  BSYNC B1 ;  /* 0x0000000000017941 */ /* 0x000fea0003800000 */
.L_x_1891:
[----:B------:R-:W2:Y:S01]  /*13620*/  LDL R2, [R1+0xc] ;  /* 0x00000c0001027983 */ /* 0x000ea20000100800 */
[----:B------:R-:W-:Y:S01]  /*13630*/  VIADD R8, R8, 0xfffffffe ;  /* 0xfffffffe08087836 */ /* 0x000fe20000000000 */
[----:B--2---:R-:W-:-:S13]  /*13640*/  ISETP.GT.AND P0, PT, R9, R2, PT ;  /* 0x000000020900720c */ /* 0x004fda0003f04270 */
[----:B------:R-:W-:Y:S05]  /*13650*/  @P0 BRA `(.L_x_1898) ;  /* 0xfffffff000600947 */ /* 0x000fea000383ffff */
.L_x_1874:
[----:B------:R-:W-:Y:S05]  /*13660*/  BSYNC B0 ;  /* 0x0000000000007941 */ /* 0x000fea0003800000 */
.L_x_1873:
        /* <DEDUP_REMOVED lines=23> */
.L_x_1900:
[----:B------:R-:W-:Y:S05]  /*137e0*/  BSYNC B0 ;  /* 0x0000000000007941 */ /* 0x000fea0003800000 */
.L_x_1899:
[----:B--2---:R-:W2:Y:S02]  /*137f0*/  LDL.LU R2, [R1+0x4] ;  /* 0x0000040001027983 */ /* 0x004ea40000300800 */
[----:B--2---:R-:W-:-:S05]  /*13800*/  LOP3.LUT R2, R2, R0, RZ, 0x3c, !PT ;  /* 0x0000000002027212 */ /* 0x004fca00078e3cff */
[----:B------:R2:W-:Y:S02]  /*13810*/  STL [R1+0x4], R2 ;  /* 0x0000040201007387 */ /* 0x0005e40000100800 */
.L_x_1856:
[----:B------:R-:W-:Y:S05]  /*13820*/  BSYNC B6 ;  /* 0x0000000000067941 */ /* 0x000fea0003800000 */
.L_x_1854:
[----:B------:R-:W-:-:S03]  /*13830*/  UMOV UR4, 0xffffffff ;  /* 0xffffffff00047882 */ /* 0x000fc60000000000 */
[----:B------:R-:W-:Y:S05]  /*13840*/  BRA.DIV UR4, `(.L_x_1901) ;  /* 0x0000001604c47947 */ /* 0x000fea000b800000 */
[----:B------:R3:W4:Y:S04]  /*13850*/  SHFL.IDX PT, R4, R16, RZ, 0x1f ;  /* 0x00001fff10047589 */ /* 0x00072800000e0000 */
[----:B------:R3:W0:Y:S02]  /*13860*/  SHFL.IDX PT, R7, R16, 0x1, 0x1f ;  /* 0x00201f0010077f89 */ /* 0x00062400000e0000 */
.L_x_1947:
        /* <DEDUP_REMOVED lines=10> */
[----:B--2---:R-:W1:Y:S02]  /*13910*/  LDC.64 R2, c[0x0][0xc58] ;  /* 0x00031600ff027b82 */ /* 0x004e640000000a00 */
[----:B-1----:R-:W-:-:S05]  /*13920*/  IMAD.WIDE R2, R5, 0x4, R2 ;  /* 0x0000000405027825 */ /* 0x002fca00078e0202 */
[----:B------:R1:W5:Y:S02]  /*13930*/  LDG.E R17, desc[UR38][R2.64] ;  /* 0x0000002602117981 */ /* 0x000364000c1e1900 */
.L_x_1903:
[----:B------:R-:W-:Y:S05]  /*13940*/  BSYNC B0 ;  /* 0x0000000000007941 */ /* 0x000fea0003800000 */
.L_x_1902:
[----:B------:R-:W-:-:S03]  /*13950*/  UMOV UR4, 0xffffffff ;  /* 0xffffffff00047882 */ /* 0x000fc60000000000 */
[----:B------:R-:W-:Y:S05]  /*13960*/  BRA.DIV UR4, `(.L_x_1904) ;  /* 0x0000001604c87947 */ /* 0x000fea000b800000 */
[----:B0----5:R-:W0:Y:S01]  /*13970*/  SHFL.UP PT, R14, R17, 0x1, RZ ;  /* 0x04200000110e7989 */ /* 0x021e2200000e00ff */
[C---:B------:R-:W-:Y:S02]  /*13980*/  ISETP.NE.AND P0, PT, R6.reuse, RZ, PT ;  /* 0x000000ff0600720c */ /* 0x040fe40003f05270 */
[----:B------:R-:W-:Y:S02]  /*13990*/  ISETP.GE.U32.AND P1, PT, R6, 0x2, PT ;  /* 0x000000020600780c */ /* 0x000fe40003f26070 */
[----:B0-----:R-:W-:Y:S02]  /*139a0*/  SEL R14, R14, RZ, P0 ;  /* 0x000000ff0e0e7207 */ /* 0x001fe40000000000 */
[----:B------:R-:W-:-:S03]  /*139b0*/  ISETP.GE.U32.AND P0, PT, R6, 0x4, PT ;  /* 0x000000040600780c */ /* 0x000fc60003f06070 */
[----:B------:R-:W-:-:S05]  /*139c0*/  IMAD.IADD R13, R17, 0x1, R14 ;  /* 0x00000001110d7824 */ /* 0x000fca00078e020e */
[----:B------:R-:W1:Y:S02]  /*139d0*/  SHFL.UP PT, R14, R13, 0x2, RZ ;  /* 0x044000000d0e7989 */ /* 0x000e6400000e00ff */
[----:B-12---:R-:W-:Y:S02]  /*139e0*/  SEL R2, R14, RZ, P1 ;  /* 0x000000ff0e027207 */ /* 0x006fe40000800000 */
        /* <DEDUP_REMOVED lines=13> */
.L_x_1955:
[----:B------:R-:W-:Y:S02]  /*13ac0*/  ULDC UR4, c[0x0][0xc10] ;  /* 0x0003040000047ab9 */ /* 0x000fe40000000800 */
[----:B------:R-:W-:-:S04]  /*13ad0*/  IMAD.U32 R5, RZ, RZ, UR4 ;  /* 0x00000004ff057e24 */ /* 0x000fc8000f8e00ff */
[----:B-1----:R-:W-:-:S04]  /*13ae0*/  IMAD R14, R14, R5, RZ ;  /* 0x000000050e0e7224 */ /* 0x002fc800078e02ff */
[----:B------:R-:W-:-:S05]  /*13af0*/  IMAD.IADD R7, R7, 0x1, R14 ;  /* 0x0000000107077824 */ /* 0x000fca00078e020e */
[----:B----4-:R-:W-:-:S13]  /*13b00*/  ISETP.GT.AND P0, PT, R7, R4, PT ;  /* 0x000000040700720c */ /* 0x010fda0003f04270 */
[----:B------:R-:W-:Y:S05]  /*13b10*/  @P0 BRA `(.L_x_1905) ;  /* 0x0000000000b40947 */ /* 0x000fea0003800000 */
[----:B------:R-:W1:Y:S02]  /*13b20*/  LDC R0, c[0x0][0xc14] ;  /* 0x00030500ff007b82 */ /* 0x000e640000000800 */
.L_x_1910:
        /* <DEDUP_REMOVED lines=14> */
.L_x_1908:
[----:B------:R-:W-:Y:S05]  /*13c10*/  BSYNC B0 ;  /* 0x0000000000007941 */ /* 0x000fea0003800000 */
.L_x_1907:
        /* <DEDUP_REMOVED lines=23> */
.L_x_1963:
[----:B------:R-:W-:Y:S02]  /*13d90*/  ULDC UR4, c[0x0][0xc10] ;  /* 0x0003040000047ab9 */ /* 0x000fe40000000800 */
[----:B------:R-:W-:-:S04]  /*13da0*/  IMAD.U32 R5, RZ, RZ, UR4 ;  /* 0x00000004ff057e24 */ /* 0x000fc8000f8e00ff */
[----:B-1----:R-:W-:-:S04]  /*13db0*/  IMAD R14, R14, R5, RZ ;  /* 0x000000050e0e7224 */ /* 0x002fc800078e02ff */
[----:B------:R-:W-:-:S05]  /*13dc0*/  IMAD.IADD R7, R14, 0x1, R7 ;  /* 0x000000010e077824 */ /* 0x000fca00078e0207 */
[----:B------:R-:W-:-:S13]  /*13dd0*/  ISETP.GT.AND P0, PT, R7, R4, PT ;  /* 0x000000040700720c */ /* 0x000fda0003f04270 */
[----:B------:R-:W-:Y:S05]  /*13de0*/  @!P0 BRA `(.L_x_1910) ;  /* 0xfffffffc00508947 */ /* 0x000fea000383ffff */
.L_x_1905:
[----:B---3--:R-:W-:Y:S01]  /*13df0*/  IMAD.IADD R16, R7, 0x1, -R14 ;  /* 0x0000000107107824 */ /* 0x008fe200078e0a0e */
[----:B------:R-:W-:-:S03]  /*13e00*/  UMOV UR4, 0xffffffff ;  /* 0xffffffff00047882 */ /* 0x000fc60000000000 */
[----:B------:R-:W-:-:S05]  /*13e10*/  IMAD R3, R2, R5, R16 ;  /* 0x0000000502037224 */ /* 0x000fca00078e0210 */
[----:B------:R-:W-:Y:S01]  /*13e20*/  ISETP.GT.AND P6, PT, R3, R4, PT ;  /* 0x000000040300720c */ /* 0x000fe20003fc4270 */
[----:B------:R-:W-:-:S12]  /*13e30*/  BRA.DIV UR4, `(.L_x_1911) ;  /* 0x0000001a04347947 */ /* 0x000fd8000b800000 */
[----:B------:R-:W-:-:S04]  /*13e40*/  VOTE.ANY R3, PT, !P6 ;  /* 0x0000000000037806 */ /* 0x000fc800070e0100 */
[----:B------:R-:W1:Y:S02]  /*13e50*/  POPC R6, R3 ;  /* 0x0000000300067309 */ /* 0x000e640000000000 */
[----:B-1----:R1:W2:Y:S02]  /*13e60*/  SHFL.IDX PT, R17, R17, R6, 0x1f ;  /* 0x00001f0611117589 */ /* 0x0022a400000e0000 */
.L_x_1967:
[----:B------:R-:W-:Y:S01]  /*13e70*/  ISETP.NE.AND P0, PT, R3, RZ, PT ;  /* 0x000000ff0300720c */ /* 0x000fe20003f05270 */
[----:B------:R-:W-:-:S12]  /*13e80*/  IMAD.MOV.U32 R7, RZ, RZ, RZ ;  /* 0x000000ffff077224 */ /* 0x000fd800078e00ff */
[----:B------:R-:W-:Y:S05]  /*13e90*/  @!P0 BRA `(.L_x_1912) ;  /* 0x0000000000108947 */ /* 0x000fea0003800000 */
[----:B------:R-:W-:Y:S01]  /*13ea0*/  UMOV UR4, 0xffffffff ;  /* 0xffffffff00047882 */ /* 0x000fe20000000000 */
[----:B------:R-:W-:Y:S02]  /*13eb0*/  VIADD R12, R6, 0xffffffff ;  /* 0xffffffff060c7836 */ /* 0x000fe40000000000 */
[----:B------:R-:W-:Y:S05]  /*13ec0*/  BRA.DIV UR4, `(.L_x_1913) ;  /* 0x0000001a04587947 */ /* 0x000fea000b800000 */
[----:B------:R3:W4:Y:S02]  /*13ed0*/  SHFL.IDX PT, R7, R2, R12, 0x1f ;  /* 0x00001f0c02077589 */ /* 0x00072400000e0000 */
.L_x_1912:
[----:B0--3--:R-:W0:Y:S01]  /*13ee0*/  LDC.64 R2, c[0x0][0xc68] ;  /* 0x00031a00ff027b82 */ /* 0x009e220000000a00 */
[----:B------:R-:W-:-:S04]  /*13ef0*/  IMAD.IADD R19, R6, 0x1, R19 ;  /* 0x0000000106137824 */ /* 0x000fc800078e0213 */
[----:B0-----:R-:W-:-:S05]  /*13f00*/  IMAD.WIDE R2, R19, 0x4, R2 ;  /* 0x0000000413027825 */ /* 0x001fca00078e0202 */
[----:B------:R0:W1:Y:S01]  /*13f10*/  LDG.E R8, desc[UR38][R2.64] ;  /* 0x0000002602087981 */ /* 0x000062000c1e1900 */
[----:B----4-:R-:W-:-:S04]  /*13f20*/  IMAD R16, R7, R5, R16 ;  /* 0x0000000507107224 */ /* 0x010fc800078e0210 */
[----:B------:R-:W-:Y:S02]  /*13f30*/  IMAD.IADD R7, R4, 0x1, -R16 ;  /* 0x0000000104077824 */ /* 0x000fe400078e0a10 */
[----:B0-----:R-:W-:Y:S02]  /*13f40*/  IMAD.MOV.U32 R2, RZ, RZ, RZ ;  /* 0x000000ffff027224 */ /* 0x001fe400078e00ff */
[----:B-12---:R-:W-:-:S05]  /*13f50*/  IMAD R6, R17, R8, RZ ;  /* 0x0000000811067224 */ /* 0x006fca00078e02ff */
[-C--:B------:R-:W-:Y:S02]  /*13f60*/  IABS R9, R6.reuse ;  /* 0x0000000600097213 */ /* 0x080fe40000000000 */
[----:B------:R-:W-:Y:S02]  /*13f70*/  IABS R4, R6 ;  /* 0x0000000600047213 */ /* 0x000fe40000000000 */
[----:B------:R-:W0:Y:S03]  /*13f80*/  I2F.RP R10, R9 ;  /* 0x00000009000a7306 */ /* 0x000e260000209400 */
[----:B------:R-:W-:-:S05]  /*13f90*/  IMAD.MOV R4, RZ, RZ, -R4 ;  /* 0x000000ffff047224 */ /* 0x000fca00078e0a04 */
[----:B0-----:R-:W0:Y:S02]  /*13fa0*/  MUFU.RCP R10, R10 ;  /* 0x0000000a000a7308 */ /* 0x001e240000001000 */
[----:B0-----:R-:W-:-:S06]  /*13fb0*/  VIADD R11, R10, 0xffffffe ;  /* 0x0ffffffe0a0b7836 */ /* 0x001fcc0000000000 */
[----:B------:R-:W0:Y:S02]  /*13fc0*/  F2I.FTZ.U32.TRUNC.NTZ R3, R11 ;  /* 0x0000000b00037305 */ /* 0x000e24000021f000 */
[----:B0-----:R-:W-:-:S04]  /*13fd0*/  IMAD.MOV R12, RZ, RZ, -R3 ;  /* 0x000000ffff0c7224 */ /* 0x001fc800078e0a03 */
[----:B------:R-:W-:-:S04]  /*13fe0*/  IMAD R13, R12, R9, RZ ;  /* 0x000000090c0d7224 */ /* 0x000fc800078e02ff */
[----:B------:R-:W-:Y:S01]  /*13ff0*/  IMAD.HI.U32 R2, R3, R13, R2 ;  /* 0x0000000d03027227 */ /* 0x000fe200078e0002 */
        /* <DEDUP_REMOVED lines=9> */
[----:B------:R-:W-:-:S03]  /*14090*/  ISETP.GE.AND P0, PT, R3, RZ, PT ;  /* 0x000000ff0300720c */ /* 0x000fc60003f06270 */
[----:B------:R-:W-:-:S10]  /*140a0*/  IMAD.MOV.U32 R9, RZ, RZ, R2 ;  /* 0x000000ffff097224 */ /* 0x000fd400078e0002 */
[----:B------:R-:W-:Y:S01]  /*140b0*/  @!P0 IMAD.MOV R9, RZ, RZ, -R9 ;  /* 0x000000ffff098224 */ /* 0x000fe200078e0a09 */
[----:B------:R-:W-:-:S13]  /*140c0*/  ISETP.NE.AND P0, PT, R6, RZ, PT ;  /* 0x000000ff0600720c */ /* 0x000fda0003f05270 */
[----:B------:R-:W-:-:S05]  /*140d0*/  @!P0 LOP3.LUT R9, RZ, R6, RZ, 0x33, !PT ;  /* 0x00000006ff098212 */ /* 0x000fca00078e33ff */
[----:B------:R-:W-:Y:S02]  /*140e0*/  IMAD R4, R8, R9, RZ ;  /* 0x0000000908047224 */ /* 0x000fe400078e02ff */
[----:B------:R-:W-:Y:S02]  /*140f0*/  IMAD.MOV R9, RZ, RZ, -R9 ;  /* 0x000000ffff097224 */ /* 0x000fe400078e0a09 */
[----:B------:R-:W-:Y:S02]  /*14100*/  IMAD.MOV R2, RZ, RZ, -R4 ;  /* 0x000000ffff027224 */ /* 0x000fe400078e0a04 */
[----:B------:R-:W-:-:S03]  /*14110*/  IMAD R7, R6, R9, R7 ;  /* 0x0000000906077224 */ /* 0x000fc600078e0207 */
[----:B------:R-:W-:Y:S01]  /*14120*/  VIADDMNMX R8, R2, R5, R8, PT ;  /* 0x0000000502087246 */ /* 0x000fe20003800108 */
[----:B------:R-:W-:-:S03]  /*14130*/  IMAD.IADD R4, R7, 0x1, R4 ;  /* 0x0000000107047824 */ /* 0x000fc600078e0204 */
[----:B------:R-:W-:-:S04]  /*14140*/  IABS R5, R8 ;  /* 0x0000000800057213 */ /* 0x000fc80000000000 */
[----:B------:R-:W0:Y:S08]  /*14150*/  I2F.RP R10, R5 ;  /* 0x00000005000a7306 */ /* 0x000e300000209400 */
[----:B0-----:R-:W0:Y:S02]  /*14160*/  MUFU.RCP R10, R10 ;  /* 0x0000000a000a7308 */ /* 0x001e240000001000 */
[----:B0-----:R-:W-:-:S06]  /*14170*/  VIADD R2, R10, 0xffffffe ;  /* 0x0ffffffe0a027836 */ /* 0x001fcc0000000000 */
[----:B------:R0:W1:Y:S02]  /*14180*/  F2I.FTZ.U32.TRUNC.NTZ R3, R2 ;  /* 0x0000000200037305 */ /* 0x000064000021f000 */
[----:B0-----:R-:W-:Y:S02]  /*14190*/  IMAD.MOV.U32 R2, RZ, RZ, RZ ;  /* 0x000000ffff027224 */ /* 0x001fe400078e00ff */
[----:B-1----:R-:W-:-:S04]  /*141a0*/  IMAD.MOV R6, RZ, RZ, -R3 ;  /* 0x000000ffff067224 */ /* 0x002fc800078e0a03 */
[----:B------:R-:W-:Y:S01]  /*141b0*/  IMAD R9, R6, R5, RZ ;  /* 0x0000000506097224 */ /* 0x000fe200078e02ff */
[----:B------:R-:W-:-:S03]  /*141c0*/  IABS R6, R7 ;  /* 0x0000000700067213 */ /* 0x000fc60000000000 */
[----:B------:R-:W-:Y:S01]  /*141d0*/  IMAD.HI.U32 R3, R3, R9, R2 ;  /* 0x0000000903037227 */ /* 0x000fe200078e0002 */
[----:B------:R-:W-:-:S05]  /*141e0*/  IABS R9, R8 ;  /* 0x0000000800097213 */ /* 0x000fca0000000000 */
        /* <DEDUP_REMOVED lines=12> */
[----:B------:R-:W-:Y:S01]  /*142b0*/  @!P0 LOP3.LUT R3, RZ, R8, RZ, 0x33, !PT ;  /* 0x00000008ff038212 */ /* 0x000fe200078e33ff */
[----:B------:R-:W-:-:S03]  /*142c0*/  IMAD.MOV R8, RZ, RZ, -R8 ;  /* 0x000000ffff087224 */ /* 0x000fc600078e0a08 */
[----:B------:R-:W-:Y:S01]  /*142d0*/  LOP3.LUT R2, RZ, R3, RZ, 0x33, !PT ;  /* 0x00000003ff027212 */ /* 0x000fe200078e33ff */
[----:B------:R-:W-:-:S04]  /*142e0*/  IMAD R18, R3, R8, R4 ;  /* 0x0000000803127224 */ /* 0x000fc800078e0204 */
[----:B------:R-:W-:Y:S01]  /*142f0*/  IMAD.IADD R17, R17, 0x1, R2 ;  /* 0x0000000111117824 */ /* 0x000fe200078e0202 */
[----:B------:R-:W-:Y:S06]  /*14300*/  BRA `(.L_x_1914) ;  /* 0x00000000001c7947 */ /* 0x000fec0003800000 */
.L_x_1906:
[----:B------:R-:W-:Y:S01]  /*14310*/  UMOV UR4, URZ ;  /* 0x0000003f00047c82 */ /* 0x000fe20008000000 */
[----:B------:R-:W-:Y:S01]  /*14320*/  UMOV UR5, URZ ;  /* 0x0000003f00057c82 */ /* 0x000fe20008000000 */
[----:B------:R-:W-:Y:S01]  /*14330*/  ULDC UR6, c[0x0][0xc14] ;  /* 0x0003050000067ab9 */ /* 0x000fe20000000800 */
[----:B---3--:R-:W-:Y:S02]  /*14340*/  IMAD.MOV.U32 R16, RZ, RZ, R4 ;  /* 0x000000ffff107224 */ /* 0x008fe400078e0004 */
[----:B------:R-:W-:Y:S02]  /*14350*/  IMAD.U32 R17, RZ, RZ, UR4 ;  /* 0x00000004ff117e24 */ /* 0x000fe4000f8e00ff */
[----:B------:R-:W-:Y:S02]  /*14360*/  IMAD.U32 R18, RZ, RZ, UR5 ;  /* 0x00000005ff127e24 */ /* 0x000fe4000f8e00ff */
[----:B------:R-:W-:-:S07]  /*14370*/  IMAD.U32 R19, RZ, RZ, UR6 ;  /* 0x00000006ff137e24 */ /* 0x000fce000f8e00ff */
.L_x_1914:
        /* <DEDUP_REMOVED lines=12> */
.L_x_1842:
[----:B-1----:R-:W3:Y:S01]  /*14440*/  LDL.LU R0, [R1+0x18] ;  /* 0x0000180001007983 */ /* 0x002ee20000300800 */
[----:B------:R-:W-:Y:S01]  /*14450*/  BSSY B0, `(.L_x_1916) ;  /* 0x000000b000007945 */ /* 0x000fe20003800000 */
[----:B------:R-:W1:Y:S01]  /*14460*/  S2R R5, SR_CgaCtaId ;  /* 0x0000000000057919 */ /* 0x000e620000008800 */
[----:B---3--:R-:W-:-:S05]  /*14470*/  VIADD R0, R0, 0x1 ;  /* 0x0000000100007836 */ /* 0x008fca0000000000 */
[----:B--2---:R-:W-:-:S04]  /*14480*/  LEA.HI R2, R0, R0, RZ, 0x1 ;  /* 0x0000000000027211 */ /* 0x004fc800078f08ff */
[----:B------:R-:W-:-:S05]  /*14490*/  LOP3.LUT R3, R2, 0xfffffffe, RZ, 0xc0, !PT ;  /* 0xfffffffe02037812 */ /* 0x000fca00078ec0ff */
[----:B------:R-:W-:Y:S01]  /*144a0*/  IMAD.IADD R3, R0, 0x1, -R3 ;  /* 0x0000000100037824 */ /* 0x000fe200078e0a03 */
[----:B------:R-:W-:-:S04]  /*144b0*/  MOV R0, 0x400 ;  /* 0x0000040000007802 */ /* 0x000fc80000000f00 */
[----:B-1----:R-:W-:Y:S02]  /*144c0*/  LEA R0, R5, R0, 0x18 ;  /* 0x0000000005007211 */ /* 0x002fe400078ec0ff */
[----:B------:R-:W-:-:S04]  /*144d0*/  SHF.L.U32 R3, R3, 0x1f, RZ ;  /* 0x0000001f03037819 */ /* 0x000fc800000006ff */
[----:B------:R-:W1:Y:S02]  /*144e0*/  SYNCS.PHASECHK.TRANS64.TRYWAIT P0, [R0+URZ+0x22820], R3 ;  /* 0x02282003000075a7 */ /* 0x000e64000800017f */
[----:B-1----:R-:W-:Y:S05]  /*144f0*/  @!P0 BRA `(.L_x_1917) ;  /* 0x0000001000f48947 */ /* 0x002fea0003800000 */
.L_x_1970:
[----:B------:R-:W-:Y:S05]  /*14500*/  BSYNC B0 ;  /* 0x0000000000007941 */ /* 0x000fea0003800000 */
.L_x_1916:
[----:B------:R-:W-:-:S03]  /*14510*/  UMOV UR4, 0xffffffff ;  /* 0xffffffff00047882 */ /* 0x000fc60000000000 */
[----:B------:R-:W-:Y:S05]  /*14520*/  BRA.DIV UR4, `(.L_x_1918) ;  /* 0x0000001204fc7947 */ /* 0x000fea000b800000 */
[----:B------:R-:W2:Y:S02]  /*14530*/  S2R R2, SR_TID.X ;  /* 0x0000000000027919 */ /* 0x000ea40000002100 */
[----:B--2---:R-:W-:-:S04]  /*14540*/  SHF.R.U32.HI R2, RZ, 0x5, R2 ;  /* 0x00000005ff027819 */ /* 0x004fc80000011602 */
[----:B------:R-:W-:-:S05]  /*14550*/  LOP3.LUT R2, R2, 0x3, RZ, 0xc0, !PT ;  /* 0x0000000302027812 */ /* 0x000fca00078ec0ff */
[----:B------:R2:W3:Y:S02]  /*14560*/  SHFL.IDX PT, R14, R2, RZ, 0x1f ;  /* 0x00001fff020e7589 */ /* 0x0004e400000e0000 */
.L_x_1973:
[----:B---3--:R-:W-:Y:S01]  /*14570*/  ISETP.NE.AND P0, PT, R14, RZ, PT ;  /* 0x000000ff0e00720c */ /* 0x008fe20003f05270 */
[----:B------:R-:W-:-:S12]  /*14580*/  BSSY B0, `(.L_x_1919) ;  /* 0x0000027000007945 */ /* 0x000fd80003800000 */
[----:B------:R-:W-:Y:S05]  /*14590*/  @P0 BRA `(.L_x_1920) ;  /* 0x0000000000940947 */ /* 0x000fea0003800000 */
[----:B------:R-:W-:-:S03]  /*145a0*/  UMOV UR4, 0xffffffff ;  /* 0xffffffff00047882 */ /* 0x000fc60000000000 */
[----:B------:R-:W-:Y:S05]  /*145b0*/  BRA.DIV UR4, `(.L_x_1921) ;  /* 0x00000016040c7947 */ /* 0x000fea000b800000 */
[----:B------:R-:W-:-:S13]  /*145c0*/  ELECT P6, URZ, PT ;  /* 0x00000000003f782f */ /* 0x000fda00038c0000 */
.L_x_1976:
[----:B------:R-:W-:Y:S05]  /*145d0*/  @!P6 BRA `(.L_x_1920) ;  /* 0x000000000084e947 */ /* 0x000fea0003800000 */
[----:B------:R-:W-:-:S06]  /*145e0*/  ULOP3.LUT UR4, UR36, 0x2, URZ, 0xfc, !UPT ;  /* 0x0000000224047892 */ /* 0x000fcc000f8efc3f */
[----:B--2---:R-:W-:-:S05]  /*145f0*/  IMAD.U32 R2, RZ, RZ, UR4 ;  /* 0x00000004ff027e24 */ /* 0x004fca000f8e00ff */
[----:B------:R-:W-:-:S13]  /*14600*/  ISETP.NE.AND P2, PT, R2, 0x3, PT ;  /* 0x000000030200780c */ /* 0x000fda0003f45270 */
[----:B------:R-:W-:Y:S05]  /*14610*/  @!P2 BRA `(.L_x_1922) ;  /* 0x000000000004a947 */ /* 0x000fea0003800000 */
[----:B------:R-:W-:Y:S01]  /*14620*/  BPT.TRAP 0x1 ;  /* 0x000000040000795c */ /* 0x000fe20000300000 */
.L_x_1922:
[----:B-1----:R-:W2:Y:S04]  /*14630*/  LDL R3, [R1] ;  /* 0x0000000001037983 */ /* 0x002ea80000100800 */
[----:B------:R-:W3:Y:S01]  /*14640*/  LDL.LU R7, [R1+0x4] ;  /* 0x0000040001077983 */ /* 0x000ee20000300800 */
[----:B------:R-:W-:-:S04]  /*14650*/  VIADD R2, R0, 0x22840 ;  /* 0x0002284000027836 */ /* 0x000fc80000000000 */
[C---:B--2---:R-:W-:Y:S02]  /*14660*/  IMAD R6, R3.reuse, 0x8, R2 ;  /* 0x0000000803067824 */ /* 0x044fe400078e0202 */
[----:B------:R-:W-:Y:S01]  /*14670*/  VIADD R3, R3, 0x1 ;  /* 0x0000000103037836 */ /* 0x000fe20000000000 */
[----:B---3--:R-:W-:-:S04]  /*14680*/  SHF.L.U32 R5, R7, 0x1f, RZ ;  /* 0x0000001f07057819 */ /* 0x008fc800000006ff */
[C---:B------:R-:W-:Y:S01]  /*14690*/  ISETP.NE.AND P1, PT, R3.reuse, 0x2, PT ;  /* 0x000000020300780c */ /* 0x040fe20003f25270 */
[----:B------:R-:W1:Y:S03]  /*146a0*/  SYNCS.PHASECHK.TRANS64.TRYWAIT P0, [R6+URZ], R5 ;  /* 0x00000005060075a7 */ /* 0x000e66000800017f */
[----:B------:R-:W-:Y:S02]  /*146b0*/  SEL R4, RZ, 0x1, P1 ;  /* 0x00000001ff047807 */ /* 0x000fe40000800000 */
[----:B------:R-:W-:Y:S02]  /*146c0*/  SEL R3, R3, RZ, P1 ;  /* 0x000000ff03037207 */ /* 0x000fe40000800000 */
[----:B------:R-:W-:-:S03]  /*146d0*/  LOP3.LUT R4, R7, R4, RZ, 0x3c, !PT ;  /* 0x0000000407047212 */ /* 0x000fc600078e3cff */
[----:B------:R-:W-:Y:S01]  /*146e0*/  IMAD R7, R3, 0x8, R2 ;  /* 0x0000000803077824 */ /* 0x000fe200078e0202 */
[----:B------:R-:W-:Y:S01]  /*146f0*/  SHF.L.U32 R2, R4, 0x1f, RZ ;  /* 0x0000001f04027819 */ /* 0x000fe200000006ff */
[----:B-1----:R-:W-:Y:S06]  /*14700*/  @!P0 BRA `(.L_x_1923) ;  /* 0x0000001000d88947 */ /* 0x002fec0003800000 */
.L_x_1977:
[----:B------:R-:W2:Y:S02]  /*14710*/  SYNCS.PHASECHK.TRANS64.TRYWAIT P0, [R7+URZ], R2 ;  /* 0x00000002070075a7 */ /* 0x000ea4000800017f */
[----:B--2---:R-:W-:Y:S05]  /*14720*/  @!P0 BRA `(.L_x_1924) ;  /* 0x0000001000e48947 */ /* 0x004fea0003800000 */
.L_x_1978:
[----:B------:R-:W-:Y:S05]  /*14730*/  @!P2 BRA `(.L_x_1925) ;  /* 0x000000000004a947 */ /* 0x000fea0003800000 */
[----:B------:R-:W-:Y:S01]  /*14740*/  BPT.TRAP 0x1 ;  /* 0x000000040000795c */ /* 0x000fe20000300000 */
.L_x_1925:
[----:B------:R-:W3:Y:S01]  /*14750*/  LDL.LU R4, [R1] ;  /* 0x0000000001047983 */ /* 0x000ee20000300800 */
[----:B------:R-:W-:-:S04]  /*14760*/  VIADD R0, R0, 0x22860 ;  /* 0x0002286000007836 */ /* 0x000fc80000000000 */
[----:B---3--:R-:W-:-:S04]  /*14770*/  IMAD R4, R4, 0x8, R0 ;  /* 0x0000000804047824 */ /* 0x008fc800078e0200 */
[----:B------:R-:W3:Y:S02]  /*14780*/  SYNCS.PHASECHK.TRANS64.TRYWAIT P0, [R4+URZ], R5 ;  /* 0x00000005040075a7 */ /* 0x000ee4000800017f */
[----:B---3--:R-:W-:Y:S05]  /*14790*/  @!P0 BRA `(.L_x_1926) ;  /* 0x0000001000dc8947 */ /* 0x008fea0003800000 */
.L_x_1979:
[----:B------:R-:W-:-:S07]  /*147a0*/  IMAD R3, R3, 0x8, R0 ;  /* 0x0000000803037824 */ /* 0x000fce00078e0200 */
.L_x_1927:
[----:B----4-:R4:W0:Y:S02]  /*147b0*/  SYNCS.PHASECHK.TRANS64.TRYWAIT P0, [R3+URZ], R2 ;  /* 0x00000002030075a7 */ /* 0x010824000800017f */
[----:B0-----:R-:W-:Y:S05]  /*147c0*/  @!P0 NANOSLEEP.SYNCS 0x989680 ;  /* 0x009896800000895d */ /* 0x001fea0003900000 */
[----:B------:R-:W0:Y:S02]  /*147d0*/  @!P0 SYNCS.PHASECHK.TRANS64 P0, [R3+URZ], R2 ;  /* 0x00000002030085a7 */ /* 0x000e24000800007f */
[----:B0-----:R-:W-:Y:S05]  /*147e0*/  @!P0 BRA `(.L_x_1927) ;  /* 0xfffffffc00f08947 */ /* 0x001fea000383ffff */
.L_x_1920:
[----:B------:R-:W-:Y:S05]  /*147f0*/  BSYNC B0 ;  /* 0x0000000000007941 */ /* 0x000fea0003800000 */
.L_x_1919:
[----:B------:R-:W-:Y:S05]  /*14800*/  EXIT ;  /* 0x000000000000794d */ /* 0x000fea0003800000 */
.L_x_1746:
[----:B0-----:R0:W1:Y:S02]  /*14810*/  SYNCS.PHASECHK.TRANS64.TRYWAIT P0, [R9+URZ+0x22800], R0 ;  /* 0x02280000090075a7 */ /* 0x001064000800017f */
[----:B-1----:R-:W-:Y:S05]  /*14820*/  @!P0 NANOSLEEP.SYNCS 0x989680 ;  /* 0x009896800000895d */ /* 0x002fea0003900000 */
[----:B------:R-:W1:Y:S02]  /*14830*/  @!P0 SYNCS.PHASECHK.TRANS64 P0, [R9+URZ+0x22800], R0 ;  /* 0x02280000090085a7 */ /* 0x000e64000800007f */
[----:B-1----:R-:W-:Y:S05]  /*14840*/  @!P0 BRA `(.L_x_1746) ;  /* 0xfffffffc00f08947 */ /* 0x002fea000383ffff */
[----:B------:R-:W-:Y:S05]  /*14850*/  BRA `(.L_x_1928) ;  /* 0xfffffed4000c7947 */ /* 0x000fea000383ffff */
.L_x_1750:
[----:B-1----:R1:W2:Y:S02]  /*14860*/  SYNCS.PHASECHK.TRANS64.TRYWAIT P1, [R7+URZ+0x22830], R12 ;  /* 0x0228300c070075a7 */ /* 0x0022a4000802017f */
[----:B--2---:R-:W-:Y:S05]  /*14870*/  @!P1 NANOSLEEP.SYNCS 0x989680 ;  /* 0x009896800000995d */ /* 0x004fea0003900000 */
[----:B------:R-:W2:Y:S02]  /*14880*/  @!P1 SYNCS.PHASECHK.TRANS64 P1, [R7+URZ+0x22830], R12 ;  /* 0x0228300c070095a7 */ /* 0x000ea4000802007f */
[----:B--2---:R-:W-:Y:S05]  /*14890*/  @!P1 BRA `(.L_x_1750) ;  /* 0xfffffffc00f09947 */ /* 0x004fea000383ffff */
[----:B------:R-:W-:Y:S05]  /*148a0*/  BRA `(.L_x_1749) ;  /* 0xfffffed400387947 */ /* 0x000fea000383ffff */
.L_x_1762:
[----:B---3--:R3:W4:Y:S02]  /*148b0*/  SYNCS.PHASECHK.TRANS64.TRYWAIT P1, [R7+URZ+0x22850], R12 ;  /* 0x0228500c070075a7 */ /* 0x008724000802017f */
[----:B----4-:R-:W-:Y:S05]  /*148c0*/  @!P1 NANOSLEEP.SYNCS 0x989680 ;  /* 0x009896800000995d */ /* 0x010fea0003900000 */
[----:B------:R-:W4:Y:S02]  /*148d0*/  @!P1 SYNCS.PHASECHK.TRANS64 P1, [R7+URZ+0x22850], R12 ;  /* 0x0228500c070095a7 */ /* 0x000f24000802007f */
[----:B----4-:R-:W-:Y:S05]  /*148e0*/  @!P1 BRA `(.L_x_1762) ;  /* 0xfffffffc00f09947 */ /* 0x010fea000383ffff */
[----:B------:R-:W-:Y:S05]  /*148f0*/  BRA `(.L_x_1761) ;  /* 0xfffffef400c47947 */ /* 0x000fea000383ffff */
.L_x_1770:
[----:B-1----:R-:W-:-:S04]  /*14900*/  IMAD.U32 R9, RZ, RZ, UR27 ;  /* 0x0000001bff097e24 */ /* 0x002fc8000f8e00ff */
[----:B------:R1:W2:Y:S03]  /*14910*/  SYNCS.PHASECHK.TRANS64.TRYWAIT P1, [R9+URZ+0x22830], R12 ;  /* 0x0228300c090075a7 */ /* 0x0002a6000802017f */
[----:B--2---:R-:W-:Y:S05]  /*14920*/  @!P1 NANOSLEEP.SYNCS 0x989680 ;  /* 0x009896800000995d */ /* 0x004fea0003900000 */
[----:B------:R-:W2:Y:S02]  /*14930*/  @!P1 SYNCS.PHASECHK.TRANS64 P1, [R9+URZ+0x22830], R12 ;  /* 0x0228300c090095a7 */ /* 0x000ea4000802007f */
[----:B--2---:R-:W-:Y:S05]  /*14940*/  @!P1 BRA `(.L_x_1770) ;  /* 0xfffffffc00ec9947 */ /* 0x004fea000383ffff */
[----:B------:R-:W-:Y:S05]  /*14950*/  BRA `(.L_x_1769) ;  /* 0xfffffefc004c7947 */ /* 0x000fea000383ffff */
.L_x_1782:
[----:B--2---:R2:W3:Y:S02]  /*14960*/  SYNCS.PHASECHK.TRANS64.TRYWAIT P1, [R9+URZ+0x22850], R12 ;  /* 0x0228500c090075a7 */ /* 0x0044e4000802017f */
[----:B---3--:R-:W-:Y:S05]  /*14970*/  @!P1 NANOSLEEP.SYNCS 0x989680 ;  /* 0x009896800000995d */ /* 0x008fea0003900000 */
[----:B------:R-:W3:Y:S02]  /*14980*/  @!P1 SYNCS.PHASECHK.TRANS64 P1, [R9+URZ+0x22850], R12 ;  /* 0x0228500c090095a7 */ /* 0x000ee4000802007f */
[----:B---3--:R-:W-:Y:S05]  /*14990*/  @!P1 BRA `(.L_x_1782) ;  /* 0xfffffffc00f09947 */ /* 0x008fea000383ffff */
[----:B------:R-:W-:Y:S05]  /*149a0*/  BRA `(.L_x_1781) ;  /* 0xffffff2400f87947 */ /* 0x000fea000383ffff */
.L_x_1791:
[----:B---3--:R-:W-:-:S04]  /*149b0*/  IMAD.U32 R0, RZ, RZ, UR24 ;  /* 0x00000018ff007e24 */ /* 0x008fc8000f8e00ff */
[----:B------:R3:W4:Y:S03]  /*149c0*/  SYNCS.PHASECHK.TRANS64.TRYWAIT P2, [R0+URZ+0x22830], R7 ;  /* 0x02283007000075a7 */ /* 0x000726000804017f */
[----:B----4-:R-:W-:Y:S05]  /*149d0*/  @!P2 NANOSLEEP.SYNCS 0x989680 ;  /* 0x009896800000a95d */ /* 0x010fea0003900000 */
[----:B------:R-:W4:Y:S02]  /*149e0*/  @!P2 SYNCS.PHASECHK.TRANS64 P2, [R0+URZ+0x22830], R7 ;  /* 0x022830070000a5a7 */ /* 0x000f24000804007f */
[----:B----4-:R-:W-:Y:S05]  /*149f0*/  @!P2 BRA `(.L_x_1791) ;  /* 0xfffffffc00eca947 */ /* 0x010fea000383ffff */
[----:B------:R-:W-:Y:S05]  /*14a00*/  BRA `(.L_x_1790) ;  /* 0xffffff2c009c7947 */ /* 0x000fea000383ffff */
.L_x_1795:
[----:B-1----:R1:W3:Y:S02]  /*14a10*/  SYNCS.PHASECHK.TRANS64.TRYWAIT P2, [R182+URZ+0x22850], R7 ;  /* 0x02285007b60075a7 */ /* 0x0022e4000804017f */
[----:B---3--:R-:W-:Y:S05]  /*14a20*/  @!P2 NANOSLEEP.SYNCS 0x989680 ;  /* 0x009896800000a95d */ /* 0x008fea0003900000 */
[----:B------:R-:W3:Y:S02]  /*14a30*/  @!P2 SYNCS.PHASECHK.TRANS64 P2, [R182+URZ+0x22850], R7 ;  /* 0x02285007b600a5a7 */ /* 0x000ee4000804007f */
[----:B---3--:R-:W-:Y:S05]  /*14a40*/  @!P2 BRA `(.L_x_1795) ;  /* 0xfffffffc00f0a947 */ /* 0x008fea000383ffff */
[----:B------:R-:W-:Y:S05]  /*14a50*/  BRA `(.L_x_1794) ;  /* 0xffffff4400bc7947 */ /* 0x000fea000383ffff */
.L_x_1801:
[----:B-1----:R-:W-:-:S04]  /*14a60*/  IMAD.U32 R9, RZ, RZ, UR7 ;  /* 0x00000007ff097e24 */ /* 0x002fc8000f8e00ff */
[----:B------:R1:W2:Y:S03]  /*14a70*/  SYNCS.PHASECHK.TRANS64.TRYWAIT P1, [R9+URZ+0x22830], R10 ;  /* 0x0228300a090075a7 */ /* 0x0002a6000802017f */
[----:B--2---:R-:W-:Y:S05]  /*14a80*/  @!P1 NANOSLEEP.SYNCS 0x989680 ;  /* 0x009896800000995d */ /* 0x004fea0003900000 */
[----:B------:R-:W2:Y:S02]  /*14a90*/  @!P1 SYNCS.PHASECHK.TRANS64 P1, [R9+URZ+0x22830], R10 ;  /* 0x0228300a090095a7 */ /* 0x000ea4000802007f */
[----:B--2---:R-:W-:Y:S05]  /*14aa0*/  @!P1 BRA `(.L_x_1801) ;  /* 0xfffffffc00ec9947 */ /* 0x004fea000383ffff */
[----:B------:R-:W-:Y:S05]  /*14ab0*/  BRA `(.L_x_1800) ;  /* 0xffffff4800e07947 */ /* 0x000fea000383ffff */
.L_x_1813:
[----:B--2---:R2:W3:Y:S02]  /*14ac0*/  SYNCS.PHASECHK.TRANS64.TRYWAIT P1, [R9+URZ+0x22850], R10 ;  /* 0x0228500a090075a7 */ /* 0x0044e4000802017f */
[----:B---3--:R-:W-:Y:S05]  /*14ad0*/  @!P1 NANOSLEEP.SYNCS 0x989680 ;  /* 0x009896800000995d */ /* 0x008fea0003900000 */
[----:B------:R-:W3:Y:S02]  /*14ae0*/  @!P1 SYNCS.PHASECHK.TRANS64 P1, [R9+URZ+0x22850], R10 ;  /* 0x0228500a090095a7 */ /* 0x000ee4000802007f */
[----:B---3--:R-:W-:Y:S05]  /*14af0*/  @!P1 BRA `(.L_x_1813) ;  /* 0xfffffffc00f09947 */ /* 0x008fea000383ffff */
[----:B------:R-:W-:Y:S05]  /*14b00*/  BRA `(.L_x_1812) ;  /* 0xffffff74008c7947 */ /* 0x000fea000383ffff */
.L_x_1861:
[----:B------:R-:W1:Y:S01]  /*14b10*/  S2R R5, SR_TID.X ;  /* 0x0000000000057919 */ /* 0x000e620000002100 */
[----:B------:R-:W-:Y:S01]  /*14b20*/  BSSY B0, `(.L_x_1929) ;  /* 0x000000a000007945 */ /* 0x000fe20003800000 */
[----:B------:R-:W-:Y:S02]  /*14b30*/  IMAD.MOV.U32 R12, RZ, RZ, RZ ;  /* 0x000000ffff0c7224 */ /* 0x000fe400078e00ff */
[----:B------:R-:W-:Y:S02]  /*14b40*/  IMAD.MOV.U32 R11, RZ, RZ, 0x1f ;  /* 0x0000001fff0b7424 */ /* 0x000fe400078e00ff */
[----:B------:R-:W-:Y:S01]  /*14b50*/  IMAD.MOV.U32 R15, RZ, RZ, -0x1 ;  /* 0xffffffffff0f7424 */ /* 0x000fe200078e00ff */
[----:B-1----:R-:W-:-:S04]  /*14b60*/  SHF.R.U32.HI R5, RZ, 0x5, R5 ;  /* 0x00000005ff057819 */ /* 0x002fc80000011605 */
[----:B------:R-:W-:-:S05]  /*14b70*/  LOP3.LUT R5, R5, 0x3, RZ, 0xc0, !PT ;  /* 0x0000000305057812 */ /* 0x000fca00078ec0ff */
[----:B0-----:R-:W-:-:S07]  /*14b80*/  IMAD.MOV.U32 R13, RZ, RZ, R5 ;  /* 0x000000ffff0d7224 */ /* 0x001fce00078e0005 */
[----:B------:R-:W-:Y:S05]  /*14b90*/  WARPSYNC.COLLECTIVE R15, `(.L_x_1930) ;  /* 0x000000000f087348 */ /* 0x000fea0003c00000 */
[----:B------:R0:W1:Y:S02]  /*14ba0*/  SHFL.IDX P6, R14, R13, R12, R11 ;  /* 0x0000000c0d0e7389 */ /* 0x00006400000c000b */
[----:B01----:R-:W-:Y:S01]  /*14bb0*/  ENDCOLLECTIVE ;  /* 0x000000000000791b */ /* 0x003fe20003800000 */
.L_x_1930:
[----:B------:R-:W-:Y:S05]  /*14bc0*/  BSYNC B0 ;  /* 0x0000000000007941 */ /* 0x000fea0003800000 */
.L_x_1929:
[----:B------:R-:W-:Y:S05]  /*14bd0*/  BRA `(.L_x_1931) ;  /* 0xffffffc800607947 */ /* 0x000fea000383ffff */
.L_x_1862:
[----:B------:R-:W-:Y:S01]  /*14be0*/  BSSY B0, `(.L_x_1932) ;  /* 0x0000006000007945 */ /* 0x000fe20003800000 */
[----:B------:R-:W-:-:S07]  /*14bf0*/  IMAD.MOV.U32 R15, RZ, RZ, -0x1 ;  /* 0xffffffffff0f7424 */ /* 0x000fce00078e00ff */
[----:B0-----:R-:W-:Y:S05]  /*14c00*/  WARPSYNC.COLLECTIVE R15, `(.L_x_1933) ;  /* 0x000000000f0c7348 */ /* 0x001fea0003c00000 */
[----:B------:R-:W-:Y:S02]  /*14c10*/  ELECT P6, UR62, PT ;  /* 0x00000000003e782f */ /* 0x000fe400038c0000 */
[----:B------:R-:W-:Y:S01]  /*14c20*/  MOV R14, UR62 ;  /* 0x0000003e000e7c02 */ /* 0x000fe20008000f00 */
[----:B0-----:R-:W-:Y:S10]  /*14c30*/  ENDCOLLECTIVE ;  /* 0x000000000000791b */ /* 0x001ff40003800000 */
.L_x_1933:
[----:B------:R-:W-:Y:S05]  /*14c40*/  BSYNC B0 ;  /* 0x0000000000007941 */ /* 0x000fea0003800000 */
.L_x_1932:
[----:B------:R-:W-:Y:S05]  /*14c50*/  BRA `(.L_x_1934) ;  /* 0xffffffc800507947 */ /* 0x000fea000383ffff */
.L_x_1865:
[----:B-1----:R1:W2:Y:S02]  /*14c60*/  SYNCS.PHASECHK.TRANS64.TRYWAIT P0, [R9+URZ+0x22840], R10 ;  /* 0x0228400a090075a7 */ /* 0x0022a4000800017f */
[----:B--2---:R-:W-:Y:S05]  /*14c70*/  @!P0 NANOSLEEP.SYNCS 0x989680 ;  /* 0x009896800000895d */ /* 0x004fea0003900000 */
[----:B------:R-:W2:Y:S02]  /*14c80*/  @!P0 SYNCS.PHASECHK.TRANS64 P0, [R9+URZ+0x22840], R10 ;  /* 0x0228400a090085a7 */ /* 0x000ea4000800007f */
[----:B--2---:R-:W-:Y:S05]  /*14c90*/  @!P0 BRA `(.L_x_1865) ;  /* 0xfffffffc00f08947 */ /* 0x004fea000383ffff */
[----:B------:R-:W-:Y:S05]  /*14ca0*/  BRA `(.L_x_1935) ;  /* 0xffffffc800b87947 */ /* 0x000fea000383ffff */
.L_x_1868:
[----:B-1----:R-:W1:Y:S01]  /*14cb0*/  S2R R10, SR_CgaCtaId ;  /* 0x00000000000a7919 */ /* 0x002e620000008800 */
[----:B------:R-:W-:-:S04]  /*14cc0*/  MOV R9, 0x400 ;  /* 0x0000040000097802 */ /* 0x000fc80000000f00 */
[----:B-1----:R-:W-:-:S04]  /*14cd0*/  LEA R9, R10, R9, 0x18 ;  /* 0x000000090a097211 */ /* 0x002fc800078ec0ff */
[----:B------:R1:W2:Y:S03]  /*14ce0*/  SYNCS.PHASECHK.TRANS64.TRYWAIT P0, [R9+URZ+0x22820], R6 ;  /* 0x02282006090075a7 */ /* 0x0002a6000800017f */
[----:B--2---:R-:W-:Y:S05]  /*14cf0*/  @!P0 NANOSLEEP.SYNCS 0x989680 ;  /* 0x009896800000895d */ /* 0x004fea0003900000 */
[----:B------:R-:W2:Y:S02]  /*14d00*/  @!P0 SYNCS.PHASECHK.TRANS64 P0, [R9+URZ+0x22820], R6 ;  /* 0x02282006090085a7 */ /* 0x000ea4000800007f */
[----:B--2---:R-:W-:Y:S05]  /*14d10*/  @!P0 BRA `(.L_x_1868) ;  /* 0xfffffffc00e48947 */ /* 0x004fea000383ffff */
[----:B------:R-:W-:Y:S05]  /*14d20*/  BRA `(.L_x_1936) ;  /* 0xffffffcc00947947 */ /* 0x000fea000383ffff */
.L_x_1871:
[----:B-1----:R1:W2:Y:S02]  /*14d30*/  SYNCS.PHASECHK.TRANS64.TRYWAIT P0, [R6+URZ+0x22860], R9 ;  /* 0x02286009060075a7 */ /* 0x0022a4000800017f */
[----:B--2---:R-:W-:Y:S05]  /*14d40*/  @!P0 NANOSLEEP.SYNCS 0x989680 ;  /* 0x009896800000895d */ /* 0x004fea0003900000 */
[----:B------:R-:W2:Y:S02]  /*14d50*/  @!P0 SYNCS.PHASECHK.TRANS64 P0, [R6+URZ+0x22860], R9 ;  /* 0x02286009060085a7 */ /* 0x000ea4000800007f */
[----:B--2---:R-:W-:Y:S05]  /*14d60*/  @!P0 BRA `(.L_x_1871) ;  /* 0xfffffffc00f08947 */ /* 0x004fea000383ffff */
[----:B------:R-:W-:Y:S05]  /*14d70*/  BRA `(.L_x_1937) ;  /* 0xffffffcc00b07947 */ /* 0x000fea000383ffff */
.L_x_1880:
[----:B-1----:R1:W2:Y:S02]  /*14d80*/  SYNCS.PHASECHK.TRANS64.TRYWAIT P0, [R2+URZ+0x22840], R3 ;  /* 0x02284003020075a7 */ /* 0x0022a4000800017f */
[----:B--2---:R-:W-:Y:S05]  /*14d90*/  @!P0 NANOSLEEP.SYNCS 0x989680 ;  /* 0x009896800000895d */ /* 0x004fea0003900000 */
[----:B------:R-:W2:Y:S02]  /*14da0*/  @!P0 SYNCS.PHASECHK.TRANS64 P0, [R2+URZ+0x22840], R3 ;  /* 0x02284003020085a7 */ /* 0x000ea4000800007f */
[----:B--2---:R-:W-:Y:S05]  /*14db0*/  @!P0 BRA `(.L_x_1880) ;  /* 0xfffffffc00f08947 */ /* 0x004fea000383ffff */
[----:B------:R-:W-:Y:S05]  /*14dc0*/  BRA `(.L_x_1938) ;  /* 0xffffffd400347947 */ /* 0x000fea000383ffff */
.L_x_1882:
[----:B--2---:R2:W3:Y:S02]  /*14dd0*/  SYNCS.PHASECHK.TRANS64.TRYWAIT P0, [R2+URZ+0x22860], R3 ;  /* 0x02286003020075a7 */ /* 0x0044e4000800017f */
[----:B---3--:R-:W-:Y:S05]  /*14de0*/  @!P0 NANOSLEEP.SYNCS 0x989680 ;  /* 0x009896800000895d */ /* 0x008fea0003900000 */
[----:B------:R-:W3:Y:S02]  /*14df0*/  @!P0 SYNCS.PHASECHK.TRANS64 P0, [R2+URZ+0x22860], R3 ;  /* 0x02286003020085a7 */ /* 0x000ee4000800007f */
[----:B---3--:R-:W-:Y:S05]  /*14e00*/  @!P0 BRA `(.L_x_1882) ;  /* 0xfffffffc00f08947 */ /* 0x008fea000383ffff */
[----:B------:R-:W-:Y:S05]  /*14e10*/  BRA `(.L_x_1939) ;  /* 0xffffffd400a47947 */ /* 0x000fea000383ffff */
.L_x_1887:
[----:B--2---:R2:W3:Y:S02]  /*14e20*/  SYNCS.PHASECHK.TRANS64.TRYWAIT P0, [R2+URZ+0x22840], R3 ;  /* 0x02284003020075a7 */ /* 0x0044e4000800017f */
[----:B---3--:R-:W-:Y:S05]  /*14e30*/  @!P0 NANOSLEEP.SYNCS 0x989680 ;  /* 0x009896800000895d */ /* 0x008fea0003900000 */
[----:B------:R-:W3:Y:S02]  /*14e40*/  @!P0 SYNCS.PHASECHK.TRANS64 P0, [R2+URZ+0x22840], R3 ;  /* 0x02284003020085a7 */ /* 0x000ee4000800007f */
[----:B---3--:R-:W-:Y:S05]  /*14e50*/  @!P0 BRA `(.L_x_1887) ;  /* 0xfffffffc00f08947 */ /* 0x008fea000383ffff */
[----:B------:R-:W-:Y:S05]  /*14e60*/  BRA `(.L_x_1940) ;  /* 0xffffffd800f87947 */ /* 0x000fea000383ffff */
.L_x_1889:
[----:B0-----:R0:W1:Y:S02]  /*14e70*/  SYNCS.PHASECHK.TRANS64.TRYWAIT P1, [R2+URZ+0x22860], R3 ;  /* 0x02286003020075a7 */ /* 0x001064000802017f */
[----:B-1----:R-:W-:Y:S05]  /*14e80*/  @!P1 NANOSLEEP.SYNCS 0x989680 ;  /* 0x009896800000995d */ /* 0x002fea0003900000 */
[----:B------:R-:W1:Y:S02]  /*14e90*/  @!P1 SYNCS.PHASECHK.TRANS64 P1, [R2+URZ+0x22860], R3 ;  /* 0x02286003020095a7 */ /* 0x000e64000802007f */
[----:B-1----:R-:W-:Y:S05]  /*14ea0*/  @!P1 BRA `(.L_x_1889) ;  /* 0xfffffffc00f09947 */ /* 0x002fea000383ffff */
[----:B------:R-:W-:Y:S05]  /*14eb0*/  BRA `(.L_x_1941) ;  /* 0xffffffdc00647947 */ /* 0x000fea000383ffff */
.L_x_1894:
[----:B---3--:R3:W4:Y:S02]  /*14ec0*/  SYNCS.PHASECHK.TRANS64.TRYWAIT P0, [R2+URZ+0x22840], R3 ;  /* 0x02284003020075a7 */ /* 0x008724000800017f */
[----:B----4-:R-:W-:Y:S05]  /*14ed0*/  @!P0 NANOSLEEP.SYNCS 0x989680 ;  /* 0x009896800000895d */ /* 0x010fea0003900000 */
[----:B------:R-:W4:Y:S02]  /*14ee0*/  @!P0 SYNCS.PHASECHK.TRANS64 P0, [R2+URZ+0x22840], R3 ;  /* 0x02284003020085a7 */ /* 0x000f24000800007f */
[----:B----4-:R-:W-:Y:S05]  /*14ef0*/  @!P0 BRA `(.L_x_1894) ;  /* 0xfffffffc00f08947 */ /* 0x010fea000383ffff */
[----:B------:R-:W-:Y:S05]  /*14f00*/  BRA `(.L_x_1942) ;  /* 0xffffffe000947947 */ /* 0x000fea000383ffff */
.L_x_1896:
[----:B0-----:R0:W1:Y:S02]  /*14f10*/  SYNCS.PHASECHK.TRANS64.TRYWAIT P1, [R2+URZ+0x22860], R3 ;  /* 0x02286003020075a7 */ /* 0x001064000802017f */
[----:B-1----:R-:W-:Y:S05]  /*14f20*/  @!P1 NANOSLEEP.SYNCS 0x989680 ;  /* 0x009896800000995d */ /* 0x002fea0003900000 */
[----:B------:R-:W1:Y:S02]  /*14f30*/  @!P1 SYNCS.PHASECHK.TRANS64 P1, [R2+URZ+0x22860], R3 ;  /* 0x02286003020095a7 */ /* 0x000e64000802007f */
[----:B-1----:R-:W-:Y:S05]  /*14f40*/  @!P1 BRA `(.L_x_1896) ;  /* 0xfffffffc00f09947 */ /* 0x002fea000383ffff */
[----:B------:R-:W-:Y:S05]  /*14f50*/  BRA `(.L_x_1943) ;  /* 0xffffffe400047947 */ /* 0x000fea000383ffff */
.L_x_1901:
[----:B------:R-:W-:Y:S01]  /*14f60*/  BSSY B0, `(.L_x_1944) ;  /* 0x0000008000007945 */ /* 0x000fe20003800000 */
[----:B0-----:R-:W-:Y:S02]  /*14f70*/  IMAD.MOV.U32 R13, RZ, RZ, R16 ;  /* 0x000000ffff0d7224 */ /* 0x001fe400078e0010 */
[----:B-1----:R-:W-:Y:S02]  /*14f80*/  IMAD.MOV.U32 R12, RZ, RZ, RZ ;  /* 0x000000ffff0c7224 */ /* 0x002fe400078e00ff */
[----:B------:R-:W-:Y:S02]  /*14f90*/  IMAD.MOV.U32 R11, RZ, RZ, 0x1f ;  /* 0x0000001fff0b7424 */ /* 0x000fe400078e00ff */
[----:B------:R-:W-:-:S07]  /*14fa0*/  IMAD.MOV.U32 R15, RZ, RZ, -0x1 ;  /* 0xffffffffff0f7424 */ /* 0x000fce00078e00ff */
[----:B--2---:R-:W-:Y:S05]  /*14fb0*/  WARPSYNC.COLLECTIVE R15, `(.L_x_1945) ;  /* 0x000000000f087348 */ /* 0x004fea0003c00000 */
[----:B------:R0:W1:Y:S02]  /*14fc0*/  SHFL.IDX P6, R14, R13, R12, R11 ;  /* 0x0000000c0d0e7389 */ /* 0x00006400000c000b */
[----:B012---:R-:W-:Y:S01]  /*14fd0*/  ENDCOLLECTIVE ;  /* 0x000000000000791b */ /* 0x007fe20003800000 */
.L_x_1945:
[----:B------:R-:W-:Y:S05]  /*14fe0*/  BSYNC B0 ;  /* 0x0000000000007941 */ /* 0x000fea0003800000 */
.L_x_1944:
        /* <DEDUP_REMOVED lines=8> */
.L_x_1946:
[----:B------:R-:W-:Y:S01]  /*15070*/  IMAD.MOV.U32 R7, RZ, RZ, R14 ;  /* 0x000000ffff077224 */ /* 0x000fe200078e000e */
[----:B------:R-:W-:Y:S06]  /*15080*/  BRA `(.L_x_1947) ;  /* 0xffffffe400f87947 */ /* 0x000fec000383ffff */
.L_x_1904:
[----:B------:R-:W-:Y:S01]  /*15090*/  BSSY B0, `(.L_x_1948) ;  /* 0x0000008000007945 */ /* 0x000fe20003800000 */
[----:B0----5:R-:W-:Y:S02]  /*150a0*/  IMAD.MOV.U32 R13, RZ, RZ, R17 ;  /* 0x000000ffff0d7224 */ /* 0x021fe400078e0011 */
[----:B------:R-:W-:Y:S02]  /*150b0*/  IMAD.MOV.U32 R12, RZ, RZ, 0x1 ;  /* 0x00000001ff0c7424 */ /* 0x000fe400078e00ff */
[----:B------:R-:W-:Y:S02]  /*150c0*/  IMAD.MOV.U32 R11, RZ, RZ, RZ ;  /* 0x000000ffff0b7224 */ /* 0x000fe400078e00ff */
[----:B------:R-:W-:-:S07]  /*150d0*/  IMAD.MOV.U32 R15, RZ, RZ, -0x1 ;  /* 0xffffffffff0f7424 */ /* 0x000fce00078e00ff */
[----:B-1234-:R-:W-:Y:S05]  /*150e0*/  WARPSYNC.COLLECTIVE R15, `(.L_x_1949) ;  /* 0x000000000f087348 */ /* 0x01efea0003c00000 */
[----:B------:R0:W0:Y:S02]  /*150f0*/  SHFL.UP P6, R14, R13, R12, R11 ;  /* 0x0400000c0d0e7389 */ /* 0x00002400000c000b */
[----:B01234-:R-:W-:Y:S01]  /*15100*/  ENDCOLLECTIVE ;  /* 0x000000000000791b */ /* 0x01ffe20003800000 */
.L_x_1949:
[----:B------:R-:W-:Y:S05]  /*15110*/  BSYNC B0 ;  /* 0x0000000000007941 */ /* 0x000fea0003800000 */
.L_x_1948:
        /* <DEDUP_REMOVED lines=10> */
.L_x_1950:
        /* <DEDUP_REMOVED lines=8> */
.L_x_1951:
        /* <DEDUP_REMOVED lines=8> */
.L_x_1952:
        /* <DEDUP_REMOVED lines=8> */
.L_x_1953:
        /* <DEDUP_REMOVED lines=8> */
.L_x_1954:
[----:B------:R-:W-:Y:S05]  /*153c0*/  BRA `(.L_x_1955) ;  /* 0xffffffe400bc7947 */ /* 0x000fea000383ffff */
.L_x_1909:
[----:B------:R-:W-:Y:S01]  /*153d0*/  BSSY B0, `(.L_x_1956) ;  /* 0x0000008000007945 */ /* 0x000fe20003800000 */
[----:B-----5:R-:W-:Y:S02]  /*153e0*/  IMAD.MOV.U32 R13, RZ, RZ, R17 ;  /* 0x000000ffff0d7224 */ /* 0x020fe400078e0011 */
[----:B------:R-:W-:Y:S02]  /*153f0*/  IMAD.MOV.U32 R12, RZ, RZ, 0x1 ;  /* 0x00000001ff0c7424 */ /* 0x000fe400078e00ff */
[----:B------:R-:W-:Y:S02]  /*15400*/  IMAD.MOV.U32 R11, RZ, RZ, RZ ;  /* 0x000000ffff0b7224 */ /* 0x000fe400078e00ff */
[----:B------:R-:W-:-:S07]  /*15410*/  IMAD.MOV.U32 R15, RZ, RZ, -0x1 ;  /* 0xffffffffff0f7424 */ /* 0x000fce00078e00ff */
[----:B0--3--:R-:W-:Y:S05]  /*15420*/  WARPSYNC.COLLECTIVE R15, `(.L_x_1957) ;  /* 0x000000000f087348 */ /* 0x009fea0003c00000 */
[----:B------:R1:W2:Y:S02]  /*15430*/  SHFL.UP P6, R14, R13, R12, R11 ;  /* 0x0400000c0d0e7389 */ /* 0x0002a400000c000b */
[----:B0123--:R-:W-:Y:S01]  /*15440*/  ENDCOLLECTIVE ;  /* 0x000000000000791b */ /* 0x00ffe20003800000 */
.L_x_1957:
[----:B------:R-:W-:Y:S05]  /*15450*/  BSYNC B0 ;  /* 0x0000000000007941 */ /* 0x000fea0003800000 */
.L_x_1956:
        /* <DEDUP_REMOVED lines=10> */
.L_x_1958:
        /* <DEDUP_REMOVED lines=8> */
.L_x_1959:
        /* <DEDUP_REMOVED lines=8> */
.L_x_1960:
        /* <DEDUP_REMOVED lines=8> */
.L_x_1961:
        /* <DEDUP_REMOVED lines=8> */
.L_x_1962:
[----:B------:R-:W-:Y:S05]  /*15700*/  BRA `(.L_x_1963) ;  /* 0xffffffe400a07947 */ /* 0x000fea000383ffff */
.L_x_1911:
[----:B------:R-:W-:Y:S01]  /*15710*/  BSSY B0, `(.L_x_1964) ;  /* 0x0000006000007945 */ /* 0x000fe20003800000 */
[----:B------:R-:W-:Y:S01]  /*15720*/  PLOP3.LUT P6, PT, P6, PT, PT, 0x8, 0x0 ;  /* 0x000000000000781c */ /* 0x000fe200037ce170 */
[----:B------:R-:W-:-:S12]  /*15730*/  IMAD.MOV.U32 R15, RZ, RZ, -0x1 ;  /* 0xffffffffff0f7424 */ /* 0x000fd800078e00ff */
[----:B0-----:R-:W-:Y:S05]  /*15740*/  WARPSYNC.COLLECTIVE R15, `(.L_x_1965) ;  /* 0x000000000f087348 */ /* 0x001fea0003c00000 */
[----:B------:R-:W-:Y:S01]  /*15750*/  VOTE.ANY R14, PT, P6 ;  /* 0x00000000000e7806 */ /* 0x000fe200030e0100 */
[----:B0-----:R-:W-:Y:S06]  /*15760*/  ENDCOLLECTIVE ;  /* 0x000000000000791b */ /* 0x001fec0003800000 */
.L_x_1965:
[----:B------:R-:W-:Y:S05]  /*15770*/  BSYNC B0 ;  /* 0x0000000000007941 */ /* 0x000fea0003800000 */
.L_x_1964:
        /* <DEDUP_REMOVED lines=9> */
.L_x_1966:
[----:B------:R-:W-:Y:S01]  /*15810*/  IMAD.MOV.U32 R17, RZ, RZ, R14 ;  /* 0x000000ffff117224 */ /* 0x000fe200078e000e */
[----:B------:R-:W-:Y:S06]  /*15820*/  BRA `(.L_x_1967) ;  /* 0xffffffe400907947 */ /* 0x000fec000383ffff */
.L_x_1913:
[----:B------:R-:W-:Y:S01]  /*15830*/  BSSY B0, `(.L_x_1968) ;  /* 0x0000007000007945 */ /* 0x000fe20003800000 */
[----:B------:R-:W-:Y:S02]  /*15840*/  IMAD.MOV.U32 R13, RZ, RZ, R2 ;  /* 0x000000ffff0d7224 */ /* 0x000fe400078e0002 */
[----:B------:R-:W-:Y:S02]  /*15850*/  IMAD.MOV.U32 R11, RZ, RZ, 0x1f ;  /* 0x0000001fff0b7424 */ /* 0x000fe400078e00ff */
[----:B------:R-:W-:-:S07]  /*15860*/  IMAD.MOV.U32 R15, RZ, RZ, -0x1 ;  /* 0xffffffffff0f7424 */ /* 0x000fce00078e00ff */
[----:B012---:R-:W-:Y:S05]  /*15870*/  WARPSYNC.COLLECTIVE R15, `(.L_x_1969) ;  /* 0x000000000f087348 */ /* 0x007fea0003c00000 */
[----:B------:R3:W4:Y:S02]  /*15880*/  SHFL.IDX P6, R14, R13, R12, R11 ;  /* 0x0000000c0d0e7389 */ /* 0x00072400000c000b */
[----:B01234-:R-:W-:Y:S01]  /*15890*/  ENDCOLLECTIVE ;  /* 0x000000000000791b */ /* 0x01ffe20003800000 */
.L_x_1969:
[----:B------:R-:W-:Y:S05]  /*158a0*/  BSYNC B0 ;  /* 0x0000000000007941 */ /* 0x000fea0003800000 */
.L_x_1968:
[----:B------:R-:W-:Y:S01]  /*158b0*/  IMAD.MOV.U32 R7, RZ, RZ, R14 ;  /* 0x000000ffff077224 */ /* 0x000fe200078e000e */
[----:B------:R-:W-:Y:S06]  /*158c0*/  BRA `(.L_x_1912) ;  /* 0xffffffe400847947 */ /* 0x000fec000383ffff */
.L_x_1917:
[----:B-1----:R1:W2:Y:S02]  /*158d0*/  SYNCS.PHASECHK.TRANS64.TRYWAIT P0, [R0+URZ+0x22820], R3 ;  /* 0x02282003000075a7 */ /* 0x0022a4000800017f */
[----:B--2---:R-:W-:Y:S05]  /*158e0*/  @!P0 NANOSLEEP.SYNCS 0x989680 ;  /* 0x009896800000895d */ /* 0x004fea0003900000 */
[----:B------:R-:W2:Y:S02]  /*158f0*/  @!P0 SYNCS.PHASECHK.TRANS64 P0, [R0+URZ+0x22820], R3 ;  /* 0x02282003000085a7 */ /* 0x000ea4000800007f */
[----:B--2---:R-:W-:Y:S05]  /*15900*/  @!P0 BRA `(.L_x_1917) ;  /* 0xfffffffc00f08947 */ /* 0x004fea000383ffff */
[----:B------:R-:W-:Y:S05]  /*15910*/  BRA `(.L_x_1970) ;  /* 0xffffffe800f87947 */ /* 0x000fea000383ffff */
.L_x_1918:
[----:B------:R-:W2:Y:S01]  /*15920*/  S2R R2, SR_TID.X ;  /* 0x0000000000027919 */ /* 0x000ea20000002100 */
[----:B------:R-:W-:Y:S01]  /*15930*/  BSSY B0, `(.L_x_1971) ;  /* 0x000000a000007945 */ /* 0x000fe20003800000 */
[----:B------:R-:W-:Y:S02]  /*15940*/  IMAD.MOV.U32 R12, RZ, RZ, RZ ;  /* 0x000000ffff0c7224 */ /* 0x000fe400078e00ff */
[----:B------:R-:W-:Y:S02]  /*15950*/  IMAD.MOV.U32 R11, RZ, RZ, 0x1f ;  /* 0x0000001fff0b7424 */ /* 0x000fe400078e00ff */
[----:B------:R-:W-:Y:S01]  /*15960*/  IMAD.MOV.U32 R15, RZ, RZ, -0x1 ;  /* 0xffffffffff0f7424 */ /* 0x000fe200078e00ff */
[----:B--2---:R-:W-:-:S04]  /*15970*/  SHF.R.U32.HI R2, RZ, 0x5, R2 ;  /* 0x00000005ff027819 */ /* 0x004fc80000011602 */
[----:B------:R-:W-:-:S05]  /*15980*/  LOP3.LUT R2, R2, 0x3, RZ, 0xc0, !PT ;  /* 0x0000000302027812 */ /* 0x000fca00078ec0ff */
[----:B0-----:R-:W-:-:S07]  /*15990*/  IMAD.MOV.U32 R13, RZ, RZ, R2 ;  /* 0x000000ffff0d7224 */ /* 0x001fce00078e0002 */
[----:B-1----:R-:W-:Y:S05]  /*159a0*/  WARPSYNC.COLLECTIVE R15, `(.L_x_1972) ;  /* 0x000000000f087348 */ /* 0x002fea0003c00000 */
[----:B------:R0:W2:Y:S02]  /*159b0*/  SHFL.IDX P6, R14, R13, R12, R11 ;  /* 0x0000000c0d0e7389 */ /* 0x0000a400000c000b */
[----:B012---:R-:W-:Y:S01]  /*159c0*/  ENDCOLLECTIVE ;  /* 0x000000000000791b */ /* 0x007fe20003800000 */
.L_x_1972:
[----:B------:R-:W-:Y:S05]  /*159d0*/  BSYNC B0 ;  /* 0x0000000000007941 */ /* 0x000fea0003800000 */
.L_x_1971:
[----:B------:R-:W-:Y:S05]  /*159e0*/  BRA `(.L_x_1973) ;  /* 0xffffffe800e07947 */ /* 0x000fea000383ffff */
.L_x_1921:
[----:B------:R-:W-:Y:S01]  /*159f0*/  BSSY B1, `(.L_x_1974) ;  /* 0x0000006000017945 */ /* 0x000fe20003800000 */
[----:B------:R-:W-:-:S07]  /*15a00*/  IMAD.MOV.U32 R15, RZ, RZ, -0x1 ;  /* 0xffffffffff0f7424 */ /* 0x000fce00078e00ff */
[----:B012---:R-:W-:Y:S05]  /*15a10*/  WARPSYNC.COLLECTIVE R15, `(.L_x_1975) ;  /* 0x000000000f0c7348 */ /* 0x007fea0003c00000 */
[----:B------:R-:W-:Y:S02]  /*15a20*/  ELECT P6, UR62, PT ;  /* 0x00000000003e782f */ /* 0x000fe400038c0000 */
[----:B------:R-:W-:Y:S01]  /*15a30*/  MOV R14, UR62 ;  /* 0x0000003e000e7c02 */ /* 0x000fe20008000f00 */
[----:B012---:R-:W-:Y:S10]  /*15a40*/  ENDCOLLECTIVE ;  /* 0x000000000000791b */ /* 0x007ff40003800000 */
.L_x_1975:
[----:B------:R-:W-:Y:S05]  /*15a50*/  BSYNC B1 ;  /* 0x0000000000017941 */ /* 0x000fea0003800000 */
.L_x_1974:
[----:B------:R-:W-:Y:S05]  /*15a60*/  BRA `(.L_x_1976) ;  /* 0xffffffe800d87947 */ /* 0x000fea000383ffff */
.L_x_1923:
[----:B-1----:R1:W2:Y:S02]  /*15a70*/  SYNCS.PHASECHK.TRANS64.TRYWAIT P0, [R6+URZ], R5 ;  /* 0x00000005060075a7 */ /* 0x0022a4000800017f */
[----:B--2---:R-:W-:Y:S05]  /*15a80*/  @!P0 NANOSLEEP.SYNCS 0x989680 ;  /* 0x009896800000895d */ /* 0x004fea0003900000 */
[----:B------:R-:W2:Y:S02]  /*15a90*/  @!P0 SYNCS.PHASECHK.TRANS64 P0, [R6+URZ], R5 ;  /* 0x00000005060085a7 */ /* 0x000ea4000800007f */
[----:B--2---:R-:W-:Y:S05]  /*15aa0*/  @!P0 BRA `(.L_x_1923) ;  /* 0xfffffffc00f08947 */ /* 0x004fea000383ffff */
[----:B------:R-:W-:Y:S05]  /*15ab0*/  BRA `(.L_x_1977) ;  /* 0xffffffec00147947 */ /* 0x000fea000383ffff */
.L_x_1924:
[----:B--2---:R2:W3:Y:S02]  /*15ac0*/  SYNCS.PHASECHK.TRANS64.TRYWAIT P0, [R7+URZ], R2 ;  /* 0x00000002070075a7 */ /* 0x0044e4000800017f */
[----:B---3--:R-:W-:Y:S05]  /*15ad0*/  @!P0 NANOSLEEP.SYNCS 0x989680 ;  /* 0x009896800000895d */ /* 0x008fea0003900000 */
[----:B------:R-:W3:Y:S02]  /*15ae0*/  @!P0 SYNCS.PHASECHK.TRANS64 P0, [R7+URZ], R2 ;  /* 0x00000002070085a7 */ /* 0x000ee4000800007f */
[----:B---3--:R-:W-:Y:S05]  /*15af0*/  @!P0 BRA `(.L_x_1924) ;  /* 0xfffffffc00f08947 */ /* 0x008fea000383ffff */
[----:B------:R-:W-:Y:S05]  /*15b00*/  BRA `(.L_x_1978) ;  /* 0xffffffec00087947 */ /* 0x000fea000383ffff */
.L_x_1926:
[----:B---3--:R3:W4:Y:S02]  /*15b10*/  SYNCS.PHASECHK.TRANS64.TRYWAIT P0, [R4+URZ], R5 ;  /* 0x00000005040075a7 */ /* 0x008724000800017f */
[----:B----4-:R-:W-:Y:S05]  /*15b20*/  @!P0 NANOSLEEP.SYNCS 0x989680 ;  /* 0x009896800000895d */ /* 0x010fea0003900000 */
[----:B------:R-:W4:Y:S02]  /*15b30*/  @!P0 SYNCS.PHASECHK.TRANS64 P0, [R4+URZ], R5 ;  /* 0x00000005040085a7 */ /* 0x000f24000800007f */
[----:B----4-:R-:W-:Y:S05]  /*15b40*/  @!P0 BRA `(.L_x_1926) ;  /* 0xfffffffc00f08947 */ /* 0x010fea000383ffff */
[----:B------:R-:W-:Y:S05]  /*15b50*/  BRA `(.L_x_1979) ;  /* 0xffffffec00107947 */ /* 0x000fea000383ffff */
.L_x_1980:
        /* <DEDUP_REMOVED lines=10> */
.L_x_4723:


//--------------------- .text._ZN7cutlass13device_kernelIN5flash11enable_sm90INS1_16FlashAttnFwdSm90INS1_25CollectiveMainloopFwdSm90ILi2EN4cute5tupleIJNS5_1CILi1EEES8_S8_EEENS6_IJNS7_ILi128EEENS7_ILi96EEENS7_ILi64EEEEEELi256ENS_10bfloat16_tEfNS_4arch4Sm90ELb0ELb1ELb0ELb1ELb0ELb1ELb0ELb1ELb0ELb0ELb0ELb0EEENS1_21CollectiveEpilogueFwdINS6_IJSA_NS7_ILi256EEESB_EEES9_SE_SG_Li256ELb1ELb0ELb0ELb0EEENS1_36VarlenDynamicPersistentTileSchedulerILi128ELi96ELi256ELi32ELb0ELb0ELb1ELb1ELb0ELb1EEEEEEEEEvNT_6ParamsE --------------------------
	.section	.text._ZN7cutlass13device_kernelIN5flash11enable_sm90INS1_16FlashAttnFwdSm90INS1_25CollectiveMainloopFwdSm90ILi2EN4cute5tupleIJNS5_1CILi1EEES8_S8_EEENS6_IJNS7_ILi128EEENS7_ILi96EEENS7_ILi64EEEEEELi256ENS_10bfloat16_tEfNS_4arch4Sm90ELb0ELb1ELb0ELb1ELb0ELb1ELb0ELb1ELb0ELb0ELb0ELb0EEENS1_21CollectiveEpilogueFwdINS6_IJSA_NS7_ILi256EEESB_EEES9_SE_SG_Li256ELb1ELb0ELb0ELb0EEENS1_36VarlenDynamicPersistentTileSchedulerILi128ELi96ELi256ELi32ELb0ELb0ELb1ELb1ELb0ELb1EEEEEEEEEvNT_6ParamsE,"ax",@progbits
	.align	128
.text._ZN7cutlass13device_kernelIN5flash11enable_sm90INS1_16FlashAttnFwdSm90INS1_25CollectiveMainloopFwdSm90ILi2EN4cute5tupleIJNS5_1CILi1EEES8_S8_EEENS6_IJNS7_ILi128EEENS7_ILi96EEENS7_ILi64EEEEEELi256ENS_10bfloat16_tEfNS_4arch4Sm90ELb0ELb1ELb0ELb1ELb0ELb1ELb0ELb1ELb0ELb0ELb0ELb0EEENS1_21CollectiveEpilogueFwdINS6_IJSA_NS7_ILi256EEESB_EEES9_SE_SG_Li256ELb1ELb0ELb0ELb0EEENS1_36VarlenDynamicPersistentTileSchedulerILi128ELi96ELi256ELi32ELb0ELb0ELb1ELb1ELb0ELb1EEEEEEEEEvNT_6ParamsE:
        .type           _ZN7cutlass13device_kernelIN5flash11enable_sm90INS1_16FlashAttnFwdSm90INS1_25CollectiveMainloopFwdSm90ILi2EN4cute5tupleIJNS5_1CILi1EEES8_S8_EEENS6_IJNS7_ILi128EEENS7_ILi96EEENS7_ILi64EEEEEELi256ENS_10bfloat16_tEfNS_4arch4Sm90ELb0ELb1ELb0ELb1ELb0ELb1ELb0ELb1ELb0ELb0ELb0ELb0EEENS1_21CollectiveEpilogueFwdINS6_IJSA_NS7_ILi256EEESB_EEES9_SE_SG_Li256ELb1ELb0ELb0ELb0EEENS1_36VarlenDynamicPersistentTileSchedulerILi128ELi96ELi256ELi32ELb0ELb0ELb1ELb1ELb0ELb1EEEEEEEEEvNT_6ParamsE,@function
        .size           _ZN7cutlass13device_kernelIN5flash11enable_sm90INS1_16FlashAttnFwdSm90INS1_25CollectiveMainloopFwdSm90ILi2EN4cute5tupleIJNS5_1CILi1EEES8_S8_EEENS6_IJNS7_ILi128EEENS7_ILi96EEENS7_ILi64EEEEEELi256ENS_10bfloat16_tEfNS_4arch4Sm90ELb0ELb1ELb0ELb1ELb0ELb1ELb0ELb1ELb0ELb0ELb0ELb0EEENS1_21CollectiveEpilogueFwdINS6_IJSA_NS7_ILi256EEESB_EEES9_SE_SG_Li256ELb1ELb0ELb0ELb0EEENS1_36VarlenDynamicPersistentTileSchedulerILi128ELi96ELi256ELi32ELb0ELb0ELb1ELb1ELb0ELb1EEEEEEEEEvNT_6ParamsE,(.L_x_4724 - _ZN7cutlass13device_kernelIN5flash11enable_sm90INS1_16FlashAttnFwdSm90INS1_25CollectiveMainloopFwdSm90ILi2EN4cute5tupleIJNS5_1CILi1EEES8_S8_EEENS6_IJNS7_ILi128EEENS7_ILi96EEENS7_ILi64EEEEEELi256ENS_10bfloat16_tEfNS_4arch4Sm90ELb0ELb1ELb0ELb1ELb0ELb1ELb0ELb1ELb0ELb0ELb0ELb0EEENS1_21CollectiveEpilogueFwdINS6_IJSA_NS7_ILi256EEESB_EEES9_SE_SG_Li256ELb1ELb0ELb0ELb0EEENS1_36VarlenDynamicPersistentTileSchedulerILi128ELi96ELi256ELi32ELb0ELb0ELb1ELb1ELb0ELb1EEEEEEEEEvNT_6ParamsE)
        .other          _ZN7cutlass13device_kernelIN5flash11enable_sm90INS1_16FlashAttnFwdSm90INS1_25CollectiveMainloopFwdSm90ILi2EN4cute5tupleIJNS5_1CILi1EEES8_S8_EEENS6_IJNS7_ILi128EEENS7_ILi96EEENS7_ILi64EEEEEELi256ENS_10bfloat16_tEfNS_4arch4Sm90ELb0ELb1ELb0ELb1ELb0ELb1ELb0ELb1ELb0ELb0ELb0ELb0EEENS1_21CollectiveEpilogueFwdINS6_IJSA_NS7_ILi256EEESB_EEES9_SE_SG_Li256ELb1ELb0ELb0ELb0EEENS1_36VarlenDynamicPersistentTileSchedulerILi128ELi96ELi256ELi32ELb0ELb0ELb1ELb1ELb0ELb1EEEEEEEEEvNT_6ParamsE,@"STO_CUDA_ENTRY STV_DEFAULT"
_ZN7cutlass13device_kernelIN5flash11enable_sm90INS1_16FlashAttnFwdSm90INS1_25CollectiveMainloopFwdSm90ILi2EN4cute5tupleIJNS5_1CILi1EEES8_S8_EEENS6_IJNS7_ILi128EEENS7_ILi96EEENS7_ILi64EEEEEELi256ENS_10bfloat16_tEfNS_4arch4Sm90ELb0ELb1ELb0ELb1ELb0ELb1ELb0ELb1ELb0ELb0ELb0ELb0EEENS1_21CollectiveEpilogueFwdINS6_IJSA_NS7_ILi256EEESB_EEES9_SE_SG_Li256ELb1ELb0ELb0ELb0EEENS1_36VarlenDynamicPersistentTileSchedulerILi128ELi96ELi256ELi32ELb0ELb0ELb1ELb1ELb0ELb1EEEEEEEEEvNT_6ParamsE:
[----:B------:R-:W0:Y:S02]  /*0000*/  LDC R1, c[0x0][0x28] ;  /* 0x00000a00ff017b82 */ /* 0x000e240000000800 */
[----:B0-----:R-:W-:Y:S01]  /*0010*/  VIADD R1, R1, 0xffffffd0 ;  /* 0xffffffd001017836 */ /* 0x001fe20000000000 */
[----:B------:R-:W0:Y:S01]  /*0020*/  S2R R3, SR_TID.X ;  /* 0x0000000000037919 */ /* 0x000e220000002100 */
[----:B------:R-:W-:Y:S01]  /*0030*/  ELECT P0, URZ, PT ;  /* 0x00000000003f782f */ /* 0x000fe20003800000 */
[----:B------:R-:W-:Y:S01]  /*0040*/  BSSY B0, `(.L_x_1981) ;  /* 0x0000016000007945 */ /* 0x000fe20003800000 */
[----:B0-----:R-:W-:-:S05]  /*0050*/  SHF.R.U32.HI R0, RZ, 0x5, R3 ;  /* 0x00000005ff007819 */ /* 0x001fca0000011603 */
        /* <DEDUP_REMOVED lines=20> */
.L_x_1982:
[----:B------:R-:W-:Y:S05]  /*01a0*/  BSYNC B0 ;  /* 0x0000000000007941 */ /* 0x000fea0003800000 */
.L_x_1981:
[----:B------:R-:W-:Y:S01]  /*01b0*/  VOTEU.ANY UP0, P0 ;  /* 0x00000000003f7886 */ /* 0x000fe20000000100 */
[----:B------:R-:W0:Y:S01]  /*01c0*/  SHFL.IDX PT, R2, R0, RZ, 0x1f ;  /* 0x00001fff00027589 */ /* 0x000e2200000e0000 */
[----:B------:R-:W-:Y:S01]  /*01d0*/  UMOV UR4, 0x1 ;  /* 0x0000000100047882 */ /* 0x000fe20000000000 */
[----:B------:R-:W-:Y:S01]  /*01e0*/  UMOV UR7, 0x100 ;  /* 0x0000010000077882 */ /* 0x000fe20000000000 */
[----:B------:R-:W-:Y:S01]  /*01f0*/  SHF.R.U32.HI R4, RZ, 0x7, R3 ;  /* 0x00000007ff047819 */ /* 0x000fe20000011603 */
[----:B------:R-:W1:Y:S01]  /*0200*/  @UP0 S2UR UR8, SR_CgaCtaId ;  /* 0x00000000000809c3 */ /* 0x000e620000008800 */
[----:B------:R-:W-:Y:S01]  /*0210*/  @UP0 UMOV UR6, 0x400 ;  /* 0x0000040000060882 */ /* 0x000fe20000000000 */
[----:B------:R-:W-:-:S04]  /*0220*/  @UP0 UIADD3 UR4, -UR4, 0x100000, URZ ;  /* 0x0010000004040890 */ /* 0x000fc8000fffe13f */
[----:B------:R-:W-:Y:S02]  /*0230*/  @UP0 USHF.L.U32 UR5, UR4, 0xb, URZ ;  /* 0x0000000b04050899 */ /* 0x000fe4000800063f */
[----:B------:R-:W-:Y:S01]  /*0240*/  @UP0 USHF.L.U32 UR4, UR4, 0x1, URZ ;  /* 0x0000000104040899 */ /* 0x000fe2000800063f */
[----:B------:R-:W-:Y:S01]  /*0250*/  VOTEU.ANY UP1, P0 ;  /* 0x00000000003f7886 */ /* 0x000fe20000020100 */
[----:B0-----:R-:W-:Y:S02]  /*0260*/  ISETP.NE.AND P1, PT, R2, RZ, PT ;  /* 0x000000ff0200720c */ /* 0x001fe40003f25270 */
[----:B------:R0:W2:Y:S01]  /*0270*/  SHFL.IDX PT, R2, R4, RZ, 0x1f ;  /* 0x00001fff04027589 */ /* 0x0000a200000e0000 */
[----:B-1----:R-:W-:Y:S02]  /*0280*/  @UP0 ULEA UR8, UR8, UR6, 0x18 ;  /* 0x0000000608080291 */ /* 0x002fe4000f8ec03f */
[----:B------:R-:W-:-:S04]  /*0290*/  @UP0 UIADD3 UR6, -UR7, 0x100000, URZ ;  /* 0x0010000007060890 */ /* 0x000fc8000fffe13f */
[----:B------:R-:W-:Y:S02]  /*02a0*/  @UP0 USHF.L.U32 UR7, UR6, 0xb, URZ ;  /* 0x0000000b06070899 */ /* 0x000fe4000800063f */
[----:B------:R-:W-:Y:S01]  /*02b0*/  @UP0 USHF.L.U32 UR6, UR6, 0x1, URZ ;  /* 0x0000000106060899 */ /* 0x000fe2000800063f */
[----:B------:R-:W-:Y:S01]  /*02c0*/  VOTEU.ANY UP0, P0 ;  /* 0x00000000003f7886 */ /* 0x000fe20000000100 */
[----:B------:R-:W1:Y:S04]  /*02d0*/  FENCE.VIEW.ASYNC.S ;  /* 0x00000000000073c6 */ /* 0x000e680000000000 */
[----:B-1----:R0:W1:Y:S06]  /*02e0*/  @UP0 SYNCS.EXCH.64 URZ, [UR8+0x22800], UR4 ;  /* 0x02280004083f05b2 */ /* 0x00206c0008000100 */
[----:B------:R0:W3:Y:S02]  /*02f0*/  @UP1 SYNCS.EXCH.64 URZ, [UR8+0x22820], UR6 ;  /* 0x02282006083f15b2 */ /* 0x0000e40008000100 */
[----:B0-----:R-:W-:Y:S05]  /*0300*/  @P1 BRA `(.L_x_1983) ;  /* 0x0000000000481947 */ /* 0x001fea0003800000 */
[----:B------:R-:W0:Y:S01]  /*0310*/  S2UR UR5, SR_CgaCtaId ;  /* 0x00000000000579c3 */ /* 0x000e220000008800 */
        /* <DEDUP_REMOVED lines=15> */
[----:B------:R0:W0:Y:S01]  /*0410*/  SYNCS.EXCH.64 URZ, [UR8+0x22848], UR4 ;  /* 0x02284804083f75b2 */ /* 0x0000220008000100 */
[----:B------:R-:W-:Y:S01]  /*0420*/  NOP ;  /* 0x0000000000007918 */ /* 0x000fe20000000000 */
.L_x_1983:
[----:B------:R-:W5:Y:S01]  /*0430*/  SHFL.IDX PT, R4, R0, RZ, 0x1f ;  /* 0x00001fff00047589 */ /* 0x000f6200000e0000 */
[----:B------:R-:W-:Y:S01]  /*0440*/  NOP ;  /* 0x0000000000007918 */ /* 0x000fe20000000000 */
[----:B-----5:R-:W-:-:S13]  /*0450*/  ISETP.NE.AND P0, PT, R4, RZ, PT ;  /* 0x000000ff0400720c */ /* 0x020fda0003f05270 */
        /* <DEDUP_REMOVED lines=17> */
[----:B------:R0:W0:Y:S01]  /*0570*/  SYNCS.EXCH.64 URZ, [UR8+0x22868], UR6 ;  /* 0x02286806083f75b2 */ /* 0x0000220008000100 */
[----:B------:R-:W-:Y:S01]  /*0580*/  NOP ;  /* 0x0000000000007918 */ /* 0x000fe20000000000 */
.L_x_1984:
[----:B------:R-:W5:Y:S01]  /*0590*/  SHFL.IDX PT, R4, R0, RZ, 0x1f ;  /* 0x00001fff00047589 */ /* 0x000f6200000e0000 */
[----:B------:R-:W-:Y:S01]  /*05a0*/  NOP ;  /* 0x0000000000007918 */ /* 0x000fe20000000000 */
[----:B-----5:R-:W-:-:S13]  /*05b0*/  ISETP.NE.AND P0, PT, R4, RZ, PT ;  /* 0x000000ff0400720c */ /* 0x020fda0003f05270 */
        /* <DEDUP_REMOVED lines=13> */
[----:B------:R0:W0:Y:S01]  /*0690*/  SYNCS.EXCH.64 URZ, [UR6+0x22888], UR4 ;  /* 0x02288804063f75b2 */ /* 0x0000220008000100 */
[----:B------:R-:W-:Y:S01]  /*06a0*/  NOP ;  /* 0x0000000000007918 */ /* 0x000fe20000000000 */
.L_x_1985:
        /* <DEDUP_REMOVED lines=22> */
.L_x_1986:
        /* <DEDUP_REMOVED lines=22> */
.L_x_1987:
[----:B--2---:R-:W-:Y:S01]  /*0970*/  ISETP.NE.AND P0, PT, R2, RZ, PT ;  /* 0x000000ff0200720c */ /* 0x004fe20003f05270 */
[----:B------:R-:W-:Y:S01]  /*0980*/  IMAD.MOV.U32 R2, RZ, RZ, 0x1 ;  /* 0x00000001ff027424 */ /* 0x000fe200078e00ff */
[----:B------:R-:W-:Y:S01]  /*0990*/  NOP ;  /* 0x0000000000007918 */ /* 0x000fe20000000000 */
[----:B------:R-:W-:Y:S01]  /*09a0*/  ULDC.64 UR40, c[0x0][0x208] ;  /* 0x0000820000287ab9 */ /* 0x000fe20000000a00 */
[----:B------:R-:W-:Y:S02]  /*09b0*/  BSSY B7, `(.L_x_1988) ;  /* 0x0001d0a000077945 */ /* 0x000fe40003800000 */
[----:B------:R-:W-:-:S05]  /*09c0*/  SEL R2, R2, 0x2, !P0 ;  /* 0x0000000202027807 */ /* 0x000fca0004000000 */
[----:B------:R2:W-:Y:S01]  /*09d0*/  STL [R1+0x28], R2 ;  /* 0x0000280201007387 */ /* 0x0005e20000100800 */
[----:B01-34-:R-:W-:Y:S06]  /*09e0*/  BAR.SYNC.DEFER_BLOCKING 0x0 ;  /* 0x0000000000007b1d */ /* 0x01bfec0000010000 */
[----:B------:R-:W-:Y:S05]  /*09f0*/  @!P0 BRA `(.L_x_1989) ;  /* 0x0000016c00dc8947 */ /* 0x000fea0003800000 */
.L_x_1990:
[----:B------:R-:W-:-:S08]  /*0a00*/  NOP ;  /* 0x0000000000007918 */ /* 0x000fd00000000000 */
[----:B------:R-:W0:Y:S02]  /*0a10*/  USETMAXREG.TRY_ALLOC.CTAPOOL UP0, 0xf0 ;  /* 0x000000f0000079c8 */ /* 0x000e240008000600 */
[----:B0-----:R-:W-:-:S13]  /*0a20*/  PLOP3.LUT P0, PT, PT, PT, UP0, 0x80, 0x0 ;  /* 0x000000000000781c */ /* 0x001fda0003f0f008 */
[----:B------:R-:W-:Y:S05]  /*0a30*/  @!P0 BRA `(.L_x_1990) ;  /* 0xfffffffc00f08947 */ /* 0x000fea000383ffff */
[----:B------:R-:W-:Y:S01]  /*0a40*/  SHF.R.U32.HI R0, RZ, 0x7, R3 ;  /* 0x00000007ff007819 */ /* 0x000fe20000011603 */
[----:B------:R-:W0:Y:S08]  /*0a50*/  S2UR UR5, SR_CgaCtaId ;  /* 0x00000000000579c3 */ /* 0x000e300000008800 */
[----:B------:R-:W-:Y:S06]  /*0a60*/  BAR.ARV 0x8, 0x120 ;  /* 0x0204800000007b1d */ /* 0x000fec0000002000 */
[----:B------:R-:W-:Y:S01]  /*0a70*/  ISETP.NE.AND P0, PT, R0, 0x1, PT ;  /* 0x000000010000780c */ /* 0x000fe20003f05270 */
[----:B------:R-:W-:Y:S01]  /*0a80*/  UMOV UR4, 0x400 ;  /* 0x0000040000047882 */ /* 0x000fe20000000000 */
[----:B--2---:R-:W-:-:S11]  /*0a90*/  LOP3.LUT R2, R2, 0xffdfffff, RZ, 0xc0, !PT ;  /* 0xffdfffff02027812 */ /* 0x004fd600078ec0ff */
[----:B------:R-:W-:Y:S06]  /*0aa0*/  @!P0 BAR.ARV 0x9, 0x100 ;  /* 0x0244000000008b1d */ /* 0x000fec0000002000 */
[----:B0-----:R-:W-:Y:S01]  /*0ab0*/  ULEA UR4, UR5, UR4, 0x18 ;  /* 0x0000000405047291 */ /* 0x001fe2000f8ec03f */
[----:B------:R-:W-:Y:S01]  /*0ac0*/  @P0 LOP3.LUT R2, R2, 0x200000, RZ, 0xfc, !PT ;  /* 0x0020000002020812 */ /* 0x000fe200078efcff */
[----:B------:R-:W-:Y:S04]  /*0ad0*/  BAR.SYNC.DEFER_BLOCKING 0x5, 0x120 ;  /* 0x0144800000007b1d */ /* 0x000fe80000010000 */
[----:B------:R-:W-:-:S02]  /*0ae0*/  IMAD.U32 R17, RZ, RZ, UR4 ;  /* 0x00000004ff117e24 */ /* 0x000fc4000f8e00ff */
[----:B------:R-:W-:-:S03]  /*0af0*/  ULDC UR4, c[0x0][0xc14] ;  /* 0x0003050000047ab9 */ /* 0x000fc60000000800 */
[----:B------:R-:W0:Y:S01]  /*0b00*/  LDS.128 R204, [R17+0x228d0] ;  /* 0x0228d00011cc7984 */ /* 0x000e220000000c00 */
[----:B------:R-:W-:Y:S06]  /*0b10*/  BAR.ARV 0x4, 0x120 ;  /* 0x0104800000007b1d */ /* 0x000fec0000002000 */
[----:B0-----:R-:W-:-:S13]  /*0b20*/  ISETP.GE.AND P0, PT, R207, UR4, PT ;  /* 0x00000004cf007c0c */ /* 0x001fda000bf06270 */
[----:B------:R-:W-:Y:S05]  /*0b30*/  @P0 BRA `(.L_x_1991) ;  /* 0x000001cc00c40947 */ /* 0x000fea0003800000 */
[----:B------:R-:W2:Y:S01]  /*0b40*/  LDL.LU R13, [R1+0x28] ;  /* 0x00002800010d7983 */ /* 0x000ea20000300800 */
[----:B------:R-:W-:Y:S02]  /*0b50*/  VIADD R12, R3, 0xffffff80 ;  /* 0xffffff80030c7836 */ /* 0x000fe40000000000 */
[----:B------:R-:W-:Y:S02]  /*0b60*/  IMAD.MOV.U32 R233, RZ, RZ, RZ ;  /* 0x000000ffffe97224 */ /* 0x000fe400078e00ff */
[----:B------:R-:W-:Y:S01]  /*0b70*/  IMAD.MOV.U32 R18, RZ, RZ, RZ ;  /* 0x000000ffff127224 */ /* 0x000fe200078e00ff */
[----:B------:R-:W-:Y:S01]  /*0b80*/  SHF.R.S32.HI R0, RZ, 0x1f, R12 ;  /* 0x0000001fff007819 */ /* 0x000fe2000001140c */
[----:B------:R-:W-:Y:S02]  /*0b90*/  IMAD.MOV.U32 R201, RZ, RZ, RZ ;  /* 0x000000ffffc97224 */ /* 0x000fe400078e00ff */
[----:B------:R-:W-:Y:S01]  /*0ba0*/  IMAD.MOV.U32 R22, RZ, RZ, RZ ;  /* 0x000000ffff167224 */ /* 0x000fe200078e00ff */
[CC--:B------:R-:W-:Y:S01]  /*0bb0*/  LEA.HI R3, R0.reuse, R12.reuse, RZ, 0x7 ;  /* 0x0000000c00037211 */ /* 0x0c0fe200078f38ff */
[----:B------:R-:W-:Y:S01]  /*0bc0*/  IMAD.MOV.U32 R16, RZ, RZ, RZ ;  /* 0x000000ffff107224 */ /* 0x000fe200078e00ff */
[----:B------:R-:W-:-:S02]  /*0bd0*/  LEA.HI R223, R0, R12, RZ, 0x5 ;  /* 0x0000000c00df7211 */ /* 0x000fc400078f28ff */
        /* <DEDUP_REMOVED lines=14> */
[----:B------:R-:W-:Y:S02]  /*0cc0*/  LEA.HI R4, R0, R12, RZ, 0x4 ;  /* 0x0000000c00047211 */ /* 0x000fe400078f20ff */
[----:B------:R-:W-:Y:S02]  /*0cd0*/  LOP3.LUT R10, R7, 0xfffffff8, RZ, 0xc0, !PT ;  /* 0xfffffff8070a7812 */ /* 0x000fe400078ec0ff */
[----:B------:R-:W-:Y:S02]  /*0ce0*/  SHF.R.S32.HI R7, RZ, 0x4, R4 ;  /* 0x00000004ff077819 */ /* 0x000fe40000011404 */
[----:B------:R-:W-:Y:S01]  /*0cf0*/  LOP3.LUT R8, R8, 0x7ffffffc, RZ, 0xc0, !PT ;  /* 0x7ffffffc08087812 */ /* 0x000fe200078ec0ff */
[----:B------:R-:W-:Y:S01]  /*0d00*/  IMAD.IADD R10, R5, 0x1, -R10 ;  /* 0x00000001050a7824 */ /* 0x000fe200078e0a0a */
[----:B------:R-:W-:-:S02]  /*0d10*/  LOP3.LUT R5, R4, 0x3fffff0, RZ, 0xc0, !PT ;  /* 0x03fffff004057812 */ /* 0x000fc400078ec0ff */
[----:B------:R-:W-:Y:S01]  /*0d20*/  LEA.HI R4, R4, R7, RZ, 0x1 ;  /* 0x0000000704047211 */ /* 0x000fe200078f08ff */
[----:B------:R-:W-:Y:S02]  /*0d30*/  IMAD R10, R9, 0x10, R10 ;  /* 0x00000010090a7824 */ /* 0x000fe400078e020a */
[----:B------:R-:W-:Y:S01]  /*0d40*/  IMAD.IADD R8, R11, 0x1, -R8 ;  /* 0x000000010b087824 */ /* 0x000fe200078e0a08 */
[----:B------:R-:W-:Y:S01]  /*0d50*/  LOP3.LUT R6, R4, 0x1ffffffe, RZ, 0xc0, !PT ;  /* 0x1ffffffe04067812 */ /* 0x000fe200078ec0ff */
[----:B------:R-:W-:Y:S02]  /*0d60*/  IMAD R3, R3, 0x40, R10 ;  /* 0x0000004003037824 */ /* 0x000fe400078e020a */
[----:B------:R-:W-:Y:S02]  /*0d70*/  IMAD.IADD R4, R12, 0x1, -R5 ;  /* 0x000000010c047824 */ /* 0x000fe400078e0a05 */
[----:B------:R-:W-:Y:S01]  /*0d80*/  IMAD.IADD R6, R7, 0x1, -R6 ;  /* 0x0000000107067824 */ /* 0x000fe200078e0a06 */
[----:B------:R0:W-:Y:S01]  /*0d90*/  STL [R1+0x10], R3 ;  /* 0x0000100301007387 */ /* 0x0001e20000100800 */
[----:B------:R-:W-:-:S02]  /*0da0*/  IMAD R5, R223, 0x10, R4 ;  /* 0x00000010df057824 */ /* 0x000fc400078e0204 */
[----:B------:R-:W-:Y:S02]  /*0db0*/  IMAD.SHL.U32 R23, R8, 0x2, RZ ;  /* 0x0000000208177824 */ /* 0x000fe400078e00ff */
[----:B------:R-:W-:Y:S01]  /*0dc0*/  IMAD R7, R5, 0x8, R6 ;  /* 0x0000000805077824 */ /* 0x000fe200078e0206 */
[CC--:B0-----:R-:W-:Y:S02]  /*0dd0*/  LEA.HI R3, R0.reuse, R12.reuse, RZ, 0x2 ;  /* 0x0000000c00037211 */ /* 0x0c1fe400078f10ff */
[----:B------:R-:W-:Y:S02]  /*0de0*/  LEA.HI R0, R0, R12, RZ, 0x3 ;  /* 0x0000000c00007211 */ /* 0x000fe400078f18ff */
[--C-:B------:R-:W-:Y:S02]  /*0df0*/  SHF.R.S32.HI R19, RZ, 0x2, R3.reuse ;  /* 0x00000002ff137819 */ /* 0x100fe40000011403 */
[----:B------:R-:W-:Y:S02]  /*0e00*/  LOP3.LUT R237, R3, 0xfffffffc, RZ, 0xc0, !PT ;  /* 0xfffffffc03ed7812 */ /* 0x000fe400078ec0ff */
[----:B------:R-:W-:Y:S01]  /*0e10*/  SHF.R.S32.HI R4, RZ, 0x1f, R3 ;  /* 0x0000001fff047819 */ /* 0x000fe20000011403 */
[----:B------:R-:W-:Y:S01]  /*0e20*/  VIADD R232, R19, 0x40 ;  /* 0x0000004013e87836 */ /* 0x000fe20000000000 */
[----:B------:R-:W-:Y:S01]  /*0e30*/  SHF.R.S32.HI R220, RZ, 0x3, R0 ;  /* 0x00000003ffdc7819 */ /* 0x000fe20000011400 */
[----:B------:R-:W-:Y:S01]  /*0e40*/  IMAD.IADD R237, R12, 0x1, -R237 ;  /* 0x000000010ced7824 */ /* 0x000fe200078e0aed */
[----:B------:R-:W-:Y:S01]  /*0e50*/  LOP3.LUT R0, R0, 0x1ffffff8, RZ, 0xc0, !PT ;  /* 0x1ffffff800007812 */ /* 0x000fe200078ec0ff */
[----:B------:R-:W-:Y:S01]  /*0e60*/  IMAD.SHL.U32 R219, R232, 0x40, RZ ;  /* 0x00000040e8db7824 */ /* 0x000fe200078e00ff */
[----:B------:R-:W-:Y:S01]  /*0e70*/  SHF.R.S32.HI R3, RZ, 0x1f, R232 ;  /* 0x0000001fff037819 */ /* 0x000fe200000114e8 */
[----:B------:R-:W-:Y:S01]  /*0e80*/  IMAD.SHL.U32 R6, R237, 0x8, RZ ;  /* 0x00000008ed067824 */ /* 0x000fe200078e00ff */
[----:B------:R-:W-:Y:S01]  /*0e90*/  LEA.HI R4, R4, R19, RZ, 0x3 ;  /* 0x0000001304047211 */ /* 0x000fe200078f18ff */
[----:B------:R-:W-:Y:S01]  /*0ea0*/  IMAD.IADD R0, R12, 0x1, -R0 ;  /* 0x000000010c007824 */ /* 0x000fe200078e0a00 */
[----:B------:R-:W-:-:S02]  /*0eb0*/  LEA.HI R3, R3, R232, RZ, 0x3 ;  /* 0x000000e803037211 */ /* 0x000fc400078f18ff */
[----:B------:R-:W-:Y:S01]  /*0ec0*/  LOP3.LUT R219, R219, 0x1c0, RZ, 0xc0, !PT ;  /* 0x000001c0dbdb7812 */ /* 0x000fe200078ec0ff */
[----:B------:R-:W-:Y:S01]  /*0ed0*/  IMAD.SHL.U32 R211, R0, 0x8, RZ ;  /* 0x0000000800d37824 */ /* 0x000fe200078e00ff */
[----:B------:R-:W-:Y:S01]  /*0ee0*/  LOP3.LUT R4, R4, 0xfffffff8, RZ, 0xc0, !PT ;  /* 0xfffffff804047812 */ /* 0x000fe200078ec0ff */
[----:B------:R-:W-:Y:S01]  /*0ef0*/  IMAD.SHL.U32 R3, R3, 0x40, RZ ;  /* 0x0000004003037824 */ /* 0x000fe200078e00ff */
[----:B------:R-:W-:Y:S02]  /*0f00*/  LOP3.LUT R5, R219, 0x38, R6, 0xf8, !PT ;  /* 0x00000038db057812 */ /* 0x000fe400078ef806 */
[----:B------:R-:W-:Y:S01]  /*0f10*/  SHF.R.U32.HI R9, RZ, 0x3, R219 ;  /* 0x00000003ff097819 */ /* 0x000fe200000116db */
[----:B------:R-:W-:Y:S01]  /*0f20*/  IMAD.IADD R4, R19, 0x1, -R4 ;  /* 0x0000000113047824 */ /* 0x000fe200078e0a04 */
[----:B------:R-:W-:Y:S01]  /*0f30*/  LOP3.LUT R224, R3, 0xfffffe00, RZ, 0xc0, !PT ;  /* 0xfffffe0003e07812 */ /* 0x000fe200078ec0ff */
[----:B------:R-:W-:Y:S01]  /*0f40*/  IMAD.SHL.U32 R3, R7, 0x8, RZ ;  /* 0x0000000807037824 */ /* 0x000fe200078e00ff */
[----:B------:R-:W-:-:S02]  /*0f50*/  SHF.R.S32.HI R234, RZ, 0x1f, R19 ;  /* 0x0000001fffea7819 */ /* 0x000fc40000011413 */
[----:B------:R-:W-:Y:S01]  /*0f60*/  LOP3.LUT R0, R224, R5, R9, 0xf6, !PT ;  /* 0x00000005e0007212 */ /* 0x000fe200078ef609 */
[----:B------:R0:W-:Y:S01]  /*0f70*/  STL [R1+0x4], R4 ;  /* 0x0000040401007387 */ /* 0x0001e20000100800 */
[----:B------:R-:W-:-:S03]  /*0f80*/  SHF.R.S32.HI R236, RZ, 0x1f, R232 ;  /* 0x0000001fffec7819 */ /* 0x000fc600000114e8 */
[----:B------:R-:W-:Y:S01]  /*0f90*/  IMAD R0, R0, 0x2, R17 ;  /* 0x0000000200007824 */ /* 0x000fe200078e0211 */
[----:B------:R0:W-:Y:S04]  /*0fa0*/  STL [R1+0x14], R3 ;  /* 0x0000140301007387 */ /* 0x0001e80000100800 */
[----:B------:R0:W-:Y:S02]  /*0fb0*/  STL [R1+0xc], R0 ;  /* 0x00000c0001007387 */ /* 0x0001e40000100800 */
[----:B0-2---:R-:W-:-:S07]  /*0fc0*/  LOP3.LUT R200, R13, 0x1, RZ, 0xfc, !PT ;  /* 0x000000010dc87812 */ /* 0x005fce00078efcff */
.L_x_2204:
[----:B------:R-:W-:Y:S05]  /*0fd0*/  YIELD ;  /* 0x0000000000007946 */ /* 0x000fea0003800000 */
[----:B------:R-:W-:Y:S01]  /*0fe0*/  ULDC.64 UR4, c[0x0][0xa28] ;  /* 0x00028a0000047ab9 */ /* 0x000fe20000000a00 */
[----:B0--345:R-:W0:Y:S01]  /*0ff0*/  LDC.64 R6, c[0x0][0xa08] ;  /* 0x00028200ff067b82 */ /* 0x039e220000000a00 */
[----:B------:R-:W-:Y:S01]  /*1000*/  ISETP.NE.U32.AND P1, PT, RZ, UR4, PT ;  /* 0x00000004ff007c0c */ /* 0x000fe2000bf25070 */
[----:B------:R-:W-:Y:S02]  /*1010*/  IMAD.MOV.U32 R3, RZ, RZ, RZ ;  /* 0x000000ffff037224 */ /* 0x000fe400078e00ff */
[----:B------:R-:W-:Y:S01]  /*1020*/  IMAD.MOV.U32 R25, RZ, RZ, RZ ;  /* 0x000000ffff197224 */ /* 0x000fe200078e00ff */
[----:B------:R-:W-:Y:S01]  /*1030*/  ISETP.NE.AND.EX P1, PT, RZ, UR5, PT, P1 ;  /* 0x00000005ff007c0c */ /* 0x000fe2000bf25310 */
[----:B------:R-:W-:-:S02]  /*1040*/  ULDC.64 UR4, c[0x0][0xa18] ;  /* 0x0002860000047ab9 */ /* 0x000fc40000000a00 */
[----:B------:R-:W-:-:S04]  /*1050*/  ISETP.NE.U32.AND P2, PT, RZ, UR4, PT ;  /* 0x00000004ff007c0c */ /* 0x000fc8000bf45070 */
[----:B------:R-:W-:Y:S01]  /*1060*/  ISETP.NE.AND.EX P2, PT, RZ, UR5, PT, P2 ;  /* 0x00000005ff007c0c */ /* 0x000fe2000bf45320 */
[----:B------:R-:W-:Y:S02]  /*1070*/  ULDC.64 UR4, c[0x0][0xa08] ;  /* 0x0002820000047ab9 */ /* 0x000fe40000000a00 */
[----:B------:R-:W-:-:S03]  /*1080*/  ISETP.NE.U32.AND P0, PT, RZ, UR4, PT ;  /* 0x00000004ff007c0c */ /* 0x000fc6000bf05070 */
[----:B-1----:R-:W1:Y:S01]  /*1090*/  @P1 LDC.64 R4, c[0x0][0xa28] ;  /* 0x00028a00ff041b82 */ /* 0x002e620000000a00 */
[----:B------:R-:W-:Y:S01]  /*10a0*/  ISETP.NE.AND.EX P0, PT, RZ, UR5, PT, P0 ;  /* 0x00000005ff007c0c */ /* 0x000fe2000bf05300 */
[----:B0-----:R-:W-:-:S06]  /*10b0*/  IMAD.WIDE R10, R207, 0x4, R6 ;  /* 0x00000004cf0a7825 */ /* 0x001fcc00078e0206 */
[----:B------:R-:W0:Y:S01]  /*10c0*/  @P2 LDC.64 R8, c[0x0][0xa18] ;  /* 0x00028600ff082b82 */ /* 0x000e220000000a00 */
[----:B------:R-:W-:Y:S02]  /*10d0*/  ULDC UR4, c[0x0][0x288] ;  /* 0x0000a20000047ab9 */ /* 0x000fe40000000800 */
[----:B------:R-:W-:Y:S01]  /*10e0*/  IMAD.U32 R203, RZ, RZ, UR4 ;  /* 0x00000004ffcb7e24 */ /* 0x000fe2000f8e00ff */
[----:B------:R-:W-:Y:S02]  /*10f0*/  ULDC.64 UR4, c[0x0][0x3f8] ;  /* 0x0000fe0000047ab9 */ /* 0x000fe40000000a00 */
[----:B------:R2:W5:Y:S01]  /*1100*/  @P0 LDG.E R25, desc[UR40][R10.64] ;  /* 0x000000280a190981 */ /* 0x000562000c1e1900 */
[----:B-1----:R-:W-:-:S05]  /*1110*/  @P1 IMAD.WIDE R4, R207, 0x4, R4 ;  /* 0x00000004cf041825 */ /* 0x002fca00078e0204 */
[----:B------:R2:W5:Y:S01]  /*1120*/  @P1 LDG.E R3, desc[UR40][R4.64] ;  /* 0x0000002804031981 */ /* 0x000562000c1e1900 */
[----:B0-----:R-:W-:-:S05]  /*1130*/  @P2 IMAD.WIDE R6, R207, 0x4, R8 ;  /* 0x00000004cf062825 */ /* 0x001fca00078e0208 */
        /* <DEDUP_REMOVED lines=9> */
[----:B------:R-:W-:Y:S01]  /*11d0*/  IMAD.U32 R24, RZ, RZ, UR4 ;  /* 0x00000004ff187e24 */ /* 0x000fe2000f8e00ff */
[----:B--2---:R-:W-:Y:S06]  /*11e0*/  @P2 BRA `(.L_x_1992) ;  /* 0x0000000000242947 */ /* 0x004fec0003800000 */
        /* <DEDUP_REMOVED lines=9> */
.L_x_1992:
[----:B------:R-:W-:Y:S01]  /*1280*/  ULDC.64 UR4, c[0x0][0xa20] ;  /* 0x0002880000047ab9 */ /* 0x000fe20000000a00 */
[----:B------:R-:W-:Y:S01]  /*1290*/  IMAD.MOV.U32 R235, RZ, RZ, R205 ;  /* 0x000000ffffeb7224 */ /* 0x000fe200078e00cd */
[----:B------:R-:W-:Y:S01]  /*12a0*/  ISETP.NE.U32.AND P1, PT, RZ, UR4, PT ;  /* 0x00000004ff007c0c */ /* 0x000fe2000bf25070 */
[----:B------:R-:W-:Y:S02]  /*12b0*/  IMAD.MOV.U32 R225, RZ, RZ, R206 ;  /* 0x000000ffffe17224 */ /* 0x000fe400078e00ce */
[----:B------:R-:W-:Y:S01]  /*12c0*/  IMAD.MOV.U32 R226, RZ, RZ, R207 ;  /* 0x000000ffffe27224 */ /* 0x000fe200078e00cf */
[----:B------:R-:W-:-:S13]  /*12d0*/  ISETP.NE.AND.EX P1, PT, RZ, UR5, PT, P1 ;  /* 0x00000005ff007c0c */ /* 0x000fda000bf25310 */
[----:B------:R-:W-:Y:S05]  /*12e0*/  @!P1 BRA `(.L_x_1993) ;  /* 0x0000000000109947 */ /* 0x000fea0003800000 */
[----:B------:R-:W0:Y:S02]  /*12f0*/  LDC.64 R4, c[0x0][0xa20] ;  /* 0x00028800ff047b82 */ /* 0x000e240000000a00 */
[----:B0-----:R-:W-:-:S05]  /*1300*/  IMAD.WIDE R4, R207, 0x4, R4 ;  /* 0x00000004cf047825 */ /* 0x001fca00078e0204 */
[----:B------:R0:W5:Y:S01]  /*1310*/  LDG.E R24, desc[UR40][R4.64] ;  /* 0x0000002804187981 */ /* 0x000162000c1e1900 */
[----:B------:R-:W-:Y:S05]  /*1320*/  BRA `(.L_x_1994) ;  /* 0x0000000000107947 */ /* 0x000fea0003800000 */
.L_x_1993:
[----:B------:R-:W-:Y:S05]  /*1330*/  @!P0 BRA `(.L_x_1994) ;  /* 0x00000000000c8947 */ /* 0x000fea0003800000 */
[----:B------:R-:W2:Y:S04]  /*1340*/  LDG.E R5, desc[UR40][R10.64] ;  /* 0x000000280a057981 */ /* 0x000ea8000c1e1900 */
[----:B------:R-:W2:Y:S02]  /*1350*/  LDG.E R24, desc[UR40][R10.64+0x4] ;  /* 0x000004280a187981 */ /* 0x000ea4000c1e1900 */
[----:B--2---:R-:W-:-:S07]  /*1360*/  IMAD.IADD R24, R24, 0x1, -R5 ;  /* 0x0000000118187824 */ /* 0x004fce00078e0a05 */
.L_x_1994:
[----:B------:R-:W-:Y:S01]  /*1370*/  ULDC.64 UR4, c[0x0][0xa10] ;  /* 0x0002840000047ab9 */ /* 0x000fe20000000a00 */
[----:B------:R-:W1:Y:S01]  /*1380*/  LDC.64 R10, c[0x0][0x9e0] ;  /* 0x00027800ff0a7b82 */ /* 0x000e620000000a00 */
[----:B------:R-:W-:-:S04]  /*1390*/  ISETP.NE.U32.AND P0, PT, RZ, UR4, PT ;  /* 0x00000004ff007c0c */ /* 0x000fc8000bf05070 */
[----:B------:R-:W-:Y:S01]  /*13a0*/  ISETP.NE.AND.EX P0, PT, RZ, UR5, PT, P0 ;  /* 0x00000005ff007c0c */ /* 0x000fe2000bf05300 */
[----:B------:R-:W-:Y:S02]  /*13b0*/  ULDC.64 UR4, c[0x0][0xa30] ;  /* 0x00028c0000047ab9 */ /* 0x000fe40000000a00 */
[----:B------:R-:W-:-:S04]  /*13c0*/  ISETP.NE.U32.AND P1, PT, RZ, UR4, PT ;  /* 0x00000004ff007c0c */ /* 0x000fc8000bf25070 */
[----:B------:R-:W-:-:S06]  /*13d0*/  ISETP.NE.AND.EX P1, PT, RZ, UR5, PT, P1 ;  /* 0x00000005ff007c0c */ /* 0x000fcc000bf25310 */
[----:B0-----:R-:W0:Y:S08]  /*13e0*/  @P0 LDC.64 R4, c[0x0][0xa10] ;  /* 0x00028400ff040b82 */ /* 0x001e300000000a00 */
[----:B------:R-:W2:Y:S01]  /*13f0*/  @P1 LDC.64 R6, c[0x0][0xa30] ;  /* 0x00028c00ff061b82 */ /* 0x000ea20000000a00 */
[----:B0-----:R-:W-:-:S05]  /*1400*/  @P0 IMAD.WIDE R4, R207, 0x4, R4 ;  /* 0x00000004cf040825 */ /* 0x001fca00078e0204 */
[----:B------:R-:W3:Y:S04]  /*1410*/  @P0 LDG.E R0, desc[UR40][R4.64] ;  /* 0x0000002804000981 */ /* 0x000ee8000c1e1900 */
[----:B------:R-:W3:Y:S01]  /*1420*/  @P0 LDG.E R9, desc[UR40][R4.64+0x4] ;  /* 0x0000042804090981 */ /* 0x000ee2000c1e1900 */
[----:B-----5:R-:W-:Y:S02]  /*1430*/  IMAD.MOV.U32 R31, RZ, RZ, R24 ;  /* 0x000000ffff1f7224 */ /* 0x020fe400078e0018 */
[----:B------:R-:W-:Y:S02]  /*1440*/  IMAD.IADD R8, R24, 0x1, -R3 ;  /* 0x0000000118087824 */ /* 0x000fe400078e0a03 */
[----:B--2---:R-:W-:-:S05]  /*1450*/  @P1 IMAD.WIDE R6, R207, 0x4, R6 ;  /* 0x00000004cf061825 */ /* 0x004fca00078e0206 */
[----:B------:R0:W5:Y:S01]  /*1460*/  @P1 LDG.E R31, desc[UR40][R6.64] ;  /* 0x00000028061f1981 */ /* 0x000162000c1e1900 */
[----:B-1----:R-:W-:Y:S02]  /*1470*/  ISETP.GE.AND P1, PT, R11, 0x1, PT ;  /* 0x000000010b00780c */ /* 0x002fe40003f26270 */
[----:B------:R-:W-:Y:S01]  /*1480*/  LEA R65, R205, 0x80, 0x7 ;  /* 0x00000080cd417811 */ /* 0x000fe200078e38ff */
[----:B---3--:R-:W-:-:S04]  /*1490*/  @P0 IMAD.IADD R62, R9, 0x1, -R0 ;  /* 0x00000001093e0824 */ /* 0x008fc800078e0a00 */
[----:B------:R-:W-:-:S04]  /*14a0*/  IMAD.IADD R202, R8, 0x1, R62 ;  /* 0x0000000108ca7824 */ /* 0x000fc800078e023e */
[C---:B------:R-:W-:Y:S01]  /*14b0*/  VIADD R0, R202.reuse, 0x5f ;  /* 0x0000005fca007836 */ /* 0x040fe20000000000 */
[----:B------:R-:W-:-:S03]  /*14c0*/  IADD3 R65, R202, R65, -R203 ;  /* 0x00000041ca417210 */ /* 0x000fc60007ffe8cb */
[----:B------:R-:W-:-:S05]  /*14d0*/  IMAD.HI R0, R0, 0x2aaaaaab, RZ ;  /* 0x2aaaaaab00007827 */ /* 0x000fca00078e02ff */
[----:B------:R-:W-:-:S04]  /*14e0*/  SHF.R.U32.HI R3, RZ, 0x1f, R0 ;  /* 0x0000001fff037819 */ /* 0x000fc80000011600 */
[----:B------:R-:W-:Y:S01]  /*14f0*/  LEA.HI.SX32 R178, R0, R3, 0x1c ;  /* 0x0000000300b27211 */ /* 0x000fe200078fe2ff */
[----:B------:R-:W-:Y:S01]  /*1500*/  IMAD.IADD R0, R65, 0x1, R10 ;  /* 0x0000000141007824 */ /* 0x000fe200078e020a */
[----:B0-----:R-:W-:Y:S06]  /*1510*/  @!P1 BRA `(.L_x_1995) ;  /* 0x0000000000489947 */ /* 0x001fec0003800000 */
[C---:B------:R-:W-:Y:S01]  /*1520*/  ISETP.GT.AND P0, PT, R65.reuse, RZ, PT ;  /* 0x000000ff4100720c */ /* 0x040fe20003f04270 */
[----:B------:R-:W-:Y:S01]  /*1530*/  BSSY B0, `(.L_x_1996) ;  /* 0x000000e000007945 */ /* 0x000fe20003800000 */
[----:B------:R-:W-:-:S11]  /*1540*/  VIADD R3, R65, 0xffffffff ;  /* 0xffffffff41037836 */ /* 0x000fd60000000000 */
[----:B------:R-:W-:Y:S05]  /*1550*/  @P0 BRA `(.L_x_1997) ;  /* 0x00000000001c0947 */ /* 0x000fea0003800000 */
[----:B------:R-:W-:Y:S01]  /*1560*/  ISETP.NE.AND P0, PT, R11, 0x1, PT ;  /* 0x000000010b00780c */ /* 0x000fe20003f05270 */
[----:B------:R-:W-:-:S12]  /*1570*/  IMAD.MOV R3, RZ, RZ, -R65 ;  /* 0x000000ffff037224 */ /* 0x000fd800078e0a41 */
[----:B------:R-:W0:Y:S02]  /*1580*/  @P0 LDC.64 R4, c[0x0][0x9e8] ;  /* 0x00027a00ff040b82 */ /* 0x000e240000000a00 */
[----:B0-----:R-:W-:-:S05]  /*1590*/  @P0 IMAD.HI.U32 R4, R3, R4, RZ ;  /* 0x0000000403040227 */ /* 0x001fca00078e00ff */
[----:B------:R-:W-:-:S04]  /*15a0*/  @P0 SHF.R.U32.HI R3, RZ, R5, R4 ;  /* 0x00000005ff030219 */ /* 0x000fc80000011604 */
[----:B------:R-:W-:Y:S01]  /*15b0*/  LOP3.LUT R3, RZ, R3, RZ, 0x33, !PT ;  /* 0x00000003ff037212 */ /* 0x000fe200078e33ff */
[----:B------:R-:W-:Y:S06]  /*15c0*/  BRA `(.L_x_1998) ;  /* 0x0000000000107947 */ /* 0x000fec0003800000 */
.L_x_1997:
[----:B------:R-:W-:-:S13]  /*15d0*/  ISETP.NE.AND P0, PT, R11, 0x1, PT ;  /* 0x000000010b00780c */ /* 0x000fda0003f05270 */
[----:B------:R-:W0:Y:S02]  /*15e0*/  @P0 LDC.64 R4, c[0x0][0x9e8] ;  /* 0x00027a00ff040b82 */ /* 0x000e240000000a00 */
[----:B0-----:R-:W-:-:S05]  /*15f0*/  @P0 IMAD.HI.U32 R4, R3, R4, RZ ;  /* 0x0000000403040227 */ /* 0x001fca00078e00ff */
[----:B------:R-:W-:-:S07]  /*1600*/  @P0 SHF.R.U32.HI R3, RZ, R5, R4 ;  /* 0x00000005ff030219 */ /* 0x000fce0000011604 */
.L_x_1998:
[----:B------:R-:W-:Y:S05]  /*1610*/  BSYNC B0 ;  /* 0x0000000000007941 */ /* 0x000fea0003800000 */
.L_x_1996:
[----:B------:R-:W-:-:S05]  /*1620*/  IMAD R3, R3, R11, R11 ;  /* 0x0000000b03037224 */ /* 0x000fca00078e020b */
[----:B------:R-:W-:-:S07]  /*1630*/  VIMNMX R0, R0, R3, PT ;  /* 0x0000000300007248 */ /* 0x000fce0003fe0100 */
.L_x_1995:
[----:B------:R-:W-:Y:S01]  /*1640*/  IMAD R61, R205, 0x80, -R203 ;  /* 0x00000080cd3d7824 */ /* 0x000fe200078e0acb */
[----:B------:R-:W-:-:S03]  /*1650*/  ULDC UR4, c[0x0][0x9dc] ;  /* 0x0002770000047ab9 */ /* 0x000fc60000000800 */
[----:B------:R-:W-:-:S04]  /*1660*/  IMAD.IADD R61, R202, 0x1, R61 ;  /* 0x00000001ca3d7824 */ /* 0x000fc800078e023d */
[----:B------:R-:W-:Y:S01]  /*1670*/  VIADD R3, R61, -UR4 ;  /* 0x800000043d037c36 */ /* 0x000fe20008000000 */
[----:B------:R-:W-:Y:S06]  /*1680*/  @!P1 BRA `(.L_x_1999) ;  /* 0x0000000000489947 */ /* 0x000fec0003800000 */
[----:B------:R-:W-:Y:S01]  /*1690*/  ISETP.GT.AND P0, PT, R61, -0x1, PT ;  /* 0xffffffff3d00780c */ /* 0x000fe20003f04270 */
[----:B------:R-:W-:-:S12]  /*16a0*/  BSSY B0, `(.L_x_2000) ;  /* 0x000000e000007945 */ /* 0x000fd80003800000 */
        /* <DEDUP_REMOVED lines=8> */
.L_x_2001:
[----:B------:R-:W-:Y:S01]  /*1730*/  ISETP.NE.AND P0, PT, R11, 0x1, PT ;  /* 0x000000010b00780c */ /* 0x000fe20003f05270 */
[----:B------:R-:W-:-:S12]  /*1740*/  IMAD.MOV.U32 R4, RZ, RZ, R61 ;  /* 0x000000ffff047224 */ /* 0x000fd800078e003d */
[----:B------:R-:W0:Y:S02]  /*1750*/  @P0 LDC.64 R6, c[0x0][0x9e8] ;  /* 0x00027a00ff060b82 */ /* 0x000e240000000a00 */
[----:B0-----:R-:W-:-:S05]  /*1760*/  @P0 IMAD.HI.U32 R6, R61, R6, RZ ;  /* 0x000000063d060227 */ /* 0x001fca00078e00ff */
[----:B------:R-:W-:-:S07]  /*1770*/  @P0 SHF.R.U32.HI R4, RZ, R7, R6 ;  /* 0x00000007ff040219 */ /* 0x000fce0000011606 */
.L_x_2002:
[----:B------:R-:W-:Y:S05]  /*1780*/  BSYNC B0 ;  /* 0x0000000000007941 */ /* 0x000fea0003800000 */
.L_x_2000:
[----:B------:R-:W-:-:S05]  /*1790*/  IMAD R4, R4, R11, RZ ;  /* 0x0000000b04047224 */ /* 0x000fca00078e02ff */
[----:B------:R-:W-:-:S07]  /*17a0*/  VIMNMX R3, R3, R4, !PT ;  /* 0x0000000403037248 */ /* 0x000fce0007fe0100 */
.L_x_1999:
[----:B------:R-:W-:Y:S02]  /*17b0*/  VIADD R0, R0, 0x5f ;  /* 0x0000005f00007836 */ /* 0x000fe40000000000 */
[----:B------:R-:W-:-:S04]  /*17c0*/  IMAD.HI R4, R3, 0x2aaaaaab, RZ ;  /* 0x2aaaaaab03047827 */ /* 0x000fc800078e02ff */
[----:B------:R-:W-:Y:S01]  /*17d0*/  IMAD.HI R0, R0, 0x2aaaaaab, RZ ;  /* 0x2aaaaaab00007827 */ /* 0x000fe200078e02ff */
[----:B------:R-:W-:-:S04]  /*17e0*/  SHF.R.U32.HI R5, RZ, 0x1f, R4 ;  /* 0x0000001fff057819 */ /* 0x000fc80000011604 */
[----:B------:R-:W-:Y:S02]  /*17f0*/  SHF.R.U32.HI R3, RZ, 0x1f, R0 ;  /* 0x0000001fff037819 */ /* 0x000fe40000011600 */
[----:B------:R-:W-:Y:S02]  /*1800*/  LEA.HI.SX32 R5, R4, R5, 0x1c ;  /* 0x0000000504057211 */ /* 0x000fe400078fe2ff */
[----:B------:R-:W-:Y:S02]  /*1810*/  LEA.HI.SX32 R3, R0, R3, 0x1c ;  /* 0x0000000300037211 */ /* 0x000fe400078fe2ff */
[----:B------:R-:W-:Y:S02]  /*1820*/  VIMNMX R5, RZ, R5, !PT ;  /* 0x00000005ff057248 */ /* 0x000fe40007fe0100 */
[----:B------:R-:W-:-:S03]  /*1830*/  VIMNMX R3, R178, R3, PT ;  /* 0x00000003b2037248 */ /* 0x000fc60003fe0100 */
[--C-:B------:R-:W-:Y:S02]  /*1840*/  IMAD R5, R5, 0x60, -R8.reuse ;  /* 0x0000006005057824 */ /* 0x100fe400078e0a08 */
[----:B------:R-:W-:-:S03]  /*1850*/  IMAD R3, R3, 0x60, -R8 ;  /* 0x0000006003037824 */ /* 0x000fc600078e0a08 */
[----:B------:R-:W-:Y:S02]  /*1860*/  VIMNMX R5, RZ, R5, !PT ;  /* 0x00000005ff057248 */ /* 0x000fe40007fe0100 */
        /* <DEDUP_REMOVED lines=11> */
[----:B------:R-:W-:Y:S05]  /*1920*/  @!P1 BRA `(.L_x_2003) ;  /* 0x0000004000a09947 */ /* 0x000fea0003800000 */
        /* <DEDUP_REMOVED lines=20> */
.L_x_2005:
[----:B------:R-:W-:Y:S05]  /*1a70*/  BSYNC B6 ;  /* 0x0000000000067941 */ /* 0x000fea0003800000 */
.L_x_2004:
        /* <DEDUP_REMOVED lines=20> */
.L_x_2007:
[----:B------:R-:W-:Y:S05]  /*1bc0*/  BSYNC B6 ;  /* 0x0000000000067941 */ /* 0x000fea0003800000 */
.L_x_2006:
[----:B------:R-:W-:Y:S01]  /*1bd0*/  ULDC.64 UR4, c[0x0][0x9f8] ;  /* 0x00027e0000047ab9 */ /* 0x000fe20000000a00 */
[----:B------:R-:W2:Y:S01]  /*1be0*/  LDL R32, [R1+0x4] ;  /* 0x0000040001207983 */ /* 0x000ea20000100800 */
[----:B------:R-:W-:Y:S01]  /*1bf0*/  ISETP.NE.U32.AND P0, PT, RZ, UR4, PT ;  /* 0x00000004ff007c0c */ /* 0x000fe2000bf05070 */
[----:B------:R-:W0:Y:S08]  /*1c00*/  LDC R0, c[0x0][0x428] ;  /* 0x00010a00ff007b82 */ /* 0x000e300000000800 */
[----:B------:R-:W1:Y:S01]  /*1c10*/  LDC.64 R44, c[0x0][0x2f0] ;  /* 0x0000bc00ff2c7b82 */ /* 0x000e620000000a00 */
[----:B------:R-:W-:Y:S01]  /*1c20*/  ISETP.NE.AND.EX P0, PT, RZ, UR5, PT, P0 ;  /* 0x00000005ff007c0c */ /* 0x000fe2000bf05300 */
[----:B------:R-:W3:Y:S01]  /*1c30*/  S2R R26, SR_TID.X ;  /* 0x00000000001a7919 */ /* 0x000ee20000002100 */
[----:B------:R-:W-:Y:S01]  /*1c40*/  IMAD.IADD R58, R25, 0x1, R24 ;  /* 0x00000001193a7824 */ /* 0x000fe200078e0218 */
[----:B------:R-:W-:Y:S01]  /*1c50*/  ULDC.64 UR6, c[0x0][0xa08] ;  /* 0x0002820000067ab9 */ /* 0x000fe20000000a00 */
[----:B------:R-:W-:Y:S01]  /*1c60*/  ULDC.64 UR4, c[0x0][0x2f8] ;  /* 0x0000be0000047ab9 */ /* 0x000fe20000000a00 */
[----:B------:R-:W-:-:S02]  /*1c70*/  IMAD.SHL.U32 R20, R237, 0x8, RZ ;  /* 0x00000008ed147824 */ /* 0x000fc400078e00ff */
[----:B------:R-:W4:Y:S08]  /*1c80*/  LDC R27, c[0x0][0x3d4] ;  /* 0x0000f500ff1b7b82 */ /* 0x000f300000000800 */
[----:B------:R-:W3:Y:S08]  /*1c90*/  @P0 LDC.64 R4, c[0x0][0x9f8] ;  /* 0x00027e00ff040b82 */ /* 0x000ef00000000a00 */
[----:B------:R-:W4:Y:S08]  /*1ca0*/  LDC.64 R56, c[0x0][0x3d8] ;  /* 0x0000f600ff387b82 */ /* 0x000f300000000a00 */
[----:B------:R-:W4:Y:S01]  /*1cb0*/  LDC.64 R24, c[0x0][0x3e8] ;  /* 0x0000fa00ff187b82 */ /* 0x000f220000000a00 */
[----:B---3--:R-:W-:-:S05]  /*1cc0*/  @P0 IMAD.WIDE R4, R207, 0x4, R4 ;  /* 0x00000004cf040825 */ /* 0x008fca00078e0204 */
[----:B------:R3:W2:Y:S01]  /*1cd0*/  @P0 LDG.E R207, desc[UR40][R4.64] ;  /* 0x0000002804cf0981 */ /* 0x0006a2000c1e1900 */
[----:B0-----:R-:W-:Y:S01]  /*1ce0*/  ISETP.NE.AND P0, PT, R0, 0x1, PT ;  /* 0x000000010000780c */ /* 0x001fe20003f05270 */
[C---:B------:R-:W-:Y:S01]  /*1cf0*/  VIADD R100, R20.reuse, 0x20 ;  /* 0x0000002014647836 */ /* 0x040fe20000000000 */
[----:B------:R-:W-:Y:S01]  /*1d00*/  SHF.R.S32.HI R33, RZ, 0x1f, R58 ;  /* 0x0000001fff217819 */ /* 0x000fe2000001143a */
[C---:B------:R-:W-:Y:S01]  /*1d10*/  VIADD R99, R20.reuse, 0x40 ;  /* 0x0000004014637836 */ /* 0x040fe20000000000 */
[----:B------:R-:W-:Y:S01]  /*1d20*/  SHF.R.U32.HI R26, RZ, 0x7, R26 ;  /* 0x00000007ff1a7819 */ /* 0x000fe2000001161a */
[----:B------:R-:W-:Y:S01]  /*1d30*/  VIADD R98, R20, 0x60 ;  /* 0x0000006014627836 */ /* 0x000fe20000000000 */
[----:B------:R-:W-:Y:S01]  /*1d40*/  SHF.R.S32.HI R21, RZ, 0x1f, R20 ;  /* 0x0000001fff157819 */ /* 0x000fe20000011414 */
[-C--:B-1----:R-:W-:Y:S01]  /*1d50*/  IMAD R6, R33, R44.reuse, RZ ;  /* 0x0000002c21067224 */ /* 0x082fe200078e02ff */
[----:B------:R-:W-:Y:S01]  /*1d60*/  ISETP.NE.AND P6, PT, R26, 0x1, PT ;  /* 0x000000011a00780c */ /* 0x000fe20003fc5270 */
[----:B---3--:R-:W-:Y:S01]  /*1d70*/  IMAD.WIDE.U32 R4, R58, R44, RZ ;  /* 0x0000002c3a047225 */ /* 0x008fe200078e00ff */
[----:B------:R-:W-:-:S02]  /*1d80*/  SHF.L.U64.HI R90, R44, 0x6, R45 ;  /* 0x000000062c5a7819 */ /* 0x000fc4000001022d */
[----:B----4-:R-:W-:Y:S01]  /*1d90*/  SHF.L.U64.HI R86, R24, 0x6, R25 ;  /* 0x0000000618567819 */ /* 0x010fe20000010219 */
[----:B------:R-:W0:Y:S01]  /*1da0*/  @P0 LDC R3, c[0x0][0x42c] ;  /* 0x00010b00ff030b82 */ /* 0x000e220000000800 */
[----:B------:R-:W-:Y:S01]  /*1db0*/  VIADD R96, R20, 0x80 ;  /* 0x0000008014607836 */ /* 0x000fe20000000000 */
[----:B------:R-:W-:Y:S01]  /*1dc0*/  SHF.L.U64.HI R87, R56, 0x6, R57 ;  /* 0x0000000638577819 */ /* 0x000fe20000010239 */
[----:B------:R-:W-:Y:S02]  /*1dd0*/  VIADD R94, R20, 0xa0 ;  /* 0x000000a0145e7836 */ /* 0x000fe40000000000 */
[----:B------:R-:W-:Y:S02]  /*1de0*/  IMAD.SHL.U32 R40, R237, 0x4, RZ ;  /* 0x00000004ed287824 */ /* 0x000fe400078e00ff */
[----:B------:R-:W-:Y:S01]  /*1df0*/  IMAD.WIDE.U32 R10, R19, R24, R20 ;  /* 0x00000018130a7225 */ /* 0x000fe200078e0014 */
[----:B------:R-:W1:Y:S02]  /*1e00*/  @P0 LDC R7, c[0x0][0x430] ;  /* 0x00010c00ff070b82 */ /* 0x000e640000000800 */
[----:B------:R-:W-:Y:S01]  /*1e10*/  SHF.R.S32.HI R41, RZ, 0x1f, R40 ;  /* 0x0000001fff297819 */ /* 0x000fe20000011428 */
[----:B------:R-:W-:-:S02]  /*1e20*/  IMAD.MOV.U32 R82, RZ, RZ, 0x20 ;  /* 0x00000020ff527424 */ /* 0x000fc400078e00ff */
[----:B------:R-:W-:Y:S01]  /*1e30*/  VIADD R83, R26, 0x8 ;  /* 0x000000081a537836 */ /* 0x000fe20000000000 */
[----:B------:R-:W-:Y:S01]  /*1e40*/  SHF.R.U32.HI R26, RZ, 0x3, R219 ;  /* 0x00000003ff1a7819 */ /* 0x000fe200000116db */
[----:B------:R-:W-:Y:S02]  /*1e50*/  IMAD R79, R45, 0x60, RZ ;  /* 0x000000602d4f7824 */ /* 0x000fe400078e02ff */
[----:B------:R-:W-:Y:S02]  /*1e60*/  IMAD.SHL.U32 R88, R44, 0x40, RZ ;  /* 0x000000402c587824 */ /* 0x000fe400078e00ff */
[----:B------:R-:W-:Y:S02]  /*1e70*/  IMAD.SHL.U32 R85, R56, 0x40, RZ ;  /* 0x0000004038557824 */ /* 0x000fe400078e00ff */
[----:B------:R-:W-:-:S04]  /*1e80*/  IMAD.WIDE.U32 R50, R24, 0x60, RZ ;  /* 0x0000006018327825 */ /* 0x000fc800078e00ff */
[----:B0-----:R-:W-:-:S04]  /*1e90*/  @P0 IMAD.HI.U32 R0, R206, R3, RZ ;  /* 0x00000003ce000227 */ /* 0x001fc800078e00ff */
[----:B------:R-:W-:Y:S02]  /*1ea0*/  IMAD R3, R58, R45, R6 ;  /* 0x0000002d3a037224 */ /* 0x000fe400078e0206 */
[----:B------:R-:W-:Y:S01]  /*1eb0*/  IMAD R6, R234, R44, RZ ;  /* 0x0000002cea067224 */ /* 0x000fe200078e02ff */
[----:B-1----:R-:W-:Y:S01]  /*1ec0*/  @P0 SHF.R.U32.HI R206, RZ, R7, R0 ;  /* 0x00000007ffce0219 */ /* 0x002fe20000011600 */
[----:B------:R-:W-:Y:S01]  /*1ed0*/  IMAD.IADD R5, R5, 0x1, R3 ;  /* 0x0000000105057824 */ /* 0x000fe200078e0203 */
[----:B------:R-:W-:Y:S01]  /*1ee0*/  ISETP.NE.U32.AND P0, PT, RZ, UR6, PT ;  /* 0x00000006ff007c0c */ /* 0x000fe2000bf05070 */
[----:B------:R-:W-:Y:S01]  /*1ef0*/  IMAD R6, R19, R45, R6 ;  /* 0x0000002d13067224 */ /* 0x000fe200078e0206 */
[----:B------:R-:W-:Y:S01]  /*1f00*/  SHF.R.S32.HI R7, RZ, 0x1f, R206 ;  /* 0x0000001fff077819 */ /* 0x000fe200000114ce */
[----:B------:R-:W-:Y:S01]  /*1f10*/  IMAD.WIDE.U32 R4, R206, UR4, R4 ;  /* 0x00000004ce047c25 */ /* 0x000fe2000f8e0004 */
[----:B------:R-:W-:-:S03]  /*1f20*/  ISETP.NE.AND.EX P0, PT, RZ, UR7, PT, P0 ;  /* 0x00000007ff007c0c */ /* 0x000fc6000bf05300 */
[----:B------:R-:W-:Y:S02]  /*1f30*/  IMAD R3, R7, UR4, RZ ;  /* 0x0000000407037c24 */ /* 0x000fe4000f8e02ff */
[----:B------:R-:W-:Y:S02]  /*1f40*/  IMAD.SHL.U32 R91, R24, 0x40, RZ ;  /* 0x00000040185b7824 */ /* 0x000fe400078e00ff */
[----:B------:R-:W-:Y:S01]  /*1f50*/  IMAD R3, R206, UR5, R3 ;  /* 0x00000005ce037c24 */ /* 0x000fe2000f8e0203 */
[----:B------:R-:W-:Y:S01]  /*1f60*/  ULDC.64 UR4, c[0x0][0x300] ;  /* 0x0000c00000047ab9 */ /* 0x000fe20000000a00 */
[----:B------:R-:W-:Y:S02]  /*1f70*/  IMAD.SHL.U32 R80, R27, 0x2, RZ ;  /* 0x000000021b507824 */ /* 0x000fe400078e00ff */
[----:B------:R-:W-:Y:S02]  /*1f80*/  IMAD.IADD R5, R5, 0x1, R3 ;  /* 0x0000000105057824 */ /* 0x000fe400078e0203 */
[----:B--2---:R-:W-:-:S05]  /*1f90*/  IMAD.SHL.U32 R89, R32, 0x40, RZ ;  /* 0x0000004020597824 */ /* 0x004fca00078e00ff */
[----:B------:R-:W-:-:S04]  /*1fa0*/  LOP3.LUT R89, R89, 0x1c0, RZ, 0xc0, !PT ;  /* 0x000001c059597812 */ /* 0x000fc800078ec0ff */
[----:B------:R-:W-:Y:S02]  /*1fb0*/  SHF.R.U32.HI R84, RZ, 0x3, R89 ;  /* 0x00000003ff547819 */ /* 0x000fe40000011659 */
        /* <DEDUP_REMOVED lines=11> */
[----:B------:R-:W-:Y:S01]  /*2070*/  ISETP.GE.AND P1, PT, R100, UR4, PT ;  /* 0x0000000464007c0c */ /* 0x000fe2000bf26270 */
[----:B------:R-:W-:Y:S01]  /*2080*/  IMAD.WIDE.U32 R44, R44, 0x60, RZ ;  /* 0x000000602c2c7825 */ /* 0x000fe200078e00ff */
[----:B------:R-:W-:-:S02]  /*2090*/  IADD3 R95, P0, R28, R4, RZ ;  /* 0x000000041c5f7210 */ /* 0x000fc40007f1e0ff */
        /* <DEDUP_REMOVED lines=8> */
[----:B------:R-:W-:Y:S01]  /*2120*/  SEL R0, RZ, 0x1, P0 ;  /* 0x00000001ff007807 */ /* 0x000fe20000000000 */
[----:B------:R-:W-:Y:S01]  /*2130*/  VIADD R4, R20, 0xc0 ;  /* 0x000000c014047836 */ /* 0x000fe20000000000 */
[----:B------:R-:W-:Y:S01]  /*2140*/  ISETP.GE.AND P0, PT, R99, UR4, PT ;  /* 0x0000000463007c0c */ /* 0x000fe2000bf06270 */
[----:B------:R-:W-:Y:S01]  /*2150*/  IMAD R7, R206, UR7, R3 ;  /* 0x00000007ce077c24 */ /* 0x000fe2000f8e0203 */
[----:B------:R-:W-:Y:S01]  /*2160*/  ISETP.GE.AND P3, PT, R6, UR4, PT ;  /* 0x0000000406007c0c */ /* 0x000fe2000bf66270 */
[----:B------:R-:W-:Y:S01]  /*2170*/  IMAD.IADD R79, R45, 0x1, R79 ;  /* 0x000000012d4f7824 */ /* 0x000fe200078e024f */
[----:B------:R-:W-:-:S02]  /*2180*/  LOP3.LUT R0, R5, 0x2, R0, 0xe2, !PT ;  /* 0x0000000205007812 */ /* 0x000fc400078ee200 */
[----:B------:R-:W-:Y:S02]  /*2190*/  SEL R3, RZ, 0x4, P0 ;  /* 0x00000004ff037807 */ /* 0x000fe40000000000 */
[----:B------:R-:W-:Y:S02]  /*21a0*/  SEL R6, RZ, 0x8, P1 ;  /* 0x00000008ff067807 */ /* 0x000fe40000800000 */
[----:B------:R-:W-:Y:S02]  /*21b0*/  ISETP.GE.AND P0, PT, R96, UR4, PT ;  /* 0x0000000460007c0c */ /* 0x000fe4000bf06270 */
        /* <DEDUP_REMOVED lines=27> */
[-C--:B------:R-:W-:Y:S01]  /*2370*/  IMAD R6, R234, R24.reuse, RZ ;  /* 0x00000018ea067224 */ /* 0x080fe200078e02ff */
[----:B------:R-:W-:Y:S01]  /*2380*/  LEA.HI R12, R12, R3, RZ, 0x3 ;  /* 0x000000030c0c7211 */ /* 0x000fe200078f18ff */
[----:B------:R-:W-:Y:S01]  /*2390*/  IMAD.IADD R5, R5, 0x1, R13 ;  /* 0x0000000105057824 */ /* 0x000fe200078e020d */
[----:B------:R-:W-:Y:S01]  /*23a0*/  LOP3.LUT R3, R89, 0x18, R20, 0xf8, !PT ;  /* 0x0000001859037812 */ /* 0x000fe200078ef814 */
[----:B------:R-:W-:Y:S01]  /*23b0*/  IMAD.IADD R9, R13, 0x1, R9 ;  /* 0x000000010d097824 */ /* 0x000fe200078e0209 */
[----:B-----5:R-:W-:Y:S01]  /*23c0*/  SHF.R.S32.HI R13, RZ, 0x1f, R31 ;  /* 0x0000001fff0d7819 */ /* 0x020fe2000001141f */
[C---:B------:R-:W-:Y:S01]  /*23d0*/  IMAD R15, R19.reuse, R25, R6 ;  /* 0x00000019130f7224 */ /* 0x040fe200078e0206 */
[----:B------:R-:W-:Y:S01]  /*23e0*/  SHF.R.S32.HI R74, RZ, 0x3, R12 ;  /* 0x00000003ff4a7819 */ /* 0x000fe2000001140c */
[----:B------:R-:W-:Y:S01]  /*23f0*/  IMAD.WIDE.U32 R6, R19, R24, R40 ;  /* 0x0000001813067225 */ /* 0x000fe200078e0028 */
[----:B------:R-:W-:-:S03]  /*2400*/  LOP3.LUT R75, R12, 0xfffffff8, RZ, 0xc0, !PT ;  /* 0xfffffff80c4b7812 */ /* 0x000fc600078ec0ff */
[----:B------:R-:W-:Y:S01]  /*2410*/  IMAD R14, R13, R24, RZ ;  /* 0x000000180d0e7224 */ /* 0x000fe200078e02ff */
[----:B------:R-:W-:Y:S01]  /*2420*/  SHF.R.S32.HI R66, RZ, 0x1f, R75 ;  /* 0x0000001fff427819 */ /* 0x000fe2000001144b */
[----:B------:R-:W-:Y:S01]  /*2430*/  IMAD.WIDE.U32 R52, R31, R56, R4 ;  /* 0x000000381f347225 */ /* 0x000fe200078e0004 */
[----:B------:R-:W-:Y:S02]  /*2440*/  LOP3.LUT R4, R3, R84, RZ, 0x3c, !PT ;  /* 0x0000005403047212 */ /* 0x000fe400078e3cff */
[--C-:B------:R-:W-:Y:S01]  /*2450*/  LOP3.LUT R3, R89, 0x38, R12.reuse, 0xf8, !PT ;  /* 0x0000003859037812 */ /* 0x100fe200078ef80c */
[----:B------:R-:W-:Y:S01]  /*2460*/  IMAD.IADD R7, R7, 0x1, R15 ;  /* 0x0000000107077824 */ /* 0x000fe200078e020f */
[----:B------:R-:W-:Y:S01]  /*2470*/  LOP3.LUT R12, R219, 0x38, R12, 0xf8, !PT ;  /* 0x00000038db0c7812 */ /* 0x000fe200078ef80c */
[----:B------:R-:W-:Y:S02]  /*2480*/  IMAD.IADD R11, R15, 0x1, R11 ;  /* 0x000000010f0b7824 */ /* 0x000fe400078e020b */
[----:B------:R-:W-:Y:S01]  /*2490*/  IMAD R15, R31, R25, R14 ;  /* 0x000000191f0f7224 */ /* 0x000fe200078e020e */
[----:B------:R-:W-:Y:S01]  /*24a0*/  LOP3.LUT R69, R12, R26, RZ, 0x3c, !PT ;  /* 0x0000001a0c457212 */ /* 0x000fe200078e3cff */
[----:B------:R-:W-:-:S02]  /*24b0*/  IMAD R14, R13, R56, RZ ;  /* 0x000000380d0e7224 */ /* 0x000fc400078e02ff */
[----:B------:R-:W-:Y:S01]  /*24c0*/  IMAD R81, R223, 0x200, R4 ;  /* 0x00000200df517824 */ /* 0x000fe200078e0204 */
[----:B------:R-:W-:Y:S01]  /*24d0*/  LOP3.LUT R4, R3, R84, RZ, 0x3c, !PT ;  /* 0x0000005403047212 */ /* 0x000fe200078e3cff */
[----:B------:R-:W-:Y:S01]  /*24e0*/  IMAD.WIDE.U32 R46, R31, R24, R6 ;  /* 0x000000181f2e7225 */ /* 0x000fe200078e0006 */
[----:B------:R-:W-:-:S03]  /*24f0*/  SEL R3, RZ, 0xffffff80, P3 ;  /* 0xffffff80ff037807 */ /* 0x000fc60001800000 */
[C---:B------:R-:W-:Y:S01]  /*2500*/  IMAD.WIDE.U32 R48, R31.reuse, R24, R10 ;  /* 0x000000181f307225 */ /* 0x040fe200078e000a */
[C---:B------:R-:W-:Y:S02]  /*2510*/  LOP3.LUT R3, R0.reuse, 0x80, R3, 0xc8, !PT ;  /* 0x0000008000037812 */ /* 0x040fe400078ec803 */
[----:B------:R-:W-:Y:S01]  /*2520*/  LOP3.LUT R0, R0, 0x40, RZ, 0xc0, !PT ;  /* 0x0000004000007812 */ /* 0x000fe200078ec0ff */
[----:B------:R-:W-:Y:S02]  /*2530*/  IMAD R7, R31, R57, R14 ;  /* 0x000000391f077224 */ /* 0x000fe400078e020e */
[----:B------:R-:W-:Y:S02]  /*2540*/  IMAD R11, R57, 0x60, RZ ;  /* 0x00000060390b7824 */ /* 0x000fe400078e02ff */
[----:B------:R-:W-:-:S04]  /*2550*/  IMAD.WIDE.U32 R54, R31, R56, R8 ;  /* 0x000000381f367225 */ /* 0x000fc800078e0008 */
[----:B------:R-:W-:Y:S02]  /*2560*/  IMAD R25, R25, 0x60, RZ ;  /* 0x0000006019197824 */ /* 0x000fe400078e02ff */
        /* <DEDUP_REMOVED lines=10> */
[----:B------:R-:W-:Y:S02]  /*2610*/  IMAD R71, R223, 0x200, R4 ;  /* 0x00000200df477824 */ /* 0x000fe400078e0204 */
[----:B------:R-:W-:Y:S02]  /*2620*/  IMAD.IADD R69, R224, 0x1, R69 ;  /* 0x00000001e0457824 */ /* 0x000fe400078e0245 */
[----:B------:R-:W-:-:S07]  /*2630*/  IMAD.IADD R67, R43, 0x1, R67 ;  /* 0x000000012b437824 */ /* 0x000fce00078e0243 */
.L_x_2055:
[----:B0-----:R-:W0:Y:S01]  /*2640*/  LDC.64 R102, c[0x0][0x2d8] ;  /* 0x0000b600ff667b82 */ /* 0x001e220000000a00 */
        /* <DEDUP_REMOVED lines=8> */
[CC--:B------:R-:W-:Y:S02]  /*26d0*/  IADD3 R4, P3, P4, R95.reuse, R108.reuse, R88 ;  /* 0x0000006c5f047210 */ /* 0x0c0fe40007c7e058 */
[----:B------:R-:W-:Y:S01]  /*26e0*/  IADD3 R6, P5, R95, R108, RZ ;  /* 0x0000006c5f067210 */ /* 0x000fe20007fbe0ff */
[----:B------:R-:W-:-:S04]  /*26f0*/  IMAD.IADD R111, R109, 0x1, R5 ;  /* 0x000000016d6f7824 */ /* 0x000fc800078e0205 */
[----:B------:R-:W-:Y:S01]  /*2700*/  IMAD.X R7, R111, 0x1, R93, P5 ;  /* 0x000000016f077824 */ /* 0x000fe200028e065d */
[----:B------:R-:W-:Y:S02]  /*2710*/  IADD3.X R5, R93, R111, R90, P3, P4 ;  /* 0x0000006f5d057210 */ /* 0x000fe40001fe845a */
[-C--:B0-----:R-:W-:Y:S02]  /*2720*/  LEA R12, P3, R4, R102.reuse, 0x1 ;  /* 0x00000066040c7211 */ /* 0x081fe400078608ff */
[----:B------:R-:W-:Y:S02]  /*2730*/  LEA R14, P5, R6, R102, 0x1 ;  /* 0x00000066060e7211 */ /* 0x000fe400078a08ff */
[-C--:B------:R-:W-:Y:S01]  /*2740*/  LEA.HI.X R13, R4, R103.reuse, R5, 0x1, P3 ;  /* 0x00000067040d7211 */ /* 0x080fe200018f0c05 */
[----:B------:R-:W-:Y:S01]  /*2750*/  IMAD R5, R18, 0x1800, R81 ;  /* 0x0000180012057824 */ /* 0x000fe200078e0251 */
[----:B-1----:R-:W-:Y:S02]  /*2760*/  ISETP.GE.AND P3, PT, R107, 0x1, PT ;  /* 0x000000016b00780c */ /* 0x002fe40003f66270 */
[----:B------:R-:W-:Y:S01]  /*2770*/  LEA.HI.X R15, R6, R103, R7, 0x1, P5 ;  /* 0x00000067060f7211 */ /* 0x000fe200028f0c07 */
[----:B------:R-:W-:Y:S01]  /*2780*/  IMAD R7, R18, 0x1800, R77 ;  /* 0x0000180012077824 */ /* 0x000fe200078e024d */
[----:B------:R-:W-:Y:S01]  /*2790*/  ISETP.GT.AND P4, PT, R63, R60, PT ;  /* 0x0000003c3f00720c */ /* 0x000fe20003f84270 */
[----:B------:R-:W-:-:S02]  /*27a0*/  IMAD R110, R5, 0x2, R30 ;  /* 0x00000002056e7824 */ /* 0x000fc400078e021e */
[----:B------:R-:W-:Y:S01]  /*27b0*/  IMAD R106, R7, 0x2, R30 ;  /* 0x00000002076a7824 */ /* 0x000fe200078e021e */
[----:B------:R-:W-:-:S05]  /*27c0*/  P2R R101, PR, RZ, 0x10 ;  /* 0x00000010ff657803 */ /* 0x000fca0000000000 */
[----:B---34-:R-:W-:Y:S05]  /*27d0*/  @!P3 BRA `(.L_x_2009) ;  /* 0x000000280094b947 */ /* 0x018fea0003800000 */
        /* <DEDUP_REMOVED lines=42> */
.L_x_2012:
[----:B------:R-:W-:Y:S05]  /*2a80*/  BSYNC B1 ;  /* 0x0000000000017941 */ /* 0x000fea0003800000 */
.L_x_2011:
        /* <DEDUP_REMOVED lines=29> */
.L_x_2014:
[----:B------:R-:W-:Y:S05]  /*2c60*/  BSYNC B1 ;  /* 0x0000000000017941 */ /* 0x000fea0003800000 */
.L_x_2013:
[----:B0-----:R-:W-:Y:S01]  /*2c70*/  IMAD.MOV.U32 R4, RZ, RZ, R38 ;  /* 0x000000ffff047224 */ /* 0x001fe200078e0026 */
[----:B------:R-:W-:Y:S01]  /*2c80*/  ISETP.NE.AND P3, PT, R200, 0x3, PT ;  /* 0x00000003c800780c */ /* 0x000fe20003f65270 */
        /* <DEDUP_REMOVED lines=25> */
[----:B------:R-:W-:-:S02]  /*2e20*/  PRMT R108, R4, 0x7610, R108 ;  /* 0x00007610046c7816 */ /* 0x000fc4000000006c */
[----:B------:R-:W-:Y:S02]  /*2e30*/  PRMT R109, R5, 0x7610, R109 ;  /* 0x00007610056d7816 */ /* 0x000fe4000000006d */
[----:B------:R-:W-:Y:S02]  /*2e40*/  PRMT R112, R6, 0x7610, R112 ;  /* 0x0000761006707816 */ /* 0x000fe40000000070 */
[----:B------:R-:W-:Y:S01]  /*2e50*/  PRMT R111, R7, 0x7610, R111 ;  /* 0x00007610076f7816 */ /* 0x000fe2000000006f */
[----:B------:R-:W-:Y:S06]  /*2e60*/  @!P3 BRA `(.L_x_2015) ;  /* 0x000000000004b947 */ /* 0x000fec0003800000 */
[----:B------:R-:W-:Y:S01]  /*2e70*/  BPT.TRAP 0x1 ;  /* 0x000000040000795c */ /* 0x000fe20000300000 */
.L_x_2015:
[----:B------:R-:W-:Y:S01]  /*2e80*/  IMAD R92, R18, 0x8, R17 ;  /* 0x00000008125c7824 */ /* 0x000fe200078e0211 */
[----:B------:R-:W-:Y:S01]  /*2e90*/  SHF.L.U32 R105, R201, 0x1f, RZ ;  /* 0x0000001fc9697819 */ /* 0x000fe200000006ff */
[----:B------:R-:W-:Y:S03]  /*2ea0*/  BSSY B1, `(.L_x_2016) ;  /* 0x0000003000017945 */ /* 0x000fe60003800000 */
[----:B------:R-:W0:Y:S02]  /*2eb0*/  SYNCS.PHASECHK.TRANS64.TRYWAIT P6, [R92+URZ+0x22890], R105 ;  /* 0x022890695c0075a7 */ /* 0x000e2400080c017f */
[----:B0-----:R-:W-:Y:S05]  /*2ec0*/  @!P6 BRA `(.L_x_2017) ;  /* 0x000001a800e8e947 */ /* 0x001fea0003800000 */
.L_x_2323:
[----:B------:R-:W-:Y:S05]  /*2ed0*/  BSYNC B1 ;  /* 0x0000000000017941 */ /* 0x000fea0003800000 */
.L_x_2016:
        /* <DEDUP_REMOVED lines=29> */
[----:B------:R-:W-:Y:S01]  /*30b0*/  FMUL.FTZ R7, R7, R116 ;  /* 0x0000007407077220 */ /* 0x000fe20000410000 */
[----:B------:R-:W-:Y:S01]  /*30c0*/  LOP3.LUT R4, R4, 0xffff0000, RZ, 0xc0, !PT ;  /* 0xffff000004047812 */ /* 0x000fe200078ec0ff */
[C---:B------:R-:W-:Y:S01]  /*30d0*/  FMUL.FTZ R125, R37.reuse, R122 ;  /* 0x0000007a257d7220 */ /* 0x040fe20000410000 */
[----:B------:R-:W-:Y:S01]  /*30e0*/  FMUL.FTZ R37, R37, R118 ;  /* 0x0000007625257220 */ /* 0x000fe20000410000 */
[----:B------:R-:W-:Y:S01]  /*30f0*/  LOP3.LUT R121, R121, 0xffff0000, RZ, 0xc0, !PT ;  /* 0xffff000079797812 */ /* 0x000fe200078ec0ff */
[----:B------:R-:W-:Y:S01]  /*3100*/  IMAD.U32 R115, R115, 0x10000, RZ ;  /* 0x0001000073737824 */ /* 0x000fe200078e00ff */
[----:B------:R-:W-:Y:S01]  /*3110*/  LOP3.LUT R117, R117, 0xffff0000, RZ, 0xc0, !PT ;  /* 0xffff000075757812 */ /* 0x000fe200078ec0ff */
[C---:B------:R-:W-:Y:S01]  /*3120*/  FFMA.FTZ R123, R6.reuse, R116, -R123 ;  /* 0x00000074067b7223 */ /* 0x040fe2000001087b */
[----:B------:R-:W-:Y:S01]  /*3130*/  FFMA.FTZ R120, R6, R120, R7 ;  /* 0x0000007806787223 */ /* 0x000fe20000010007 */
[----:B------:R-:W-:Y:S01]  /*3140*/  FFMA.FTZ R125, R36, R118, -R125 ;  /* 0x00000076247d7223 */ /* 0x000fe2000001087d */
[----:B------:R-:W-:Y:S01]  /*3150*/  FMUL.FTZ R6, R4, R119 ;  /* 0x0000007704067220 */ /* 0x000fe20000410000 */
[----:B------:R-:W-:Y:S01]  /*3160*/  FFMA.FTZ R36, R36, R122, R37 ;  /* 0x0000007a24247223 */ /* 0x000fe20000010025 */
        /* <DEDUP_REMOVED lines=13> */
.L_x_2023:
[----:B------:R-:W-:Y:S05]  /*3240*/  BSYNC B3 ;  /* 0x0000000000037941 */ /* 0x000fea0003800000 */
.L_x_2022:
[----:B--2---:R1:W-:Y:S02]  /*3250*/  STG.E.128 desc[UR40][R14.64], R4 ;  /* 0x000000040e007986 */ /* 0x0043e4000c101d28 */
.L_x_2021:
[----:B------:R-:W-:Y:S05]  /*3260*/  BSYNC B2 ;  /* 0x0000000000027941 */ /* 0x000fea0003800000 */
.L_x_2020:
        /* <DEDUP_REMOVED lines=19> */
[C---:B------:R-:W-:Y:S01]  /*33a0*/  LOP3.LUT R116, R115.reuse, 0xffff0000, RZ, 0xc0, !PT ;  /* 0xffff000073747812 */ /* 0x040fe200078ec0ff */
        /* <DEDUP_REMOVED lines=32> */
.L_x_2025:
[----:B------:R-:W-:Y:S05]  /*35b0*/  BSYNC B2 ;  /* 0x0000000000027941 */ /* 0x000fea0003800000 */
.L_x_2024:
[----:B--2---:R2:W-:Y:S02]  /*35c0*/  STG.E.128 desc[UR40][R14.64+0x40], R4 ;  /* 0x000040040e007986 */ /* 0x0045e4000c101d28 */
.L_x_2019:
[----:B------:R-:W-:Y:S05]  /*35d0*/  BSYNC B1 ;  /* 0x0000000000017941 */ /* 0x000fea0003800000 */
.L_x_2018:
        /* <DEDUP_REMOVED lines=53> */
.L_x_2030:
[----:B------:R-:W-:Y:S05]  /*3930*/  BSYNC B2 ;  /* 0x0000000000027941 */ /* 0x000fea0003800000 */
.L_x_2029:
[----:B--2---:R3:W-:Y:S02]  /*3940*/  STG.E.128 desc[UR40][R12.64], R4 ;  /* 0x000000040c007986 */ /* 0x0047e4000c101d28 */
.L_x_2028:
[----:B------:R-:W-:Y:S05]  /*3950*/  BSYNC B1 ;  /* 0x0000000000017941 */ /* 0x000fea0003800000 */
.L_x_2027:
        /* <DEDUP_REMOVED lines=52> */
.L_x_2032:
[----:B------:R-:W-:Y:S05]  /*3ca0*/  BSYNC B1 ;  /* 0x0000000000017941 */ /* 0x000fea0003800000 */
.L_x_2031:
[----:B--2---:R4:W-:Y:S01]  /*3cb0*/  STG.E.128 desc[UR40][R12.64+0x40], R4 ;  /* 0x000040040c007986 */ /* 0x0049e2000c101d28 */
[----:B------:R-:W-:Y:S05]  /*3cc0*/  BRA `(.L_x_2026) ;  /* 0x0000001400bc7947 */ /* 0x000fea0003800000 */
.L_x_2010:
[----:B------:R-:W-:Y:S02]  /*3cd0*/  ISETP.GE.AND P3, PT, R232, R104, PT ;  /* 0x00000068e800720c */ /* 0x000fe40003f66270 */
[----:B------:R-:W-:Y:S02]  /*3ce0*/  CS2R R14, SRZ ;  /* 0x00000000000e7805 */ /* 0x000fe4000001ff00 */
[----:B------:R-:W-:Y:S02]  /*3cf0*/  CS2R R12, SRZ ;  /* 0x00000000000c7805 */ /* 0x000fe4000001ff00 */
[----:B------:R-:W-:Y:S02]  /*3d00*/  CS2R R26, SRZ ;  /* 0x00000000001a7805 */ /* 0x000fe4000001ff00 */
[----:B------:R-:W-:Y:S02]  /*3d10*/  ISETP.GE.OR P3, PT, R20, R107, P3 ;  /* 0x0000006b1400720c */ /* 0x000fe40001f66670 */
[----:B------:R-:W-:-:S11]  /*3d20*/  CS2R R24, SRZ ;  /* 0x0000000000187805 */ /* 0x000fd6000001ff00 */
        /* <DEDUP_REMOVED lines=12> */
[----:B--2---:R-:W-:-:S04]  /*3df0*/  @!P4 LEA R32, P5, R6, R32, 0x1 ;  /* 0x000000200620c211 */ /* 0x004fc800078a08ff */
[----:B------:R-:W-:Y:S02]  /*3e00*/  @!P4 LEA.HI.X R33, R6, R33, R7, 0x1, P5 ;  /* 0x000000210621c211 */ /* 0x000fe400028f0c07 */
[----:B------:R-:W-:-:S03]  /*3e10*/  @!P4 IADD3 R4, P5, R48, R4, RZ ;  /* 0x000000043004c210 */ /* 0x000fc60007fbe0ff */
[----:B------:R-:W2:Y:S02]  /*3e20*/  @!P4 LDG.E.128 R12, desc[UR40][R32.64] ;  /* 0x00000028200cc981 */ /* 0x000ea4000c1e1d00 */
[----:B------:R-:W-:Y:S01]  /*3e30*/  @!P4 IMAD.X R6, R113, 0x1, R72, P5 ;  /* 0x000000017106c824 */ /* 0x000fe200028e0648 */
[----:B---3--:R-:W-:-:S04]  /*3e40*/  @!P4 LEA R34, P5, R4, R34, 0x1 ;  /* 0x000000220422c211 */ /* 0x008fc800078a08ff */
[----:B------:R-:W-:-:S05]  /*3e50*/  @!P4 LEA.HI.X R35, R4, R35, R6, 0x1, P5 ;  /* 0x000000230423c211 */ /* 0x000fca00028f0c06 */
[----:B------:R3:W4:Y:S01]  /*3e60*/  @!P4 LDG.E.128 R24, desc[UR40][R34.64] ;  /* 0x000000282218c981 */ /* 0x000722000c1e1d00 */
[C---:B0-----:R-:W-:Y:S02]  /*3e70*/  @!P3 LEA R36, P4, R5.reuse, R36, 0x1 ;  /* 0x000000240524b211 */ /* 0x041fe400078808ff */
[----:B------:R-:W-:Y:S02]  /*3e80*/  CS2R R6, SRZ ;  /* 0x0000000000067805 */ /* 0x000fe4000001ff00 */
[----:B------:R-:W-:Y:S02]  /*3e90*/  @!P3 LEA.HI.X R37, R5, R37, R10, 0x1, P4 ;  /* 0x000000250525b211 */ /* 0x000fe400020f0c0a */
[----:B------:R-:W-:Y:S02]  /*3ea0*/  CS2R R4, SRZ ;  /* 0x0000000000047805 */ /* 0x000fe4000001ff00 */
[----:B-1----:R-:W-:Y:S02]  /*3eb0*/  @!P3 LEA R38, P4, R8, R38, 0x1 ;  /* 0x000000260826b211 */ /* 0x002fe400078808ff */
[----:B------:R-:W-:-:S02]  /*3ec0*/  CS2R R10, SRZ ;  /* 0x00000000000a7805 */ /* 0x000fc4000001ff00 */
[----:B------:R-:W-:Y:S01]  /*3ed0*/  @!P3 LEA.HI.X R39, R8, R39, R9, 0x1, P4 ;  /* 0x000000270827b211 */ /* 0x000fe200020f0c09 */
[----:B------:R-:W5:Y:S01]  /*3ee0*/  @!P3 LDG.E.128 R4, desc[UR40][R36.64] ;  /* 0x000000282404b981 */ /* 0x000f62000c1e1d00 */
[----:B------:R-:W-:-:S06]  /*3ef0*/  CS2R R8, SRZ ;  /* 0x0000000000087805 */ /* 0x000fcc000001ff00 */
[----:B------:R-:W5:Y:S01]  /*3f00*/  @!P3 LDG.E.128 R8, desc[UR40][R38.64] ;  /* 0x000000282608b981 */ /* 0x000f62000c1e1d00 */
[----:B------:R-:W-:Y:S02]  /*3f10*/  ISETP.NE.AND P3, PT, R200, 0x3, PT ;  /* 0x00000003c800780c */ /* 0x000fe40003f65270 */
[----:B------:R-:W-:Y:S01]  /*3f20*/  ISETP.GE.AND P4, PT, R20, R107, PT ;  /* 0x0000006b1400720c */ /* 0x000fe20003f86270 */
[----:B--2---:R-:W-:Y:S02]  /*3f30*/  IMAD.MOV.U32 R32, RZ, RZ, R14 ;  /* 0x000000ffff207224 */ /* 0x004fe400078e000e */
[----:B------:R-:W-:Y:S02]  /*3f40*/  IMAD.MOV.U32 R33, RZ, RZ, R15 ;  /* 0x000000ffff217224 */ /* 0x000fe400078e000f */
[----:B---3--:R-:W-:Y:S02]  /*3f50*/  IMAD.MOV.U32 R34, RZ, RZ, R12 ;  /* 0x000000ffff227224 */ /* 0x008fe400078e000c */
[----:B------:R-:W-:Y:S01]  /*3f60*/  IMAD.MOV.U32 R35, RZ, RZ, R13 ;  /* 0x000000ffff237224 */ /* 0x000fe200078e000d */
[----:B------:R-:W-:-:S02]  /*3f70*/  PRMT R128, R32, 0x7610, R128 ;  /* 0x0000761020807816 */ /* 0x000fc40000000080 */
[----:B------:R-:W-:Y:S02]  /*3f80*/  PRMT R112, R112, 0x5410, R33 ;  /* 0x0000541070707816 */ /* 0x000fe40000000021 */
[----:B------:R-:W-:Y:S01]  /*3f90*/  PRMT R114, R114, 0x5410, R34 ;  /* 0x0000541072727816 */ /* 0x000fe20000000022 */
[----:B----4-:R-:W-:Y:S01]  /*3fa0*/  IMAD.MOV.U32 R32, RZ, RZ, R26 ;  /* 0x000000ffff207224 */ /* 0x010fe200078e001a */
[----:B------:R-:W-:Y:S01]  /*3fb0*/  PRMT R134, R35, 0x7610, R134 ;  /* 0x0000761023867816 */ /* 0x000fe20000000086 */
[----:B------:R-:W-:Y:S02]  /*3fc0*/  IMAD.MOV.U32 R33, RZ, RZ, R27 ;  /* 0x000000ffff217224 */ /* 0x000fe400078e001b */
[----:B------:R-:W-:Y:S02]  /*3fd0*/  IMAD.MOV.U32 R34, RZ, RZ, R24 ;  /* 0x000000ffff227224 */ /* 0x000fe400078e0018 */
[----:B------:R-:W-:Y:S01]  /*3fe0*/  IMAD.MOV.U32 R35, RZ, RZ, R25 ;  /* 0x000000ffff237224 */ /* 0x000fe200078e0019 */
[----:B------:R-:W-:-:S02]  /*3ff0*/  PRMT R136, R32, 0x7610, R136 ;  /* 0x0000761020887816 */ /* 0x000fc40000000088 */
[----:B------:R-:W-:Y:S02]  /*4000*/  PRMT R137, R33, 0x7610, R137 ;  /* 0x0000761021897816 */ /* 0x000fe40000000089 */
[----:B------:R-:W-:Y:S01]  /*4010*/  PRMT R138, R34, 0x7610, R138 ;  /* 0x00007610228a7816 */ /* 0x000fe2000000008a */
[----:B-----5:R-:W-:Y:S01]  /*4020*/  IMAD.MOV.U32 R32, RZ, RZ, R6 ;  /* 0x000000ffff207224 */ /* 0x020fe200078e0006 */
[----:B------:R-:W-:Y:S01]  /*4030*/  PRMT R116, R116, 0x5410, R35 ;  /* 0x0000541074747816 */ /* 0x000fe20000000023 */
[----:B------:R-:W-:Y:S02]  /*4040*/  IMAD.MOV.U32 R33, RZ, RZ, R7 ;  /* 0x000000ffff217224 */ /* 0x000fe400078e0007 */
[----:B------:R-:W-:Y:S02]  /*4050*/  IMAD.MOV.U32 R34, RZ, RZ, R4 ;  /* 0x000000ffff227224 */ /* 0x000fe400078e0004 */
        /* <DEDUP_REMOVED lines=15> */
.L_x_2033:
        /* <DEDUP_REMOVED lines=9> */
.L_x_2324:
[----:B------:R-:W-:Y:S05]  /*41e0*/  BSYNC B1 ;  /* 0x0000000000017941 */ /* 0x000fea0003800000 */
.L_x_2034:
        /* <DEDUP_REMOVED lines=16> */
[----:B------:R-:W-:-:S05]  /*42f0*/  LOP3.LUT R32, R33, R84, RZ, 0x3c, !PT ;  /* 0x0000005421207212 */ /* 0x000fca00078e3cff */
[----:B------:R-:W-:Y:S02]  /*4300*/  IMAD R33, R223, 0x200, R32 ;  /* 0x00000200df217824 */ /* 0x000fe400078e0220 */
        /* <DEDUP_REMOVED lines=9> */
[----:B------:R-:W-:Y:S02]  /*43a0*/  SHF.R.U64 R129, R14, 0x10, R15 ;  /* 0x000000100e817819 */ /* 0x000fe4000000120f */
[----:B------:R-:W-:Y:S02]  /*43b0*/  PRMT R127, R134, 0x5410, R127 ;  /* 0x00005410867f7816 */ /* 0x000fe4000000007f */
[----:B------:R-:W-:Y:S02]  /*43c0*/  PRMT R132, R116, 0x5432, R132 ;  /* 0x0000543274847816 */ /* 0x000fe40000000084 */
[----:B------:R-:W-:-:S02]  /*43d0*/  SHF.R.U32.HI R135, RZ, 0x10, R27 ;  /* 0x00000010ff877819 */ /* 0x000fc4000001161b */
[----:B------:R-:W-:Y:S01]  /*43e0*/  SHF.R.U64 R131, R24, 0x10, R25 ;  /* 0x0000001018837819 */ /* 0x000fe20000001219 */
[----:B------:R-:W-:Y:S01]  /*43f0*/  IMAD.U32 R134, R132, 0x10000, RZ ;  /* 0x0001000084867824 */ /* 0x000fe200078e00ff */
[----:B------:R-:W-:Y:S01]  /*4400*/  SHF.R.U64 R133, R26, 0x10, R27 ;  /* 0x000000101a857819 */ /* 0x000fe2000000121b */
[----:B--2---:R-:W-:Y:S01]  /*4410*/  IMAD.U32 R27, R37, 0x10000, RZ ;  /* 0x00010000251b7824 */ /* 0x004fe200078e00ff */
[----:B------:R-:W-:Y:S01]  /*4420*/  PRMT R129, R128, 0x5410, R129 ;  /* 0x0000541080817816 */ /* 0x000fe20000000081 */
[----:B------:R-:W-:Y:S01]  /*4430*/  IMAD.U32 R128, R127, 0x10000, RZ ;  /* 0x000100007f807824 */ /* 0x000fe200078e00ff */
[----:B------:R-:W-:Y:S01]  /*4440*/  SHF.R.U64 R126, R12, 0x10, R13 ;  /* 0x000000100c7e7819 */ /* 0x000fe2000000120d */
[----:B-1----:R-:W-:Y:S01]  /*4450*/  IMAD.U32 R13, R33, 0x10000, RZ ;  /* 0x00010000210d7824 */ /* 0x002fe200078e00ff */
[----:B------:R-:W-:Y:S01]  /*4460*/  SHF.R.U32.HI R130, RZ, 0x10, R15 ;  /* 0x00000010ff827819 */ /* 0x000fe2000001160f */
[----:B------:R-:W-:Y:S01]  /*4470*/  IMAD.U32 R24, R35, 0x10000, RZ ;  /* 0x0001000023187824 */ /* 0x000fe200078e00ff */
[----:B------:R-:W-:Y:S01]  /*4480*/  PRMT R135, R137, 0x5410, R135 ;  /* 0x0000541089877816 */ /* 0x000fe20000000087 */
[----:B------:R-:W-:Y:S01]  /*4490*/  IMAD.U32 R26, R36, 0x10000, RZ ;  /* 0x00010000241a7824 */ /* 0x000fe200078e00ff */
[----:B------:R-:W-:Y:S01]  /*44a0*/  LOP3.LUT R14, R33, 0xffff0000, RZ, 0xc0, !PT ;  /* 0xffff0000210e7812 */ /* 0x000fe200078ec0ff */
[----:B------:R-:W-:Y:S01]  /*44b0*/  IMAD.U32 R12, R32, 0x10000, RZ ;  /* 0x00010000200c7824 */ /* 0x000fe200078e00ff */
[----:B------:R-:W-:Y:S01]  /*44c0*/  LOP3.LUT R33, R37, 0xffff0000, RZ, 0xc0, !PT ;  /* 0xffff000025217812 */ /* 0x000fe200078ec0ff */
[----:B------:R-:W-:Y:S01]  /*44d0*/  IMAD.U32 R37, R39, 0x10000, RZ ;  /* 0x0001000027257824 */ /* 0x000fe200078e00ff */
[----:B------:R-:W-:Y:S01]  /*44e0*/  LOP3.LUT R132, R132, 0xffff0000, RZ, 0xc0, !PT ;  /* 0xffff000084847812 */ /* 0x000fe200078ec0ff */
[----:B------:R-:W-:Y:S01]  /*44f0*/  IMAD.U32 R15, R34, 0x10000, RZ ;  /* 0x00010000220f7824 */ /* 0x000fe200078e00ff */
[----:B------:R-:W-:Y:S01]  /*4500*/  PRMT R131, R138, 0x5410, R131 ;  /* 0x000054108a837816 */ /* 0x000fe20000000083 */
[C---:B------:R-:W-:Y:S01]  /*4510*/  FMUL.FTZ R138, R27.reuse, R128 ;  /* 0x000000801b8a7220 */ /* 0x040fe20000410000 */
[----:B------:R-:W-:Y:S01]  /*4520*/  PRMT R133, R136, 0x5410, R133 ;  /* 0x0000541088857816 */ /* 0x000fe20000000085 */
[----:B------:R-:W-:Y:S01]  /*4530*/  FMUL.FTZ R136, R27, R134 ;  /* 0x000000861b887220 */ /* 0x000fe20000410000 */
[----:B------:R-:W-:Y:S01]  /*4540*/  LOP3.LUT R127, R127, 0xffff0000, RZ, 0xc0, !PT ;  /* 0xffff00007f7f7812 */ /* 0x000fe200078ec0ff */
[----:B------:R-:W-:Y:S01]  /*4550*/  IMAD.U32 R27, R135, 0x10000, RZ ;  /* 0x00010000871b7824 */ /* 0x000fe200078e00ff */
[----:B------:R-:W-:Y:S01]  /*4560*/  PRMT R130, R112, 0x5432, R130 ;  /* 0x0000543270827816 */ /* 0x000fe20000000082 */
[----:B------:R-:W-:Y:S01]  /*4570*/  FMUL.FTZ R137, R33, R132 ;  /* 0x0000008421897220 */ /* 0x000fe20000410000 */
[C---:B------:R-:W-:Y:S01]  /*4580*/  FFMA.FTZ R136, R13.reuse, R128, -R136 ;  /* 0x000000800d887223 */ /* 0x040fe20000010888 */
[----:B------:R-:W-:Y:S01]  /*4590*/  FFMA.FTZ R138, R13, R134, R138 ;  /* 0x000000860d8a7223 */ /* 0x000fe2000001008a */
[----:B------:R-:W-:Y:S01]  /*45a0*/  FMUL.FTZ R33, R33, R127 ;  /* 0x0000007f21217220 */ /* 0x000fe20000410000 */
[----:B------:R-:W-:Y:S01]  /*45b0*/  PRMT R126, R114, 0x5432, R126 ;  /* 0x00005432727e7816 */ /* 0x000fe2000000007e */
[----:B------:R-:W-:-:S02]  /*45c0*/  IMAD.U32 R13, R130, 0x10000, RZ ;  /* 0x00010000820d7824 */ /* 0x000fc400078e00ff */
[----:B------:R-:W-:Y:S01]  /*45d0*/  FMUL.FTZ R139, R37, R27 ;  /* 0x0000001b258b7220 */ /* 0x000fe20000410000 */
[C---:B------:R-:W-:Y:S01]  /*45e0*/  FFMA.FTZ R137, R14.reuse, R127, -R137 ;  /* 0x0000007f0e897223 */ /* 0x040fe20000010889 */
[----:B------:R-:W-:Y:S01]  /*45f0*/  LOP3.LUT R39, R39, 0xffff0000, RZ, 0xc0, !PT ;  /* 0xffff000027277812 */ /* 0x000fe200078ec0ff */
[----:B------:R-:W-:Y:S01]  /*4600*/  FFMA.FTZ R127, R14, R132, R33 ;  /* 0x000000840e7f7223 */ /* 0x000fe20000010021 */
[----:B------:R-:W-:Y:S01]  /*4610*/  LOP3.LUT R128, R135, 0xffff0000, RZ, 0xc0, !PT ;  /* 0xffff000087807812 */ /* 0x000fe200078ec0ff */
[-C--:B------:R-:W-:Y:S01]  /*4620*/  FMUL.FTZ R134, R37, R13.reuse ;  /* 0x0000000d25867220 */ /* 0x080fe20000410000 */
[----:B------:R-:W-:Y:S01]  /*4630*/  FFMA.FTZ R139, R24, R13, -R139 ;  /* 0x0000000d188b7223 */ /* 0x000fe2000001088b */
[----:B------:R-:W-:Y:S01]  /*4640*/  LOP3.LUT R130, R130, 0xffff0000, RZ, 0xc0, !PT ;  /* 0xffff000082827812 */ /* 0x000fe200078ec0ff */
[----:B------:R-:W-:Y:S01]  /*4650*/  IMAD.U32 R33, R131, 0x10000, RZ ;  /* 0x0001000083217824 */ /* 0x000fe200078e00ff */
[----:B------:R-:W-:Y:S01]  /*4660*/  LOP3.LUT R25, R35, 0xffff0000, RZ, 0xc0, !PT ;  /* 0xffff000023197812 */ /* 0x000fe200078ec0ff */
[----:B------:R-:W-:-:S02]  /*4670*/  IMAD.U32 R13, R126, 0x10000, RZ ;  /* 0x000100007e0d7824 */ /* 0x000fc400078e00ff */
        /* <DEDUP_REMOVED lines=8> */
[----:B------:R-:W-:Y:S01]  /*4700*/  FFMA.FTZ R130, R25, R130, -R14 ;  /* 0x0000008219827223 */ /* 0x000fe2000001080e */
[----:B------:R-:W-:Y:S01]  /*4710*/  LOP3.LUT R32, R32, 0xffff0000, RZ, 0xc0, !PT ;  /* 0xffff000020207812 */ /* 0x000fe200078ec0ff */
[----:B------:R-:W-:-:S02]  /*4720*/  IMAD.U32 R35, R38, 0x10000, RZ ;  /* 0x0001000026237824 */ /* 0x000fc400078e00ff */
        /* <DEDUP_REMOVED lines=32> */
.L_x_2039:
[----:B------:R-:W-:Y:S05]  /*4930*/  BSYNC B2 ;  /* 0x0000000000027941 */ /* 0x000fea0003800000 */
.L_x_2038:
[----:B------:R-:W-:Y:S02]  /*4940*/  ISETP.GE.AND P5, PT, R125, R113, PT ;  /* 0x000000717d00720c */ /* 0x000fe40003fa6270 */
[----:B------:R-:W-:-:S11]  /*4950*/  P2R R13, PR, RZ, 0x1 ;  /* 0x00000001ff0d7803 */ /* 0x000fd60000000000 */
[--C-:B------:R-:W-:Y:S02]  /*4960*/  @!P5 SHF.R.S32.HI R12, RZ, 0x1f, R125.reuse ;  /* 0x0000001fff0cd819 */ /* 0x100fe4000001147d */
[----:B------:R-:W-:-:S04]  /*4970*/  @!P5 IADD3 R110, P0, P6, R28, R110, R125 ;  /* 0x0000006e1c6ed210 */ /* 0x000fc80007e1e07d */
[----:B------:R-:W-:Y:S02]  /*4980*/  @!P5 IADD3.X R124, R97, R124, R12, P0, P6 ;  /* 0x0000007c617cd210 */ /* 0x000fe400007ec40c */
[CC--:B------:R-:W-:Y:S02]  /*4990*/  LEA R12, P6, R122.reuse, R102.reuse, 0x1 ;  /* 0x000000667a0c7211 */ /* 0x0c0fe400078c08ff */
[----:B------:R-:W-:Y:S02]  /*49a0*/  ISETP.NE.AND P0, PT, R13, RZ, PT ;  /* 0x000000ff0d00720c */ /* 0x000fe40003f05270 */
[----:B------:R-:W-:Y:S02]  /*49b0*/  LEA.HI.X R13, R122, R103, R123, 0x1, P6 ;  /* 0x000000677a0d7211 */ /* 0x000fe400030f0c7b */
[----:B------:R-:W-:-:S03]  /*49c0*/  @!P5 LEA R14, P6, R110, R102, 0x1 ;  /* 0x000000666e0ed211 */ /* 0x000fc600078c08ff */
[----:B-1----:R1:W-:Y:S01]  /*49d0*/  STG.E.128 desc[UR40][R12.64], R32 ;  /* 0x000000200c007986 */ /* 0x0023e2000c101d28 */
[----:B------:R-:W-:-:S05]  /*49e0*/  @!P5 LEA.HI.X R15, R110, R103, R124, 0x1, P6 ;  /* 0x000000676e0fd211 */ /* 0x000fca00030f0c7c */
[----:B--2---:R1:W-:Y:S04]  /*49f0*/  @!P5 STG.E.128 desc[UR40][R14.64], R36 ;  /* 0x000000240e00d986 */ /* 0x0043e8000c101d28 */
.L_x_2037:
[----:B------:R-:W-:Y:S05]  /*4a00*/  BSYNC B1 ;  /* 0x0000000000017941 */ /* 0x000fea0003800000 */
.L_x_2036:
        /* <DEDUP_REMOVED lines=10> */
[C---:B------:R-:W-:Y:S02]  /*4ab0*/  LEA R32, P5, R12.reuse, R102, 0x1 ;  /* 0x000000660c207211 */ /* 0x040fe400078a08ff */
[----:B------:R-:W-:Y:S02]  /*4ac0*/  SHF.R.U32.HI R14, RZ, 0x3, R219 ;  /* 0x00000003ff0e7819 */ /* 0x000fe400000116db */
[----:B------:R-:W-:-:S02]  /*4ad0*/  LEA.HI.X R33, R12, R103, R13, 0x1, P5 ;  /* 0x000000670c217211 */ /* 0x000fc400028f0c0d */
[----:B------:R-:W-:-:S04]  /*4ae0*/  SHF.R.S32.HI R12, RZ, 0x1f, R115 ;  /* 0x0000001fff0c7819 */ /* 0x000fc80000011473 */
[----:B------:R-:W-:-:S04]  /*4af0*/  LEA.HI R115, R12, R115, RZ, 0x4 ;  /* 0x000000730c737211 */ /* 0x000fc800078f20ff */
[----:B------:R-:W-:-:S05]  /*4b00*/  LEA.HI.SX32 R35, R115, R74, 0x1c ;  /* 0x0000004a73237211 */ /* 0x000fca00078fe2ff */
[----:B------:R-:W-:-:S05]  /*4b10*/  IMAD.SHL.U32 R35, R35, 0x8, RZ ;  /* 0x0000000823237824 */ /* 0x000fca00078e00ff */
[----:B------:R-:W-:-:S04]  /*4b20*/  LOP3.LUT R12, R219, 0x38, R35, 0xf8, !PT ;  /* 0x00000038db0c7812 */ /* 0x000fc800078ef823 */
[----:B------:R-:W-:Y:S01]  /*4b30*/  LOP3.LUT R13, R12, R14, RZ, 0x3c, !PT ;  /* 0x0000000e0c0d7212 */ /* 0x000fe200078e3cff */
[----:B------:R-:W-:-:S04]  /*4b40*/  IMAD R12, R18, 0x1800, R69 ;  /* 0x00001800120c7824 */ /* 0x000fc800078e0245 */
[----:B------:R-:W-:Y:S02]  /*4b50*/  IMAD.IADD R13, R224, 0x1, R13 ;  /* 0x00000001e00d7824 */ /* 0x000fe400078e020d */
        /* <DEDUP_REMOVED lines=9> */
[----:B------:R-:W-:Y:S02]  /*4bf0*/  PRMT R121, R121, 0x5410, R36 ;  /* 0x0000541079797816 */ /* 0x000fe40000000024 */
[--C-:B------:R-:W-:Y:S01]  /*4c00*/  SHF.R.U64 R37, R10, 0x10, R11.reuse ;  /* 0x000000100a257819 */ /* 0x100fe2000000120b */
[----:B------:R-:W-:Y:S01]  /*4c10*/  IMAD.U32 R36, R117, 0x10000, RZ ;  /* 0x0001000075247824 */ /* 0x000fe200078e00ff */
[----:B------:R-:W-:Y:S01]  /*4c20*/  SHF.R.U32.HI R110, RZ, 0x10, R11 ;  /* 0x00000010ff6e7819 */ /* 0x000fe2000001160b */
[----:B--2---:R-:W-:Y:S01]  /*4c30*/  IMAD.U32 R11, R25, 0x10000, RZ ;  /* 0x00010000190b7824 */ /* 0x004fe200078e00ff */
[----:B------:R-:W-:Y:S01]  /*4c40*/  SHF.R.U32.HI R107, RZ, 0x10, R7 ;  /* 0x00000010ff6b7819 */ /* 0x000fe20000011607 */
[----:B------:R-:W-:Y:S01]  /*4c50*/  IMAD.U32 R38, R121, 0x10000, RZ ;  /* 0x0001000079267824 */ /* 0x000fe200078e00ff */
[----:B------:R-:W-:Y:S01]  /*4c60*/  SHF.R.U64 R115, R4, 0x10, R5 ;  /* 0x0000001004737819 */ /* 0x000fe20000001205 */
[----:B-1----:R-:W-:Y:S01]  /*4c70*/  IMAD.U32 R5, R13, 0x10000, RZ ;  /* 0x000100000d057824 */ /* 0x002fe200078e00ff */
[----:B------:R-:W-:Y:S01]  /*4c80*/  PRMT R119, R119, 0x5410, R110 ;  /* 0x0000541077777816 */ /* 0x000fe2000000006e */
[C---:B------:R-:W-:Y:S01]  /*4c90*/  FMUL.FTZ R106, R11.reuse, R38 ;  /* 0x000000260b6a7220 */ /* 0x040fe20000410000 */
[----:B------:R-:W-:Y:S01]  /*4ca0*/  PRMT R114, R114, 0x5410, R107 ;  /* 0x0000541072727816 */ /* 0x000fe2000000006b */
[-C--:B------:R-:W-:Y:S01]  /*4cb0*/  FMUL.FTZ R110, R11, R36.reuse ;  /* 0x000000240b6e7220 */ /* 0x080fe20000410000 */
[----:B------:R-:W-:Y:S01]  /*4cc0*/  SHF.R.U64 R111, R6, 0x10, R7 ;  /* 0x00000010066f7819 */ /* 0x000fe20000001207 */
[----:B------:R-:W-:Y:S01]  /*4cd0*/  FFMA.FTZ R106, R5, R36, -R106 ;  /* 0x00000024056a7223 */ /* 0x000fe2000001086a */
[----:B------:R-:W-:Y:S01]  /*4ce0*/  LOP3.LUT R6, R13, 0xffff0000, RZ, 0xc0, !PT ;  /* 0xffff00000d067812 */ /* 0x000fe200078ec0ff */
[----:B------:R-:W-:Y:S01]  /*4cf0*/  FFMA.FTZ R110, R5, R38, R110 ;  /* 0x00000026056e7223 */ /* 0x000fe2000001006e */
[----:B------:R-:W-:Y:S01]  /*4d00*/  LOP3.LUT R13, R25, 0xffff0000, RZ, 0xc0, !PT ;  /* 0xffff0000190d7812 */ /* 0x000fe200078ec0ff */
[----:B------:R-:W-:Y:S01]  /*4d10*/  IMAD.U32 R25, R27, 0x10000, RZ ;  /* 0x000100001b197824 */ /* 0x000fe200078e00ff */
[----:B------:R-:W-:Y:S01]  /*4d20*/  LOP3.LUT R121, R121, 0xffff0000, RZ, 0xc0, !PT ;  /* 0xffff000079797812 */ /* 0x000fe200078ec0ff */
[----:B------:R-:W-:Y:S01]  /*4d30*/  IMAD.U32 R11, R119, 0x10000, RZ ;  /* 0x00010000770b7824 */ /* 0x000fe200078e00ff */
[----:B------:R-:W-:Y:S01]  /*4d40*/  SHF.R.U64 R39, R8, 0x10, R9 ;  /* 0x0000001008277819 */ /* 0x000fe20000001209 */
        /* <DEDUP_REMOVED lines=8> */
[----:B------:R-:W-:Y:S01]  /*4dd0*/  FMUL.FTZ R39, R25, R11 ;  /* 0x0000000b19277220 */ /* 0x000fe20000410000 */
[----:B------:R-:W-:Y:S01]  /*4de0*/  LOP3.LUT R36, R119, 0xffff0000, RZ, 0xc0, !PT ;  /* 0xffff000077247812 */ /* 0x000fe200078ec0ff */
[----:B------:R-:W-:Y:S01]  /*4df0*/  FMUL.FTZ R38, R25, R5 ;  /* 0x0000000519267220 */ /* 0x000fe20000410000 */
[----:B------:R-:W-:Y:S01]  /*4e00*/  LOP3.LUT R114, R114, 0xffff0000, RZ, 0xc0, !PT ;  /* 0xffff000072727812 */ /* 0x000fe200078ec0ff */
[----:B------:R-:W-:Y:S01]  /*4e10*/  IMAD.U32 R10, R24, 0x10000, RZ ;  /* 0x00010000180a7824 */ /* 0x000fe200078e00ff */
[----:B------:R-:W-:Y:S01]  /*4e20*/  PRMT R116, R116, 0x5410, R115 ;  /* 0x0000541074747816 */ /* 0x000fe20000000073 */
[C---:B------:R-:W-:Y:S01]  /*4e30*/  FFMA.FTZ R37, R6.reuse, R117, -R37 ;  /* 0x0000007506257223 */ /* 0x040fe20000010825 */
[----:B------:R-:W-:Y:S01]  /*4e40*/  LOP3.LUT R9, R15, 0xffff0000, RZ, 0xc0, !PT ;  /* 0xffff00000f097812 */ /* 0x000fe200078ec0ff */
[----:B------:R-:W-:Y:S01]  /*4e50*/  FFMA.FTZ R121, R6, R121, R13 ;  /* 0x0000007906797223 */ /* 0x000fe2000001000d */
[C---:B------:R-:W-:Y:S01]  /*4e60*/  FFMA.FTZ R39, R8.reuse, R5, -R39 ;  /* 0x0000000508277223 */ /* 0x040fe20000010827 */
[----:B------:R-:W-:Y:S01]  /*4e70*/  FFMA.FTZ R38, R8, R11, R38 ;  /* 0x0000000b08267223 */ /* 0x000fe20000010026 */
[----:B------:R-:W-:Y:S01]  /*4e80*/  LOP3.LUT R24, R24, 0xffff0000, RZ, 0xc0, !PT ;  /* 0xffff000018187812 */ /* 0x000fe200078ec0ff */
[----:B------:R-:W-:Y:S01]  /*4e90*/  FMUL.FTZ R6, R27, R36 ;  /* 0x000000241b067220 */ /* 0x000fe20000410000 */
[----:B------:R-:W-:-:S02]  /*4ea0*/  IMAD.U32 R13, R120, 0x10000, RZ ;  /* 0x00010000780d7824 */ /* 0x000fc400078e00ff */
[-C--:B------:R-:W-:Y:S01]  /*4eb0*/  FMUL.FTZ R8, R27, R114.reuse ;  /* 0x000000721b087220 */ /* 0x080fe20000410000 */
[----:B------:R-:W-:Y:S01]  /*4ec0*/  LOP3.LUT R25, R120, 0xffff0000, RZ, 0xc0, !PT ;  /* 0xffff000078197812 */ /* 0x000fe200078ec0ff */
[----:B------:R-:W-:Y:S02]  /*4ed0*/  IMAD.U32 R5, R116, 0x10000, RZ ;  /* 0x0001000074057824 */ /* 0x000fe400078e00ff */
[C---:B------:R-:W-:Y:S01]  /*4ee0*/  FFMA.FTZ R114, R9.reuse, R114, -R6 ;  /* 0x0000007209727223 */ /* 0x040fe20000010806 */
[C---:B------:R-:W-:Y:S01]  /*4ef0*/  IMAD.U32 R4, R12.reuse, 0x10000, RZ ;  /* 0x000100000c047824 */ /* 0x040fe200078e00ff */
[----:B------:R-:W-:Y:S01]  /*4f00*/  LOP3.LUT R12, R12, 0xffff0000, RZ, 0xc0, !PT ;  /* 0xffff00000c0c7812 */ /* 0x000fe200078ec0ff */
[----:B------:R-:W-:Y:S01]  /*4f10*/  FMUL.FTZ R27, R10, R13 ;  /* 0x0000000d0a1b7220 */ /* 0x000fe20000410000 */
[----:B------:R-:W-:Y:S01]  /*4f20*/  LOP3.LUT R11, R116, 0xffff0000, RZ, 0xc0, !PT ;  /* 0xffff0000740b7812 */ /* 0x000fe200078ec0ff */
[----:B------:R-:W-:Y:S01]  /*4f30*/  FFMA.FTZ R107, R9, R36, R8 ;  /* 0x00000024096b7223 */ /* 0x000fe20000010008 */
[----:B------:R-:W-:Y:S01]  /*4f40*/  FMUL.FTZ R10, R10, R5 ;  /* 0x000000050a0a7220 */ /* 0x000fe20000410000 */
[----:B------:R-:W-:Y:S01]  /*4f50*/  FMUL.FTZ R9, R24, R25 ;  /* 0x0000001918097220 */ /* 0x000fe20000410000 */
[----:B------:R-:W-:Y:S01]  /*4f60*/  PRMT R112, R112, 0x5410, R111 ;  /* 0x0000541070707816 */ /* 0x000fe2000000006f */
[----:B------:R-:W-:-:S02]  /*4f70*/  IMAD.U32 R15, R26, 0x10000, RZ ;  /* 0x000100001a0f7824 */ /* 0x000fc400078e00ff */
[----:B------:R-:W-:Y:S01]  /*4f80*/  FFMA.FTZ R10, R4, R13, R10 ;  /* 0x0000000d040a7223 */ /* 0x000fe2000001000a */
[----:B------:R-:W-:Y:S01]  /*4f90*/  FFMA.FTZ R8, R12, R11, -R9 ;  /* 0x0000000b0c087223 */ /* 0x000fe20000010809 */
[----:B------:R-:W-:Y:S01]  /*4fa0*/  LOP3.LUT R26, R26, 0xffff0000, RZ, 0xc0, !PT ;  /* 0xffff00001a1a7812 */ /* 0x000fe200078ec0ff */
[----:B------:R-:W-:Y:S01]  /*4fb0*/  FFMA.FTZ R27, R4, R5, -R27 ;  /* 0x00000005041b7223 */ /* 0x000fe2000001081b */
[----:B------:R-:W-:Y:S01]  /*4fc0*/  FMUL.FTZ R13, R24, R11 ;  /* 0x0000000b180d7220 */ /* 0x000fe20000410000 */
[C---:B------:R-:W-:Y:S01]  /*4fd0*/  LOP3.LUT R9, R118.reuse, 0xffff0000, RZ, 0xc0, !PT ;  /* 0xffff000076097812 */ /* 0x040fe200078ec0ff */
[----:B------:R-:W-:Y:S01]  /*4fe0*/  IMAD.U32 R6, R118, 0x10000, RZ ;  /* 0x0001000076067824 */ /* 0x000fe200078e00ff */
[C---:B------:R-:W-:Y:S01]  /*4ff0*/  LOP3.LUT R5, R112.reuse, 0xffff0000, RZ, 0xc0, !PT ;  /* 0xffff000070057812 */ /* 0x040fe200078ec0ff */
[----:B------:R-:W-:Y:S02]  /*5000*/  IMAD.U32 R4, R112, 0x10000, RZ ;  /* 0x0001000070047824 */ /* 0x000fe400078e00ff */
[----:B------:R-:W-:Y:S01]  /*5010*/  FFMA.FTZ R13, R12, R25, R13 ;  /* 0x000000190c0d7223 */ /* 0x000fe2000001000d */
[C---:B------:R-:W-:Y:S01]  /*5020*/  IMAD.U32 R7, R14.reuse, 0x10000, RZ ;  /* 0x000100000e077824 */ /* 0x040fe200078e00ff */
        /* <DEDUP_REMOVED lines=19> */
[----:B------:R-:W-:Y:S01]  /*5160*/  F2FP.BF16.F32.PACK_AB R25, R121, R110 ;  /* 0x0000006e7919723e */ /* 0x000fe200000010ff */
[----:B------:R-:W-:-:S07]  /*5170*/  IMAD.MOV.U32 R27, RZ, RZ, R38 ;  /* 0x000000ffff1b7224 */ /* 0x000fce00078e0026 */
.L_x_2041:
[----:B------:R-:W-:Y:S05]  /*5180*/  BSYNC B1 ;  /* 0x0000000000017941 */ /* 0x000fea0003800000 */
.L_x_2040:
        /* <DEDUP_REMOVED lines=10> */
.L_x_2009:
[----:B------:R-:W-:-:S13]  /*5230*/  ISETP.NE.AND P3, PT, R200, 0x3, PT ;  /* 0x00000003c800780c */ /* 0x000fda0003f65270 */
[----:B------:R-:W-:Y:S05]  /*5240*/  @!P3 BRA `(.L_x_2042) ;  /* 0x000000000004b947 */ /* 0x000fea0003800000 */
[----:B------:R-:W-:Y:S01]  /*5250*/  BPT.TRAP 0x1 ;  /* 0x000000040000795c */ /* 0x000fe20000300000 */
.L_x_2042:
[----:B------:R-:W-:Y:S01]  /*5260*/  IMAD R92, R18, 0x8, R17 ;  /* 0x00000008125c7824 */ /* 0x000fe200078e0211 */
[----:B------:R-:W-:Y:S01]  /*5270*/  SHF.L.U32 R105, R201, 0x1f, RZ ;  /* 0x0000001fc9697819 */ /* 0x000fe200000006ff */
[----:B------:R-:W-:Y:S01]  /*5280*/  IMAD R104, R63, -0x60, R62 ;  /* 0xffffffa03f687824 */ /* 0x000fe200078e023e */
[----:B------:R-:W-:Y:S02]  /*5290*/  BSSY B1, `(.L_x_2043) ;  /* 0x0000004000017945 */ /* 0x000fe40003800000 */
[----:B------:R-:W0:Y:S02]  /*52a0*/  SYNCS.PHASECHK.TRANS64.TRYWAIT P4, [R92+URZ+0x22890], R105 ;  /* 0x022890695c0075a7 */ /* 0x000e24000808017f */
[----:B------:R-:W-:Y:S01]  /*52b0*/  VIMNMX R104, R104, 0x60, PT ;  /* 0x0000006068687848 */ /* 0x000fe20003fe0100 */
[----:B0-----:R-:W-:Y:S06]  /*52c0*/  @!P4 BRA `(.L_x_2044) ;  /* 0x000001880010c947 */ /* 0x001fec0003800000 */
.L_x_2325:
[----:B------:R-:W-:Y:S05]  /*52d0*/  BSYNC B1 ;  /* 0x0000000000017941 */ /* 0x000fea0003800000 */
.L_x_2043:
        /* <DEDUP_REMOVED lines=8> */
.L_x_2046:
[----:B------:R-:W-:Y:S05]  /*5360*/  BSYNC B1 ;  /* 0x0000000000017941 */ /* 0x000fea0003800000 */
.L_x_2045:
[----:B------:R-:W-:Y:S05]  /*5370*/  @P4 BRA `(.L_x_2026) ;  /* 0x0000000000104947 */ /* 0x000fea0003800000 */
[----:B-1----:R-:W1:Y:S04]  /*5380*/  @!P1 LDS.128 R4, [R110+0x2000] ;  /* 0x002000006e049984 */ /* 0x002e680000000c00 */
[----:B------:R-:W2:Y:S04]  /*5390*/  @!P2 LDS.128 R8, [R106+0x2000] ;  /* 0x002000006a08a984 */ /* 0x000ea80000000c00 */
[----:B-1----:R1:W-:Y:S04]  /*53a0*/  @!P1 STG.E.128 desc[UR40][R12.64], R4 ;  /* 0x000000040c009986 */ /* 0x0023e8000c101d28 */
[----:B--2---:R1:W-:Y:S02]  /*53b0*/  @!P2 STG.E.128 desc[UR40][R12.64+0x40], R8 ;  /* 0x000040080c00a986 */ /* 0x0043e4000c101d28 */
.L_x_2026:
[----:B------:R-:W-:Y:S05]  /*53c0*/  BSYNC B0 ;  /* 0x0000000000007941 */ /* 0x000fea0003800000 */
.L_x_2008:
        /* <DEDUP_REMOVED lines=17> */
.L_x_2048:
[----:B------:R-:W-:Y:S05]  /*54e0*/  BSYNC B0 ;  /* 0x0000000000007941 */ /* 0x000fea0003800000 */
.L_x_2047:
[----:B------:R-:W2:Y:S01]  /*54f0*/  SYNCS.PHASECHK.TRANS64.TRYWAIT P3, [R92+URZ+0x228b0], R105 ;  /* 0x0228b0695c0075a7 */ /* 0x000ea2000806017f */
[----:B------:R-:W-:Y:S01]  /*5500*/  ULDC UR51, c[0x0][0x310] ;  /* 0x0000c40000337ab9 */ /* 0x000fe20000000800 */
[----:B------:R-:W-:Y:S01]  /*5510*/  ULDC.64 UR38, c[0x0][0x318] ;  /* 0x0000c60000267ab9 */ /* 0x000fe20000000a00 */
[----:B------:R-:W-:Y:S01]  /*5520*/  ULDC.64 UR36, c[0x0][0x308] ;  /* 0x0000c20000247ab9 */ /* 0x000fe20000000a00 */
[----:B------:R-:W-:Y:S01]  /*5530*/  BSSY B0, `(.L_x_2049) ;  /* 0x0000003000007945 */ /* 0x000fe20003800000 */
[----:B------:R-:W-:-:S03]  /*5540*/  IMAD R5, R18, 0x6000, R81 ;  /* 0x0000600012057824 */ /* 0x000fc600078e0251 */
[----:B--2---:R-:W-:Y:S05]  /*5550*/  @!P3 BRA `(.L_x_2050) ;  /* 0x000001840080b947 */ /* 0x004fea0003800000 */
.L_x_2326:
[----:B------:R-:W-:Y:S05]  /*5560*/  BSYNC B0 ;  /* 0x0000000000007941 */ /* 0x000fea0003800000 */
.L_x_2049:
[----:B------:R-:W-:Y:S01]  /*5570*/  ISETP.GE.AND P3, PT, R19, R104, PT ;  /* 0x000000681300720c */ /* 0x000fe20003f66270 */
[----:B------:R-:W-:Y:S01]  /*5580*/  IMAD.IADD R7, R82, 0x1, R5 ;  /* 0x0000000152077824 */ /* 0x000fe200078e0205 */
[----:B------:R-:W-:Y:S01]  /*5590*/  BSSY B0, `(.L_x_2051) ;  /* 0x0000025000007945 */ /* 0x000fe20003800000 */
[----:B------:R-:W-:Y:S02]  /*55a0*/  IMAD R36, R5, 0x2, R64 ;  /* 0x0000000205247824 */ /* 0x000fe400078e0240 */
[----:B------:R-:W-:-:S04]  /*55b0*/  IMAD.WIDE R32, R63, 0x60, R58 ;  /* 0x000000603f207825 */ /* 0x000fc800078e023a */
[----:B------:R-:W-:-:S04]  /*55c0*/  IMAD R37, R7, 0x2, R64 ;  /* 0x0000000207257824 */ /* 0x000fc800078e0240 */
[----:B------:R-:W-:Y:S05]  /*55d0*/  @P3 BRA `(.L_x_2052) ;  /* 0x0000000000803947 */ /* 0x000fea0003800000 */
[----:B------:R-:W-:Y:S02]  /*55e0*/  IMAD R7, R33, UR38, RZ ;  /* 0x0000002621077c24 */ /* 0x000fe4000f8e02ff */
[----:B-1----:R-:W-:Y:S02]  /*55f0*/  IMAD.MOV.U32 R4, RZ, RZ, R42 ;  /* 0x000000ffff047224 */ /* 0x002fe400078e002a */
[----:B------:R-:W-:Y:S02]  /*5600*/  IMAD.MOV.U32 R5, RZ, RZ, R67 ;  /* 0x000000ffff057224 */ /* 0x000fe400078e0043 */
[C---:B------:R-:W-:Y:S02]  /*5610*/  IMAD R7, R32.reuse, UR39, R7 ;  /* 0x0000002720077c24 */ /* 0x040fe4000f8e0207 */
[----:B------:R-:W-:-:S04]  /*5620*/  IMAD.WIDE.U32 R4, R32, UR38, R4 ;  /* 0x0000002620047c25 */ /* 0x000fc8000f8e0004 */
[----:B------:R-:W-:Y:S01]  /*5630*/  IMAD.IADD R5, R5, 0x1, R7 ;  /* 0x0000000105057824 */ /* 0x000fe200078e0207 */
[----:B------:R-:W-:-:S04]  /*5640*/  LEA R34, P3, R4, UR36, 0x1 ;  /* 0x0000002404227c11 */ /* 0x000fc8000f8608ff */
[----:B------:R-:W-:Y:S02]  /*5650*/  LEA.HI.X R35, R4, UR37, R5, 0x1, P3 ;  /* 0x0000002504237c11 */ /* 0x000fe400098f0c05 */
[----:B------:R-:W-:-:S13]  /*5660*/  ISETP.GE.AND P3, PT, R20, UR51, PT ;  /* 0x0000003314007c0c */ /* 0x000fda000bf66270 */
[----:B------:R-:W1:Y:S04]  /*5670*/  @!P3 LDS.128 R4, [R36] ;  /* 0x000000002404b984 */ /* 0x000e680000000c00 */
[----:B-1----:R-:W-:Y:S01]  /*5680*/  @!P3 STG.E.128 desc[UR40][R34.64], R4 ;  /* 0x000000042200b986 */ /* 0x002fe2000c101d28 */
[----:B------:R-:W-:-:S13]  /*5690*/  ISETP.GE.AND P3, PT, R100, UR51, PT ;  /* 0x0000003364007c0c */ /* 0x000fda000bf66270 */
[----:B------:R-:W1:Y:S04]  /*56a0*/  @!P3 LDS.128 R8, [R37] ;  /* 0x000000002508b984 */ /* 0x000e680000000c00 */
[----:B-1----:R-:W-:Y:S01]  /*56b0*/  @!P3 STG.E.128 desc[UR40][R34.64+0x40], R8 ;  /* 0x000040082200b986 */ /* 0x002fe2000c101d28 */
[----:B------:R-:W-:-:S13]  /*56c0*/  ISETP.GE.AND P3, PT, R99, UR51, PT ;  /* 0x0000003363007c0c */ /* 0x000fda000bf66270 */
[----:B------:R-:W1:Y:S04]  /*56d0*/  @!P3 LDS.128 R12, [R36+0x3000] ;  /* 0x00300000240cb984 */ /* 0x000e680000000c00 */
        /* <DEDUP_REMOVED lines=10> */
[----:B------:R-:W-:-:S13]  /*5780*/  ISETP.NE.AND P3, PT, R0, RZ, PT ;  /* 0x000000ff0000720c */ /* 0x000fda0003f65270 */
[----:B------:R-:W1:Y:S04]  /*5790*/  @P3 LDS.128 R12, [R36+0x9000] ;  /* 0x00900000240c3984 */ /* 0x000e680000000c00 */
[----:B-1----:R-:W-:Y:S01]  /*57a0*/  @P3 STG.E.128 desc[UR40][R34.64+0x180], R12 ;  /* 0x0001800c22003986 */ /* 0x002fe2000c101d28 */
[----:B------:R-:W-:-:S13]  /*57b0*/  ISETP.NE.AND P3, PT, R3, RZ, PT ;  /* 0x000000ff0300720c */ /* 0x000fda0003f65270 */
[----:B------:R-:W1:Y:S04]  /*57c0*/  @P3 LDS.128 R24, [R37+0x9000] ;  /* 0x0090000025183984 */ /* 0x000e680000000c00 */
[----:B-1----:R3:W-:Y:S02]  /*57d0*/  @P3 STG.E.128 desc[UR40][R34.64+0x1c0], R24 ;  /* 0x0001c01822003986 */ /* 0x0027e4000c101d28 */
.L_x_2052:
[----:B------:R-:W-:Y:S05]  /*57e0*/  BSYNC B0 ;  /* 0x0000000000007941 */ /* 0x000fea0003800000 */
.L_x_2051:
[----:B------:R-:W-:Y:S01]  /*57f0*/  ISETP.GE.AND P3, PT, R232, R104, PT ;  /* 0x00000068e800720c */ /* 0x000fe20003f66270 */
[----:B------:R-:W-:-:S12]  /*5800*/  BSSY B0, `(.L_x_2053) ;  /* 0x0000024000007945 */ /* 0x000fd80003800000 */
[----:B------:R-:W-:Y:S05]  /*5810*/  @P3 BRA `(.L_x_2054) ;  /* 0x0000000000883947 */ /* 0x000fea0003800000 */
[----:B------:R-:W-:Y:S01]  /*5820*/  IADD3 R7, P3, R32, 0x40, RZ ;  /* 0x0000004020077810 */ /* 0x000fe20007f7e0ff */
[----:B-1----:R-:W-:Y:S02]  /*5830*/  IMAD.MOV.U32 R4, RZ, RZ, R42 ;  /* 0x000000ffff047224 */ /* 0x002fe400078e002a */
        /* <DEDUP_REMOVED lines=18> */
[----:B---3--:R-:W1:Y:S04]  /*5960*/  @P3 LDS.128 R24, [R36+0xb000] ;  /* 0x00b0000024183984 */ /* 0x008e680000000c00 */
[----:B-1----:R-:W-:Y:S01]  /*5970*/  @P3 STG.E.128 desc[UR40][R32.64+0x180], R24 ;  /* 0x0001801820003986 */ /* 0x002fe2000c101d28 */
        /* <DEDUP_REMOVED lines=11> */
[----:B-1----:R4:W-:Y:S02]  /*5a30*/  @P3 STG.E.128 desc[UR40][R32.64+0x1c0], R24 ;  /* 0x0001c01820003986 */ /* 0x0029e4000c101d28 */
.L_x_2054:
[----:B------:R-:W-:Y:S05]  /*5a40*/  BSYNC B0 ;  /* 0x0000000000007941 */ /* 0x000fea0003800000 */
.L_x_2053:
[----:B------:R-:W-:Y:S01]  /*5a50*/  @!PT LDS RZ, [RZ] ;  /* 0x00000000fffff984 */ /* 0x000fe20000000800 */
[----:B------:R-:W-:Y:S01]  /*5a60*/  @!PT LDS RZ, [RZ] ;  /* 0x00000000fffff984 */ /* 0x000fe20000000800 */
[----:B------:R-:W-:Y:S01]  /*5a70*/  @!PT LDS RZ, [RZ] ;  /* 0x00000000fffff984 */ /* 0x000fe20000000800 */
[----:B------:R-:W-:Y:S01]  /*5a80*/  @!PT LDS RZ, [RZ] ;  /* 0x00000000fffff984 */ /* 0x000fe20000000800 */
[----:B------:R5:W-:Y:S06]  /*5a90*/  MEMBAR.ALL.CTA ;  /* 0x0000000000007992 */ /* 0x000bec0000008000 */
[----:B-----5:R-:W5:Y:S02]  /*5aa0*/  FENCE.VIEW.ASYNC.S ;  /* 0x00000000000073c6 */ /* 0x020f640000000000 */
[----:B-----5:R1:W-:Y:S01]  /*5ab0*/  BAR.SYNC.DEFER_BLOCKING R83, 0x80 ;  /* 0x000200530000751d */ /* 0x0203e20000010000 */
[----:B------:R-:W-:Y:S01]  /*5ac0*/  ISETP.NE.AND P5, PT, R101, RZ, PT ;  /* 0x000000ff6500720c */ /* 0x000fe20003fa5270 */
[----:B------:R-:W-:-:S02]  /*5ad0*/  VIADD R18, R18, 0x1 ;  /* 0x0000000112127836 */ /* 0x000fc40000000000 */
[----:B0-2---:R-:W-:-:S03]  /*5ae0*/  @!P4 VIADD R92, R92, 0x228c0 ;  /* 0x000228c05c5cc836 */ /* 0x005fc60000000000 */
[C---:B------:R-:W-:Y:S02]  /*5af0*/  ISETP.NE.AND P3, PT, R18.reuse, 0x2, PT ;  /* 0x000000021200780c */ /* 0x040fe40003f65270 */
[----:B------:R-:W-:Y:S02]  /*5b00*/  @!P4 PRMT R92, RZ, 0x654, R92 ;  /* 0x00000654ff5cc816 */ /* 0x000fe4000000005c */
[----:B-1----:R-:W-:Y:S02]  /*5b10*/  SEL R4, RZ, 0x1, P3 ;  /* 0x00000001ff047807 */ /* 0x002fe40001800000 */
[----:B------:R-:W-:Y:S02]  /*5b20*/  SEL R18, R18, RZ, P3 ;  /* 0x000000ff12127207 */ /* 0x000fe40001800000 */
[----:B------:R-:W-:Y:S01]  /*5b30*/  LOP3.LUT R201, R201, R4, RZ, 0x3c, !PT ;  /* 0x00000004c9c97212 */ /* 0x000fe200078e3cff */
[----:B------:R0:W-:Y:S01]  /*5b40*/  @!P4 SYNCS.ARRIVE.TRANS64.RED.A1T0 RZ, [R92+URZ], RZ ;  /* 0x000000ff5cffc9a7 */ /* 0x0001e2000810043f */
[----:B------:R-:W-:Y:S05]  /*5b50*/  @P5 BRA `(.L_x_2055) ;  /* 0xffffffc800b85947 */ /* 0x000fea000383ffff */
[----:B------:R-:W1:Y:S01]  /*5b60*/  S2R R5, SR_TID.X ;  /* 0x0000000000057919 */ /* 0x000e620000002100 */
[----:B------:R-:W-:Y:S02]  /*5b70*/  PLOP3.LUT P0, PT, PT, PT, PT, 0x8, 0x0 ;  /* 0x000000000000781c */ /* 0x000fe40003f0e170 */
[----:B-1----:R-:W-:-:S04]  /*5b80*/  SHF.R.U32.HI R5, RZ, 0x7, R5 ;  /* 0x00000007ff057819 */ /* 0x002fc80000011605 */
[----:B------:R-:W-:-:S13]  /*5b90*/  ISETP.NE.AND P5, PT, R5, 0x1, PT ;  /* 0x000000010500780c */ /* 0x000fda0003fa5270 */
[----:B------:R-:W-:Y:S06]  /*5ba0*/  @!P5 BAR.ARV 0x9, 0x100 ;  /* 0x024400000000db1d */ /* 0x000fec0000002000 */
.L_x_2003:
[----:B------:R-:W1:Y:S02]  /*5bb0*/  LDC.64 R4, c[0x0][0x9e0] ;  /* 0x00027800ff047b82 */ /* 0x000e640000000a00 */
[----:B-1----:R-:W-:Y:S01]  /*5bc0*/  ISETP.GE.AND P1, PT, R5, 0x1, PT ;  /* 0x000000010500780c */ /* 0x002fe20003f26270 */
[----:B------:R-:W-:-:S12]  /*5bd0*/  @P0 BRA `(.L_x_2056) ;  /* 0x00000000000c0947 */ /* 0x000fd80003800000 */
[----:B------:R-:W1:Y:S01]  /*5be0*/  FENCE.VIEW.ASYNC.G ;  /* 0x00000000000073c6 */ /* 0x000e620000000100 */
[----:B------:R-:W-:Y:S05]  /*5bf0*/  WARPSYNC.ALL ;  /* 0x0000000000007948 */ /* 0x000fea0003800000 */
[----:B-1----:R-:W-:Y:S06]  /*5c00*/  BAR.ARV 0xc, 0x120 ;  /* 0x0304800000007b1d */ /* 0x002fec0000002000 */
.L_x_2056:
[----:B------:R-:W-:Y:S01]  /*5c10*/  IMAD.IADD R0, R65, 0x1, R4 ;  /* 0x0000000141007824 */ /* 0x000fe200078e0204 */
[----:B------:R-:W-:Y:S06]  /*5c20*/  @!P1 BRA `(.L_x_2057) ;  /* 0x0000000000489947 */ /* 0x000fec0003800000 */
[C---:B------:R-:W-:Y:S01]  /*5c30*/  ISETP.GT.AND P0, PT, R65.reuse, RZ, PT ;  /* 0x000000ff4100720c */ /* 0x040fe20003f04270 */
[----:B------:R-:W-:Y:S01]  /*5c40*/  BSSY B0, `(.L_x_2058) ;  /* 0x000000e000007945 */ /* 0x000fe20003800000 */
[----:B------:R-:W-:-:S11]  /*5c50*/  VIADD R3, R65, 0xffffffff ;  /* 0xffffffff41037836 */ /* 0x000fd60000000000 */
        /* <DEDUP_REMOVED lines=8> */
.L_x_2059:
[----:B------:R-:W-:-:S13]  /*5ce0*/  ISETP.NE.AND P0, PT, R5, 0x1, PT ;  /* 0x000000010500780c */ /* 0x000fda0003f05270 */
[----:B------:R-:W1:Y:S02]  /*5cf0*/  @P0 LDC.64 R6, c[0x0][0x9e8] ;  /* 0x00027a00ff060b82 */ /* 0x000e640000000a00 */
[----:B-1----:R-:W-:-:S05]  /*5d00*/  @P0 IMAD.HI.U32 R4, R3, R6, RZ ;  /* 0x0000000603040227 */ /* 0x002fca00078e00ff */
[----:B------:R-:W-:-:S07]  /*5d10*/  @P0 SHF.R.U32.HI R3, RZ, R7, R4 ;  /* 0x00000007ff030219 */ /* 0x000fce0000011604 */
.L_x_2060:
[----:B------:R-:W-:Y:S05]  /*5d20*/  BSYNC B0 ;  /* 0x0000000000007941 */ /* 0x000fea0003800000 */
.L_x_2058:
[----:B------:R-:W-:-:S05]  /*5d30*/  IMAD R3, R3, R5, R5 ;  /* 0x0000000503037224 */ /* 0x000fca00078e0205 */
[----:B------:R-:W-:-:S07]  /*5d40*/  VIMNMX R0, R0, R3, PT ;  /* 0x0000000300007248 */ /* 0x000fce0003fe0100 */
.L_x_2057:
[----:B------:R-:W-:Y:S01]  /*5d50*/  VIADD R0, R0, 0x5f ;  /* 0x0000005f00007836 */ /* 0x000fe20000000000 */
[----:B------:R-:W-:-:S03]  /*5d60*/  ULDC UR4, c[0x0][0x9dc] ;  /* 0x0002770000047ab9 */ /* 0x000fc60000000800 */
[----:B------:R-:W-:-:S05]  /*5d70*/  IMAD.HI R0, R0, 0x2aaaaaab, RZ ;  /* 0x2aaaaaab00007827 */ /* 0x000fca00078e02ff */
[----:B------:R-:W-:-:S04]  /*5d80*/  SHF.R.U32.HI R3, RZ, 0x1f, R0 ;  /* 0x0000001fff037819 */ /* 0x000fc80000011600 */
[----:B------:R-:W-:Y:S01]  /*5d90*/  LEA.HI.SX32 R3, R0, R3, 0x1c ;  /* 0x0000000300037211 */ /* 0x000fe200078fe2ff */
[----:B------:R-:W-:-:S03]  /*5da0*/  VIADD R0, R61, -UR4 ;  /* 0x800000043d007c36 */ /* 0x000fc60008000000 */
[----:B------:R-:W-:Y:S01]  /*5db0*/  VIMNMX R178, R178, R3, PT ;  /* 0x00000003b2b27248 */ /* 0x000fe20003fe0100 */
[----:B------:R-:W-:Y:S06]  /*5dc0*/  @!P1 BRA `(.L_x_2061) ;  /* 0x0000000000449947 */ /* 0x000fec0003800000 */
        /* <DEDUP_REMOVED lines=10> */
.L_x_2063:
[----:B------:R-:W-:-:S13]  /*5e70*/  ISETP.NE.AND P0, PT, R5, 0x1, PT ;  /* 0x000000010500780c */ /* 0x000fda0003f05270 */
[----:B------:R-:W1:Y:S02]  /*5e80*/  @P0 LDC.64 R6, c[0x0][0x9e8] ;  /* 0x00027a00ff060b82 */ /* 0x000e640000000a00 */
[----:B-1----:R-:W-:-:S05]  /*5e90*/  @P0 IMAD.HI.U32 R6, R61, R6, RZ ;  /* 0x000000063d060227 */ /* 0x002fca00078e00ff */
[----:B------:R-:W-:-:S07]  /*5ea0*/  @P0 SHF.R.U32.HI R61, RZ, R7, R6 ;  /* 0x00000007ff3d0219 */ /* 0x000fce0000011606 */
.L_x_2064:
[----:B------:R-:W-:Y:S05]  /*5eb0*/  BSYNC B0 ;  /* 0x0000000000007941 */ /* 0x000fea0003800000 */
.L_x_2062:
[----:B------:R-:W-:-:S05]  /*5ec0*/  IMAD R61, R61, R5, RZ ;  /* 0x000000053d3d7224 */ /* 0x000fca00078e02ff */
[----:B------:R-:W-:-:S07]  /*5ed0*/  VIMNMX R0, R0, R61, !PT ;  /* 0x0000003d00007248 */ /* 0x000fce0007fe0100 */
.L_x_2061:
[----:B------:R-:W-:Y:S01]  /*5ee0*/  IMAD.HI R0, R0, 0x2aaaaaab, RZ ;  /* 0x2aaaaaab00007827 */ /* 0x000fe200078e02ff */
[----:B------:R-:W-:Y:S02]  /*5ef0*/  PLOP3.LUT P0, PT, PT, PT, PT, 0x80, 0x0 ;  /* 0x000000000000781c */ /* 0x000fe40003f0f070 */
[----:B------:R-:W-:Y:S02]  /*5f00*/  CS2R R4, SRZ ;  /* 0x0000000000047805 */ /* 0x000fe4000001ff00 */
[----:B------:R-:W-:Y:S01]  /*5f10*/  CS2R R148, SRZ ;  /* 0x0000000000947805 */ /* 0x000fe2000001ff00 */
[----:B------:R-:W-:Y:S01]  /*5f20*/  IMAD.MOV.U32 R150, RZ, RZ, RZ ;  /* 0x000000ffff967224 */ /* 0x000fe200078e00ff */
[----:B------:R-:W-:Y:S02]  /*5f30*/  SHF.R.U32.HI R3, RZ, 0x1f, R0 ;  /* 0x0000001fff037819 */ /* 0x000fe40000011600 */
[----:B------:R-:W-:Y:S02]  /*5f40*/  CS2R R146, SRZ ;  /* 0x0000000000927805 */ /* 0x000fe4000001ff00 */
[----:B------:R-:W-:-:S02]  /*5f50*/  CS2R R144, SRZ ;  /* 0x0000000000907805 */ /* 0x000fc4000001ff00 */
[----:B------:R-:W-:Y:S02]  /*5f60*/  CS2R R142, SRZ ;  /* 0x00000000008e7805 */ /* 0x000fe4000001ff00 */
[----:B------:R-:W-:Y:S01]  /*5f70*/  LEA.HI.SX32 R3, R0, R3, 0x1c ;  /* 0x0000000300037211 */ /* 0x000fe200078fe2ff */
[----:B------:R-:W-:Y:S01]  /*5f80*/  IMAD.MOV.U32 R0, RZ, RZ, RZ ;  /* 0x000000ffff007224 */ /* 0x000fe200078e00ff */
[----:B------:R-:W-:Y:S02]  /*5f90*/  CS2R R140, SRZ ;  /* 0x00000000008c7805 */ /* 0x000fe4000001ff00 */
[----:B------:R-:W-:Y:S02]  /*5fa0*/  CS2R R138, SRZ ;  /* 0x00000000008a7805 */ /* 0x000fe4000001ff00 */
[----:B------:R-:W-:Y:S02]  /*5fb0*/  VIMNMX R222, RZ, R3, !PT ;  /* 0x00000003ffde7248 */ /* 0x000fe40007fe0100 */
[----:B------:R-:W-:-:S02]  /*5fc0*/  CS2R R136, SRZ ;  /* 0x0000000000887805 */ /* 0x000fc4000001ff00 */
[----:B------:R-:W-:Y:S02]  /*5fd0*/  CS2R R134, SRZ ;  /* 0x0000000000867805 */ /* 0x000fe4000001ff00 */
[----:B------:R-:W-:Y:S02]  /*5fe0*/  CS2R R132, SRZ ;  /* 0x0000000000847805 */ /* 0x000fe4000001ff00 */
[----:B------:R-:W-:Y:S02]  /*5ff0*/  ISETP.GT.AND P1, PT, R178, R222, PT ;  /* 0x000000deb200720c */ /* 0x000fe40003f24270 */
        /* <DEDUP_REMOVED lines=23> */
[----:B0-----:R-:W-:Y:S02]  /*6170*/  CS2R R92, SRZ ;  /* 0x00000000005c7805 */ /* 0x001fe4000001ff00 */
        /* <DEDUP_REMOVED lines=24> */
[----:B---3--:R-:W-:Y:S02]  /*6300*/  CS2R R34, SRZ ;  /* 0x0000000000227805 */ /* 0x008fe4000001ff00 */
[----:B------:R-:W-:Y:S02]  /*6310*/  CS2R R36, SRZ ;  /* 0x0000000000247805 */ /* 0x000fe4000001ff00 */
[----:B----4-:R-:W-:-:S02]  /*6320*/  CS2R R32, SRZ ;  /* 0x0000000000207805 */ /* 0x010fc4000001ff00 */
[----:B------:R-:W-:Y:S02]  /*6330*/  CS2R R26, SRZ ;  /* 0x00000000001a7805 */ /* 0x000fe4000001ff00 */
[----:B------:R-:W-:Y:S02]  /*6340*/  CS2R R28, SRZ ;  /* 0x00000000001c7805 */ /* 0x000fe4000001ff00 */
[----:B------:R-:W-:Y:S01]  /*6350*/  CS2R R24, SRZ ;  /* 0x0000000000187805 */ /* 0x000fe2000001ff00 */
[----:B------:R-:W-:Y:S06]  /*6360*/  @!P1 BRA `(.L_x_2065) ;  /* 0x000000e800f49947 */ /* 0x000fec0003800000 */
[----:B------:R-:W-:-:S03]  /*6370*/  UMOV UR4, 0xffffffff ;  /* 0xffffffff00047882 */ /* 0x000fc60000000000 */
[----:B------:R-:W-:Y:S05]  /*6380*/  BRA.DIV UR4, `(.L_x_2066) ;  /* 0x0000017a04087947 */ /* 0x000fea000b800000 */
[----:B------:R-:W0:Y:S02]  /*6390*/  S2R R3, SR_TID.X ;  /* 0x0000000000037919 */ /* 0x000e240000002100 */
[----:B0-----:R-:W-:-:S05]  /*63a0*/  VIADD R3, R3, 0xffffff80 ;  /* 0xffffff8003037836 */ /* 0x001fca0000000000 */
[----:B------:R-:W-:-:S04]  /*63b0*/  SHF.R.S32.HI R0, RZ, 0x1f, R3 ;  /* 0x0000001fff007819 */ /* 0x000fc80000011403 */
[----:B------:R-:W-:-:S04]  /*63c0*/  LEA.HI R0, R0, R3, RZ, 0x7 ;  /* 0x0000000300007211 */ /* 0x000fc800078f38ff */
[----:B------:R-:W-:-:S05]  /*63d0*/  SHF.R.S32.HI R0, RZ, 0x7, R0 ;  /* 0x00000007ff007819 */ /* 0x000fca0000011400 */
[----:B------:R0:W1:Y:S02]  /*63e0*/  SHFL.IDX PT, R14, R0, RZ, 0x1f ;  /* 0x00001fff000e7589 */ /* 0x00006400000e0000 */
.L_x_2329:
[----:B01----:R-:W-:Y:S01]  /*63f0*/  LEA.HI R0, R14, R14, RZ, 0x1 ;  /* 0x0000000e0e007211 */ /* 0x003fe200078f08ff */
        /* <DEDUP_REMOVED lines=25> */
.L_x_2068:
[----:B------:R-:W-:Y:S05]  /*6590*/  BSYNC B6 ;  /* 0x0000000000067941 */ /* 0x000fea0003800000 */
.L_x_2067:
[----:B------:R-:W-:Y:S02]  /*65a0*/  ULDC UR4, c[0x0][0x3d4] ;  /* 0x0000f50000047ab9 */ /* 0x000fe40000000800 */
[----:B------:R-:W-:-:S13]  /*65b0*/  ISETP.LT.AND P0, PT, RZ, UR4, PT ;  /* 0x00000004ff007c0c */ /* 0x000fda000bf01270 */
[----:B------:R-:W-:Y:S05]  /*65c0*/  @P0 BRA `(.L_x_2069) ;  /* 0x00000000003c0947 */ /* 0x000fea0003800000 */
[----:B------:R-:W-:-:S04]  /*65d0*/  LEA.HI R0, R233, R233, RZ, 0x1 ;  /* 0x000000e9e9007211 */ /* 0x000fc800078f08ff */
[----:B------:R-:W-:-:S05]  /*65e0*/  LOP3.LUT R0, R0, 0xfffffffe, RZ, 0xc0, !PT ;  /* 0xfffffffe00007812 */ /* 0x000fca00078ec0ff */
[----:B------:R-:W-:-:S05]  /*65f0*/  IMAD.IADD R0, R233, 0x1, -R0 ;  /* 0x00000001e9007824 */ /* 0x000fca00078e0a00 */
[----:B------:R-:W-:-:S04]  /*6600*/  SHF.L.U32 R0, R0, 0x1f, RZ ;  /* 0x0000001f00007819 */ /* 0x000fc800000006ff */
[----:B------:R0:W1:Y:S03]  /*6610*/  SYNCS.PHASECHK.TRANS64.TRYWAIT P0, [R17+URZ+0x22800], R0 ;  /* 0x02280000110075a7 */ /* 0x000066000800017f */
[----:B-1----:R-:W-:Y:S05]  /*6620*/  @!P0 NANOSLEEP.SYNCS 0x989680 ;  /* 0x009896800000895d */ /* 0x002fea0003900000 */
[----:B------:R-:W1:Y:S01]  /*6630*/  @!P0 SYNCS.PHASECHK.TRANS64 P0, [R17+URZ+0x22800], R0 ;  /* 0x02280000110085a7 */ /* 0x000e62000800007f */
[----:B------:R-:W-:Y:S04]  /*6640*/  BSSY B0, `(.L_x_2070) ;  /* 0x0000006000007945 */ /* 0x000fe80003800000 */
[----:B-1----:R-:W-:Y:S05]  /*6650*/  @P0 BRA `(.L_x_2071) ;  /* 0x0000000000100947 */ /* 0x002fea0003800000 */
.L_x_2072:
[----:B-1----:R1:W2:Y:S02]  /*6660*/  SYNCS.PHASECHK.TRANS64.TRYWAIT P0, [R17+URZ+0x22800], R0 ;  /* 0x02280000110075a7 */ /* 0x0022a4000800017f */
[----:B--2---:R-:W-:Y:S05]  /*6670*/  @!P0 NANOSLEEP.SYNCS 0x989680 ;  /* 0x009896800000895d */ /* 0x004fea0003900000 */
[----:B------:R-:W2:Y:S02]  /*6680*/  @!P0 SYNCS.PHASECHK.TRANS64 P0, [R17+URZ+0x22800], R0 ;  /* 0x02280000110085a7 */ /* 0x000ea4000800007f */
[----:B--2---:R-:W-:Y:S05]  /*6690*/  @!P0 BRA `(.L_x_2072) ;  /* 0xfffffffc00f08947 */ /* 0x004fea000383ffff */
.L_x_2071:
[----:B------:R-:W-:Y:S05]  /*66a0*/  BSYNC B0 ;  /* 0x0000000000007941 */ /* 0x000fea0003800000 */
.L_x_2070:
[----:B------:R-:W-:Y:S05]  /*66b0*/  BRA `(.L_x_2073) ;  /* 0x0000003000087947 */ /* 0x000fea0003800000 */
.L_x_2069:
[----:B------:R-:W0:Y:S01]  /*66c0*/  LDC.64 R12, c[0x0][0x3d8] ;  /* 0x0000f600ff0c7b82 */ /* 0x000e220000000a00 */
[----:B-----5:R-:W-:Y:S01]  /*66d0*/  SHF.R.S32.HI R3, RZ, 0x1f, R31 ;  /* 0x0000001fff037819 */ /* 0x020fe2000001141f */
[C---:B------:R-:W-:Y:S01]  /*66e0*/  IMAD.SHL.U32 R24, R237.reuse, 0x4, RZ ;  /* 0x00000004ed187824 */ /* 0x040fe200078e00ff */
[----:B------:R-:W-:Y:S01]  /*66f0*/  LOP3.LUT P0, RZ, R26, 0x3ff, RZ, 0xc0, !PT ;  /* 0x000003ff1aff7812 */ /* 0x000fe2000780c0ff */
[----:B------:R-:W-:Y:S01]  /*6700*/  IMAD.SHL.U32 R40, R237, 0x8, RZ ;  /* 0x00000008ed287824 */ /* 0x000fe200078e00ff */
[----:B------:R-:W-:Y:S02]  /*6710*/  BSSY B6, `(.L_x_2074) ;  /* 0x0000031000067945 */ /* 0x000fe40003800000 */
[----:B------:R-:W-:Y:S01]  /*6720*/  SHF.R.S32.HI R25, RZ, 0x1f, R24 ;  /* 0x0000001fff197819 */ /* 0x000fe20000011418 */
[----:B------:R-:W1:Y:S01]  /*6730*/  LDC.64 R14, c[0x0][0x3e8] ;  /* 0x0000fa00ff0e7b82 */ /* 0x000e620000000a00 */
[----:B------:R-:W-:Y:S01]  /*6740*/  SHF.R.S32.HI R41, RZ, 0x1f, R40 ;  /* 0x0000001fff297819 */ /* 0x000fe20000011428 */
[-C--:B0-----:R-:W-:Y:S01]  /*6750*/  IMAD R6, R234, R12.reuse, RZ ;  /* 0x0000000cea067224 */ /* 0x081fe200078e02ff */
[----:B------:R-:W-:Y:S01]  /*6760*/  SHF.L.U64.HI R59, R12, 0x6, R13 ;  /* 0x000000060c3b7819 */ /* 0x000fe2000001020d */
[----:B------:R-:W-:-:S02]  /*6770*/  IMAD R0, R3, R12, RZ ;  /* 0x0000000c03007224 */ /* 0x000fc400078e02ff */
[----:B------:R-:W-:Y:S02]  /*6780*/  IMAD R27, R19, R13, R6 ;  /* 0x0000000d131b7224 */ /* 0x000fe400078e0206 */
[----:B------:R-:W-:Y:S01]  /*6790*/  IMAD.WIDE.U32 R46, R31, R12, RZ ;  /* 0x0000000c1f2e7225 */ /* 0x000fe200078e00ff */
[----:B-1----:R-:W-:-:S03]  /*67a0*/  SHF.L.U64.HI R61, R14, 0x6, R15 ;  /* 0x000000060e3d7819 */ /* 0x002fc6000001020f */
[-C--:B------:R-:W-:Y:S02]  /*67b0*/  IMAD R4, R3, R14.reuse, RZ ;  /* 0x0000000e03047224 */ /* 0x080fe400078e02ff */
[-C--:B------:R-:W-:Y:S02]  /*67c0*/  IMAD R8, R234, R14.reuse, RZ ;  /* 0x0000000eea087224 */ /* 0x080fe400078e02ff */
[C---:B------:R-:W-:Y:S02]  /*67d0*/  IMAD R51, R31.reuse, R15, R4 ;  /* 0x0000000f1f337224 */ /* 0x040fe400078e0204 */
[C---:B------:R-:W-:Y:S02]  /*67e0*/  IMAD R49, R31.reuse, R13, R0 ;  /* 0x0000000d1f317224 */ /* 0x040fe400078e0200 */
[----:B------:R-:W-:-:S04]  /*67f0*/  IMAD.WIDE.U32 R44, R31, R14, RZ ;  /* 0x0000000e1f2c7225 */ /* 0x000fc800078e00ff */
[C---:B------:R-:W-:Y:S02]  /*6800*/  IMAD R29, R19.reuse, R15, R8 ;  /* 0x0000000f131d7224 */ /* 0x040fe400078e0208 */
[----:B------:R-:W-:-:S04]  /*6810*/  IMAD.WIDE.U32 R4, R19, R12, R24 ;  /* 0x0000000c13047225 */ /* 0x000fc800078e0018 */
[----:B------:R-:W-:Y:S01]  /*6820*/  IMAD.WIDE.U32 R6, R19, R14, R24 ;  /* 0x0000000e13067225 */ /* 0x000fe200078e0018 */
[----:B------:R-:W-:-:S03]  /*6830*/  IADD3 R48, P1, R4, R46, RZ ;  /* 0x0000002e04307210 */ /* 0x000fc60007f3e0ff */
[----:B------:R-:W-:Y:S01]  /*6840*/  IMAD.WIDE.U32 R8, R19, R12, R40 ;  /* 0x0000000c13087225 */ /* 0x000fe200078e0028 */
[----:B------:R-:W-:-:S03]  /*6850*/  IADD3 R52, P2, R6, R44, RZ ;  /* 0x0000002c06347210 */ /* 0x000fc60007f5e0ff */
[----:B------:R-:W-:Y:S01]  /*6860*/  IMAD.WIDE.U32 R10, R19, R14, R40 ;  /* 0x0000000e130a7225 */ /* 0x000fe200078e0028 */
[----:B------:R-:W-:-:S03]  /*6870*/  IADD3 R26, P3, R8, R46, RZ ;  /* 0x0000002e081a7210 */ /* 0x000fc60007f7e0ff */
[----:B------:R-:W-:Y:S01]  /*6880*/  IMAD.IADD R49, R49, 0x1, R47 ;  /* 0x0000000131317824 */ /* 0x000fe200078e022f */
[----:B------:R-:W-:Y:S01]  /*6890*/  IADD3 R28, P4, R10, R44, RZ ;  /* 0x0000002c0a1c7210 */ /* 0x000fe20007f9e0ff */
[----:B------:R-:W-:Y:S02]  /*68a0*/  IMAD.IADD R51, R51, 0x1, R45 ;  /* 0x0000000133337824 */ /* 0x000fe400078e022d */
[----:B------:R-:W-:Y:S01]  /*68b0*/  IMAD.SHL.U32 R60, R12, 0x40, RZ ;  /* 0x000000400c3c7824 */ /* 0x000fe200078e00ff */
[----:B------:R-:W-:Y:S01]  /*68c0*/  IADD3.X R50, R49, R5, R27, P1, !PT ;  /* 0x0000000531327210 */ /* 0x000fe20000ffe41b */
[----:B------:R-:W-:Y:S01]  /*68d0*/  IMAD.SHL.U32 R62, R14, 0x40, RZ ;  /* 0x000000400e3e7824 */ /* 0x000fe200078e00ff */
[----:B------:R-:W-:Y:S02]  /*68e0*/  IADD3.X R53, R51, R7, R29, P2, !PT ;  /* 0x0000000733357210 */ /* 0x000fe400017fe41d */
[----:B------:R-:W-:Y:S02]  /*68f0*/  IADD3.X R27, R49, R27, R9, P3, !PT ;  /* 0x0000001b311b7210 */ /* 0x000fe40001ffe409 */
[----:B------:R-:W-:Y:S01]  /*6900*/  IADD3.X R29, R51, R29, R11, P4, !PT ;  /* 0x0000001d331d7210 */ /* 0x000fe200027fe40b */
        /* <DEDUP_REMOVED lines=17> */
.L_x_2075:
[----:B------:R-:W-:Y:S05]  /*6a20*/  BSYNC B6 ;  /* 0x0000000000067941 */ /* 0x000fea0003800000 */
.L_x_2074:
[----:B------:R-:W0:Y:S01]  /*6a30*/  LDC.64 R6, c[0x0][0x3d8] ;  /* 0x0000f600ff067b82 */ /* 0x000e220000000a00 */
[----:B------:R-:W-:Y:S01]  /*6a40*/  SHF.R.S32.HI R3, RZ, 0x1f, R205 ;  /* 0x0000001fff037819 */ /* 0x000fe200000114cd */
[----:B------:R-:W-:Y:S01]  /*6a50*/  ULDC.U8 UR4, c[0x0][0x3f0] ;  /* 0x0000fc0000047ab9 */ /* 0x000fe20000000000 */
[----:B------:R-:W-:Y:S01]  /*6a60*/  BSSY B0, `(.L_x_2076) ;  /* 0x00002bf000007945 */ /* 0x000fe20003800000 */
[----:B------:R-:W-:-:S04]  /*6a70*/  ISETP.NE.AND P0, PT, RZ, UR4, PT ;  /* 0x00000004ff007c0c */ /* 0x000fc8000bf05270 */
[----:B------:R-:W1:Y:S01]  /*6a80*/  LDC.64 R4, c[0x0][0x3e8] ;  /* 0x0000fa00ff047b82 */ /* 0x000e620000000a00 */
[-C--:B0-----:R-:W-:Y:S02]  /*6a90*/  IMAD R0, R3, R6.reuse, RZ ;  /* 0x0000000603007224 */ /* 0x081fe400078e02ff */
[----:B------:R-:W-:-:S04]  /*6aa0*/  IMAD.WIDE.U32 R8, R205, R6, RZ ;  /* 0x00000006cd087225 */ /* 0x000fc800078e00ff */
[----:B------:R-:W-:Y:S02]  /*6ab0*/  IMAD.SHL.U32 R55, R8, 0x80, RZ ;  /* 0x0000008008377824 */ /* 0x000fe400078e00ff */
[-C--:B-1----:R-:W-:Y:S02]  /*6ac0*/  IMAD R12, R3, R4.reuse, RZ ;  /* 0x00000004030c7224 */ /* 0x082fe400078e02ff */
[C---:B------:R-:W-:Y:S02]  /*6ad0*/  IMAD R3, R205.reuse, R7, R0 ;  /* 0x00000007cd037224 */ /* 0x040fe400078e0200 */
[----:B------:R-:W-:-:S04]  /*6ae0*/  IMAD.WIDE.U32 R10, R205, R4, RZ ;  /* 0x00000004cd0a7225 */ /* 0x000fc800078e00ff */
[----:B------:R-:W-:Y:S02]  /*6af0*/  IMAD R13, R205, R5, R12 ;  /* 0x00000005cd0d7224 */ /* 0x000fe400078e020c */
[----:B------:R-:W-:Y:S02]  /*6b00*/  IMAD.IADD R9, R9, 0x1, R3 ;  /* 0x0000000109097824 */ /* 0x000fe400078e0203 */
[----:B------:R-:W-:Y:S02]  /*6b10*/  IMAD R0, R205, -0x80, R203 ;  /* 0xffffff80cd007824 */ /* 0x000fe400078e02cb */
[----:B------:R-:W-:Y:S01]  /*6b20*/  IMAD.IADD R3, R11, 0x1, R13 ;  /* 0x000000010b037824 */ /* 0x000fe200078e020d */
[----:B------:R-:W-:Y:S01]  /*6b30*/  SHF.L.U64.HI R54, R8, 0x7, R9 ;  /* 0x0000000708367819 */ /* 0x000fe20000010209 */
[----:B------:R-:W-:Y:S01]  /*6b40*/  IMAD.SHL.U32 R57, R10, 0x80, RZ ;  /* 0x000000800a397824 */ /* 0x000fe200078e00ff */
[----:B------:R-:W-:Y:S02]  /*6b50*/  VIMNMX R58, R0, 0x80, PT ;  /* 0x00000080003a7848 */ /* 0x000fe40003fe0100 */
[----:B------:R-:W-:Y:S01]  /*6b60*/  SHF.L.U64.HI R56, R10, 0x7, R3 ;  /* 0x000000070a387819 */ /* 0x000fe20000010203 */
[----:B------:R-:W-:Y:S06]  /*6b70*/  @!P0 BRA `(.L_x_2077) ;  /* 0x0000001400a08947 */ /* 0x000fec0003800000 */
[----:B------:R-:W0:Y:S01]  /*6b80*/  LDC R0, c[0x0][0x428] ;  /* 0x00010a00ff007b82 */ /* 0x000e220000000800 */
[-C--:B------:R-:W-:Y:S01]  /*6b90*/  ISETP.GE.AND P0, PT, R19, R58.reuse, PT ;  /* 0x0000003a1300720c */ /* 0x080fe20003f06270 */
[----:B------:R-:W-:Y:S01]  /*6ba0*/  BSSY B1, `(.L_x_2078) ;  /* 0x000002d000017945 */ /* 0x000fe20003800000 */
[----:B------:R-:W-:Y:S01]  /*6bb0*/  ISETP.GE.AND P1, PT, R232, R58, PT ;  /* 0x0000003ae800720c */ /* 0x000fe20003f26270 */
[----:B------:R-:W-:Y:S01]  /*6bc0*/  IMAD.MOV.U32 R10, RZ, RZ, R46 ;  /* 0x000000ffff0a7224 */ /* 0x000fe200078e002e */
[----:B------:R-:W-:Y:S01]  /*6bd0*/  CS2R R26, SRZ ;  /* 0x00000000001a7805 */ /* 0x000fe2000001ff00 */
[----:B------:R-:W-:Y:S01]  /*6be0*/  IMAD.MOV.U32 R11, RZ, RZ, R49 ;  /* 0x000000ffff0b7224 */ /* 0x000fe200078e0031 */
[----:B------:R-:W-:Y:S01]  /*6bf0*/  CS2R R34, SRZ ;  /* 0x0000000000227805 */ /* 0x000fe2000001ff00 */
[----:B------:R-:W-:Y:S01]  /*6c00*/  IMAD.MOV.U32 R12, RZ, RZ, R44 ;  /* 0x000000ffff0c7224 */ /* 0x000fe200078e002c */
[----:B------:R-:W-:Y:S01]  /*6c10*/  CS2R R30, SRZ ;  /* 0x00000000001e7805 */ /* 0x000fe2000001ff00 */
[----:B------:R-:W-:Y:S01]  /*6c20*/  IMAD.MOV.U32 R13, RZ, RZ, R51 ;  /* 0x000000ffff0d7224 */ /* 0x000fe200078e0033 */
[----:B------:R-:W-:-:S02]  /*6c30*/  CS2R R36, SRZ ;  /* 0x0000000000247805 */ /* 0x000fc4000001ff00 */
[----:B------:R-:W-:Y:S02]  /*6c40*/  CS2R R28, SRZ ;  /* 0x00000000001c7805 */ /* 0x000fe4000001ff00 */
[----:B------:R-:W-:Y:S02]  /*6c50*/  CS2R R20, SRZ ;  /* 0x0000000000147805 */ /* 0x000fe4000001ff00 */
[----:B------:R-:W-:Y:S02]  /*6c60*/  CS2R R32, SRZ ;  /* 0x0000000000207805 */ /* 0x000fe4000001ff00 */
[----:B0-----:R-:W-:Y:S01]  /*6c70*/  ISETP.NE.AND P2, PT, R0, 0x1, PT ;  /* 0x000000010000780c */ /* 0x001fe20003f45270 */
[----:B------:R-:W-:-:S04]  /*6c80*/  IMAD R0, R205, 0x80, R19 ;  /* 0x00000080cd007824 */ /* 0x000fc800078e0213 */
[----:B------:R-:W-:-:S08]  /*6c90*/  IMAD R3, R237, 0x40, R0 ;  /* 0x00000040ed037824 */ /* 0x000fd000078e0200 */
[----:B------:R-:W0:Y:S08]  /*6ca0*/  @P2 LDC R8, c[0x0][0x42c] ;  /* 0x00010b00ff082b82 */ /* 0x000e300000000800 */
[----:B------:R-:W1:Y:S01]  /*6cb0*/  @P2 LDC R9, c[0x0][0x430] ;  /* 0x00010c00ff092b82 */ /* 0x000e620000000800 */
[----:B0-----:R-:W-:-:S05]  /*6cc0*/  @P2 IMAD.HI.U32 R0, R3, R8, RZ ;  /* 0x0000000803002227 */ /* 0x001fca00078e00ff */
[----:B-1----:R-:W-:Y:S02]  /*6cd0*/  @P2 SHF.R.U32.HI R3, RZ, R9, R0 ;  /* 0x00000009ff032219 */ /* 0x002fe40000011600 */
[----:B------:R-:W-:Y:S02]  /*6ce0*/  CS2R R8, SRZ ;  /* 0x0000000000087805 */ /* 0x000fe4000001ff00 */
[----:B------:R-:W-:Y:S01]  /*6cf0*/  SHF.R.S32.HI R43, RZ, 0x1f, R3 ;  /* 0x0000001fff2b7819 */ /* 0x000fe20000011403 */
[----:B------:R-:W-:Y:S06]  /*6d00*/  @P0 BRA `(.L_x_2079) ;  /* 0x0000000000580947 */ /* 0x000fec0003800000 */
[----:B------:R-:W-:Y:S01]  /*6d10*/  IADD3 R15, P2, R55, R48, RZ ;  /* 0x00000030370f7210 */ /* 0x000fe20007f5e0ff */
[C---:B------:R-:W-:Y:S01]  /*6d20*/  VIADD R0, R24.reuse, 0x10 ;  /* 0x0000001018007836 */ /* 0x040fe20000000000 */
[----:B------:R-:W-:Y:S01]  /*6d30*/  ULDC UR4, c[0x0][0x3d4] ;  /* 0x0000f50000047ab9 */ /* 0x000fe20000000800 */
[----:B------:R-:W-:Y:S01]  /*6d40*/  ULDC.64 UR6, c[0x0][0x3c8] ;  /* 0x0000f20000067ab9 */ /* 0x000fe20000000a00 */
[----:B------:R-:W-:Y:S01]  /*6d50*/  ISETP.GE.AND P5, PT, R24, UR4, PT ;  /* 0x0000000418007c0c */ /* 0x000fe2000bfa6270 */
[----:B------:R-:W-:Y:S01]  /*6d60*/  IMAD.X R30, R54, 0x1, R50, P2 ;  /* 0x00000001361e7824 */ /* 0x000fe200010e0632 */
[----:B------:R-:W-:Y:S01]  /*6d70*/  ISETP.GE.AND P2, PT, R0, UR4, PT ;  /* 0x0000000400007c0c */ /* 0x000fe2000bf46270 */
[----:B------:R-:W-:Y:S01]  /*6d80*/  ULDC.64 UR4, c[0x0][0x3e0] ;  /* 0x0000f80000047ab9 */ /* 0x000fe20000000a00 */
[----:B------:R-:W-:Y:S02]  /*6d90*/  IADD3 R0, P4, R57, R52, RZ ;  /* 0x0000003439007210 */ /* 0x000fe40007f9e0ff */
[----:B------:R-:W-:-:S02]  /*6da0*/  CS2R R36, SRZ ;  /* 0x0000000000247805 */ /* 0x000fc4000001ff00 */
[C---:B------:R-:W-:Y:S02]  /*6db0*/  LEA R14, P3, R15.reuse, UR6, 0x1 ;  /* 0x000000060f0e7c11 */ /* 0x040fe4000f8608ff */
[----:B------:R-:W-:Y:S02]  /*6dc0*/  CS2R R32, SRZ ;  /* 0x0000000000207805 */ /* 0x000fe4000001ff00 */
[----:B------:R-:W-:Y:S01]  /*6dd0*/  CS2R R34, SRZ ;  /* 0x0000000000227805 */ /* 0x000fe2000001ff00 */
[----:B------:R-:W-:Y:S01]  /*6de0*/  IMAD.X R31, R56, 0x1, R53, P4 ;  /* 0x00000001381f7824 */ /* 0x000fe200020e0635 */
[----:B------:R-:W-:Y:S02]  /*6df0*/  LEA.HI.X R15, R15, UR7, R30, 0x1, P3 ;  /* 0x000000070f0f7c11 */ /* 0x000fe400098f0c1e */
[----:B------:R-:W-:-:S03]  /*6e00*/  LEA R38, P3, R0, UR4, 0x1 ;  /* 0x0000000400267c11 */ /* 0x000fc6000f8608ff */
[----:B------:R0:W5:Y:S01]  /*6e10*/  @!P5 LDG.E.64 R36, desc[UR40][R14.64] ;  /* 0x000000280e24d981 */ /* 0x000162000c1e1b00 */
[----:B------:R-:W-:Y:S02]  /*6e20*/  LEA.HI.X R39, R0, UR5, R31, 0x1, P3 ;  /* 0x0000000500277c11 */ /* 0x000fe400098f0c1f */
[----:B------:R-:W-:Y:S01]  /*6e30*/  CS2R R30, SRZ ;  /* 0x00000000001e7805 */ /* 0x000fe2000001ff00 */
[----:B------:R0:W5:Y:S04]  /*6e40*/  @!P2 LDG.E.64 R32, desc[UR40][R14.64+0x20] ;  /* 0x000020280e20a981 */ /* 0x000168000c1e1b00 */
[----:B------:R0:W5:Y:S04]  /*6e50*/  @!P5 LDG.E.64 R34, desc[UR40][R38.64] ;  /* 0x000000282622d981 */ /* 0x000168000c1e1b00 */
[----:B------:R0:W5:Y:S02]  /*6e60*/  @!P2 LDG.E.64 R30, desc[UR40][R38.64+0x20] ;  /* 0x00002028261ea981 */ /* 0x000164000c1e1b00 */
.L_x_2079:
[----:B------:R-:W-:Y:S05]  /*6e70*/  BSYNC B1 ;  /* 0x0000000000017941 */ /* 0x000fea0003800000 */
.L_x_2078:
[----:B------:R-:W-:Y:S04]  /*6e80*/  BSSY B1, `(.L_x_2080) ;  /* 0x0000018000017945 */ /* 0x000fe80003800000 */
[----:B------:R-:W-:Y:S05]  /*6e90*/  @P1 BRA `(.L_x_2081) ;  /* 0x0000000000581947 */ /* 0x000fea0003800000 */
[----:B------:R-:W-:Y:S01]  /*6ea0*/  IADD3 R0, P4, P5, R52, R62, R57 ;  /* 0x0000003e34007210 */ /* 0x000fe20007d9e039 */
[----:B0-----:R-:W-:Y:S01]  /*6eb0*/  VIADD R14, R24, 0x10 ;  /* 0x00000010180e7836 */ /* 0x001fe20000000000 */
[----:B------:R-:W-:Y:S01]  /*6ec0*/  IADD3 R8, P2, P3, R48, R60, R55 ;  /* 0x0000003c30087210 */ /* 0x000fe20007b5e037 */
[----:B------:R-:W-:Y:S01]  /*6ed0*/  ULDC UR4, c[0x0][0x3d4] ;  /* 0x0000f50000047ab9 */ /* 0x000fe20000000800 */
[----:B------:R-:W-:Y:S01]  /*6ee0*/  IADD3.X R9, R53, R61, R56, P4, P5 ;  /* 0x0000003d35097210 */ /* 0x000fe200027ea438 */
[----:B------:R-:W-:Y:S01]  /*6ef0*/  ULDC.64 UR6, c[0x0][0x3c8] ;  /* 0x0000f20000067ab9 */ /* 0x000fe20000000a00 */
[----:B------:R-:W-:Y:S02]  /*6f00*/  ISETP.GE.AND P5, PT, R14, UR4, PT ;  /* 0x000000040e007c0c */ /* 0x000fe4000bfa6270 */
[----:B------:R-:W-:Y:S02]  /*6f10*/  CS2R R28, SRZ ;  /* 0x00000000001c7805 */ /* 0x000fe4000001ff00 */
[----:B------:R-:W-:Y:S01]  /*6f20*/  ISETP.GE.AND P4, PT, R24, UR4, PT ;  /* 0x0000000418007c0c */ /* 0x000fe2000bf86270 */
[----:B------:R-:W-:Y:S01]  /*6f30*/  ULDC.64 UR4, c[0x0][0x3e0] ;  /* 0x0000f80000047ab9 */ /* 0x000fe20000000a00 */
[----:B------:R-:W-:-:S02]  /*6f40*/  IADD3.X R15, R50, R59, R54, P2, P3 ;  /* 0x0000003b320f7210 */ /* 0x000fc400017e6436 */
[----:B------:R-:W-:Y:S02]  /*6f50*/  CS2R R20, SRZ ;  /* 0x0000000000147805 */ /* 0x000fe4000001ff00 */
[----:B------:R-:W-:Y:S02]  /*6f60*/  LEA R14, P2, R8, UR6, 0x1 ;  /* 0x00000006080e7c11 */ /* 0x000fe4000f8408ff */
[----:B------:R-:W-:Y:S02]  /*6f70*/  CS2R R26, SRZ ;  /* 0x00000000001a7805 */ /* 0x000fe4000001ff00 */
[----:B------:R-:W-:Y:S02]  /*6f80*/  LEA R38, P3, R0, UR4, 0x1 ;  /* 0x0000000400267c11 */ /* 0x000fe4000f8608ff */
[----:B------:R-:W-:Y:S02]  /*6f90*/  LEA.HI.X R15, R8, UR7, R15, 0x1, P2 ;  /* 0x00000007080f7c11 */ /* 0x000fe400090f0c0f */
[----:B------:R-:W-:-:S02]  /*6fa0*/  LEA.HI.X R39, R0, UR5, R9, 0x1, P3 ;  /* 0x0000000500277c11 */ /* 0x000fc400098f0c09 */
[----:B------:R-:W-:Y:S01]  /*6fb0*/  CS2R R8, SRZ ;  /* 0x0000000000087805 */ /* 0x000fe2000001ff00 */
[----:B------:R1:W5:Y:S04]  /*6fc0*/  @!P4 LDG.E.64 R28, desc[UR40][R14.64] ;  /* 0x000000280e1cc981 */ /* 0x000368000c1e1b00 */
[----:B------:R1:W5:Y:S04]  /*6fd0*/  @!P5 LDG.E.64 R20, desc[UR40][R14.64+0x20] ;  /* 0x000020280e14d981 */ /* 0x000368000c1e1b00 */
[----:B------:R1:W5:Y:S04]  /*6fe0*/  @!P4 LDG.E.64 R26, desc[UR40][R38.64] ;  /* 0x00000028261ac981 */ /* 0x000368000c1e1b00 */
[----:B------:R1:W5:Y:S02]  /*6ff0*/  @!P5 LDG.E.64 R8, desc[UR40][R38.64+0x20] ;  /* 0x000020282608d981 */ /* 0x000364000c1e1b00 */
.L_x_2081:
[----:B------:R-:W-:Y:S05]  /*7000*/  BSYNC B1 ;  /* 0x0000000000017941 */ /* 0x000fea0003800000 */
.L_x_2080:
[----:B01----:R-:W2:Y:S01]  /*7010*/  LDL R38, [R1+0x4] ;  /* 0x0000040001267983 */ /* 0x003ea20000100800 */
[----:B------:R-:W-:Y:S01]  /*7020*/  IMAD.WIDE.U32 R10, R3, R6, R10 ;  /* 0x00000006030a7225 */ /* 0x000fe200078e000a */
[----:B------:R-:W-:Y:S01]  /*7030*/  LEA.HI R0, R233, R233, RZ, 0x1 ;  /* 0x000000e9e9007211 */ /* 0x000fe200078f08ff */
[----:B------:R-:W-:Y:S01]  /*7040*/  ULDC.64 UR4, c[0x0][0x3c8] ;  /* 0x0000f20000047ab9 */ /* 0x000fe20000000a00 */
[----:B------:R-:W-:Y:S01]  /*7050*/  ULDC.64 UR6, c[0x0][0x3e0] ;  /* 0x0000f80000067ab9 */ /* 0x000fe20000000a00 */
[----:B------:R-:W-:-:S04]  /*7060*/  IMAD.WIDE.U32 R12, R3, R4, R12 ;  /* 0x00000004030c7225 */ /* 0x000fc800078e000c */
[C---:B------:R-:W-:Y:S02]  /*7070*/  IMAD R6, R43.reuse, R6, RZ ;  /* 0x000000062b067224 */ /* 0x040fe400078e02ff */
[----:B------:R-:W-:Y:S02]  /*7080*/  IMAD R4, R43, R4, RZ ;  /* 0x000000042b047224 */ /* 0x000fe400078e02ff */
[C---:B------:R-:W-:Y:S01]  /*7090*/  IMAD R7, R3.reuse, R7, R6 ;  /* 0x0000000703077224 */ /* 0x040fe200078e0206 */
[----:B------:R-:W-:Y:S01]  /*70a0*/  LOP3.LUT R6, R0, 0xfffffffe, RZ, 0xc0, !PT ;  /* 0xfffffffe00067812 */ /* 0x000fe200078ec0ff */
[----:B------:R-:W-:Y:S01]  /*70b0*/  IMAD R3, R3, R5, R4 ;  /* 0x0000000503037224 */ /* 0x000fe200078e0204 */
[----:B------:R-:W-:Y:S01]  /*70c0*/  LEA R4, P2, R10, UR4, 0x1 ;  /* 0x000000040a047c11 */ /* 0x000fe2000f8408ff */
[----:B------:R-:W-:Y:S01]  /*70d0*/  IMAD.IADD R5, R11, 0x1, R7 ;  /* 0x000000010b057824 */ /* 0x000fe200078e0207 */
[----:B------:R-:W-:Y:S01]  /*70e0*/  LEA R0, P3, R12, UR6, 0x1 ;  /* 0x000000060c007c11 */ /* 0x000fe2000f8608ff */
[----:B------:R-:W-:Y:S01]  /*70f0*/  IMAD.IADD R3, R13, 0x1, R3 ;  /* 0x000000010d037824 */ /* 0x000fe200078e0203 */
[----:B------:R-:W-:Y:S01]  /*7100*/  UMOV UR4, 0xffffffff ;  /* 0xffffffff00047882 */ /* 0x000fe20000000000 */
[----:B------:R-:W-:Y:S01]  /*7110*/  IMAD.IADD R6, R233, 0x1, -R6 ;  /* 0x00000001e9067824 */ /* 0x000fe200078e0a06 */
[----:B------:R-:W-:-:S02]  /*7120*/  LEA.HI.X R5, R10, UR5, R5, 0x1, P2 ;  /* 0x000000050a057c11 */ /* 0x000fc400090f0c05 */
[----:B------:R-:W-:Y:S02]  /*7130*/  LEA.HI.X R3, R12, UR7, R3, 0x1, P3 ;  /* 0x000000070c037c11 */ /* 0x000fe400098f0c03 */
[----:B------:R-:W-:Y:S01]  /*7140*/  SHF.L.U32 R6, R6, 0x1f, RZ ;  /* 0x0000001f06067819 */ /* 0x000fe200000006ff */
[----:B--2---:R-:W-:-:S05]  /*7150*/  IMAD.SHL.U32 R14, R38, 0x40, RZ ;  /* 0x00000040260e7824 */ /* 0x004fca00078e00ff */
[----:B------:R-:W-:-:S04]  /*7160*/  LOP3.LUT R15, R14, 0x1c0, RZ, 0xc0, !PT ;  /* 0x000001c00e0f7812 */ /* 0x000fc800078ec0ff */
[----:B------:R-:W-:Y:S02]  /*7170*/  LOP3.LUT R40, R15, 0x18, R40, 0xf8, !PT ;  /* 0x000000180f287812 */ /* 0x000fe400078ef828 */
[----:B------:R-:W-:-:S04]  /*7180*/  SHF.R.U32.HI R15, RZ, 0x3, R15 ;  /* 0x00000003ff0f7819 */ /* 0x000fc8000001160f */
[----:B------:R-:W-:Y:S01]  /*7190*/  LOP3.LUT R40, R40, R15, RZ, 0x3c, !PT ;  /* 0x0000000f28287212 */ /* 0x000fe200078e3cff */
[----:B------:R-:W-:Y:S06]  /*71a0*/  BRA.DIV UR4, `(.L_x_2082) ;  /* 0x0000016a04bc7947 */ /* 0x000fec000b800000 */
.L_x_2332:
[----:B------:R-:W-:-:S03]  /*71b0*/  UMOV UR4, 0xffffffff ;  /* 0xffffffff00047882 */ /* 0x000fc60000000000 */
[----:B------:R-:W-:Y:S05]  /*71c0*/  BRA.DIV UR4, `(.L_x_2083) ;  /* 0x0000016a04dc7947 */ /* 0x000fea000b800000 */
.L_x_2335:
[----:B------:R-:W-:-:S03]  /*71d0*/  UMOV UR4, 0xffffffff ;  /* 0xffffffff00047882 */ /* 0x000fc60000000000 */
[----:B------:R-:W-:Y:S05]  /*71e0*/  BRA.DIV UR4, `(.L_x_2084) ;  /* 0x0000016a04fc7947 */ /* 0x000fea000b800000 */
.L_x_2338:
[----:B------:R-:W-:-:S03]  /*71f0*/  UMOV UR4, 0xffffffff ;  /* 0xffffffff00047882 */ /* 0x000fc60000000000 */
[----:B------:R-:W-:Y:S05]  /*7200*/  BRA.DIV UR4, `(.L_x_2085) ;  /* 0x0000016e041c7947 */ /* 0x000fea000b800000 */
.L_x_2341:
[----:B------:R-:W-:-:S03]  /*7210*/  UMOV UR4, 0xffffffff ;  /* 0xffffffff00047882 */ /* 0x000fc60000000000 */
[----:B------:R-:W-:Y:S05]  /*7220*/  BRA.DIV UR4, `(.L_x_2086) ;  /* 0x0000016e043c7947 */ /* 0x000fea000b800000 */
.L_x_2344:
[----:B------:R-:W-:-:S03]  /*7230*/  UMOV UR4, 0xffffffff ;  /* 0xffffffff00047882 */ /* 0x000fc60000000000 */
[----:B------:R-:W-:Y:S05]  /*7240*/  BRA.DIV UR4, `(.L_x_2087) ;  /* 0x0000016e045c7947 */ /* 0x000fea000b800000 */
.L_x_2347:
[----:B------:R-:W-:-:S03]  /*7250*/  UMOV UR4, 0xffffffff ;  /* 0xffffffff00047882 */ /* 0x000fc60000000000 */
[----:B------:R-:W-:Y:S05]  /*7260*/  BRA.DIV UR4, `(.L_x_2088) ;  /* 0x0000016e047c7947 */ /* 0x000fea000b800000 */
.L_x_2350:
[----:B------:R-:W-:-:S03]  /*7270*/  UMOV UR4, 0xffffffff ;  /* 0xffffffff00047882 */ /* 0x000fc60000000000 */
[----:B------:R-:W-:Y:S05]  /*7280*/  BRA.DIV UR4, `(.L_x_2089) ;  /* 0x0000016e049c7947 */ /* 0x000fea000b800000 */
.L_x_2353:
[----:B------:R-:W0:Y:S01]  /*7290*/  SYNCS.PHASECHK.TRANS64.TRYWAIT P2, [R17+URZ+0x22800], R6 ;  /* 0x02280006110075a7 */ /* 0x000e22000804017f */
[----:B-----5:R-:W-:Y:S01]  /*72a0*/  IMAD.MOV.U32 R5, RZ, RZ, R31 ;  /* 0x000000ffff057224 */ /* 0x020fe200078e001f */
[----:B------:R-:W-:Y:S01]  /*72b0*/  LOP3.LUT P3, RZ, R38, 0x4, RZ, 0xc0, !PT ;  /* 0x0000000426ff7812 */ /* 0x000fe2000786c0ff */
[----:B------:R-:W-:Y:S01]  /*72c0*/  IMAD.MOV.U32 R4, RZ, RZ, R30 ;  /* 0x000000ffff047224 */ /* 0x000fe200078e001e */
[----:B------:R-:W-:Y:S01]  /*72d0*/  BSSY B1, `(.L_x_2090) ;  /* 0x0000023000017945 */ /* 0x000fe20003800000 */
[----:B------:R-:W-:Y:S01]  /*72e0*/  IMAD.MOV.U32 R0, RZ, RZ, R34 ;  /* 0x000000ffff007224 */ /* 0x000fe200078e0022 */
[----:B------:R-:W-:Y:S01]  /*72f0*/  PRMT R44, R44, 0x5410, R5 ;  /* 0x000054102c2c7816 */ /* 0x000fe20000000005 */
[----:B------:R-:W-:Y:S01]  /*7300*/  IMAD.MOV.U32 R3, RZ, RZ, R35 ;  /* 0x000000ffff037224 */ /* 0x000fe200078e0023 */
[----:B------:R-:W-:Y:S01]  /*7310*/  PRMT R43, R43, 0x5410, R4 ;  /* 0x000054102b2b7816 */ /* 0x000fe20000000004 */
[----:B------:R-:W-:Y:S01]  /*7320*/  IMAD R40, R223, 0x200, R40 ;  /* 0x00000200df287824 */ /* 0x000fe200078e0228 */
[----:B------:R-:W-:Y:S01]  /*7330*/  PRMT R11, R11, 0x5410, R0 ;  /* 0x000054100b0b7816 */ /* 0x000fe20000000000 */
[----:B------:R-:W-:Y:S01]  /*7340*/  IMAD.MOV.U32 R5, RZ, RZ, R32 ;  /* 0x000000ffff057224 */ /* 0x000fe200078e0020 */
[----:B------:R-:W-:Y:S01]  /*7350*/  PRMT R12, R12, 0x5410, R3 ;  /* 0x000054100c0c7816 */ /* 0x000fe20000000003 */
[----:B------:R-:W-:-:S02]  /*7360*/  IMAD.MOV.U32 R4, RZ, RZ, R37 ;  /* 0x000000ffff047224 */ /* 0x000fc400078e0025 */
[C---:B------:R-:W-:Y:S01]  /*7370*/  IMAD R3, R40.reuse, 0x2, R17 ;  /* 0x0000000228037824 */ /* 0x040fe200078e0211 */
[----:B------:R-:W-:Y:S01]  /*7380*/  PRMT R40, R40, 0x5410, R5 ;  /* 0x0000541028287816 */ /* 0x000fe20000000005 */
[----:B------:R-:W-:Y:S01]  /*7390*/  IMAD.MOV.U32 R0, RZ, RZ, R36 ;  /* 0x000000ffff007224 */ /* 0x000fe200078e0024 */
[----:B------:R-:W-:Y:S01]  /*73a0*/  PRMT R11, R4, 0x7610, R11 ;  /* 0x00007610040b7816 */ /* 0x000fe2000000000b */
[----:B------:R-:W-:Y:S02]  /*73b0*/  IMAD.MOV.U32 R5, RZ, RZ, R33 ;  /* 0x000000ffff057224 */ /* 0x000fe400078e0021 */
[----:B------:R-:W-:Y:S01]  /*73c0*/  VIADD R4, R3, 0x18400 ;  /* 0x0001840003047836 */ /* 0x000fe20000000000 */
[----:B------:R-:W-:Y:S01]  /*73d0*/  PRMT R13, R13, 0x5410, R0 ;  /* 0x000054100d0d7816 */ /* 0x000fe20000000000 */
[----:B------:R-:W-:Y:S01]  /*73e0*/  IMAD.MOV.U32 R7, RZ, RZ, R26 ;  /* 0x000000ffff077224 */ /* 0x000fe200078e001a */
[----:B------:R-:W-:Y:S01]  /*73f0*/  PRMT R40, R5, 0x7610, R40 ;  /* 0x0000761005287816 */ /* 0x000fe20000000028 */
[----:B------:R-:W-:-:S02]  /*7400*/  IMAD.MOV.U32 R10, RZ, RZ, R27 ;  /* 0x000000ffff0a7224 */ /* 0x000fc400078e001b */
[----:B------:R-:W-:Y:S01]  /*7410*/  VIADD R0, R3, 0x18440 ;  /* 0x0001844003007836 */ /* 0x000fe20000000000 */
[----:B------:R-:W-:Y:S01]  /*7420*/  PRMT R43, R7, 0x7610, R43 ;  /* 0x00007610072b7816 */ /* 0x000fe2000000002b */
[----:B------:R-:W-:Y:S01]  /*7430*/  @P3 VIADD R0, R4, 0xffffffc0 ;  /* 0xffffffc004003836 */ /* 0x000fe20000000000 */
        /* <DEDUP_REMOVED lines=11> */
[----:B0-----:R-:W-:Y:S06]  /*74f0*/  @!P2 BRA `(.L_x_2091) ;  /* 0x0000016c0028a947 */ /* 0x001fec0003800000 */
.L_x_2354:
[----:B------:R-:W-:Y:S05]  /*7500*/  BSYNC B1 ;  /* 0x0000000000017941 */ /* 0x000fea0003800000 */
.L_x_2090:
[----:B------:R-:W-:Y:S01]  /*7510*/  BSSY B1, `(.L_x_2092) ;  /* 0x0000068000017945 */ /* 0x000fe20003800000 */
[----:B------:R-:W-:Y:S02]  /*7520*/  PRMT R46, R4, 0x7610, R46 ;  /* 0x00007610042e7816 */ /* 0x000fe4000000002e */
[----:B------:R-:W-:Y:S01]  /*7530*/  PRMT R48, R48, 0x5410, R5 ;  /* 0x0000541030307816 */ /* 0x000fe20000000005 */
[----:B------:R-:W-:Y:S06]  /*7540*/  @P0 BRA `(.L_x_2093) ;  /* 0x0000000400900947 */ /* 0x000fec0003800000 */
[----:B------:R-:W1:Y:S01]  /*7550*/  LDC R5, c[0x0][0x3d4] ;  /* 0x0000f500ff057b82 */ /* 0x000e620000000800 */
[C---:B------:R-:W-:Y:S01]  /*7560*/  VIADD R4, R24.reuse, 0x10 ;  /* 0x0000001018047836 */ /* 0x040fe20000000000 */
[----:B------:R-:W-:Y:S01]  /*7570*/  BSSY B2, `(.L_x_2094) ;  /* 0x0000032000027945 */ /* 0x000fe20003800000 */
[----:B-1----:R-:W-:-:S03]  /*7580*/  ISETP.GE.AND P0, PT, R24, R5, PT ;  /* 0x000000051800720c */ /* 0x002fc60003f06270 */
[----:B------:R-:W-:-:S10]  /*7590*/  ISETP.GE.AND P2, PT, R4, R5, PT ;  /* 0x000000050400720c */ /* 0x000fd40003f46270 */
[----:B------:R-:W-:Y:S05]  /*75a0*/  @P0 BRA `(.L_x_2095) ;  /* 0x0000000000b80947 */ /* 0x000fea0003800000 */
[----:B0-----:R-:W0:Y:S01]  /*75b0*/  LDS.128 R4, [R3+0x18400] ;  /* 0x0184000003047984 */ /* 0x001e220000000c00 */
[----:B------:R-:W-:Y:S02]  /*75c0*/  SHF.R.U64 R14, R36, 0x10, R37 ;  /* 0x00000010240e7819 */ /* 0x000fe40000001225 */
[----:B------:R-:W-:Y:S02]  /*75d0*/  SHF.R.U32.HI R36, RZ, 0x10, R35 ;  /* 0x00000010ff247819 */ /* 0x000fe40000011623 */
[----:B------:R-:W-:Y:S02]  /*75e0*/  SHF.R.U32.HI R15, RZ, 0x10, R37 ;  /* 0x00000010ff0f7819 */ /* 0x000fe40000011625 */
[----:B------:R-:W-:Y:S02]  /*75f0*/  SHF.R.U64 R10, R34, 0x10, R35 ;  /* 0x00000010220a7819 */ /* 0x000fe40000001223 */
[----:B------:R-:W-:Y:S02]  /*7600*/  PRMT R36, R12, 0x5432, R36 ;  /* 0x000054320c247816 */ /* 0x000fe40000000024 */
[----:B------:R-:W-:-:S02]  /*7610*/  PRMT R15, R11, 0x5410, R15 ;  /* 0x000054100b0f7816 */ /* 0x000fc4000000000f */
[----:B------:R-:W-:Y:S01]  /*7620*/  PRMT R35, R11, 0x5432, R10 ;  /* 0x000054320b237816 */ /* 0x000fe2000000000a */
[C---:B------:R-:W-:Y:S01]  /*7630*/  IMAD.U32 R37, R36.reuse, 0x10000, RZ ;  /* 0x0001000024257824 */ /* 0x040fe200078e00ff */
[----:B------:R-:W-:Y:S01]  /*7640*/  PRMT R14, R13, 0x5432, R14 ;  /* 0x000054320d0e7816 */ /* 0x000fe2000000000e */
[C---:B------:R-:W-:Y:S01]  /*7650*/  IMAD.U32 R34, R15.reuse, 0x10000, RZ ;  /* 0x000100000f227824 */ /* 0x040fe200078e00ff */
[----:B------:R-:W-:Y:S02]  /*7660*/  LOP3.LUT R36, R36, 0xffff0000, RZ, 0xc0, !PT ;  /* 0xffff000024247812 */ /* 0x000fe400078ec0ff */
[----:B------:R-:W-:Y:S02]  /*7670*/  LOP3.LUT R15, R15, 0xffff0000, RZ, 0xc0, !PT ;  /* 0xffff00000f0f7812 */ /* 0x000fe400078ec0ff */
[C---:B0-----:R-:W-:Y:S01]  /*7680*/  LOP3.LUT R11, R6.reuse, 0xffff0000, RZ, 0xc0, !PT ;  /* 0xffff0000060b7812 */ /* 0x041fe200078ec0ff */
[----:B------:R-:W-:Y:S01]  /*7690*/  IMAD.U32 R10, R6, 0x10000, RZ ;  /* 0x00010000060a7824 */ /* 0x000fe200078e00ff */
[C---:B------:R-:W-:Y:S01]  /*76a0*/  LOP3.LUT R13, R7.reuse, 0xffff0000, RZ, 0xc0, !PT ;  /* 0xffff0000070d7812 */ /* 0x040fe200078ec0ff */
[----:B------:R-:W-:-:S02]  /*76b0*/  IMAD.U32 R12, R7, 0x10000, RZ ;  /* 0x00010000070c7824 */ /* 0x000fc400078e00ff */
[CC--:B------:R-:W-:Y:S01]  /*76c0*/  FMUL.FTZ R39, R11.reuse, R37.reuse ;  /* 0x000000250b277220 */ /* 0x0c0fe20000410000 */
[----:B------:R-:W-:Y:S01]  /*76d0*/  FMUL.FTZ R38, R11, R34 ;  /* 0x000000220b267220 */ /* 0x000fe20000410000 */
[----:B------:R-:W-:Y:S01]  /*76e0*/  FMUL.FTZ R11, R13, R36 ;  /* 0x000000240d0b7220 */ /* 0x000fe20000410000 */
[----:B------:R-:W-:Y:S02]  /*76f0*/  IMAD.U32 R6, R4, 0x10000, RZ ;  /* 0x0001000004067824 */ /* 0x000fe400078e00ff */
[C---:B------:R-:W-:Y:S01]  /*7700*/  FFMA.FTZ R39, R10.reuse, R34, -R39 ;  /* 0x000000220a277223 */ /* 0x040fe20000010827 */
[----:B------:R-:W-:Y:S01]  /*7710*/  FFMA.FTZ R38, R10, R37, R38 ;  /* 0x000000250a267223 */ /* 0x000fe20000010026 */
[-C--:B------:R-:W-:Y:S01]  /*7720*/  FFMA.FTZ R37, R12, R15.reuse, -R11 ;  /* 0x0000000f0c257223 */ /* 0x080fe2000001080b */
[C---:B------:R-:W-:Y:S01]  /*7730*/  IMAD.U32 R7, R5.reuse, 0x10000, RZ ;  /* 0x0001000005077824 */ /* 0x040fe200078e00ff */
[----:B------:R-:W-:Y:S01]  /*7740*/  LOP3.LUT R4, R4, 0xffff0000, RZ, 0xc0, !PT ;  /* 0xffff000004047812 */ /* 0x000fe200078ec0ff */
[C---:B------:R-:W-:Y:S01]  /*7750*/  IMAD.U32 R11, R14.reuse, 0x10000, RZ ;  /* 0x000100000e0b7824 */ /* 0x040fe200078e00ff */
[----:B------:R-:W-:Y:S01]  /*7760*/  LOP3.LUT R5, R5, 0xffff0000, RZ, 0xc0, !PT ;  /* 0xffff000005057812 */ /* 0x000fe200078ec0ff */
[----:B------:R-:W-:Y:S01]  /*7770*/  FMUL.FTZ R41, R13, R15 ;  /* 0x0000000f0d297220 */ /* 0x000fe20000410000 */
[C---:B------:R-:W-:Y:S01]  /*7780*/  LOP3.LUT R10, R35.reuse, 0xffff0000, RZ, 0xc0, !PT ;  /* 0xffff0000230a7812 */ /* 0x040fe200078ec0ff */
[----:B------:R-:W-:Y:S01]  /*7790*/  IMAD.U32 R13, R35, 0x10000, RZ ;  /* 0x00010000230d7824 */ /* 0x000fe200078e00ff */
[----:B------:R-:W-:Y:S01]  /*77a0*/  LOP3.LUT R14, R14, 0xffff0000, RZ, 0xc0, !PT ;  /* 0xffff00000e0e7812 */ /* 0x000fe200078ec0ff */
[----:B------:R-:W-:Y:S01]  /*77b0*/  FFMA.FTZ R36, R12, R36, R41 ;  /* 0x000000240c247223 */ /* 0x000fe20000010029 */
[C---:B------:R-:W-:Y:S01]  /*77c0*/  FMUL.FTZ R12, R4.reuse, R11 ;  /* 0x0000000b040c7220 */ /* 0x040fe20000410000 */
[-C--:B------:R-:W-:Y:S01]  /*77d0*/  FMUL.FTZ R15, R4, R13.reuse ;  /* 0x0000000d040f7220 */ /* 0x080fe20000410000 */
[C---:B------:R-:W-:Y:S01]  /*77e0*/  FMUL.FTZ R34, R5.reuse, R10 ;  /* 0x0000000a05227220 */ /* 0x040fe20000410000 */
[-C--:B------:R-:W-:Y:S01]  /*77f0*/  FMUL.FTZ R35, R5, R14.reuse ;  /* 0x0000000e05237220 */ /* 0x080fe20000410000 */
[C---:B------:R-:W-:Y:S01]  /*7800*/  FFMA.FTZ R13, R6.reuse, R13, R12 ;  /* 0x0000000d060d7223 */ /* 0x040fe2000001000c */
[----:B------:R-:W-:Y:S01]  /*7810*/  FFMA.FTZ R4, R6, R11, -R15 ;  /* 0x0000000b06047223 */ /* 0x000fe2000001080f */
[C---:B------:R-:W-:Y:S01]  /*7820*/  FFMA.FTZ R5, R7.reuse, R14, -R34 ;  /* 0x0000000e07057223 */ /* 0x040fe20000010822 */
[----:B------:R-:W-:Y:S01]  /*7830*/  FFMA.FTZ R10, R7, R10, R35 ;  /* 0x0000000a070a7223 */ /* 0x000fe20000010023 */
[----:B------:R-:W-:-:S02]  /*7840*/  F2FP.BF16.F32.PACK_AB R6, R38, R39 ;  /* 0x000000272606723e */ /* 0x000fc400000010ff */
[----:B------:R-:W-:Y:S02]  /*7850*/  F2FP.BF16.F32.PACK_AB R7, R36, R37 ;  /* 0x000000252407723e */ /* 0x000fe400000010ff */
[----:B------:R-:W-:Y:S02]  /*7860*/  F2FP.BF16.F32.PACK_AB R4, R13, R4 ;  /* 0x000000040d04723e */ /* 0x000fe400000010ff */
[----:B------:R-:W-:-:S05]  /*7870*/  F2FP.BF16.F32.PACK_AB R5, R10, R5 ;  /* 0x000000050a05723e */ /* 0x000fca00000010ff */
[----:B------:R1:W-:Y:S02]  /*7880*/  STS.128 [R3+0x18400], R4 ;  /* 0x0184000403007388 */ /* 0x0003e40000000c00 */
.L_x_2095:
[----:B------:R-:W-:Y:S05]  /*7890*/  BSYNC B2 ;  /* 0x0000000000027941 */ /* 0x000fea0003800000 */
.L_x_2094:
[----:B------:R-:W-:Y:S05]  /*78a0*/  @P2 BRA `(.L_x_2093) ;  /* 0x0000000000b82947 */ /* 0x000fea0003800000 */
[----:B01----:R-:W0:Y:S01]  /*78b0*/  LDS.128 R4, [R0] ;  /* 0x0000000000047984 */ /* 0x003e220000000c00 */
[----:B------:R-:W-:Y:S02]  /*78c0*/  SHF.R.U64 R14, R32, 0x10, R33 ;  /* 0x00000010200e7819 */ /* 0x000fe40000001221 */
[----:B------:R-:W-:Y:S02]  /*78d0*/  SHF.R.U32.HI R32, RZ, 0x10, R31 ;  /* 0x00000010ff207819 */ /* 0x000fe4000001161f */
[----:B------:R-:W-:Y:S02]  /*78e0*/  SHF.R.U32.HI R15, RZ, 0x10, R33 ;  /* 0x00000010ff0f7819 */ /* 0x000fe40000011621 */
[----:B------:R-:W-:Y:S02]  /*78f0*/  PRMT R32, R44, 0x5432, R32 ;  /* 0x000054322c207816 */ /* 0x000fe40000000020 */
[----:B------:R-:W-:Y:S02]  /*7900*/  PRMT R15, R40, 0x5410, R15 ;  /* 0x00005410280f7816 */ /* 0x000fe4000000000f */
[----:B------:R-:W-:Y:S01]  /*7910*/  SHF.R.U64 R10, R30, 0x10, R31 ;  /* 0x000000101e0a7819 */ /* 0x000fe2000000121f */
[C---:B------:R-:W-:Y:S01]  /*7920*/  IMAD.U32 R33, R32.reuse, 0x10000, RZ ;  /* 0x0001000020217824 */ /* 0x040fe200078e00ff */
[----:B------:R-:W-:Y:S01]  /*7930*/  LOP3.LUT R32, R32, 0xffff0000, RZ, 0xc0, !PT ;  /* 0xffff000020207812 */ /* 0x000fe200078ec0ff */
[----:B------:R-:W-:Y:S01]  /*7940*/  IMAD.U32 R30, R15, 0x10000, RZ ;  /* 0x000100000f1e7824 */ /* 0x000fe200078e00ff */
[----:B------:R-:W-:-:S02]  /*7950*/  PRMT R31, R43, 0x5432, R10 ;  /* 0x000054322b1f7816 */ /* 0x000fc4000000000a */
[----:B------:R-:W-:Y:S02]  /*7960*/  LOP3.LUT R15, R15, 0xffff0000, RZ, 0xc0, !PT ;  /* 0xffff00000f0f7812 */ /* 0x000fe400078ec0ff */
[----:B------:R-:W-:Y:S02]  /*7970*/  PRMT R14, R40, 0x5432, R14 ;  /* 0x00005432280e7816 */ /* 0x000fe4000000000e */
[C---:B0-----:R-:W-:Y:S01]  /*7980*/  LOP3.LUT R11, R6.reuse, 0xffff0000, RZ, 0xc0, !PT ;  /* 0xffff0000060b7812 */ /* 0x041fe200078ec0ff */
[----:B------:R-:W-:Y:S01]  /*7990*/  IMAD.U32 R10, R6, 0x10000, RZ ;  /* 0x00010000060a7824 */ /* 0x000fe200078e00ff */
[C---:B------:R-:W-:Y:S01]  /*79a0*/  LOP3.LUT R13, R7.reuse, 0xffff0000, RZ, 0xc0, !PT ;  /* 0xffff0000070d7812 */ /* 0x040fe200078ec0ff */
[----:B------:R-:W-:Y:S02]  /*79b0*/  IMAD.U32 R12, R7, 0x10000, RZ ;  /* 0x00010000070c7824 */ /* 0x000fe400078e00ff */
[C---:B------:R-:W-:Y:S01]  /*79c0*/  FMUL.FTZ R35, R11.reuse, R33 ;  /* 0x000000210b237220 */ /* 0x040fe20000410000 */
[----:B------:R-:W-:Y:S01]  /*79d0*/  FMUL.FTZ R34, R11, R30 ;  /* 0x0000001e0b227220 */ /* 0x000fe20000410000 */
[----:B------:R-:W-:Y:S01]  /*79e0*/  FMUL.FTZ R11, R13, R32 ;  /* 0x000000200d0b7220 */ /* 0x000fe20000410000 */
[----:B------:R-:W-:-:S02]  /*79f0*/  IMAD.U32 R6, R4, 0x10000, RZ ;  /* 0x0001000004067824 */ /* 0x000fc400078e00ff */
        /* <DEDUP_REMOVED lines=24> */
[----:B------:R2:W-:Y:S02]  /*7b80*/  STS.128 [R0], R4 ;  /* 0x0000000400007388 */ /* 0x0005e40000000c00 */
.L_x_2093:
[----:B------:R-:W-:Y:S05]  /*7b90*/  BSYNC B1 ;  /* 0x0000000000017941 */ /* 0x000fea0003800000 */
.L_x_2092:
[----:B------:R-:W-:Y:S05]  /*7ba0*/  @P1 BRA `(.L_x_2096) ;  /* 0x0000001800a81947 */ /* 0x000fea0003800000 */
[----:B-12---:R-:W1:Y:S01]  /*7bb0*/  LDC R5, c[0x0][0x3d4] ;  /* 0x0000f500ff057b82 */ /* 0x006e620000000800 */
[C---:B------:R-:W-:Y:S01]  /*7bc0*/  VIADD R4, R24.reuse, 0x10 ;  /* 0x0000001018047836 */ /* 0x040fe20000000000 */
[----:B------:R-:W-:Y:S01]  /*7bd0*/  BSSY B1, `(.L_x_2097) ;  /* 0x0000032000017945 */ /* 0x000fe20003800000 */
[----:B-1----:R-:W-:-:S03]  /*7be0*/  ISETP.GE.AND P0, PT, R24, R5, PT ;  /* 0x000000051800720c */ /* 0x002fc60003f06270 */
[----:B------:R-:W-:-:S10]  /*7bf0*/  ISETP.GE.AND P1, PT, R4, R5, PT ;  /* 0x000000050400720c */ /* 0x000fd40003f26270 */
[----:B------:R-:W-:Y:S05]  /*7c00*/  @P0 BRA `(.L_x_2098) ;  /* 0x0000000000b80947 */ /* 0x000fea0003800000 */
[----:B0-----:R-:W0:Y:S01]  /*7c10*/  LDS.128 R4, [R3+0x1a400] ;  /* 0x01a4000003047984 */ /* 0x001e220000000c00 */
[--C-:B------:R-:W-:Y:S02]  /*7c20*/  SHF.R.U64 R25, R26, 0x10, R27.reuse ;  /* 0x000000101a197819 */ /* 0x100fe4000000121b */
[----:B------:R-:W-:Y:S02]  /*7c30*/  SHF.R.U32.HI R26, RZ, 0x10, R27 ;  /* 0x00000010ff1a7819 */ /* 0x000fe4000001161b */
[----:B------:R-:W-:Y:S02]  /*7c40*/  SHF.R.U32.HI R15, RZ, 0x10, R29 ;  /* 0x00000010ff0f7819 */ /* 0x000fe4000001161d */
[C---:B------:R-:W-:Y:S02]  /*7c50*/  PRMT R26, R45.reuse, 0x5432, R26 ;  /* 0x000054322d1a7816 */ /* 0x040fe4000000001a */
[----:B------:R-:W-:Y:S02]  /*7c60*/  PRMT R15, R45, 0x5410, R15 ;  /* 0x000054102d0f7816 */ /* 0x000fe4000000000f */
[----:B------:R-:W-:Y:S01]  /*7c70*/  SHF.R.U64 R14, R28, 0x10, R29 ;  /* 0x000000101c0e7819 */ /* 0x000fe2000000121d */
[C---:B------:R-:W-:Y:S01]  /*7c80*/  IMAD.U32 R27, R26.reuse, 0x10000, RZ ;  /* 0x000100001a1b7824 */ /* 0x040fe200078e00ff */
[----:B------:R-:W-:Y:S01]  /*7c90*/  LOP3.LUT R26, R26, 0xffff0000, RZ, 0xc0, !PT ;  /* 0xffff00001a1a7812 */ /* 0x000fe200078ec0ff */
[C---:B------:R-:W-:Y:S01]  /*7ca0*/  IMAD.U32 R24, R15.reuse, 0x10000, RZ ;  /* 0x000100000f187824 */ /* 0x040fe200078e00ff */
[----:B------:R-:W-:-:S02]  /*7cb0*/  LOP3.LUT R15, R15, 0xffff0000, RZ, 0xc0, !PT ;  /* 0xffff00000f0f7812 */ /* 0x000fc400078ec0ff */
[----:B------:R-:W-:Y:S02]  /*7cc0*/  PRMT R14, R47, 0x5432, R14 ;  /* 0x000054322f0e7816 */ /* 0x000fe4000000000e */
        /* <DEDUP_REMOVED lines=10> */
[----:B------:R-:W-:Y:S02]  /*7d70*/  IMAD.U32 R7, R5, 0x10000, RZ ;  /* 0x0001000005077824 */ /* 0x000fe400078e00ff */
[----:B------:R-:W-:Y:S01]  /*7d80*/  FFMA.FTZ R28, R10, R27, R28 ;  /* 0x0000001b0a1c7223 */ /* 0x000fe2000001001c */
[-C--:B------:R-:W-:Y:S01]  /*7d90*/  FFMA.FTZ R24, R12, R15.reuse, -R11 ;  /* 0x0000000f0c187223 */ /* 0x080fe2000001080b */
[----:B------:R-:W-:Y:S01]  /*7da0*/  LOP3.LUT R4, R4, 0xffff0000, RZ, 0xc0, !PT ;  /* 0xffff000004047812 */ /* 0x000fe200078ec0ff */
[----:B------:R-:W-:Y:S01]  /*7db0*/  FMUL.FTZ R27, R13, R15 ;  /* 0x0000000f0d1b7220 */ /* 0x000fe20000410000 */
[----:B------:R-:W-:Y:S01]  /*7dc0*/  LOP3.LUT R5, R5, 0xffff0000, RZ, 0xc0, !PT ;  /* 0xffff000005057812 */ /* 0x000fe200078ec0ff */
[C---:B------:R-:W-:Y:S01]  /*7dd0*/  IMAD.U32 R11, R14.reuse, 0x10000, RZ ;  /* 0x000100000e0b7824 */ /* 0x040fe200078e00ff */
[C---:B------:R-:W-:Y:S01]  /*7de0*/  LOP3.LUT R10, R25.reuse, 0xffff0000, RZ, 0xc0, !PT ;  /* 0xffff0000190a7812 */ /* 0x040fe200078ec0ff */
[----:B------:R-:W-:Y:S01]  /*7df0*/  IMAD.U32 R13, R25, 0x10000, RZ ;  /* 0x00010000190d7824 */ /* 0x000fe200078e00ff */
[----:B------:R-:W-:Y:S01]  /*7e00*/  LOP3.LUT R14, R14, 0xffff0000, RZ, 0xc0, !PT ;  /* 0xffff00000e0e7812 */ /* 0x000fe200078ec0ff */
[----:B------:R-:W-:-:S02]  /*7e10*/  FFMA.FTZ R27, R12, R26, R27 ;  /* 0x0000001a0c1b7223 */ /* 0x000fc4000001001b */
        /* <DEDUP_REMOVED lines=8> */
[----:B------:R-:W-:Y:S02]  /*7ea0*/  F2FP.BF16.F32.PACK_AB R6, R28, R29 ;  /* 0x0000001d1c06723e */ /* 0x000fe400000010ff */
[----:B------:R-:W-:-:S02]  /*7eb0*/  F2FP.BF16.F32.PACK_AB R7, R27, R24 ;  /* 0x000000181b07723e */ /* 0x000fc400000010ff */
[----:B------:R-:W-:Y:S02]  /*7ec0*/  F2FP.BF16.F32.PACK_AB R4, R4, R15 ;  /* 0x0000000f0404723e */ /* 0x000fe400000010ff */
[----:B------:R-:W-:-:S05]  /*7ed0*/  F2FP.BF16.F32.PACK_AB R5, R5, R12 ;  /* 0x0000000c0505723e */ /* 0x000fca00000010ff */
[----:B------:R1:W-:Y:S02]  /*7ee0*/  STS.128 [R3+0x1a400], R4 ;  /* 0x01a4000403007388 */ /* 0x0003e40000000c00 */
.L_x_2098:
[----:B------:R-:W-:Y:S05]  /*7ef0*/  BSYNC B1 ;  /* 0x0000000000017941 */ /* 0x000fea0003800000 */
.L_x_2097:
[----:B------:R-:W-:Y:S05]  /*7f00*/  @P1 BRA `(.L_x_2096) ;  /* 0x0000001400d01947 */ /* 0x000fea0003800000 */
[----:B01----:R-:W0:Y:S01]  /*7f10*/  LDS.128 R4, [R0+0x2000] ;  /* 0x0020000000047984 */ /* 0x003e220000000c00 */
[----:B------:R-:W-:Y:S02]  /*7f20*/  SHF.R.U32.HI R15, RZ, 0x10, R9 ;  /* 0x00000010ff0f7819 */ /* 0x000fe40000011609 */
[----:B------:R-:W-:Y:S02]  /*7f30*/  SHF.R.U32.HI R12, RZ, 0x10, R21 ;  /* 0x00000010ff0c7819 */ /* 0x000fe40000011615 */
[----:B------:R-:W-:Y:S02]  /*7f40*/  PRMT R15, R44, 0x5410, R15 ;  /* 0x000054102c0f7816 */ /* 0x000fe4000000000f */
[----:B------:R-:W-:Y:S02]  /*7f50*/  PRMT R12, R48, 0x5432, R12 ;  /* 0x00005432300c7816 */ /* 0x000fe4000000000c */
[----:B------:R-:W-:Y:S02]  /*7f60*/  SHF.R.U64 R14, R8, 0x10, R9 ;  /* 0x00000010080e7819 */ /* 0x000fe40000001209 */
[----:B------:R-:W-:Y:S01]  /*7f70*/  SHF.R.U64 R11, R20, 0x10, R21 ;  /* 0x00000010140b7819 */ /* 0x000fe20000001215 */
[C---:B------:R-:W-:Y:S01]  /*7f80*/  IMAD.U32 R20, R15.reuse, 0x10000, RZ ;  /* 0x000100000f147824 */ /* 0x040fe200078e00ff */
[----:B------:R-:W-:Y:S01]  /*7f90*/  PRMT R14, R46, 0x5432, R14 ;  /* 0x000054322e0e7816 */ /* 0x000fe2000000000e */
[----:B------:R-:W-:Y:S01]  /*7fa0*/  IMAD.U32 R13, R12, 0x10000, RZ ;  /* 0x000100000c0d7824 */ /* 0x000fe200078e00ff */
[----:B------:R-:W-:-:S02]  /*7fb0*/  LOP3.LUT R15, R15, 0xffff0000, RZ, 0xc0, !PT ;  /* 0xffff00000f0f7812 */ /* 0x000fc400078ec0ff */
[----:B------:R-:W-:Y:S02]  /*7fc0*/  LOP3.LUT R12, R12, 0xffff0000, RZ, 0xc0, !PT ;  /* 0xffff00000c0c7812 */ /* 0x000fe400078ec0ff */
[----:B------:R-:W-:Y:S02]  /*7fd0*/  PRMT R11, R46, 0x5410, R11 ;  /* 0x000054102e0b7816 */ /* 0x000fe4000000000b */
[C---:B0-----:R-:W-:Y:S01]  /*7fe0*/  LOP3.LUT R9, R6.reuse, 0xffff0000, RZ, 0xc0, !PT ;  /* 0xffff000006097812 */ /* 0x041fe200078ec0ff */
[C---:B------:R-:W-:Y:S01]  /*7ff0*/  IMAD.U32 R10, R7.reuse, 0x10000, RZ ;  /* 0x00010000070a7824 */ /* 0x040fe200078e00ff */
[----:B------:R-:W-:Y:S01]  /*8000*/  LOP3.LUT R7, R7, 0xffff0000, RZ, 0xc0, !PT ;  /* 0xffff000007077812 */ /* 0x000fe200078ec0ff */
[----:B------:R-:W-:Y:S02]  /*8010*/  IMAD.U32 R8, R6, 0x10000, RZ ;  /* 0x0001000006087824 */ /* 0x000fe400078e00ff */
[C---:B------:R-:W-:Y:S01]  /*8020*/  FMUL.FTZ R21, R9.reuse, R20 ;  /* 0x0000001409157220 */ /* 0x040fe20000410000 */
[----:B------:R-:W-:Y:S01]  /*8030*/  FMUL.FTZ R9, R9, R13 ;  /* 0x0000000d09097220 */ /* 0x000fe20000410000 */
[----:B------:R-:W-:-:S02]  /*8040*/  IMAD.U32 R6, R5, 0x10000, RZ ;  /* 0x0001000005067824 */ /* 0x000fc400078e00ff */
[C---:B------:R-:W-:Y:S01]  /*8050*/  FMUL.FTZ R25, R7.reuse, R15 ;  /* 0x0000000f07197220 */ /* 0x040fe20000410000 */
[C---:B------:R-:W-:Y:S01]  /*8060*/  FFMA.FTZ R21, R8.reuse, R13, -R21 ;  /* 0x0000000d08157223 */ /* 0x040fe20000010815 */
[----:B------:R-:W-:Y:S01]  /*8070*/  FFMA.FTZ R20, R8, R20, R9 ;  /* 0x0000001408147223 */ /* 0x000fe20000010009 */
[-C--:B------:R-:W-:Y:S01]  /*8080*/  FMUL.FTZ R9, R7, R12.reuse ;  /* 0x0000000c07097220 */ /* 0x080fe20000410000 */
[----:B------:R-:W-:Y:S01]  /*8090*/  IMAD.U32 R8, R14, 0x10000, RZ ;  /* 0x000100000e087824 */ /* 0x000fe200078e00ff */
[----:B------:R-:W-:Y:S01]  /*80a0*/  LOP3.LUT R5, R5, 0xffff0000, RZ, 0xc0, !PT ;  /* 0xffff000005057812 */ /* 0x000fe200078ec0ff */
[----:B------:R-:W-:Y:S01]  /*80b0*/  IMAD.U32 R3, R4, 0x10000, RZ ;  /* 0x0001000004037824 */ /* 0x000fe200078e00ff */
[----:B------:R-:W-:Y:S01]  /*80c0*/  LOP3.LUT R14, R14, 0xffff0000, RZ, 0xc0, !PT ;  /* 0xffff00000e0e7812 */ /* 0x000fe200078ec0ff */
[C---:B------:R-:W-:Y:S01]  /*80d0*/  IMAD.U32 R7, R11.reuse, 0x10000, RZ ;  /* 0x000100000b077824 */ /* 0x040fe200078e00ff */
[----:B------:R-:W-:Y:S01]  /*80e0*/  LOP3.LUT R4, R4, 0xffff0000, RZ, 0xc0, !PT ;  /* 0xffff000004047812 */ /* 0x000fe200078ec0ff */
[C---:B------:R-:W-:Y:S01]  /*80f0*/  FFMA.FTZ R25, R10.reuse, R12, -R25 ;  /* 0x0000000c0a197223 */ /* 0x040fe20000010819 */
[----:B------:R-:W-:Y:S01]  /*8100*/  LOP3.LUT R11, R11, 0xffff0000, RZ, 0xc0, !PT ;  /* 0xffff00000b0b7812 */ /* 0x000fe200078ec0ff */
[----:B------:R-:W-:Y:S01]  /*8110*/  FFMA.FTZ R12, R10, R15, R9 ;  /* 0x0000000f0a0c7223 */ /* 0x000fe20000010009 */
[C---:B------:R-:W-:Y:S01]  /*8120*/  FMUL.FTZ R13, R5.reuse, R14 ;  /* 0x0000000e050d7220 */ /* 0x040fe20000410000 */
[CC--:B------:R-:W-:Y:S01]  /*8130*/  FMUL.FTZ R10, R4.reuse, R8.reuse ;  /* 0x00000008040a7220 */ /* 0x0c0fe20000410000 */
[----:B------:R-:W-:Y:S01]  /*8140*/  FMUL.FTZ R9, R4, R7 ;  /* 0x0000000704097220 */ /* 0x000fe20000410000 */
        /* <DEDUP_REMOVED lines=11> */
.L_x_2077:
[----:B------:R-:W0:Y:S01]  /*8200*/  LDC R21, c[0x0][0x3d4] ;  /* 0x0000f500ff157b82 */ /* 0x000e220000000800 */
[-C--:B------:R-:W-:Y:S01]  /*8210*/  ISETP.GE.AND P0, PT, R232, R58.reuse, PT ;  /* 0x0000003ae800720c */ /* 0x080fe20003f06270 */
[----:B------:R-:W-:Y:S01]  /*8220*/  ULDC.64 UR4, c[0x0][0x3c8] ;  /* 0x0000f20000047ab9 */ /* 0x000fe20000000a00 */
[----:B------:R-:W-:Y:S01]  /*8230*/  ISETP.GE.AND P1, PT, R19, R58, PT ;  /* 0x0000003a1300720c */ /* 0x000fe20003f26270 */
[----:B------:R-:W-:Y:S01]  /*8240*/  ULDC.64 UR6, c[0x0][0x3e0] ;  /* 0x0000f80000067ab9 */ /* 0x000fe20000000a00 */
[----:B------:R-:W-:Y:S02]  /*8250*/  CS2R R32, SRZ ;  /* 0x0000000000207805 */ /* 0x000fe4000001ff00 */
[----:B------:R-:W-:Y:S02]  /*8260*/  CS2R R34, SRZ ;  /* 0x0000000000227805 */ /* 0x000fe4000001ff00 */
[CC--:B0-----:R-:W-:Y:S02]  /*8270*/  ISETP.GE.OR P0, PT, R40.reuse, R21.reuse, P0 ;  /* 0x000000152800720c */ /* 0x0c1fe40000706670 */
[----:B------:R-:W-:-:S11]  /*8280*/  ISETP.GE.OR P1, PT, R40, R21, P1 ;  /* 0x000000152800720c */ /* 0x000fd60000f26670 */
[----:B------:R-:W0:Y:S01]  /*8290*/  @!P0 LDC.64 R14, c[0x0][0x3c8] ;  /* 0x0000f200ff0e8b82 */ /* 0x000e220000000a00 */
[----:B------:R-:W-:Y:S02]  /*82a0*/  @!P0 IADD3 R13, P2, P3, R26, R60, R55 ;  /* 0x0000003c1a0d8210 */ /* 0x000fe40007b5e037 */
[----:B------:R-:W-:Y:S02]  /*82b0*/  @!P1 IADD3 R9, P5, R55, R26, RZ ;  /* 0x0000001a37099210 */ /* 0x000fe40007fbe0ff */
[----:B------:R-:W-:Y:S02]  /*82c0*/  @!P0 IADD3.X R20, R27, R59, R54, P2, P3 ;  /* 0x0000003b1b148210 */ /* 0x000fe400017e6436 */
[----:B------:R-:W-:Y:S01]  /*82d0*/  @!P0 IADD3 R0, P3, P4, R28, R62, R57 ;  /* 0x0000003e1c008210 */ /* 0x000fe20007c7e039 */
[----:B------:R-:W1:Y:S01]  /*82e0*/  @!P0 LDC.64 R30, c[0x0][0x3e0] ;  /* 0x0000f800ff1e8b82 */ /* 0x000e620000000a00 */
[----:B------:R-:W-:Y:S01]  /*82f0*/  @!P1 IADD3 R11, P2, R57, R28, RZ ;  /* 0x0000001c390b9210 */ /* 0x000fe20007f5e0ff */
[----:B------:R-:W-:Y:S01]  /*8300*/  @!P1 IMAD.X R10, R54, 0x1, R27, P5 ;  /* 0x00000001360a9824 */ /* 0x000fe200028e061b */
[----:B------:R-:W-:-:S02]  /*8310*/  @!P0 IADD3.X R3, R29, R61, R56, P3, P4 ;  /* 0x0000003d1d038210 */ /* 0x000fc40001fe8438 */
[----:B------:R-:W-:Y:S01]  /*8320*/  @!P1 LEA R8, P5, R9, UR4, 0x1 ;  /* 0x0000000409089c11 */ /* 0x000fe2000f8a08ff */
[----:B------:R-:W-:-:S03]  /*8330*/  @!P1 IMAD.X R24, R56, 0x1, R29, P2 ;  /* 0x0000000138189824 */ /* 0x000fc600010e061d */
[----:B------:R-:W-:Y:S02]  /*8340*/  @!P1 LEA.HI.X R9, R9, UR5, R10, 0x1, P5 ;  /* 0x0000000509099c11 */ /* 0x000fe4000a8f0c0a */
[----:B------:R-:W-:Y:S02]  /*8350*/  @!P1 LEA R10, P2, R11, UR6, 0x1 ;  /* 0x000000060b0a9c11 */ /* 0x000fe4000f8408ff */
[----:B0-----:R-:W-:Y:S02]  /*8360*/  @!P0 LEA R12, P3, R13, R14, 0x1 ;  /* 0x0000000e0d0c8211 */ /* 0x001fe400078608ff */
[----:B------:R-:W-:Y:S02]  /*8370*/  CS2R R26, SRZ ;  /* 0x00000000001a7805 */ /* 0x000fe4000001ff00 */
[----:B------:R-:W-:Y:S02]  /*8380*/  @!P1 LEA.HI.X R11, R11, UR7, R24, 0x1, P2 ;  /* 0x000000070b0b9c11 */ /* 0x000fe400090f0c18 */
[----:B------:R-:W-:-:S02]  /*8390*/  CS2R R28, SRZ ;  /* 0x00000000001c7805 */ /* 0x000fc4000001ff00 */
[----:B------:R-:W-:Y:S01]  /*83a0*/  @!P0 LEA.HI.X R13, R13, R15, R20, 0x1, P3 ;  /* 0x0000000f0d0d8211 */ /* 0x000fe200018f0c14 */
[----:B------:R0:W5:Y:S01]  /*83b0*/  @!P1 LDG.E.128 R32, desc[UR40][R8.64] ;  /* 0x0000002808209981 */ /* 0x000162000c1e1d00 */
[----:B-1----:R-:W-:-:S04]  /*83c0*/  @!P0 LEA R14, P4, R0, R30, 0x1 ;  /* 0x0000001e000e8211 */ /* 0x002fc800078808ff */
[----:B------:R-:W-:Y:S02]  /*83d0*/  @!P0 LEA.HI.X R15, R0, R31, R3, 0x1, P4 ;  /* 0x0000001f000f8211 */ /* 0x000fe400020f0c03 */
[----:B------:R-:W1:Y:S01]  /*83e0*/  LDC R0, c[0x0][0x428] ;  /* 0x00010a00ff007b82 */ /* 0x000e620000000800 */
[----:B------:R-:W-:Y:S02]  /*83f0*/  CS2R R24, SRZ ;  /* 0x0000000000187805 */ /* 0x000fe4000001ff00 */
[----:B------:R-:W-:-:S04]  /*8400*/  CS2R R30, SRZ ;  /* 0x00000000001e7805 */ /* 0x000fc8000001ff00 */
[----:B------:R-:W5:Y:S04]  /*8410*/  @!P0 LDG.E.128 R24, desc[UR40][R12.64] ;  /* 0x000000280c188981 */ /* 0x000f68000c1e1d00 */
[----:B------:R-:W5:Y:S01]  /*8420*/  @!P0 LDG.E.128 R28, desc[UR40][R14.64] ;  /* 0x000000280e1c8981 */ /* 0x000f62000c1e1d00 */
[----:B-1----:R-:W-:-:S13]  /*8430*/  ISETP.NE.AND P0, PT, R0, 0x1, PT ;  /* 0x000000010000780c */ /* 0x002fda0003f05270 */
[----:B0-----:R-:W0:Y:S08]  /*8440*/  @P0 LDC R8, c[0x0][0x42c] ;  /* 0x00010b00ff080b82 */ /* 0x001e300000000800 */
[----:B------:R-:W1:Y:S01]  /*8450*/  @P0 LDC R9, c[0x0][0x430] ;  /* 0x00010c00ff090b82 */ /* 0x000e620000000800 */
[----:B------:R-:W-:-:S04]  /*8460*/  IMAD R0, R205, 0x80, R19 ;  /* 0x00000080cd007824 */ /* 0x000fc800078e0213 */
[----:B------:R-:W-:Y:S01]  /*8470*/  IMAD R3, R237, 0x40, R0 ;  /* 0x00000040ed037824 */ /* 0x000fe200078e0200 */
[----:B------:R-:W-:Y:S02]  /*8480*/  CS2R R36, SRZ ;  /* 0x0000000000247805 */ /* 0x000fe4000001ff00 */
[----:B------:R-:W-:-:S06]  /*8490*/  CS2R R38, SRZ ;  /* 0x0000000000267805 */ /* 0x000fcc000001ff00 */
[----:B------:R2:W5:Y:S01]  /*84a0*/  @!P1 LDG.E.128 R36, desc[UR40][R10.64] ;  /* 0x000000280a249981 */ /* 0x000562000c1e1d00 */
[----:B0-----:R-:W-:-:S05]  /*84b0*/  @P0 IMAD.HI.U32 R0, R3, R8, RZ ;  /* 0x0000000803000227 */ /* 0x001fca00078e00ff */
[----:B-1----:R-:W-:-:S04]  /*84c0*/  @P0 SHF.R.U32.HI R3, RZ, R9, R0 ;  /* 0x00000009ff030219 */ /* 0x002fc80000011600 */
[----:B------:R-:W-:Y:S01]  /*84d0*/  SHF.R.S32.HI R43, RZ, 0x1f, R3 ;  /* 0x0000001fff2b7819 */ /* 0x000fe20000011403 */
[----:B------:R-:W-:Y:S02]  /*84e0*/  IMAD.MOV.U32 R8, RZ, RZ, R46 ;  /* 0x000000ffff087224 */ /* 0x000fe400078e002e */
[----:B------:R-:W-:Y:S02]  /*84f0*/  IMAD.MOV.U32 R9, RZ, RZ, R49 ;  /* 0x000000ffff097224 */ /* 0x000fe400078e0031 */
[----:B--2---:R-:W-:Y:S02]  /*8500*/  IMAD.MOV.U32 R10, RZ, RZ, R44 ;  /* 0x000000ffff0a7224 */ /* 0x004fe400078e002c */
[----:B------:R-:W-:Y:S02]  /*8510*/  IMAD.MOV.U32 R11, RZ, RZ, R51 ;  /* 0x000000ffff0b7224 */ /* 0x000fe400078e0033 */
[C---:B------:R-:W-:Y:S02]  /*8520*/  IMAD R0, R43.reuse, R6, RZ ;  /* 0x000000062b007224 */ /* 0x040fe400078e02ff */
[----:B------:R-:W-:-:S02]  /*8530*/  IMAD R12, R43, R4, RZ ;  /* 0x000000042b0c7224 */ /* 0x000fc400078e02ff */
[----:B------:R-:W-:-:S04]  /*8540*/  IMAD.WIDE.U32 R8, R3, R6, R8 ;  /* 0x0000000603087225 */ /* 0x000fc800078e0008 */
[----:B------:R-:W-:-:S04]  /*8550*/  IMAD.WIDE.U32 R10, R3, R4, R10 ;  /* 0x00000004030a7225 */ /* 0x000fc800078e000a */
[C---:B------:R-:W-:Y:S02]  /*8560*/  IMAD R7, R3.reuse, R7, R0 ;  /* 0x0000000703077224 */ /* 0x040fe400078e0200 */
[----:B------:R-:W-:Y:S01]  /*8570*/  IMAD R3, R3, R5, R12 ;  /* 0x0000000503037224 */ /* 0x000fe200078e020c */
[----:B------:R-:W-:Y:S01]  /*8580*/  LEA R4, P0, R8, UR4, 0x1 ;  /* 0x0000000408047c11 */ /* 0x000fe2000f8008ff */
[----:B------:R-:W-:Y:S01]  /*8590*/  IMAD.IADD R5, R9, 0x1, R7 ;  /* 0x0000000109057824 */ /* 0x000fe200078e0207 */
[----:B------:R-:W-:Y:S01]  /*85a0*/  LEA R0, P1, R10, UR6, 0x1 ;  /* 0x000000060a007c11 */ /* 0x000fe2000f8208ff */
[----:B------:R-:W-:Y:S01]  /*85b0*/  IMAD.IADD R3, R11, 0x1, R3 ;  /* 0x000000010b037824 */ /* 0x000fe200078e0203 */
[----:B------:R-:W-:Y:S02]  /*85c0*/  UMOV UR4, 0xffffffff ;  /* 0xffffffff00047882 */ /* 0x000fe40000000000 */
[----:B------:R-:W-:Y:S02]  /*85d0*/  LEA.HI.X R5, R8, UR5, R5, 0x1, P0 ;  /* 0x0000000508057c11 */ /* 0x000fe400080f0c05 */
[----:B------:R-:W-:-:S02]  /*85e0*/  LEA.HI.X R3, R10, UR7, R3, 0x1, P1 ;  /* 0x000000070a037c11 */ /* 0x000fc400088f0c03 */
[----:B------:R-:W-:Y:S01]  /*85f0*/  LEA.HI R6, R233, R233, RZ, 0x1 ;  /* 0x000000e9e9067211 */ /* 0x000fe200078f08ff */
[----:B------:R-:W-:Y:S06]  /*8600*/  BRA.DIV UR4, `(.L_x_2099) ;  /* 0x0000015a04f87947 */ /* 0x000fec000b800000 */
.L_x_2357:
[----:B------:R-:W-:-:S03]  /*8610*/  UMOV UR4, 0xffffffff ;  /* 0xffffffff00047882 */ /* 0x000fc60000000000 */
[----:B------:R-:W-:Y:S05]  /*8620*/  BRA.DIV UR4, `(.L_x_2100) ;  /* 0x0000015e04187947 */ /* 0x000fea000b800000 */
.L_x_2360:
[----:B------:R-:W-:-:S03]  /*8630*/  UMOV UR4, 0xffffffff ;  /* 0xffffffff00047882 */ /* 0x000fc60000000000 */
[----:B------:R-:W-:Y:S05]  /*8640*/  BRA.DIV UR4, `(.L_x_2101) ;  /* 0x0000015e04387947 */ /* 0x000fea000b800000 */
.L_x_2363:
[----:B------:R-:W-:-:S03]  /*8650*/  UMOV UR4, 0xffffffff ;  /* 0xffffffff00047882 */ /* 0x000fc60000000000 */
[----:B------:R-:W-:Y:S05]  /*8660*/  BRA.DIV UR4, `(.L_x_2102) ;  /* 0x0000015e04587947 */ /* 0x000fea000b800000 */
.L_x_2366:
[----:B------:R-:W-:-:S03]  /*8670*/  UMOV UR4, 0xffffffff ;  /* 0xffffffff00047882 */ /* 0x000fc60000000000 */
[----:B------:R-:W-:Y:S05]  /*8680*/  BRA.DIV UR4, `(.L_x_2103) ;  /* 0x0000015e04787947 */ /* 0x000fea000b800000 */
.L_x_2369:
[----:B------:R-:W-:Y:S01]  /*8690*/  UMOV UR4, 0xffffffff ;  /* 0xffffffff00047882 */ /* 0x000fe20000000000 */
[----:B------:R-:W-:Y:S02]  /*86a0*/  LOP3.LUT R6, R6, 0xfffffffe, RZ, 0xc0, !PT ;  /* 0xfffffffe06067812 */ /* 0x000fe400078ec0ff */
[----:B------:R-:W-:Y:S05]  /*86b0*/  BRA.DIV UR4, `(.L_x_2104) ;  /* 0x0000015e04947947 */ /* 0x000fea000b800000 */
.L_x_2372:
[----:B------:R-:W-:Y:S01]  /*86c0*/  UMOV UR4, 0xffffffff ;  /* 0xffffffff00047882 */ /* 0x000fe20000000000 */
[----:B------:R-:W-:Y:S02]  /*86d0*/  IMAD.IADD R4, R233, 0x1, -R6 ;  /* 0x00000001e9047824 */ /* 0x000fe400078e0a06 */
[----:B------:R-:W-:Y:S05]  /*86e0*/  BRA.DIV UR4, `(.L_x_2105) ;  /* 0x0000015e04b07947 */ /* 0x000fea000b800000 */
.L_x_2375:
[----:B------:R-:W-:Y:S01]  /*86f0*/  UMOV UR4, 0xffffffff ;  /* 0xffffffff00047882 */ /* 0x000fe20000000000 */
[----:B------:R-:W-:Y:S02]  /*8700*/  SHF.L.U32 R4, R4, 0x1f, RZ ;  /* 0x0000001f04047819 */ /* 0x000fe400000006ff */
[----:B------:R-:W-:Y:S05]  /*8710*/  BRA.DIV UR4, `(.L_x_2106) ;  /* 0x0000015e04cc7947 */ /* 0x000fea000b800000 */
.L_x_2378:
[----:B------:R-:W0:Y:S01]  /*8720*/  SYNCS.PHASECHK.TRANS64.TRYWAIT P1, [R17+URZ+0x22800], R4 ;  /* 0x02280004110075a7 */ /* 0x000e22000802017f */
[----:B-----5:R-:W-:Y:S01]  /*8730*/  IMAD.MOV.U32 R0, RZ, RZ, R32 ;  /* 0x000000ffff007224 */ /* 0x020fe200078e0020 */
[----:B------:R-:W-:Y:S01]  /*8740*/  ISETP.GE.AND P0, PT, R40, R21, PT ;  /* 0x000000152800720c */ /* 0x000fe20003f06270 */
[----:B------:R-:W-:Y:S01]  /*8750*/  IMAD.MOV.U32 R3, RZ, RZ, R33 ;  /* 0x000000ffff037224 */ /* 0x000fe200078e0021 */
[----:B------:R-:W-:Y:S01]  /*8760*/  BSSY B1, `(.L_x_2107) ;  /* 0x000001d000017945 */ /* 0x000fe20003800000 */
        /* <DEDUP_REMOVED lines=9> */
[-C--:B------:R-:W-:Y:S01]  /*8800*/  ISETP.GE.OR P2, PT, R19, R58.reuse, P0 ;  /* 0x0000003a1300720c */ /* 0x080fe20000746670 */
[----:B------:R-:W-:Y:S01]  /*8810*/  IMAD.MOV.U32 R6, RZ, RZ, R25 ;  /* 0x000000ffff067224 */ /* 0x000fe200078e0019 */
[----:B------:R-:W-:Y:S01]  /*8820*/  PRMT R13, R3, 0x5410, R0 ;  /* 0x00005410030d7816 */ /* 0x000fe20000000000 */
[----:B------:R-:W-:Y:S01]  /*8830*/  IMAD.MOV.U32 R0, RZ, RZ, R38 ;  /* 0x000000ffff007224 */ /* 0x000fe200078e0026 */
[----:B------:R-:W-:Y:S01]  /*8840*/  PRMT R54, R54, 0x5410, R5 ;  /* 0x0000541036367816 */ /* 0x000fe20000000005 */
[----:B------:R-:W-:Y:S01]  /*8850*/  IMAD.MOV.U32 R3, RZ, RZ, R39 ;  /* 0x000000ffff037224 */ /* 0x000fe200078e0027 */
[----:B------:R-:W-:Y:S01]  /*8860*/  PRMT R55, R55, 0x5410, R6 ;  /* 0x0000541037377816 */ /* 0x000fe20000000006 */
[----:B------:R-:W-:Y:S01]  /*8870*/  IMAD.MOV.U32 R5, RZ, RZ, R26 ;  /* 0x000000ffff057224 */ /* 0x000fe200078e001a */
[----:B------:R-:W-:Y:S01]  /*8880*/  ISETP.GE.OR P0, PT, R232, R58, P0 ;  /* 0x0000003ae800720c */ /* 0x000fe20000706670 */
[----:B------:R-:W-:Y:S01]  /*8890*/  IMAD.MOV.U32 R6, RZ, RZ, R27 ;  /* 0x000000ffff067224 */ /* 0x000fe200078e001b */
[----:B------:R-:W-:Y:S01]  /*88a0*/  PRMT R14, R3, 0x5410, R0 ;  /* 0x00005410030e7816 */ /* 0x000fe20000000000 */
[----:B------:R-:W-:Y:S01]  /*88b0*/  IMAD.MOV.U32 R0, RZ, RZ, R28 ;  /* 0x000000ffff007224 */ /* 0x000fe200078e001c */
[----:B------:R-:W-:Y:S01]  /*88c0*/  PRMT R54, R5, 0x7610, R54 ;  /* 0x0000761005367816 */ /* 0x000fe20000000036 */
[----:B------:R-:W-:Y:S01]  /*88d0*/  IMAD.MOV.U32 R3, RZ, RZ, R29 ;  /* 0x000000ffff037224 */ /* 0x000fe200078e001d */
[----:B------:R-:W-:Y:S01]  /*88e0*/  PRMT R56, R56, 0x5410, R6 ;  /* 0x0000541038387816 */ /* 0x000fe20000000006 */
[----:B------:R-:W-:-:S02]  /*88f0*/  IMAD.MOV.U32 R57, RZ, RZ, R30 ;  /* 0x000000ffff397224 */ /* 0x000fc400078e001e */
[----:B------:R-:W-:Y:S01]  /*8900*/  IMAD.MOV.U32 R58, RZ, RZ, R31 ;  /* 0x000000ffff3a7224 */ /* 0x000fe200078e001f */
[----:B------:R-:W-:Y:S01]  /*8910*/  PRMT R53, R3, 0x5410, R0 ;  /* 0x0000541003357816 */ /* 0x000fe20000000000 */
[----:B0-----:R-:W-:Y:S06]  /*8920*/  @!P1 BRA `(.L_x_2108) ;  /* 0x0000015c00709947 */ /* 0x001fec0003800000 */
.L_x_2379:
[----:B------:R-:W-:Y:S05]  /*8930*/  BSYNC B1 ;  /* 0x0000000000017941 */ /* 0x000fea0003800000 */
.L_x_2107:
[----:B------:R-:W-:Y:S04]  /*8940*/  BSSY B1, `(.L_x_2109) ;  /* 0x000006b000017945 */ /* 0x000fe80003800000 */
[----:B------:R-:W-:Y:S05]  /*8950*/  @P2 BRA `(.L_x_2110) ;  /* 0x0000000400a42947 */ /* 0x000fea0003800000 */
[----:B------:R-:W2:Y:S01]  /*8960*/  LDL R0, [R1+0x4] ;  /* 0x0000040001007983 */ /* 0x000ea20000100800 */
[----:B------:R-:W-:Y:S01]  /*8970*/  IMAD.IADD R3, R40, 0x1, R21 ;  /* 0x0000000128037824 */ /* 0x000fe200078e0215 */
[--C-:B------:R-:W-:Y:S02]  /*8980*/  SHF.R.U64 R12, R32, 0x10, R33.reuse ;  /* 0x00000010200c7819 */ /* 0x100fe40000001221 */
[----:B------:R-:W-:Y:S02]  /*8990*/  SHF.R.U32.HI R32, RZ, 0x10, R33 ;  /* 0x00000010ff207819 */ /* 0x000fe40000011621 */
[--C-:B------:R-:W-:Y:S02]  /*89a0*/  SHF.R.U64 R44, R38, 0x10, R39.reuse ;  /* 0x00000010262c7819 */ /* 0x100fe40000001227 */
[----:B------:R-:W-:Y:S02]  /*89b0*/  SHF.R.U32.HI R45, RZ, 0x10, R39 ;  /* 0x00000010ff2d7819 */ /* 0x000fe40000011627 */
[----:B------:R-:W-:-:S02]  /*89c0*/  PRMT R33, R15, 0x5432, R12 ;  /* 0x000054320f217816 */ /* 0x000fc4000000000c */
[----:B------:R-:W-:Y:S02]  /*89d0*/  SHF.R.U32.HI R43, RZ, 0x10, R37 ;  /* 0x00000010ff2b7819 */ /* 0x000fe40000011625 */
[C---:B------:R-:W-:Y:S02]  /*89e0*/  PRMT R44, R14.reuse, 0x5432, R44 ;  /* 0x000054320e2c7816 */ /* 0x040fe4000000002c */
[----:B------:R-:W-:Y:S02]  /*89f0*/  PRMT R45, R14, 0x5410, R45 ;  /* 0x000054100e2d7816 */ /* 0x000fe4000000002d */
[----:B------:R-:W-:Y:S01]  /*8a00*/  PRMT R43, R13, 0x5410, R43 ;  /* 0x000054100d2b7816 */ /* 0x000fe2000000002b */
[----:B--2---:R-:W-:-:S05]  /*8a10*/  IMAD.SHL.U32 R0, R0, 0x40, RZ ;  /* 0x0000004000007824 */ /* 0x004fca00078e00ff */
[----:B0-----:R-:W-:-:S04]  /*8a20*/  LOP3.LUT R4, R0, 0x1c0, RZ, 0xc0, !PT ;  /* 0x000001c000047812 */ /* 0x001fc800078ec0ff */
[----:B------:R-:W-:Y:S02]  /*8a30*/  SHF.R.U32.HI R5, RZ, 0x3, R4 ;  /* 0x00000003ff057819 */ /* 0x000fe40000011604 */
[C---:B------:R-:W-:Y:S02]  /*8a40*/  LOP3.LUT R3, R4.reuse, 0x38, R3, 0xf8, !PT ;  /* 0x0000003804037812 */ /* 0x040fe400078ef803 */
[----:B------:R-:W-:Y:S02]  /*8a50*/  LOP3.LUT R0, R4, 0x38, R40, 0xf8, !PT ;  /* 0x0000003804007812 */ /* 0x000fe400078ef828 */
[-C--:B------:R-:W-:Y:S02]  /*8a60*/  LOP3.LUT R4, R3, R5.reuse, RZ, 0x3c, !PT ;  /* 0x0000000503047212 */ /* 0x080fe400078e3cff */
[----:B------:R-:W-:Y:S02]  /*8a70*/  LOP3.LUT R0, R0, R5, RZ, 0x3c, !PT ;  /* 0x0000000500007212 */ /* 0x000fe400078e3cff */
[--C-:B------:R-:W-:Y:S01]  /*8a80*/  SHF.R.U64 R3, R34, 0x10, R35.reuse ;  /* 0x0000001022037819 */ /* 0x100fe20000001223 */
[C---:B------:R-:W-:Y:S01]  /*8a90*/  IMAD R4, R223.reuse, 0x200, R4 ;  /* 0x00000200df047824 */ /* 0x040fe200078e0204 */
[----:B------:R-:W-:Y:S01]  /*8aa0*/  SHF.R.U32.HI R35, RZ, 0x10, R35 ;  /* 0x00000010ff237819 */ /* 0x000fe20000011623 */
[----:B------:R-:W-:Y:S01]  /*8ab0*/  IMAD R0, R223, 0x200, R0 ;  /* 0x00000200df007824 */ /* 0x000fe200078e0200 */
[----:B------:R-:W-:Y:S01]  /*8ac0*/  PRMT R34, R20, 0x5432, R32 ;  /* 0x0000543214227816 */ /* 0x000fe20000000020 */
[----:B------:R-:W-:-:S02]  /*8ad0*/  IMAD R52, R4, 0x2, R17 ;  /* 0x0000000204347824 */ /* 0x000fc400078e0211 */
[----:B------:R-:W-:Y:S01]  /*8ae0*/  IMAD R51, R0, 0x2, R17 ;  /* 0x0000000200337824 */ /* 0x000fe200078e0211 */
[----:B------:R-:W-:Y:S02]  /*8af0*/  SHF.R.U64 R0, R36, 0x10, R37 ;  /* 0x0000001024007819 */ /* 0x000fe40000001225 */
[----:B------:R-:W0:Y:S01]  /*8b00*/  LDS.128 R4, [R52+0x18400] ;  /* 0x0184000034047984 */ /* 0x000e220000000c00 */
[----:B------:R-:W-:Y:S01]  /*8b10*/  PRMT R37, R20, 0x5410, R35 ;  /* 0x0000541014257816 */ /* 0x000fe20000000023 */
[----:B------:R-:W-:Y:S01]  /*8b20*/  IMAD.U32 R35, R33, 0x10000, RZ ;  /* 0x0001000021237824 */ /* 0x000fe200078e00ff */
[----:B------:R-:W-:Y:S01]  /*8b30*/  PRMT R38, R13, 0x5432, R0 ;  /* 0x000054320d267816 */ /* 0x000fe20000000000 */
[----:B------:R-:W1:Y:S01]  /*8b40*/  LDS.128 R8, [R51+0x18400] ;  /* 0x0184000033087984 */ /* 0x000e620000000c00 */
[----:B------:R-:W-:Y:S02]  /*8b50*/  PRMT R36, R15, 0x5410, R3 ;  /* 0x000054100f247816 */ /* 0x000fe40000000003 */
[----:B------:R-:W-:Y:S01]  /*8b60*/  LOP3.LUT R33, R33, 0xffff0000, RZ, 0xc0, !PT ;  /* 0xffff000021217812 */ /* 0x000fe200078ec0ff */
[C---:B------:R-:W-:Y:S01]  /*8b70*/  IMAD.U32 R39, R38.reuse, 0x10000, RZ ;  /* 0x0001000026277824 */ /* 0x040fe200078e00ff */
[----:B------:R-:W-:Y:S01]  /*8b80*/  LOP3.LUT R38, R38, 0xffff0000, RZ, 0xc0, !PT ;  /* 0xffff000026267812 */ /* 0x000fe200078ec0ff */
[C---:B0-----:R-:W-:Y:S01]  /*8b90*/  IMAD.U32 R14, R4.reuse, 0x10000, RZ ;  /* 0x00010000040e7824 */ /* 0x041fe200078e00ff */
[----:B------:R-:W-:Y:S01]  /*8ba0*/  LOP3.LUT R4, R4, 0xffff0000, RZ, 0xc0, !PT ;  /* 0xffff000004047812 */ /* 0x000fe200078ec0ff */
[C---:B------:R-:W-:Y:S01]  /*8bb0*/  IMAD.U32 R15, R5.reuse, 0x10000, RZ ;  /* 0x00010000050f7824 */ /* 0x040fe200078e00ff */
[----:B------:R-:W-:Y:S01]  /*8bc0*/  LOP3.LUT R5, R5, 0xffff0000, RZ, 0xc0, !PT ;  /* 0xffff000005057812 */ /* 0x000fe200078ec0ff */
[----:B-1----:R-:W-:-:S02]  /*8bd0*/  IMAD.U32 R0, R8, 0x10000, RZ ;  /* 0x0001000008007824 */ /* 0x002fc400078e00ff */
[C---:B------:R-:W-:Y:S01]  /*8be0*/  FMUL.FTZ R47, R14.reuse, R39 ;  /* 0x000000270e2f7220 */ /* 0x040fe20000410000 */
[-C--:B------:R-:W-:Y:S01]  /*8bf0*/  FMUL.FTZ R49, R14, R35.reuse ;  /* 0x000000230e317220 */ /* 0x080fe20000410000 */
[----:B------:R-:W-:Y:S01]  /*8c00*/  LOP3.LUT R3, R8, 0xffff0000, RZ, 0xc0, !PT ;  /* 0xffff000008037812 */ /* 0x000fe200078ec0ff */
[----:B------:R-:W-:Y:S01]  /*8c10*/  FMUL.FTZ R46, R4, R38 ;  /* 0x00000026042e7220 */ /* 0x000fe20000410000 */
[C---:B------:R-:W-:Y:S01]  /*8c20*/  FFMA.FTZ R47, R0.reuse, R35, -R47 ;  /* 0x00000023002f7223 */ /* 0x040fe2000001082f */
[----:B------:R-:W-:Y:S02]  /*8c30*/  IMAD.U32 R14, R43, 0x10000, RZ ;  /* 0x000100002b0e7824 */ /* 0x000fe400078e00ff */
[----:B------:R-:W-:Y:S01]  /*8c40*/  FFMA.FTZ R49, R0, R39, R49 ;  /* 0x0000002700317223 */ /* 0x000fe20000010031 */
[----:B------:R-:W-:Y:S02]  /*8c50*/  IMAD.U32 R0, R34, 0x10000, RZ ;  /* 0x0001000022007824 */ /* 0x000fe400078e00ff */
[-C--:B------:R-:W-:Y:S01]  /*8c60*/  FMUL.FTZ R48, R4, R33.reuse ;  /* 0x0000002104307220 */ /* 0x080fe20000410000 */
[----:B------:R-:W-:Y:S01]  /*8c70*/  FFMA.FTZ R46, R3, R33, -R46 ;  /* 0x00000021032e7223 */ /* 0x000fe2000001082e */
[----:B------:R-:W-:-:S02]  /*8c80*/  IMAD.U32 R8, R9, 0x10000, RZ ;  /* 0x0001000009087824 */ /* 0x000fc400078e00ff */
[----:B------:R-:W-:Y:S01]  /*8c90*/  FMUL.FTZ R33, R15, R14 ;  /* 0x0000000e0f217220 */ /* 0x000fe20000410000 */
[----:B------:R-:W-:Y:S01]  /*8ca0*/  LOP3.LUT R4, R43, 0xffff0000, RZ, 0xc0, !PT ;  /* 0xffff00002b047812 */ /* 0x000fe200078ec0ff */
[-C--:B------:R-:W-:Y:S01]  /*8cb0*/  FMUL.FTZ R15, R15, R0.reuse ;  /* 0x000000000f0f7220 */ /* 0x080fe20000410000 */
[----:B------:R-:W-:Y:S01]  /*8cc0*/  LOP3.LUT R34, R34, 0xffff0000, RZ, 0xc0, !PT ;  /* 0xffff000022227812 */ /* 0x000fe200078ec0ff */
[C---:B------:R-:W-:Y:S01]  /*8cd0*/  FFMA.FTZ R33, R8.reuse, R0, -R33 ;  /* 0x0000000008217223 */ /* 0x040fe20000010821 */
[----:B------:R-:W-:Y:S01]  /*8ce0*/  LOP3.LUT R9, R9, 0xffff0000, RZ, 0xc0, !PT ;  /* 0xffff000009097812 */ /* 0x000fe200078ec0ff */
[----:B------:R-:W-:Y:S01]  /*8cf0*/  FFMA.FTZ R48, R3, R38, R48 ;  /* 0x0000002603307223 */ /* 0x000fe20000010030 */
[----:B------:R-:W-:Y:S01]  /*8d00*/  FFMA.FTZ R14, R8, R14, R15 ;  /* 0x0000000e080e7223 */ /* 0x000fe2000001000f */
[C---:B------:R-:W-:Y:S01]  /*8d10*/  FMUL.FTZ R0, R5.reuse, R4 ;  /* 0x0000000405007220 */ /* 0x040fe20000410000 */
[----:B------:R-:W-:Y:S02]  /*8d20*/  IMAD.U32 R20, R6, 0x10000, RZ ;  /* 0x0001000006147824 */ /* 0x000fe400078e00ff */
[----:B------:R-:W-:Y:S01]  /*8d30*/  FMUL.FTZ R38, R5, R34 ;  /* 0x0000002205267220 */ /* 0x000fe20000410000 */
[----:B------:R-:W-:-:S02]  /*8d40*/  IMAD.U32 R3, R36, 0x10000, RZ ;  /* 0x0001000024037824 */ /* 0x000fc400078e00ff */
[C---:B------:R-:W-:Y:S01]  /*8d50*/  FFMA.FTZ R34, R9.reuse, R34, -R0 ;  /* 0x0000002209227223 */ /* 0x040fe20000010800 */
[----:B------:R-:W-:Y:S02]  /*8d60*/  IMAD.U32 R15, R44, 0x10000, RZ ;  /* 0x000100002c0f7824 */ /* 0x000fe400078e00ff */
[----:B------:R-:W-:Y:S01]  /*8d70*/  FFMA.FTZ R9, R9, R4, R38 ;  /* 0x0000000409097223 */ /* 0x000fe20000010026 */
[----:B------:R-:W-:Y:S02]  /*8d80*/  IMAD.U32 R32, R7, 0x10000, RZ ;  /* 0x0001000007207824 */ /* 0x000fe400078e00ff */
[C---:B------:R-:W-:Y:S01]  /*8d90*/  FMUL.FTZ R50, R20.reuse, R3 ;  /* 0x0000000314327220 */ /* 0x040fe20000410000 */
[----:B------:R-:W-:Y:S02]  /*8da0*/  IMAD.U32 R8, R45, 0x10000, RZ ;  /* 0x000100002d087824 */ /* 0x000fe400078e00ff */
[----:B------:R-:W-:Y:S01]  /*8db0*/  FMUL.FTZ R5, R20, R15 ;  /* 0x0000000f14057220 */ /* 0x000fe20000410000 */
[----:B------:R-:W-:Y:S01]  /*8dc0*/  IMAD.U32 R12, R10, 0x10000, RZ ;  /* 0x000100000a0c7824 */ /* 0x000fe200078e00ff */
[----:B------:R-:W-:Y:S01]  /*8dd0*/  LOP3.LUT R6, R6, 0xffff0000, RZ, 0xc0, !PT ;  /* 0xffff000006067812 */ /* 0x000fe200078ec0ff */
[----:B------:R-:W-:-:S02]  /*8de0*/  IMAD.U32 R13, R11, 0x10000, RZ ;  /* 0x000100000b0d7824 */ /* 0x000fc400078e00ff */
[----:B------:R-:W-:Y:S01]  /*8df0*/  FMUL.FTZ R4, R32, R8 ;  /* 0x0000000820047220 */ /* 0x000fe20000410000 */
[----:B------:R-:W-:Y:S02]  /*8e00*/  IMAD.U32 R0, R37, 0x10000, RZ ;  /* 0x0001000025007824 */ /* 0x000fe400078e00ff */
[C---:B------:R-:W-:Y:S01]  /*8e10*/  FFMA.FTZ R20, R12.reuse, R3, -R5 ;  /* 0x000000030c147223 */ /* 0x040fe20000010805 */
[----:B------:R-:W-:Y:S01]  /*8e20*/  FFMA.FTZ R50, R12, R15, R50 ;  /* 0x0000000f0c327223 */ /* 0x000fe20000010032 */
[----:B------:R-:W-:Y:S01]  /*8e30*/  LOP3.LUT R7, R7, 0xffff0000, RZ, 0xc0, !PT ;  /* 0xffff000007077812 */ /* 0x000fe200078ec0ff */
[-C--:B------:R-:W-:Y:S01]  /*8e40*/  FFMA.FTZ R12, R13, R0.reuse, -R4 ;  /* 0x000000000d0c7223 */ /* 0x080fe20000010804 */
[----:B------:R-:W-:Y:S01]  /*8e50*/  FMUL.FTZ R32, R32, R0 ;  /* 0x0000000020207220 */ /* 0x000fe20000410000 */
[----:B------:R-:W-:Y:S02]  /*8e60*/  LOP3.LUT R5, R44, 0xffff0000, RZ, 0xc0, !PT ;  /* 0xffff00002c057812 */ /* 0x000fe400078ec0ff */
[----:B------:R-:W-:Y:S01]  /*8e70*/  LOP3.LUT R4, R45, 0xffff0000, RZ, 0xc0, !PT ;  /* 0xffff00002d047812 */ /* 0x000fe200078ec0ff */
[----:B------:R-:W-:Y:S01]  /*8e80*/  FFMA.FTZ R32, R13, R8, R32 ;  /* 0x000000080d207223 */ /* 0x000fe20000010020 */
[----:B------:R-:W-:Y:S01]  /*8e90*/  LOP3.LUT R3, R36, 0xffff0000, RZ, 0xc0, !PT ;  /* 0xffff000024037812 */ /* 0x000fe200078ec0ff */
[----:B------:R-:W-:Y:S01]  /*8ea0*/  FMUL.FTZ R13, R6, R5 ;  /* 0x00000005060d7220 */ /* 0x000fe20000410000 */
[----:B------:R-:W-:Y:S01]  /*8eb0*/  LOP3.LUT R0, R37, 0xffff0000, RZ, 0xc0, !PT ;  /* 0xffff000025007812 */ /* 0x000fe200078ec0ff */
[----:B------:R-:W-:Y:S01]  /*8ec0*/  FMUL.FTZ R8, R7, R4 ;  /* 0x0000000407087220 */ /* 0x000fe20000410000 */
[----:B------:R-:W-:Y:S01]  /*8ed0*/  LOP3.LUT R10, R10, 0xffff0000, RZ, 0xc0, !PT ;  /* 0xffff00000a0a7812 */ /* 0x000fe200078ec0ff */
[-C--:B------:R-:W-:Y:S01]  /*8ee0*/  FMUL.FTZ R6, R6, R3.reuse ;  /* 0x0000000306067220 */ /* 0x080fe20000410000 */
[----:B------:R-:W-:Y:S01]  /*8ef0*/  LOP3.LUT R11, R11, 0xffff0000, RZ, 0xc0, !PT ;  /* 0xffff00000b0b7812 */ /* 0x000fe200078ec0ff */
[----:B------:R-:W-:Y:S01]  /*8f00*/  FMUL.FTZ R15, R7, R0 ;  /* 0x00000000070f7220 */ /* 0x000fe20000410000 */
[----:B------:R-:W-:Y:S01]  /*8f10*/  F2FP.BF16.F32.PACK_AB R9, R9, R14 ;  /* 0x0000000e0909723e */ /* 0x000fe200000010ff */
[C---:B------:R-:W-:Y:S01]  /*8f20*/  FFMA.FTZ R13, R10.reuse, R3, -R13 ;  /* 0x000000030a0d7223 */ /* 0x040fe2000001080d */
[----:B------:R-:W-:Y:S01]  /*8f30*/  FFMA.FTZ R3, R10, R5, R6 ;  /* 0x000000050a037223 */ /* 0x000fe20000010006 */
[C---:B------:R-:W-:Y:S01]  /*8f40*/  FFMA.FTZ R7, R11.reuse, R0, -R8 ;  /* 0x000000000b077223 */ /* 0x040fe20000010808 */
        /* <DEDUP_REMOVED lines=10> */
.L_x_2110:
[----:B------:R-:W-:Y:S05]  /*8ff0*/  BSYNC B1 ;  /* 0x0000000000017941 */ /* 0x000fea0003800000 */
.L_x_2109:
[----:B------:R-:W-:Y:S01]  /*9000*/  PRMT R15, R58, 0x5410, R57 ;  /* 0x000054103a0f7816 */ /* 0x000fe20000000039 */
[----:B------:R-:W-:Y:S06]  /*9010*/  @P0 BRA `(.L_x_2096) ;  /* 0x00000004008c0947 */ /* 0x000fec0003800000 */
[----:B------:R-:W2:Y:S01]  /*9020*/  LDL R44, [R1+0xc] ;  /* 0x00000c00012c7983 */ /* 0x000ea20000100800 */
[----:B------:R-:W-:Y:S01]  /*9030*/  IMAD.IADD R0, R40, 0x1, R21 ;  /* 0x0000000128007824 */ /* 0x000fe200078e0215 */
[----:B------:R-:W-:-:S04]  /*9040*/  SHF.R.U32.HI R3, RZ, 0x3, R219 ;  /* 0x00000003ff037819 */ /* 0x000fc800000116db */
[----:B------:R-:W-:-:S04]  /*9050*/  LOP3.LUT R0, R219, 0x38, R0, 0xf8, !PT ;  /* 0x00000038db007812 */ /* 0x000fc800078ef800 */
[----:B------:R-:W-:-:S05]  /*9060*/  LOP3.LUT R3, R0, R3, RZ, 0x3c, !PT ;  /* 0x0000000300037212 */ /* 0x000fca00078e3cff */
[----:B------:R-:W-:-:S04]  /*9070*/  IMAD.IADD R0, R224, 0x1, R3 ;  /* 0x00000001e0007824 */ /* 0x000fc800078e0203 */
[----:B------:R-:W-:-:S05]  /*9080*/  IMAD R0, R0, 0x2, R17 ;  /* 0x0000000200007824 */ /* 0x000fca00078e0211 */
[----:B01----:R-:W0:Y:S01]  /*9090*/  LDS.128 R4, [R0+0x18400] ;  /* 0x0184000000047984 */ /* 0x003e220000000c00 */
[----:B------:R-:W-:Y:S02]  /*90a0*/  SHF.R.U64 R14, R24, 0x10, R25 ;  /* 0x00000010180e7819 */ /* 0x000fe40000001219 */
[----:B------:R-:W-:Y:S02]  /*90b0*/  SHF.R.U64 R12, R28, 0x10, R29 ;  /* 0x000000101c0c7819 */ /* 0x000fe4000000121d */
[----:B------:R-:W-:Y:S02]  /*90c0*/  SHF.R.U32.HI R24, RZ, 0x10, R25 ;  /* 0x00000010ff187819 */ /* 0x000fe40000011619 */
[----:B------:R-:W-:Y:S02]  /*90d0*/  SHF.R.U64 R13, R26, 0x10, R27 ;  /* 0x000000101a0d7819 */ /* 0x000fe4000000121b */
[----:B------:R-:W-:Y:S02]  /*90e0*/  SHF.R.U64 R34, R30, 0x10, R31 ;  /* 0x000000101e227819 */ /* 0x000fe4000000121f */
[----:B------:R-:W-:-:S02]  /*90f0*/  SHF.R.U32.HI R26, RZ, 0x10, R27 ;  /* 0x00000010ff1a7819 */ /* 0x000fc4000001161b */
[----:B------:R-:W-:Y:S02]  /*9100*/  SHF.R.U32.HI R35, RZ, 0x10, R31 ;  /* 0x00000010ff237819 */ /* 0x000fe4000001161f */
[----:B------:R-:W-:Y:S02]  /*9110*/  PRMT R25, R54, 0x5432, R14 ;  /* 0x0000543236197816 */ /* 0x000fe4000000000e */
[----:B------:R-:W-:Y:S02]  /*9120*/  PRMT R30, R53, 0x5432, R12 ;  /* 0x00005432351e7816 */ /* 0x000fe4000000000c */
[----:B------:R-:W-:Y:S02]  /*9130*/  SHF.R.U32.HI R3, RZ, 0x10, R29 ;  /* 0x00000010ff037819 */ /* 0x000fe4000001161d */
[----:B------:R-:W-:Y:S01]  /*9140*/  PRMT R29, R56, 0x5432, R26 ;  /* 0x00005432381d7816 */ /* 0x000fe2000000001a */
[----:B------:R-:W-:Y:S01]  /*9150*/  IMAD.U32 R32, R30, 0x10000, RZ ;  /* 0x000100001e207824 */ /* 0x000fe200078e00ff */
[----:B------:R-:W-:Y:S01]  /*9160*/  PRMT R34, R15, 0x5432, R34 ;  /* 0x000054320f227816 */ /* 0x000fe20000000022 */
[----:B------:R-:W-:Y:S01]  /*9170*/  IMAD.U32 R26, R25, 0x10000, RZ ;  /* 0x00010000191a7824 */ /* 0x000fe200078e00ff */
[----:B------:R-:W-:-:S02]  /*9180*/  PRMT R35, R15, 0x5410, R35 ;  /* 0x000054100f237816 */ /* 0x000fc40000000023 */
[----:B------:R-:W-:Y:S02]  /*9190*/  PRMT R31, R53, 0x5410, R3 ;  /* 0x00005410351f7816 */ /* 0x000fe40000000003 */
[----:B------:R-:W-:Y:S01]  /*91a0*/  PRMT R27, R55, 0x5432, R24 ;  /* 0x00005432371b7816 */ /* 0x000fe20000000018 */
[----:B------:R-:W-:Y:S02]  /*91b0*/  IMAD.U32 R37, R35, 0x10000, RZ ;  /* 0x0001000023257824 */ /* 0x000fe400078e00ff */
[----:B------:R-:W-:Y:S02]  /*91c0*/  IMAD.U32 R33, R31, 0x10000, RZ ;  /* 0x000100001f217824 */ /* 0x000fe400078e00ff */
[----:B0-----:R-:W-:Y:S02]  /*91d0*/  IMAD.U32 R15, R4, 0x10000, RZ ;  /* 0x00010000040f7824 */ /* 0x001fe400078e00ff */
[----:B------:R-:W-:Y:S02]  /*91e0*/  IMAD.U32 R20, R5, 0x10000, RZ ;  /* 0x0001000005147824 */ /* 0x000fe400078e00ff */
[C---:B------:R-:W-:Y:S01]  /*91f0*/  FMUL.FTZ R36, R15.reuse, R32 ;  /* 0x000000200f247220 */ /* 0x040fe20000410000 */
[----:B------:R-:W-:Y:S01]  /*9200*/  FMUL.FTZ R38, R15, R26 ;  /* 0x0000001a0f267220 */ /* 0x000fe20000410000 */
[----:B------:R-:W-:-:S02]  /*9210*/  IMAD.U32 R24, R7, 0x10000, RZ ;  /* 0x0001000007187824 */ /* 0x000fc400078e00ff */
[----:B------:R-:W-:Y:S01]  /*9220*/  FMUL.FTZ R39, R20, R33 ;  /* 0x0000002114277220 */ /* 0x000fe20000410000 */
[----:B------:R-:W-:Y:S02]  /*9230*/  IMAD.U32 R15, R27, 0x10000, RZ ;  /* 0x000100001b0f7824 */ /* 0x000fe400078e00ff */
[----:B------:R-:W-:Y:S01]  /*9240*/  FMUL.FTZ R43, R24, R37 ;  /* 0x00000025182b7220 */ /* 0x000fe20000410000 */
[----:B------:R-:W-:Y:S01]  /*9250*/  LOP3.LUT R4, R4, 0xffff0000, RZ, 0xc0, !PT ;  /* 0xffff000004047812 */ /* 0x000fe200078ec0ff */
[----:B------:R-:W-:Y:S01]  /*9260*/  FMUL.FTZ R41, R20, R15 ;  /* 0x0000000f14297220 */ /* 0x000fe20000410000 */
[----:B------:R-:W-:Y:S02]  /*9270*/  LOP3.LUT R25, R25, 0xffff0000, RZ, 0xc0, !PT ;  /* 0xffff000019197812 */ /* 0x000fe400078ec0ff */
[----:B------:R-:W-:Y:S01]  /*9280*/  LOP3.LUT R5, R5, 0xffff0000, RZ, 0xc0, !PT ;  /* 0xffff000005057812 */ /* 0x000fe200078ec0ff */
[----:B------:R-:W-:Y:S01]  /*9290*/  IMAD.U32 R21, R6, 0x10000, RZ ;  /* 0x0001000006157824 */ /* 0x000fe200078e00ff */
[----:B------:R-:W-:Y:S01]  /*92a0*/  PRMT R28, R54, 0x5410, R13 ;  /* 0x00005410361c7816 */ /* 0x000fe2000000000d */
[----:B------:R-:W-:Y:S01]  /*92b0*/  IMAD.U32 R20, R34, 0x10000, RZ ;  /* 0x0001000022147824 */ /* 0x000fe200078e00ff */
[----:B------:R-:W-:-:S02]  /*92c0*/  LOP3.LUT R6, R6, 0xffff0000, RZ, 0xc0, !PT ;  /* 0xffff000006067812 */ /* 0x000fc400078ec0ff */
[----:B------:R-:W-:Y:S01]  /*92d0*/  LOP3.LUT R7, R7, 0xffff0000, RZ, 0xc0, !PT ;  /* 0xffff000007077812 */ /* 0x000fe200078ec0ff */
[----:B--2---:R-:W0:Y:S02]  /*92e0*/  LDS.128 R8, [R44+0x18400] ;  /* 0x018400002c087984 */ /* 0x004e240000000c00 */
[----:B0-----:R-:W-:Y:S02]  /*92f0*/  IMAD.U32 R3, R8, 0x10000, RZ ;  /* 0x0001000008037824 */ /* 0x001fe400078e00ff */
[----:B------:R-:W-:Y:S02]  /*9300*/  IMAD.U32 R12, R9, 0x10000, RZ ;  /* 0x00010000090c7824 */ /* 0x000fe400078e00ff */
[C---:B------:R-:W-:Y:S01]  /*9310*/  FFMA.FTZ R36, R3.reuse, R26, -R36 ;  /* 0x0000001a03247223 */ /* 0x040fe20000010824 */
[----:B------:R-:W-:Y:S01]  /*9320*/  FFMA.FTZ R38, R3, R32, R38 ;  /* 0x0000002003267223 */ /* 0x000fe20000010026 */
[----:B------:R-:W-:Y:S02]  /*9330*/  IMAD.U32 R3, R29, 0x10000, RZ ;  /* 0x000100001d037824 */ /* 0x000fe400078e00ff */
[----:B------:R-:W-:Y:S01]  /*9340*/  FFMA.FTZ R39, R12, R15, -R39 ;  /* 0x0000000f0c277223 */ /* 0x000fe20000010827 */
[----:B------:R-:W-:-:S02]  /*9350*/  IMAD.U32 R14, R11, 0x10000, RZ ;  /* 0x000100000b0e7824 */ /* 0x000fc400078e00ff */
[-C--:B------:R-:W-:Y:S01]  /*9360*/  FMUL.FTZ R24, R24, R3.reuse ;  /* 0x0000000318187220 */ /* 0x080fe20000410000 */
[----:B------:R-:W-:Y:S01]  /*9370*/  LOP3.LUT R15, R30, 0xffff0000, RZ, 0xc0, !PT ;  /* 0xffff00001e0f7812 */ /* 0x000fe200078ec0ff */
[----:B------:R-:W-:Y:S01]  /*9380*/  FFMA.FTZ R43, R14, R3, -R43 ;  /* 0x000000030e2b7223 */ /* 0x000fe2000001082b */
[----:B------:R-:W-:Y:S01]  /*9390*/  FFMA.FTZ R41, R12, R33, R41 ;  /* 0x000000210c297223 */ /* 0x000fe20000010029 */
[----:B------:R-:W-:Y:S01]  /*93a0*/  FFMA.FTZ R37, R14, R37, R24 ;  /* 0x000000250e257223 */ /* 0x000fe20000010018 */
[----:B------:R-:W-:Y:S01]  /*93b0*/  LOP3.LUT R14, R31, 0xffff0000, RZ, 0xc0, !PT ;  /* 0xffff00001f0e7812 */ /* 0x000fe200078ec0ff */
[----:B------:R-:W-:Y:S01]  /*93c0*/  FMUL.FTZ R3, R4, R15 ;  /* 0x0000000f04037220 */ /* 0x000fe20000410000 */
[----:B------:R-:W-:Y:S02]  /*93d0*/  LOP3.LUT R8, R8, 0xffff0000, RZ, 0xc0, !PT ;  /* 0xffff000008087812 */ /* 0x000fe400078ec0ff */
[----:B------:R-:W-:Y:S01]  /*93e0*/  LOP3.LUT R12, R27, 0xffff0000, RZ, 0xc0, !PT ;  /* 0xffff00001b0c7812 */ /* 0x000fe200078ec0ff */
[-C--:B------:R-:W-:Y:S01]  /*93f0*/  FMUL.FTZ R27, R4, R25.reuse ;  /* 0x00000019041b7220 */ /* 0x080fe20000410000 */
[----:B------:R-:W-:Y:S01]  /*9400*/  LOP3.LUT R9, R9, 0xffff0000, RZ, 0xc0, !PT ;  /* 0xffff000009097812 */ /* 0x000fe200078ec0ff */
[C---:B------:R-:W-:Y:S01]  /*9410*/  FMUL.FTZ R24, R5.reuse, R14 ;  /* 0x0000000e05187220 */ /* 0x040fe20000410000 */
[C---:B------:R-:W-:Y:S01]  /*9420*/  FFMA.FTZ R25, R8.reuse, R25, -R3 ;  /* 0x0000001908197223 */ /* 0x040fe20000010803 */
[----:B------:R-:W-:Y:S01]  /*9430*/  FMUL.FTZ R5, R5, R12 ;  /* 0x0000000c05057220 */ /* 0x000fe20000410000 */
[----:B------:R-:W-:Y:S01]  /*9440*/  FFMA.FTZ R27, R8, R15, R27 ;  /* 0x0000000f081b7223 */ /* 0x000fe2000001001b */
        /* <DEDUP_REMOVED lines=9> */
[----:B------:R-:W-:-:S02]  /*94e0*/  LOP3.LUT R3, R28, 0xffff0000, RZ, 0xc0, !PT ;  /* 0xffff00001c037812 */ /* 0x000fc400078ec0ff */
[----:B------:R-:W-:Y:S01]  /*94f0*/  LOP3.LUT R4, R29, 0xffff0000, RZ, 0xc0, !PT ;  /* 0xffff00001d047812 */ /* 0x000fe200078ec0ff */
[----:B------:R-:W-:Y:S01]  /*9500*/  FFMA.FTZ R12, R13, R20, R12 ;  /* 0x000000140d0c7223 */ /* 0x000fe2000001000c */
[----:B------:R-:W-:Y:S01]  /*9510*/  LOP3.LUT R10, R10, 0xffff0000, RZ, 0xc0, !PT ;  /* 0xffff00000a0a7812 */ /* 0x000fe200078ec0ff */
[C---:B------:R-:W-:Y:S01]  /*9520*/  FMUL.FTZ R13, R6.reuse, R5 ;  /* 0x00000005060d7220 */ /* 0x040fe20000410000 */
[----:B------:R-:W-:Y:S01]  /*9530*/  LOP3.LUT R11, R11, 0xffff0000, RZ, 0xc0, !PT ;  /* 0xffff00000b0b7812 */ /* 0x000fe200078ec0ff */
        /* <DEDUP_REMOVED lines=11> */
[----:B------:R-:W-:Y:S02]  /*95f0*/  F2FP.BF16.F32.PACK_AB R32, R27, R38 ;  /* 0x000000261b20723e */ /* 0x000fe400000010ff */
[----:B------:R-:W-:Y:S02]  /*9600*/  F2FP.BF16.F32.PACK_AB R33, R14, R41 ;  /* 0x000000290e21723e */ /* 0x000fe400000010ff */
[----:B------:R-:W-:-:S02]  /*9610*/  F2FP.BF16.F32.PACK_AB R34, R5, R12 ;  /* 0x0000000c0522723e */ /* 0x000fc400000010ff */
[----:B------:R-:W-:Y:S01]  /*9620*/  F2FP.BF16.F32.PACK_AB R35, R8, R37 ;  /* 0x000000250823723e */ /* 0x000fe200000010ff */
[----:B------:R4:W-:Y:S04]  /*9630*/  STS.128 [R44+0x18400], R28 ;  /* 0x0184001c2c007388 */ /* 0x0009e80000000c00 */
[----:B------:R4:W-:Y:S02]  /*9640*/  STS.128 [R0+0x18400], R32 ;  /* 0x0184002000007388 */ /* 0x0009e40000000c00 */
.L_x_2096:
[----:B------:R-:W-:Y:S05]  /*9650*/  BSYNC B0 ;  /* 0x0000000000007941 */ /* 0x000fea0003800000 */
.L_x_2076:
        /* <DEDUP_REMOVED lines=8> */
.L_x_2073:
[----:B01234-:R-:W0:Y:S01]  /*96e0*/  S2R R0, SR_TID.X ;  /* 0x0000000000007919 */ /* 0x01fe220000002100 */
[----:B------:R-:W-:Y:S01]  /*96f0*/  ISETP.NE.AND P0, PT, R200, 0x3, PT ;  /* 0x00000003c800780c */ /* 0x000fe20003f05270 */
[----:B------:R-:W-:Y:S05]  /*9700*/  WARPSYNC.ALL ;  /* 0x0000000000007948 */ /* 0x000fea0003800000 */
[----:B0-----:R-:W-:-:S05]  /*9710*/  SHF.R.U32.HI R0, RZ, 0x7, R0 ;  /* 0x00000007ff007819 */ /* 0x001fca0000011600 */
[----:B------:R-:W-:-:S05]  /*9720*/  VIADD R179, R0, 0x8 ;  /* 0x0000000800b37836 */ /* 0x000fca0000000000 */
[----:B------:R0:W-:Y:S06]  /*9730*/  BAR.SYNC.DEFER_BLOCKING R179, 0x100 ;  /* 0x000400b30000751d */ /* 0x0001ec0000010000 */
[----:B------:R-:W-:Y:S05]  /*9740*/  @!P0 BRA `(.L_x_2111) ;  /* 0x0000000000048947 */ /* 0x000fea0003800000 */
[----:B------:R-:W-:Y:S01]  /*9750*/  BPT.TRAP 0x1 ;  /* 0x000000040000795c */ /* 0x000fe20000300000 */
.L_x_2111:
[----:B------:R-:W-:Y:S01]  /*9760*/  IMAD R7, R16, 0x8, R17 ;  /* 0x0000000810077824 */ /* 0x000fe200078e0211 */
[----:B------:R-:W-:-:S04]  /*9770*/  SHF.L.U32 R72, R22, 0x1f, RZ ;  /* 0x0000001f16487819 */ /* 0x000fc800000006ff */
[----:B------:R1:W2:Y:S01]  /*9780*/  SYNCS.PHASECHK.TRANS64.TRYWAIT P2, [R7+URZ+0x22830], R72 ;  /* 0x02283048070075a7 */ /* 0x0002a2000804017f */
[----:B------:R-:W-:Y:S05]  /*9790*/  @!P0 BRA `(.L_x_2112) ;  /* 0x0000000000048947 */ /* 0x000fea0003800000 */
[----:B------:R-:W-:Y:S01]  /*97a0*/  BPT.TRAP 0x1 ;  /* 0x000000040000795c */ /* 0x000fe20000300000 */
.L_x_2112:
[----:B------:R-:W3:Y:S01]  /*97b0*/  S2R R3, SR_TID.X ;  /* 0x0000000000037919 */ /* 0x000ee20000002100 */
[----:B------:R-:W-:-:S05]  /*97c0*/  VIADD R0, R17, 0x1c400 ;  /* 0x0001c40011007836 */ /* 0x000fca0000000000 */
[----:B------:R-:W-:-:S04]  /*97d0*/  SHF.R.U32.HI R0, RZ, 0x4, R0 ;  /* 0x00000004ff007819 */ /* 0x000fc80000011600 */
[----:B------:R-:W-:Y:S02]  /*97e0*/  LOP3.LUT R0, R0, 0x3fff, RZ, 0xc0, !PT ;  /* 0x00003fff00007812 */ /* 0x000fe400078ec0ff */
[----:B---3--:R-:W-:-:S04]  /*97f0*/  LOP3.LUT R3, R3, 0x7f, RZ, 0xc0, !PT ;  /* 0x0000007f03037812 */ /* 0x008fc800078ec0ff */
[----:B------:R-:W-:Y:S01]  /*9800*/  ISETP.NE.AND P1, PT, R3, RZ, PT ;  /* 0x000000ff0300720c */ /* 0x000fe20003f25270 */
[----:B--2---:R-:W-:-:S12]  /*9810*/  @P2 BRA `(.L_x_2113) ;  /* 0x0000000000082947 */ /* 0x004fd80003800000 */
[----:B------:R-:W2:Y:S02]  /*9820*/  SYNCS.PHASECHK.TRANS64.TRYWAIT P2, [R7+URZ+0x22830], R72 ;  /* 0x02283048070075a7 */ /* 0x000ea4000804017f */
[----:B--2---:R-:W-:Y:S05]  /*9830*/  @!P2 BRA `(.L_x_2114) ;  /* 0x0000014c00c0a947 */ /* 0x004fea0003800000 */
.L_x_2113:
[----:B------:R-:W-:Y:S05]  /*9840*/  WARPSYNC.ALL ;  /* 0x0000000000007948 */ /* 0x000fea0003800000 */
[----:B------:R-:W-:-:S05]  /*9850*/  LOP3.LUT R207, R0, 0x10000, RZ, 0xfc, !PT ;  /* 0x0001000000cf7812 */ /* 0x000fca00078efcff */
[----:B------:R-:W-:Y:S01]  /*9860*/  IMAD R4, R16, 0x300, R207 ;  /* 0x0000030010047824 */ /* 0x000fe200078e02cf */
[----:B------:R-:W-:Y:S01]  /*9870*/  LOP3.LUT R8, R42, 0x10000, RZ, 0xfc, !PT ;  /* 0x000100002a087812 */ /* 0x000fe200078efcff */
[----:B------:R-:W-:Y:S01]  /*9880*/  IMAD.MOV.U32 R5, RZ, RZ, 0x40000040 ;  /* 0x40000040ff057424 */ /* 0x000fe200078e00ff */
[----:B------:R-:W3:Y:S01]  /*9890*/  LDL R73, [R1+0x10] ;  /* 0x0000100001497983 */ /* 0x000ee20000100800 */
[----:B------:R-:W-:Y:S01]  /*98a0*/  IMAD.MOV.U32 R9, RZ, RZ, 0x40000040 ;  /* 0x40000040ff097424 */ /* 0x000fe200078e00ff */
[C---:B------:R-:W-:Y:S01]  /*98b0*/  R2UR UR6, R4.reuse ;  /* 0x00000000040672ca */ /* 0x040fe200000e0000 */
[----:B-----5:R-:W-:Y:S01]  /*98c0*/  WARPGROUP.ARRIVE ;  /* 0x00000000000079c5 */ /* 0x020fe20000000000 */
[----:B------:R-:W-:Y:S01]  /*98d0*/  R2UR UR7, R5 ;  /* 0x00000000050772ca */ /* 0x000fe200000e0000 */
[----:B------:R-:W-:Y:S01]  /*98e0*/  VIADD R10, R4, 0x2 ;  /* 0x00000002040a7836 */ /* 0x000fe20000000000 */
[C---:B------:R-:W-:Y:S01]  /*98f0*/  R2UR UR4, R8.reuse ;  /* 0x00000000080472ca */ /* 0x040fe200000e0000 */
[C---:B------:R-:W-:Y:S01]  /*9900*/  VIADD R20, R8.reuse, 0x2 ;  /* 0x0000000208147836 */ /* 0x040fe20000000000 */
[----:B------:R-:W-:Y:S01]  /*9910*/  R2UR UR5, R9 ;  /* 0x00000000090572ca */ /* 0x000fe200000e0000 */
[----:B------:R-:W-:Y:S01]  /*9920*/  IMAD.MOV.U32 R11, RZ, RZ, 0x40000040 ;  /* 0x40000040ff0b7424 */ /* 0x000fe200078e00ff */
[----:B------:R-:W4:Y:S01]  /*9930*/  S2R R3, SR_TID.X ;  /* 0x0000000000037919 */ /* 0x000f220000002100 */
[----:B------:R-:W-:Y:S01]  /*9940*/  IMAD.MOV.U32 R21, RZ, RZ, 0x40000040 ;  /* 0x40000040ff157424 */ /* 0x000fe200078e00ff */
[----:B------:R-:W0:Y:S01]  /*9950*/  LDC.64 R176, c[0x0][0x9e0] ;  /* 0x00027800ffb07b82 */ /* 0x000e220000000a00 */
[----:B------:R-:W-:Y:S01]  /*9960*/  VIADD R14, R8, 0x4 ;  /* 0x00000004080e7836 */ /* 0x000fe20000000000 */
[----:B------:R-:W-:Y:S01]  /*9970*/  LOP3.LUT R2, R2, 0xffefffff, RZ, 0xc0, !PT ;  /* 0xffefffff02027812 */ /* 0x000fe200078ec0ff */
[----:B------:R-:W-:-:S02]  /*9980*/  IMAD.MOV.U32 R15, RZ, RZ, 0x40000040 ;  /* 0x40000040ff0f7424 */ /* 0x000fc400078e00ff */
[----:B------:R-:W-:Y:S02]  /*9990*/  VIADD R12, R8, 0x6 ;  /* 0x00000006080c7836 */ /* 0x000fe40000000000 */
[----:B------:R-:W-:Y:S02]  /*99a0*/  IMAD.MOV.U32 R5, RZ, RZ, 0x40000040 ;  /* 0x40000040ff057424 */ /* 0x000fe400078e00ff */
        /* <DEDUP_REMOVED lines=8> */
[----:B------:R-:W-:-:S02]  /*9a30*/  IMAD.MOV.U32 R13, RZ, RZ, 0x40000040 ;  /* 0x40000040ff0d7424 */ /* 0x000fc400078e00ff */
[----:B------:R-:W-:-:S05]  /*9a40*/  @!P1 VIADD R0, R7, 0x22840 ;  /* 0x0002284007009836 */ /* 0x000fca0000000000 */
[----:B------:R-:W-:Y:S02]  /*9a50*/  @!P1 PRMT R0, RZ, 0x654, R0 ;  /* 0x00000654ff009816 */ /* 0x000fe40000000000 */
[----:B0-----:R-:W-:Y:S02]  /*9a60*/  ISETP.GE.AND P2, PT, R177, 0x1, PT ;  /* 0x00000001b100780c */ /* 0x001fe40003f46270 */
[----:B----4-:R-:W-:-:S04]  /*9a70*/  SHF.R.U32.HI R3, RZ, 0x7, R3 ;  /* 0x00000007ff037819 */ /* 0x010fc80000011603 */
[----:B------:R-:W-:-:S07]  /*9a80*/  IADD3 R6, -R3, 0xb, RZ ;  /* 0x0000000b03067810 */ /* 0x000fce0007ffe1ff */
[----:B------:R-:W-:Y:S01]  /*9a90*/  @P2 LOP3.LUT R2, R2, 0x100000, RZ, 0xfc, !PT ;  /* 0x0010000002022812 */ /* 0x000fe200078efcff */
[----:B------:R-:W-:Y:S02]  /*9aa0*/  WARPGROUP.DEPBAR.LE gsb0, 0x0 ;  /* 0x00008000000079c5 */ /* 0x000fe40000010000 */
[----:B------:R-:W-:-:S06]  /*9ab0*/  WARPGROUP.ARRIVE ;  /* 0x00000000000079c5 */ /* 0x000fcc0000000000 */
[----:B------:R-:W-:Y:S01]  /*9ac0*/  HGMMA.64x96x16.F32.BF16 R24, gdesc[UR4], R24, gsb0 ;  /* 0x01600000041879f0 */ /* 0x000fe20008001818 */
[----:B------:R-:W-:Y:S02]  /*9ad0*/  R2UR UR6, R10 ;  /* 0x000000000a0672ca */ /* 0x000fe400000e0000 */
[----:B------:R-:W-:Y:S01]  /*9ae0*/  R2UR UR7, R11 ;  /* 0x000000000b0772ca */ /* 0x000fe200000e0000 */
[----:B------:R-:W-:Y:S01]  /*9af0*/  IMAD.MOV.U32 R11, RZ, RZ, -0x60 ;  /* 0xffffffa0ff0b7424 */ /* 0x000fe200078e00ff */
[----:B------:R-:W-:Y:S02]  /*9b00*/  R2UR UR4, R14 ;  /* 0x000000000e0472ca */ /* 0x000fe400000e0000 */
[----:B------:R-:W-:Y:S01]  /*9b10*/  R2UR UR5, R15 ;  /* 0x000000000f0572ca */ /* 0x000fe200000e0000 */
[----:B------:R-:W-:-:S04]  /*9b20*/  IMAD R11, R178, R11, 0x60 ;  /* 0x00000060b20b7424 */ /* 0x000fc800078e020b */
[----:B------:R-:W-:Y:S01]  /*9b30*/  IMAD.IADD R74, R11, 0x1, -R23 ;  /* 0x000000010b4a7824 */ /* 0x000fe200078e0a17 */
[----:B------:R-:W-:Y:S02]  /*9b40*/  WARPGROUP.DEPBAR.LE gsb0, 0x0 ;  /* 0x00008000000079c5 */ /* 0x000fe40000010000 */
[----:B------:R-:W-:-:S06]  /*9b50*/  WARPGROUP.ARRIVE ;  /* 0x00000000000079c5 */ /* 0x000fcc0000000000 */
[----:B------:R-:W-:Y:S01]  /*9b60*/  HGMMA.64x96x16.F32.BF16 R24, gdesc[UR4], R24, gsb0 ;  /* 0x01600000041879f0 */ /* 0x000fe20008001818 */
[----:B------:R-:W-:Y:S01]  /*9b70*/  R2UR UR6, R4 ;  /* 0x00000000040672ca */ /* 0x000fe200000e0000 */
[----:B------:R-:W-:Y:S01]  /*9b80*/  IMAD.IADD R4, R202, 0x1, R11 ;  /* 0x00000001ca047824 */ /* 0x000fe200078e020b */
[----:B------:R-:W-:Y:S02]  /*9b90*/  R2UR UR7, R5 ;  /* 0x00000000050772ca */ /* 0x000fe400000e0000 */
[----:B------:R-:W-:Y:S01]  /*9ba0*/  R2UR UR4, R12 ;  /* 0x000000000c0472ca */ /* 0x000fe200000e0000 */
[----:B------:R-:W-:Y:S01]  /*9bb0*/  IMAD.IADD R100, R4, 0x1, -R23 ;  /* 0x0000000104647824 */ /* 0x000fe200078e0a17 */
[----:B------:R-:W-:Y:S01]  /*9bc0*/  R2UR UR5, R13 ;  /* 0x000000000d0572ca */ /* 0x000fe200000e0000 */
[----:B------:R-:W-:Y:S02]  /*9bd0*/  WARPGROUP.DEPBAR.LE gsb0, 0x0 ;  /* 0x00008000000079c5 */ /* 0x000fe40000010000 */
[----:B------:R-:W-:-:S10]  /*9be0*/  WARPGROUP.ARRIVE ;  /* 0x00000000000079c5 */ /* 0x000fd40000000000 */
[----:B------:R-:W-:Y:S01]  /*9bf0*/  HGMMA.64x96x16.F32.BF16 R24, gdesc[UR4], R24, gsb0 ;  /* 0x01600000041879f0 */ /* 0x000fe20008001818 */
[----:B------:R-:W-:Y:S02]  /*9c00*/  ULDC UR4, c[0x0][0x9dc] ;  /* 0x0002770000047ab9 */ /* 0x000fe40000000800 */
[----:B------:R-:W-:-:S05]  /*9c10*/  IMAD.U32 R206, RZ, RZ, UR4 ;  /* 0x00000004ffce7e24 */ /* 0x000fca000f8e00ff */
[----:B------:R-:W-:Y:S01]  /*9c20*/  LOP3.LUT R10, RZ, R206, RZ, 0x33, !PT ;  /* 0x000000ceff0a7212 */ /* 0x000fe200078e33ff */
[----:B------:R-:W-:Y:S02]  /*9c30*/  WARPGROUP.DEPBAR.LE gsb0, 0x0 ;  /* 0x00008000000079c5 */ /* 0x000fe40000010000 */
[----:B------:R0:W-:Y:S06]  /*9c40*/  BAR.ARV R6, 0x100 ;  /* 0x000400060000751d */ /* 0x0001ec0000002000 */
[----:B------:R4:W-:Y:S02]  /*9c50*/  @!P1 SYNCS.ARRIVE.TRANS64.RED.A1T0 RZ, [R0+URZ], RZ ;  /* 0x000000ff00ff99a7 */ /* 0x0009e4000810043f */
[----:B----4-:R-:W-:-:S05]  /*9c60*/  IADD3 R0, -R203, 0x1, R4 ;  /* 0x00000001cb007810 */ /* 0x010fca0007ffe104 */
[----:B------:R-:W-:Y:S02]  /*9c70*/  IMAD.IADD R3, R0, 0x1, -R23 ;  /* 0x0000000100037824 */ /* 0x000fe400078e0a17 */
[----:B---3--:R-:W-:Y:S02]  /*9c80*/  IMAD R0, R205, 0x80, R73 ;  /* 0x00000080cd007824 */ /* 0x008fe400078e0249 */
[C---:B------:R-:W-:Y:S02]  /*9c90*/  IMAD.IADD R73, R3.reuse, 0x1, R176 ;  /* 0x0000000103497824 */ /* 0x040fe400078e02b0 */
[----:B------:R-:W-:-:S03]  /*9ca0*/  IMAD.IADD R75, R3, 0x1, R10 ;  /* 0x00000001034b7824 */ /* 0x000fc600078e020a */
[----:B------:R-:W-:Y:S01]  /*9cb0*/  VIADDMNMX R4, R0, R73, R100, PT ;  /* 0x0000004900047246 */ /* 0x000fe20003800164 */
[----:B------:R-:W-:Y:S01]  /*9cc0*/  IMAD.IADD R3, R75, 0x1, R0 ;  /* 0x000000014b037824 */ /* 0x000fe200078e0200 */
[----:B0-----:R-:W-:Y:S06]  /*9cd0*/  @!P2 BRA `(.L_x_2115) ;  /* 0x00000000004ca947 */ /* 0x001fec0003800000 */
[----:B------:R-:W-:Y:S01]  /*9ce0*/  IADD3 R5, R0, R202, -R203 ;  /* 0x000000ca00057210 */ /* 0x000fe20007ffe8cb */
[----:B------:R-:W-:Y:S03]  /*9cf0*/  BSSY B0, `(.L_x_2116) ;  /* 0x000000e000007945 */ /* 0x000fe60003800000 */
        /* <DEDUP_REMOVED lines=9> */
.L_x_2117:
[----:B------:R-:W-:-:S13]  /*9d90*/  ISETP.NE.AND P2, PT, R177, 0x1, PT ;  /* 0x00000001b100780c */ /* 0x000fda0003f45270 */
[----:B------:R-:W0:Y:S02]  /*9da0*/  @P2 LDC.64 R76, c[0x0][0x9e8] ;  /* 0x00027a00ff4c2b82 */ /* 0x000e240000000a00 */
[----:B0-----:R-:W-:-:S05]  /*9db0*/  @P2 IMAD.HI.U32 R10, R5, R76, RZ ;  /* 0x0000004c050a2227 */ /* 0x001fca00078e00ff */
[----:B------:R-:W-:-:S07]  /*9dc0*/  @P2 SHF.R.U32.HI R5, RZ, R77, R10 ;  /* 0x0000004dff052219 */ /* 0x000fce000001160a */
.L_x_2118:
[----:B------:R-:W-:Y:S05]  /*9dd0*/  BSYNC B0 ;  /* 0x0000000000007941 */ /* 0x000fea0003800000 */
.L_x_2116:
[----:B------:R-:W-:-:S05]  /*9de0*/  IMAD R10, R5, R177, R74 ;  /* 0x000000b1050a7224 */ /* 0x000fca00078e024a */
[----:B------:R-:W-:Y:S02]  /*9df0*/  VIMNMX R3, R3, R10, !PT ;  /* 0x0000000a03037248 */ /* 0x000fe40007fe0100 */
[----:B------:R-:W-:-:S07]  /*9e00*/  VIADDMNMX R4, R10, R177, R4, PT ;  /* 0x000000b10a047246 */ /* 0x000fce0003800104 */
.L_x_2115:
[C---:B------:R-:W-:Y:S02]  /*9e10*/  ISETP.GE.AND P2, PT, R11.reuse, 0x2, PT ;  /* 0x000000020b00780c */ /* 0x040fe40003f46270 */
[----:B------:R-:W-:Y:S02]  /*9e20*/  ISETP.GE.AND P4, PT, R11, 0x9, PT ;  /* 0x000000090b00780c */ /* 0x000fe40003f86270 */
[----:B------:R-:W-:Y:S02]  /*9e30*/  ISETP.GT.AND P3, PT, R3, 0x1, !P2 ;  /* 0x000000010300780c */ /* 0x000fe40005764270 */
[----:B------:R-:W-:Y:S02]  /*9e40*/  ISETP.GE.AND P6, PT, R11, 0x1, PT ;  /* 0x000000010b00780c */ /* 0x000fe40003fc6270 */
[----:B------:R-:W-:-:S04]  /*9e50*/  ISETP.LT.OR P3, PT, R4, 0x2, P3 ;  /* 0x000000020400780c */ /* 0x000fc80001f61670 */
        /* <DEDUP_REMOVED lines=94> */
[----:B------:R-:W-:Y:S02]  /*a440*/  IADD3 R29, R75, 0x8, R0 ;  /* 0x000000084b1d7810 */ /* 0x000fe40007ffe000 */
[----:B------:R-:W-:-:S02]  /*a450*/  FSEL R64, R64, -INF , !P3 ;  /* 0xff80000040407808 */ /* 0x000fc40005800000 */
        /* <DEDUP_REMOVED lines=13> */
[----:B------:R-:W-:Y:S01]  /*a530*/  ISETP.GT.AND P5, PT, R3, 0x59, !P5 ;  /* 0x000000590300780c */ /* 0x000fe20006fa4270 */
[----:B------:R-:W-:-:S03]  /*a540*/  VIADD R3, R0, 0x8 ;  /* 0x0000000800037836 */ /* 0x000fc60000000000 */
[----:B------:R-:W-:Y:S02]  /*a550*/  ISETP.LT.OR P5, PT, R4, 0x5a, P5 ;  /* 0x0000005a0400780c */ /* 0x000fe40002fa1670 */
[----:B------:R-:W-:Y:S02]  /*a560*/  VIADDMNMX R100, R3, R73, R100, PT ;  /* 0x0000004903647246 */ /* 0x000fe40003800164 */
[----:B------:R-:W-:Y:S02]  /*a570*/  FSEL R36, R69, -INF , !P5 ;  /* 0xff80000045247808 */ /* 0x000fe40006800000 */
[----:B------:R-:W-:-:S13]  /*a580*/  ISETP.GE.AND P5, PT, R177, 0x1, PT ;  /* 0x00000001b100780c */ /* 0x000fda0003fa6270 */
[----:B------:R-:W-:Y:S05]  /*a590*/  @!P5 BRA `(.L_x_2119) ;  /* 0x000000000050d947 */ /* 0x000fea0003800000 */
[----:B------:R-:W-:Y:S01]  /*a5a0*/  IADD3 R3, R0, R202, -R203 ;  /* 0x000000ca00037210 */ /* 0x000fe20007ffe8cb */
[----:B------:R-:W-:Y:S04]  /*a5b0*/  BSSY B0, `(.L_x_2120) ;  /* 0x000000f000007945 */ /* 0x000fe80003800000 */
[----:B------:R-:W-:-:S05]  /*a5c0*/  VIADD R3, R3, 0x8 ;  /* 0x0000000803037836 */ /* 0x000fca0000000000 */
        /* <DEDUP_REMOVED lines=9> */
.L_x_2121:
[----:B------:R-:W-:-:S13]  /*a660*/  ISETP.NE.AND P5, PT, R177, 0x1, PT ;  /* 0x00000001b100780c */ /* 0x000fda0003fa5270 */
[----:B------:R-:W0:Y:S02]  /*a670*/  @P5 LDC.64 R4, c[0x0][0x9e8] ;  /* 0x00027a00ff045b82 */ /* 0x000e240000000a00 */
[----:B0-----:R-:W-:-:S05]  /*a680*/  @P5 IMAD.HI.U32 R4, R3, R4, RZ ;  /* 0x0000000403045227 */ /* 0x001fca00078e00ff */
[----:B------:R-:W-:-:S07]  /*a690*/  @P5 SHF.R.U32.HI R3, RZ, R5, R4 ;  /* 0x00000005ff035219 */ /* 0x000fce0000011604 */
.L_x_2122:
[----:B------:R-:W-:Y:S05]  /*a6a0*/  BSYNC B0 ;  /* 0x0000000000007941 */ /* 0x000fea0003800000 */
.L_x_2120:
[----:B------:R-:W-:-:S05]  /*a6b0*/  IMAD R4, R3, R177, R74 ;  /* 0x000000b103047224 */ /* 0x000fca00078e024a */
[----:B------:R-:W-:Y:S02]  /*a6c0*/  VIMNMX R29, R29, R4, !PT ;  /* 0x000000041d1d7248 */ /* 0x000fe40007fe0100 */
[----:B------:R-:W-:-:S07]  /*a6d0*/  VIADDMNMX R100, R4, R177, R100, PT ;  /* 0x000000b104647246 */ /* 0x000fce0003800164 */
.L_x_2119:
[----:B------:R-:W-:Y:S01]  /*a6e0*/  ISETP.GT.AND P2, PT, R29, 0x1, !P2 ;  /* 0x000000011d00780c */ /* 0x000fe20005744270 */
[----:B------:R-:W-:Y:S01]  /*a6f0*/  ULDC UR4, c[0x0][0x988] ;  /* 0x0002620000047ab9 */ /* 0x000fe20000000800 */
[----:B------:R-:W-:Y:S01]  /*a700*/  ISETP.NE.AND P5, PT, R37, RZ, PT ;  /* 0x000000ff2500720c */ /* 0x000fe20003fa5270 */
[----:B------:R-:W-:Y:S01]  /*a710*/  IMAD.U32 R11, RZ, RZ, UR4 ;  /* 0x00000004ff0b7e24 */ /* 0x000fe2000f8e00ff */
        /* <DEDUP_REMOVED lines=41> */
[----:B------:R-:W-:Y:S02]  /*a9b0*/  FMNMX.FTZ R3, R60, R3, !PT ;  /* 0x000000033c037209 */ /* 0x000fe40007810000 */
[----:B------:R-:W-:Y:S02]  /*a9c0*/  ISETP.LT.OR P2, PT, R100, 0x1a, P2 ;  /* 0x0000001a6400780c */ /* 0x000fe40001741670 */
[----:B------:R-:W-:Y:S02]  /*a9d0*/  FMNMX.FTZ R3, R40, R3, !PT ;  /* 0x0000000328037209 */ /* 0x000fe40007810000 */
[----:B------:R-:W-:Y:S02]  /*a9e0*/  FSEL R38, R39, -INF , !P2 ;  /* 0xff80000027267808 */ /* 0x000fe40005000000 */
[----:B------:R-:W-:-:S02]  /*a9f0*/  ISETP.GT.AND P2, PT, R29, 0x20, !P5 ;  /* 0x000000201d00780c */ /* 0x000fc40006f44270 */
[----:B------:R-:W-:Y:S02]  /*aa00*/  FMNMX.FTZ R3, R64, R3, !PT ;  /* 0x0000000340037209 */ /* 0x000fe40007810000 */
[----:B------:R-:W-:Y:S02]  /*aa10*/  ISETP.LT.OR P2, PT, R100, 0x21, P2 ;  /* 0x000000216400780c */ /* 0x000fe40001741670 */
[----:B------:R-:W-:Y:S02]  /*aa20*/  FMNMX.FTZ R3, R10, R3, !PT ;  /* 0x000000030a037209 */ /* 0x000fe40007810000 */
[----:B------:R-:W-:Y:S02]  /*aa30*/  FSEL R42, R42, -INF , !P2 ;  /* 0xff8000002a2a7808 */ /* 0x000fe40005000000 */
[----:B------:R-:W-:Y:S02]  /*aa40*/  ISETP.NE.AND P2, PT, R81, RZ, PT ;  /* 0x000000ff5100720c */ /* 0x000fe40003f45270 */
[----:B------:R-:W-:-:S02]  /*aa50*/  FMNMX.FTZ R3, R68, R3, !PT ;  /* 0x0000000344037209 */ /* 0x000fc40007810000 */
[C---:B------:R-:W-:Y:S02]  /*aa60*/  ISETP.GT.AND P2, PT, R29.reuse, 0x21, !P2 ;  /* 0x000000211d00780c */ /* 0x040fe40005744270 */
[----:B------:R-:W-:Y:S02]  /*aa70*/  FMNMX.FTZ R5, R36, R3, !PT ;  /* 0x0000000324057209 */ /* 0x000fe40007810000 */
[----:B------:R-:W-:Y:S02]  /*aa80*/  ISETP.LT.OR P2, PT, R100, 0x22, P2 ;  /* 0x000000226400780c */ /* 0x000fe40001741670 */
[----:B------:R-:W-:Y:S01]  /*aa90*/  ISETP.GT.AND P6, PT, R29, RZ, !P6 ;  /* 0x000000ff1d00720c */ /* 0x000fe200077c4270 */
[----:B------:R-:W0:Y:S01]  /*aaa0*/  SHFL.BFLY PT, R102, R5, 0x2, 0x1f ;  /* 0x0c401f0005667f89 */ /* 0x000e2200000e0000 */
[----:B------:R-:W-:Y:S02]  /*aab0*/  FSEL R4, R43, -INF , !P2 ;  /* 0xff8000002b047808 */ /* 0x000fe40005000000 */
[----:B------:R-:W-:-:S02]  /*aac0*/  ISETP.NE.AND P2, PT, R41, RZ, PT ;  /* 0x000000ff2900720c */ /* 0x000fc40003f45270 */
[C---:B------:R-:W-:Y:S02]  /*aad0*/  ISETP.LT.OR P6, PT, R100.reuse, 0x1, P6 ;  /* 0x000000016400780c */ /* 0x040fe400037c1670 */
[----:B------:R-:W-:Y:S02]  /*aae0*/  ISETP.GT.AND P2, PT, R29, 0x28, !P2 ;  /* 0x000000281d00780c */ /* 0x000fe40005744270 */
[----:B------:R-:W-:Y:S02]  /*aaf0*/  ISETP.NE.AND P5, PT, R91, RZ, PT ;  /* 0x000000ff5b00720c */ /* 0x000fe40003fa5270 */
[----:B------:R-:W-:Y:S02]  /*ab00*/  ISETP.LT.OR P2, PT, R100, 0x29, P2 ;  /* 0x000000296400780c */ /* 0x000fe40001741670 */
[----:B------:R-:W-:Y:S02]  /*ab10*/  FSEL R26, R26, -INF , !P6 ;  /* 0xff8000001a1a7808 */ /* 0x000fe40007000000 */
[----:B------:R-:W-:-:S02]  /*ab20*/  FSEL R46, R46, -INF , !P2 ;  /* 0xff8000002e2e7808 */ /* 0x000fc40005000000 */
[----:B------:R-:W-:Y:S02]  /*ab30*/  ISETP.NE.AND P2, PT, R83, RZ, PT ;  /* 0x000000ff5300720c */ /* 0x000fe40003f45270 */
[C---:B------:R-:W-:Y:S02]  /*ab40*/  ISETP.GT.AND P3, PT, R29.reuse, 0x51, !P3 ;  /* 0x000000511d00780c */ /* 0x040fe40005f64270 */
[C---:B------:R-:W-:Y:S02]  /*ab50*/  ISETP.GT.AND P2, PT, R29.reuse, 0x29, !P2 ;  /* 0x000000291d00780c */ /* 0x040fe40005744270 */
[----:B------:R-:W-:Y:S02]  /*ab60*/  ISETP.GT.AND P4, PT, R29, 0x58, !P4 ;  /* 0x000000581d00780c */ /* 0x000fe40006784270 */
[----:B------:R-:W-:Y:S02]  /*ab70*/  ISETP.LT.OR P2, PT, R100, 0x2a, P2 ;  /* 0x0000002a6400780c */ /* 0x000fe40001741670 */
[----:B0-----:R-:W-:-:S02]  /*ab80*/  FMNMX.FTZ R102, R5, R102, !PT ;  /* 0x0000006605667209 */ /* 0x001fc40007810000 */
[----:B------:R-:W-:Y:S02]  /*ab90*/  FSEL R24, R47, -INF , !P2 ;  /* 0xff8000002f187808 */ /* 0x000fe40005000000 */
[----:B------:R-:W-:Y:S01]  /*aba0*/  ISETP.NE.AND P2, PT, R45, RZ, PT ;  /* 0x000000ff2d00720c */ /* 0x000fe20003f45270 */
[----:B------:R-:W0:Y:S01]  /*abb0*/  SHFL.BFLY PT, R3, R102, 0x1, 0x1f ;  /* 0x0c201f0066037f89 */ /* 0x000e2200000e0000 */
[----:B------:R-:W-:Y:S02]  /*abc0*/  FMNMX.FTZ R5, R26, R88, !PT ;  /* 0x000000581a057209 */ /* 0x000fe40007810000 */
[----:B------:R-:W-:Y:S02]  /*abd0*/  ISETP.GT.AND P2, PT, R29, 0x30, !P2 ;  /* 0x000000301d00780c */ /* 0x000fe40005744270 */
[----:B------:R-:W-:Y:S02]  /*abe0*/  FMNMX.FTZ R5, R76, R5, !PT ;  /* 0x000000054c057209 */ /* 0x000fe40007810000 */
[----:B------:R-:W-:-:S02]  /*abf0*/  ISETP.LT.OR P2, PT, R100, 0x31, P2 ;  /* 0x000000316400780c */ /* 0x000fc40001741670 */
[----:B------:R-:W-:Y:S02]  /*ac00*/  FMNMX.FTZ R5, R74, R5, !PT ;  /* 0x000000054a057209 */ /* 0x000fe40007810000 */
[----:B------:R-:W-:Y:S02]  /*ac10*/  FSEL R50, R50, -INF , !P2 ;  /* 0xff80000032327808 */ /* 0x000fe40005000000 */
[----:B------:R-:W-:Y:S02]  /*ac20*/  ISETP.NE.AND P2, PT, R85, RZ, PT ;  /* 0x000000ff5500720c */ /* 0x000fe40003f45270 */
[C---:B------:R-:W-:Y:S02]  /*ac30*/  ISETP.LT.OR P3, PT, R100.reuse, 0x52, P3 ;  /* 0x000000526400780c */ /* 0x040fe40001f61670 */
[----:B------:R-:W-:Y:S02]  /*ac40*/  ISETP.GT.AND P2, PT, R29, 0x31, !P2 ;  /* 0x000000311d00780c */ /* 0x000fe40005744270 */
[----:B------:R-:W-:-:S02]  /*ac50*/  ISETP.LT.OR P4, PT, R100, 0x59, P4 ;  /* 0x000000596400780c */ /* 0x000fc40002781670 */
[----:B------:R-:W-:Y:S02]  /*ac60*/  ISETP.LT.OR P2, PT, R100, 0x32, P2 ;  /* 0x000000326400780c */ /* 0x000fe40001741670 */
[----:B------:R-:W-:Y:S02]  /*ac70*/  FSEL R70, R70, -INF , !P4 ;  /* 0xff80000046467808 */ /* 0x000fe40006000000 */
[----:B------:R-:W-:Y:S02]  /*ac80*/  FSEL R28, R51, -INF , !P2 ;  /* 0xff800000331c7808 */ /* 0x000fe40005000000 */
[----:B------:R-:W-:Y:S02]  /*ac90*/  ISETP.NE.AND P2, PT, R49, RZ, PT ;  /* 0x000000ff3100720c */ /* 0x000fe40003f45270 */
[----:B0-----:R-:W-:Y:S02]  /*aca0*/  FMNMX.FTZ R3, R102, R3, !PT ;  /* 0x0000000366037209 */ /* 0x001fe40007810000 */
[----:B------:R-:W-:-:S03]  /*acb0*/  ISETP.GT.AND P2, PT, R29, 0x38, !P2 ;  /* 0x000000381d00780c */ /* 0x000fc60005744270 */
[----:B------:R-:W-:Y:S01]  /*acc0*/  FMUL.FTZ R25, R3, R11 ;  /* 0x0000000b03197220 */ /* 0x000fe20000410000 */
        /* <DEDUP_REMOVED lines=22> */
[----:B------:R-:W-:-:S04]  /*ae30*/  FSETP.NEU.FTZ.AND P2, PT, R3, -INF , PT ;  /* 0xff8000000300780b */ /* 0x000fc80003f5d000 */
[----:B------:R-:W-:Y:S02]  /*ae40*/  FSEL R33, R25, RZ, P2 ;  /* 0x000000ff19217208 */ /* 0x000fe40001000000 */
[----:B------:R-:W-:Y:S02]  /*ae50*/  FMNMX.FTZ R25, R52, R5, !PT ;  /* 0x0000000534197209 */ /* 0x000fe40007810000 */
[----:B------:R-:W-:Y:S01]  /*ae60*/  ISETP.GT.AND P2, PT, R29, 0x50, !P5 ;  /* 0x000000501d00780c */ /* 0x000fe20006f44270 */
[--C-:B------:R-:W-:Y:S01]  /*ae70*/  FFMA.FTZ R31, R104, R11, -R33.reuse ;  /* 0x0000000b681f7223 */ /* 0x100fe20000010821 */
[----:B------:R-:W-:Y:S01]  /*ae80*/  FMNMX.FTZ R25, R48, R25, !PT ;  /* 0x0000001930197209 */ /* 0x000fe20007810000 */
[--C-:B------:R-:W-:Y:S01]  /*ae90*/  FFMA.FTZ R37, R108, R11, -R33.reuse ;  /* 0x0000000b6c257223 */ /* 0x100fe20000010821 */
[----:B------:R-:W-:Y:S01]  /*aea0*/  ISETP.LT.OR P2, PT, R100, 0x51, P2 ;  /* 0x000000516400780c */ /* 0x000fe20001741670 */
[----:B------:R0:W-:Y:S01]  /*aeb0*/  MUFU.EX2 R5, R31 ;  /* 0x0000001f00057308 */ /* 0x0001e20000000800 */
[----:B------:R-:W-:Y:S01]  /*aec0*/  FMNMX.FTZ R25, R44, R25, !PT ;  /* 0x000000192c197209 */ /* 0x000fe20007810000 */
[-CC-:B------:R-:W-:Y:S01]  /*aed0*/  FFMA.FTZ R39, R90, R11.reuse, -R33.reuse ;  /* 0x0000000b5a277223 */ /* 0x180fe20000010821 */
[----:B------:R-:W-:Y:S01]  /*aee0*/  ISETP.NE.AND P5, PT, R65, RZ, PT ;  /* 0x000000ff4100720c */ /* 0x000fe20003fa5270 */
[--C-:B------:R-:W-:Y:S01]  /*aef0*/  FFMA.FTZ R47, R10, R11, -R33.reuse ;  /* 0x0000000b0a2f7223 */ /* 0x100fe20000010821 */
[----:B------:R-:W-:Y:S01]  /*af00*/  FMNMX.FTZ R25, R38, R25, !PT ;  /* 0x0000001926197209 */ /* 0x000fe20007810000 */
[-CC-:B------:R-:W-:Y:S01]  /*af10*/  FFMA.FTZ R152, R152, R11.reuse, -R33.reuse ;  /* 0x0000000b98987223 */ /* 0x180fe20000010821 */
[----:B------:R-:W-:Y:S01]  /*af20*/  FSEL R66, R66, -INF , !P2 ;  /* 0xff80000042427808 */ /* 0x000fe20005000000 */
[--C-:B------:R-:W-:Y:S01]  /*af30*/  FFMA.FTZ R154, R154, R11, -R33.reuse ;  /* 0x0000000b9a9a7223 */ /* 0x100fe20000010821 */
[----:B------:R-:W-:Y:S01]  /*af40*/  FMNMX.FTZ R27, R42, R25, !PT ;  /* 0x000000192a1b7209 */ /* 0x000fe20007810000 */
[-CC-:B------:R-:W-:Y:S01]  /*af50*/  FFMA.FTZ R35, R106, R11.reuse, -R33.reuse ;  /* 0x0000000b6a237223 */ /* 0x180fe20000010821 */
[----:B------:R-:W-:Y:S01]  /*af60*/  ISETP.GT.AND P2, PT, R29, 0x59, !P5 ;  /* 0x000000591d00780c */ /* 0x000fe20006f44270 */
[--C-:B------:R-:W-:Y:S01]  /*af70*/  FFMA.FTZ R29, R94, R11, -R33.reuse ;  /* 0x0000000b5e1d7223 */ /* 0x100fe20000010821 */
[----:B------:R-:W-:Y:S01]  /*af80*/  FMNMX.FTZ R27, R4, R27, !PT ;  /* 0x0000001b041b7209 */ /* 0x000fe20007810000 */
[----:B------:R-:W3:Y:S01]  /*af90*/  MUFU.EX2 R152, R152 ;  /* 0x0000009800987308 */ /* 0x000ee20000000800 */
[----:B------:R-:W-:Y:S01]  /*afa0*/  ISETP.LT.OR P2, PT, R100, 0x5a, P2 ;  /* 0x0000005a6400780c */ /* 0x000fe20001741670 */
[--C-:B------:R-:W-:Y:S01]  /*afb0*/  FFMA.FTZ R156, R156, R11, -R33.reuse ;  /* 0x0000000b9c9c7223 */ /* 0x100fe20000010821 */
[----:B------:R-:W-:Y:S01]  /*afc0*/  FMNMX.FTZ R27, R46, R27, !PT ;  /* 0x0000001b2e1b7209 */ /* 0x000fe20007810000 */
[-CC-:B------:R-:W-:Y:S01]  /*afd0*/  FFMA.FTZ R158, R158, R11.reuse, -R33.reuse ;  /* 0x0000000b9e9e7223 */ /* 0x180fe20000010821 */
[----:B------:R-:W-:Y:S01]  /*afe0*/  FSEL R94, R71, -INF , !P2 ;  /* 0xff800000475e7808 */ /* 0x000fe20005000000 */
[--C-:B------:R-:W-:Y:S01]  /*aff0*/  FFMA.FTZ R98, R98, R11, -R33.reuse ;  /* 0x0000000b62627223 */ /* 0x100fe20000010821 */
[----:B------:R-:W-:Y:S01]  /*b000*/  FMNMX.FTZ R27, R24, R27, !PT ;  /* 0x0000001b181b7209 */ /* 0x000fe20007810000 */
[----:B------:R-:W-:Y:S01]  /*b010*/  MUFU.EX2 R160, R29 ;  /* 0x0000001d00a07308 */ /* 0x000fe20000000800 */
[-CC-:B------:R-:W-:Y:S01]  /*b020*/  FFMA.FTZ R92, R92, R11.reuse, -R33.reuse ;  /* 0x0000000b5c5c7223 */ /* 0x180fe20000010821 */
[--C-:B------:R-:W-:Y:S01]  /*b030*/  FFMA.FTZ R86, R86, R11, -R33.reuse ;  /* 0x0000000b56567223 */ /* 0x100fe20000010821 */
[----:B0-----:R-:W-:Y:S01]  /*b040*/  FMNMX.FTZ R31, R50, R27, !PT ;  /* 0x0000001b321f7209 */ /* 0x001fe20007810000 */
[-CC-:B------:R-:W-:Y:S01]  /*b050*/  FFMA.FTZ R84, R84, R11.reuse, -R33.reuse ;  /* 0x0000000b54547223 */ /* 0x180fe20000010821 */
[-CC-:B------:R-:W-:Y:S01]  /*b060*/  FFMA.FTZ R82, R82, R11.reuse, -R33.reuse ;  /* 0x0000000b52527223 */ /* 0x180fe20000010821 */
[----:B------:R-:W-:Y:S01]  /*b070*/  FFMA.FTZ R80, R80, R11, -R33 ;  /* 0x0000000b50507223 */ /* 0x000fe20000010821 */
[----:B------:R-:W-:Y:S01]  /*b080*/  FMNMX.FTZ R31, R28, R31, !PT ;  /* 0x0000001f1c1f7209 */ /* 0x000fe20007810000 */
[----:B------:R0:W-:Y:S01]  /*b090*/  MUFU.EX2 R27, R37 ;  /* 0x00000025001b7308 */ /* 0x0001e20000000800 */
[----:B---3--:R-:W-:Y:S01]  /*b0a0*/  FADD.FTZ R49, R152, R5 ;  /* 0x0000000598317221 */ /* 0x008fe20000010000 */
[--C-:B------:R-:W-:Y:S01]  /*b0b0*/  FFMA.FTZ R78, R78, R11, -R33.reuse ;  /* 0x0000000b4e4e7223 */ /* 0x100fe20000010821 */
[----:B------:R-:W-:Y:S01]  /*b0c0*/  FMNMX.FTZ R31, R54, R31, !PT ;  /* 0x0000001f361f7209 */ /* 0x000fe20007810000 */
[-CC-:B------:R-:W-:Y:S01]  /*b0d0*/  FFMA.FTZ R56, R56, R11.reuse, -R33.reuse ;  /* 0x0000000b38387223 */ /* 0x180fe20000010821 */
[-CC-:B------:R-:W-:Y:S01]  /*b0e0*/  FFMA.FTZ R60, R60, R11.reuse, -R33.reuse ;  /* 0x0000000b3c3c7223 */ /* 0x180fe20000010821 */
[--C-:B------:R-:W-:Y:S01]  /*b0f0*/  FFMA.FTZ R40, R40, R11, -R33.reuse ;  /* 0x0000000b28287223 */ /* 0x100fe20000010821 */
[----:B------:R-:W-:Y:S01]  /*b100*/  FMNMX.FTZ R31, R30, R31, !PT ;  /* 0x0000001f1e1f7209 */ /* 0x000fe20007810000 */
[----:B------:R-:W3:Y:S01]  /*b110*/  MUFU.EX2 R154, R154 ;  /* 0x0000009a009a7308 */ /* 0x000ee20000000800 */
[-CC-:B0-----:R-:W-:Y:S01]  /*b120*/  FFMA.FTZ R37, R96, R11.reuse, -R33.reuse ;  /* 0x0000000b60257223 */ /* 0x181fe20000010821 */
[----:B------:R-:W-:Y:S01]  /*b130*/  FSEL R96, R67, -INF , !P3 ;  /* 0xff80000043607808 */ /* 0x000fe20005800000 */
[--C-:B------:R-:W-:Y:S01]  /*b140*/  FFMA.FTZ R64, R64, R11, -R33.reuse ;  /* 0x0000000b40407223 */ /* 0x100fe20000010821 */
[----:B------:R-:W-:Y:S01]  /*b150*/  FMNMX.FTZ R31, R58, R31, !PT ;  /* 0x0000001f3a1f7209 */ /* 0x000fe20007810000 */
[-CC-:B------:R-:W-:Y:S01]  /*b160*/  FFMA.FTZ R68, R68, R11.reuse, -R33.reuse ;  /* 0x0000000b44447223 */ /* 0x180fe20000010821 */
[----:B------:R-:W-:Y:S01]  /*b170*/  FFMA.FTZ R33, R36, R11, -R33 ;  /* 0x0000000b24217223 */ /* 0x000fe20000010821 */
[----:B------:R-:W-:Y:S01]  /*b180*/  F2FP.BF16.F32.PACK_AB R152, R5, R152 ;  /* 0x000000980598723e */ /* 0x000fe200000010ff */
[----:B------:R-:W0:Y:S01]  /*b190*/  MUFU.EX2 R25, R35 ;  /* 0x0000002300197308 */ /* 0x000e220000000800 */
[----:B------:R-:W-:-:S04]  /*b1a0*/  FMNMX.FTZ R31, R32, R31, !PT ;  /* 0x0000001f201f7209 */ /* 0x000fc80007810000 */
[----:B------:R-:W-:-:S03]  /*b1b0*/  FMNMX.FTZ R31, R62, R31, !PT ;  /* 0x0000001f3e1f7209 */ /* 0x000fc60007810000 */
[----:B------:R-:W-:Y:S01]  /*b1c0*/  MUFU.EX2 R156, R156 ;  /* 0x0000009c009c7308 */ /* 0x000fe20000000800 */
[----:B------:R-:W-:Y:S01]  /*b1d0*/  FMNMX.FTZ R31, R34, R31, !PT ;  /* 0x0000001f221f7209 */ /* 0x000fe20007810000 */
[----:B---3--:R-:W-:-:S03]  /*b1e0*/  FADD.FTZ R36, R154, R49 ;  /* 0x000000319a247221 */ /* 0x008fc60000010000 */
[----:B------:R-:W-:-:S03]  /*b1f0*/  FMNMX.FTZ R31, R66, R31, !PT ;  /* 0x0000001f421f7209 */ /* 0x000fc60007810000 */
[----:B------:R-:W-:Y:S01]  /*b200*/  MUFU.EX2 R158, R158 ;  /* 0x0000009e009e7308 */ /* 0x000fe20000000800 */
[----:B------:R-:W-:Y:S01]  /*b210*/  FMNMX.FTZ R31, R96, R31, !PT ;  /* 0x0000001f601f7209 */ /* 0x000fe20007810000 */
[C---:B0-----:R-:W-:Y:S01]  /*b220*/  FADD.FTZ R49, R25.reuse, R36 ;  /* 0x0000002419317221 */ /* 0x041fe20000010000 */
[----:B------:R-:W-:Y:S02]  /*b230*/  F2FP.BF16.F32.PACK_AB R154, R25, R154 ;  /* 0x0000009a199a723e */ /* 0x000fe400000010ff */
[----:B------:R-:W-:-:S03]  /*b240*/  FMNMX.FTZ R31, R70, R31, !PT ;  /* 0x0000001f461f7209 */ /* 0x000fc60007810000 */
[----:B------:R-:W-:Y:S01]  /*b250*/  MUFU.EX2 R35, R98 ;  /* 0x0000006200237308 */ /* 0x000fe20000000800 */
[----:B------:R-:W-:-:S05]  /*b260*/  FMNMX.FTZ R31, R94, R31, !PT ;  /* 0x0000001f5e1f7209 */ /* 0x000fca0007810000 */
[----:B------:R-:W0:Y:S02]  /*b270*/  SHFL.BFLY PT, R90, R31, 0x2, 0x1f ;  /* 0x0c401f001f5a7f89 */ /* 0x000e2400000e0000 */
[----:B------:R-:W-:Y:S08]  /*b280*/  MUFU.EX2 R37, R37 ;  /* 0x0000002500257308 */ /* 0x000ff00000000800 */
[----:B------:R-:W-:Y:S08]  /*b290*/  MUFU.EX2 R92, R92 ;  /* 0x0000005c005c7308 */ /* 0x000ff00000000800 */
[----:B------:R-:W3:Y:S01]  /*b2a0*/  MUFU.EX2 R39, R39 ;  /* 0x0000002700277308 */ /* 0x000ee20000000800 */
[----:B0-----:R-:W-:-:S07]  /*b2b0*/  FMNMX.FTZ R90, R31, R90, !PT ;  /* 0x0000005a1f5a7209 */ /* 0x001fce0007810000 */
[----:B------:R-:W-:Y:S01]  /*b2c0*/  MUFU.EX2 R86, R86 ;  /* 0x0000005600567308 */ /* 0x000fe20000000800 */
[----:B------:R-:W0:Y:S07]  /*b2d0*/  SHFL.BFLY PT, R29, R90, 0x1, 0x1f ;  /* 0x0c201f005a1d7f89 */ /* 0x000e2e00000e0000 */
[----:B------:R-:W4:Y:S01]  /*b2e0*/  MUFU.EX2 R41, R84 ;  /* 0x0000005400297308 */ /* 0x000f220000000800 */
[----:B---3--:R-:W-:-:S07]  /*b2f0*/  F2FP.BF16.F32.PACK_AB R162, R39, R92 ;  /* 0x0000005c27a2723e */ /* 0x008fce00000010ff */
[----:B------:R-:W-:Y:S08]  /*b300*/  MUFU.EX2 R82, R82 ;  /* 0x0000005200527308 */ /* 0x000ff00000000800 */
[----:B------:R-:W3:Y:S01]  /*b310*/  MUFU.EX2 R43, R80 ;  /* 0x00000050002b7308 */ /* 0x000ee20000000800 */
[----:B----4-:R-:W-:Y:S02]  /*b320*/  F2FP.BF16.F32.PACK_AB R164, R41, R86 ;  /* 0x0000005629a4723e */ /* 0x010fe400000010ff */
[----:B0-----:R-:W-:-:S04]  /*b330*/  FMNMX.FTZ R10, R90, R29, !PT ;  /* 0x0000001d5a0a7209 */ /* 0x001fc80007810000 */
[C---:B------:R-:W-:Y:S01]  /*b340*/  FSETP.NEU.FTZ.AND P2, PT, R10.reuse, -INF , PT ;  /* 0xff8000000a00780b */ /* 0x040fe20003f5d000 */
[----:B------:R-:W-:Y:S01]  /*b350*/  FMUL.FTZ R29, R10, R11 ;  /* 0x0000000b0a1d7220 */ /* 0x000fe20000410000 */
[----:B------:R-:W-:Y:S04]  /*b360*/  MUFU.EX2 R78, R78 ;  /* 0x0000004e004e7308 */ /* 0x000fe80000000800 */
[----:B------:R-:W-:-:S04]  /*b370*/  FSEL R29, R29, RZ, P2 ;  /* 0x000000ff1d1d7208 */ /* 0x000fc80001000000 */
[----:B------:R-:W0:Y:S01]  /*b380*/  MUFU.EX2 R31, R56 ;  /* 0x00000038001f7308 */ /* 0x000e220000000800 */
[-CC-:B------:R-:W-:Y:S01]  /*b390*/  FFMA.FTZ R26, R26, R11.reuse, -R29.reuse ;  /* 0x0000000b1a1a7223 */ /* 0x180fe2000001081d */
        /* <DEDUP_REMOVED lines=26> */
[----:B---3--:R-:W-:-:S02]  /*b540*/  F2FP.BF16.F32.PACK_AB R166, R43, R82 ;  /* 0x000000522ba6723e */ /* 0x008fc400000010ff */
[----:B0-----:R-:W-:Y:S02]  /*b550*/  F2FP.BF16.F32.PACK_AB R168, R31, R78 ;  /* 0x0000004e1fa8723e */ /* 0x001fe400000010ff */
[----:B------:R-:W0:Y:S08]  /*b560*/  MUFU.EX2 R155, R74 ;  /* 0x0000004a009b7308 */ /* 0x000e300000000800 */
[----:B------:R-:W3:Y:S08]  /*b570*/  MUFU.EX2 R52, R52 ;  /* 0x0000003400347308 */ /* 0x000ef00000000800 */
[----:B------:R1:W-:Y:S08]  /*b580*/  MUFU.EX2 R161, R4 ;  /* 0x0000000400a17308 */ /* 0x0003f00000000800 */
[----:B------:R-:W2:Y:S01]  /*b590*/  MUFU.EX2 R157, R48 ;  /* 0x00000030009d7308 */ /* 0x000ea20000000800 */
[----:B-1----:R-:W-:Y:S01]  /*b5a0*/  FADD.FTZ R4, R156, R49 ;  /* 0x000000319c047221 */ /* 0x002fe20000010000 */
[----:B----4-:R-:W-:Y:S01]  /*b5b0*/  FADD.FTZ R49, R26, R153 ;  /* 0x000000991a317221 */ /* 0x010fe20000010000 */
[----:B------:R-:W-:-:S02]  /*b5c0*/  F2FP.BF16.F32.PACK_AB R156, R27, R156 ;  /* 0x0000009c1b9c723e */ /* 0x000fc400000010ff */
[----:B------:R-:W-:Y:S01]  /*b5d0*/  FADD.FTZ R51, R27, R4 ;  /* 0x000000041b337221 */ /* 0x000fe20000010000 */
[----:B-----5:R-:W-:Y:S01]  /*b5e0*/  FADD.FTZ R4, R76, R49 ;  /* 0x000000314c047221 */ /* 0x020fe20000010000 */
[----:B------:R-:W-:Y:S01]  /*b5f0*/  F2FP.BF16.F32.PACK_AB R153, R153, R26 ;  /* 0x0000001a9999723e */ /* 0x000fe200000010ff */
[----:B------:R-:W1:Y:S02]  /*b600*/  MUFU.EX2 R44, R44 ;  /* 0x0000002c002c7308 */ /* 0x000e640000000800 */
[C---:B0-----:R-:W-:Y:S01]  /*b610*/  FADD.FTZ R49, R155.reuse, R4 ;  /* 0x000000049b317221 */ /* 0x041fe20000010000 */
[----:B------:R-:W-:-:S03]  /*b620*/  F2FP.BF16.F32.PACK_AB R155, R155, R76 ;  /* 0x0000004c9b9b723e */ /* 0x000fc600000010ff */
[----:B---3--:R-:W-:Y:S02]  /*b630*/  FADD.FTZ R4, R52, R49 ;  /* 0x0000003134047221 */ /* 0x008fe40000010000 */
[----:B------:R0:W-:Y:S02]  /*b640*/  MUFU.EX2 R163, R24 ;  /* 0x0000001800a37308 */ /* 0x0001e40000000800 */
[C---:B--2---:R-:W-:Y:S01]  /*b650*/  FADD.FTZ R49, R157.reuse, R4 ;  /* 0x000000049d317221 */ /* 0x044fe20000010000 */
[----:B------:R-:W-:-:S05]  /*b660*/  F2FP.BF16.F32.PACK_AB R157, R157, R52 ;  /* 0x000000349d9d723e */ /* 0x000fca00000010ff */
[----:B------:R-:W2:Y:S01]  /*b670*/  MUFU.EX2 R159, R38 ;  /* 0x00000026009f7308 */ /* 0x000ea20000000800 */
[----:B0-----:R-:W-:Y:S01]  /*b680*/  FADD.FTZ R24, R158, R51 ;  /* 0x000000339e187221 */ /* 0x001fe20000010000 */
[----:B-1----:R-:W-:Y:S01]  /*b690*/  FADD.FTZ R4, R44, R49 ;  /* 0x000000312c047221 */ /* 0x002fe20000010000 */
[C---:B------:R-:W-:Y:S02]  /*b6a0*/  F2FP.BF16.F32.PACK_AB R158, R35.reuse, R158 ;  /* 0x0000009e239e723e */ /* 0x040fe400000010ff */
[----:B------:R-:W-:-:S03]  /*b6b0*/  FADD.FTZ R24, R35, R24 ;  /* 0x0000001823187221 */ /* 0x000fc60000010000 */
[----:B------:R-:W0:Y:S01]  /*b6c0*/  MUFU.EX2 R42, R42 ;  /* 0x0000002a002a7308 */ /* 0x000e220000000800 */
[----:B------:R-:W-:-:S04]  /*b6d0*/  FADD.FTZ R51, R37, R24 ;  /* 0x0000001825337221 */ /* 0x000fc80000010000 */
[C---:B------:R-:W-:Y:S01]  /*b6e0*/  FADD.FTZ R51, R160.reuse, R51 ;  /* 0x00000033a0337221 */ /* 0x040fe20000010000 */
[----:B------:R-:W-:Y:S02]  /*b6f0*/  F2FP.BF16.F32.PACK_AB R160, R160, R37 ;  /* 0x00000025a0a0723e */ /* 0x000fe400000010ff */
[----:B------:R-:W1:Y:S01]  /*b700*/  MUFU.EX2 R46, R46 ;  /* 0x0000002e002e7308 */ /* 0x000e620000000800 */
[----:B------:R-:W-:Y:S01]  /*b710*/  FADD.FTZ R24, R92, R51 ;  /* 0x000000335c187221 */ /* 0x000fe20000010000 */
[C---:B--2---:R-:W-:Y:S01]  /*b720*/  FADD.FTZ R49, R159.reuse, R4 ;  /* 0x000000049f317221 */ /* 0x044fe20000010000 */
[----:B------:R-:W-:Y:S02]  /*b730*/  F2FP.BF16.F32.PACK_AB R159, R159, R44 ;  /* 0x0000002c9f9f723e */ /* 0x000fe400000010ff */
[----:B------:R-:W-:-:S03]  /*b740*/  FADD.FTZ R51, R39, R24 ;  /* 0x0000001827337221 */ /* 0x000fc60000010000 */
[----:B------:R-:W2:Y:S01]  /*b750*/  MUFU.EX2 R50, R50 ;  /* 0x0000003200327308 */ /* 0x000ea20000000800 */
[----:B0-----:R-:W-:Y:S01]  /*b760*/  FADD.FTZ R4, R42, R49 ;  /* 0x000000312a047221 */ /* 0x001fe20000010000 */
[----:B------:R-:W-:-:S03]  /*b770*/  FADD.FTZ R24, R86, R51 ;  /* 0x0000003356187221 */ /* 0x000fc60000010000 */
[----:B------:R-:W-:Y:S01]  /*b780*/  FADD.FTZ R49, R161, R4 ;  /* 0x00000004a1317221 */ /* 0x000fe20000010000 */
[----:B------:R-:W-:Y:S01]  /*b790*/  FADD.FTZ R51, R41, R24 ;  /* 0x0000001829337221 */ /* 0x000fe20000010000 */
[----:B------:R-:W-:Y:S01]  /*b7a0*/  F2FP.BF16.F32.PACK_AB R161, R161, R42 ;  /* 0x0000002aa1a1723e */ /* 0x000fe200000010ff */
[----:B------:R-:W0:Y:S01]  /*b7b0*/  MUFU.EX2 R165, R28 ;  /* 0x0000001c00a57308 */ /* 0x000e220000000800 */
[----:B-1----:R-:W-:Y:S01]  /*b7c0*/  FADD.FTZ R4, R46, R49 ;  /* 0x000000312e047221 */ /* 0x002fe20000010000 */
[----:B------:R-:W-:-:S03]  /*b7d0*/  FADD.FTZ R24, R82, R51 ;  /* 0x0000003352187221 */ /* 0x000fc60000010000 */
[----:B------:R-:W-:Y:S01]  /*b7e0*/  FADD.FTZ R49, R163, R4 ;  /* 0x00000004a3317221 */ /* 0x000fe20000010000 */
[----:B------:R-:W-:Y:S01]  /*b7f0*/  FADD.FTZ R51, R43, R24 ;  /* 0x000000182b337221 */ /* 0x000fe20000010000 */
[----:B------:R-:W-:Y:S01]  /*b800*/  F2FP.BF16.F32.PACK_AB R163, R163, R46 ;  /* 0x0000002ea3a3723e */ /* 0x000fe200000010ff */
[----:B------:R-:W1:Y:S01]  /*b810*/  MUFU.EX2 R54, R54 ;  /* 0x0000003600367308 */ /* 0x000e620000000800 */
[----:B--2---:R-:W-:Y:S01]  /*b820*/  FADD.FTZ R4, R50, R49 ;  /* 0x0000003132047221 */ /* 0x004fe20000010000 */
[----:B------:R-:W-:-:S04]  /*b830*/  FADD.FTZ R24, R78, R51 ;  /* 0x000000334e187221 */ /* 0x000fc80000010000 */
[----:B------:R-:W-:Y:S02]  /*b840*/  FADD.FTZ R25, R31, R24 ;  /* 0x000000181f197221 */ /* 0x000fe40000010000 */
[----:B------:R-:W2:Y:S01]  /*b850*/  MUFU.EX2 R60, R60 ;  /* 0x0000003c003c7308 */ /* 0x000ea20000000800 */
[C---:B0-----:R-:W-:Y:S01]  /*b860*/  FADD.FTZ R5, R165.reuse, R4 ;  /* 0x00000004a5057221 */ /* 0x041fe20000010000 */
[----:B------:R-:W-:-:S06]  /*b870*/  F2FP.BF16.F32.PACK_AB R165, R165, R50 ;  /* 0x00000032a5a5723e */ /* 0x000fcc00000010ff */
[----:B------:R-:W0:Y:S01]  /*b880*/  MUFU.EX2 R167, R30 ;  /* 0x0000001e00a77308 */ /* 0x000e220000000800 */
[----:B-1----:R-:W-:-:S07]  /*b890*/  FADD.FTZ R4, R54, R5 ;  /* 0x0000000536047221 */ /* 0x002fce0000010000 */
[----:B------:R-:W1:Y:S01]  /*b8a0*/  MUFU.EX2 R45, R40 ;  /* 0x00000028002d7308 */ /* 0x000e620000000800 */
[----:B--2---:R-:W-:-:S07]  /*b8b0*/  FADD.FTZ R24, R60, R25 ;  /* 0x000000193c187221 */ /* 0x004fce0000010000 */
[----:B------:R-:W2:Y:S01]  /*b8c0*/  MUFU.EX2 R58, R58 ;  /* 0x0000003a003a7308 */ /* 0x000ea20000000800 */
[C---:B0-----:R-:W-:Y:S01]  /*b8d0*/  FADD.FTZ R5, R167.reuse, R4 ;  /* 0x00000004a7057221 */ /* 0x041fe20000010000 */
[----:B------:R-:W-:-:S06]  /*b8e0*/  F2FP.BF16.F32.PACK_AB R167, R167, R54 ;  /* 0x00000036a7a7723e */ /* 0x000fcc00000010ff */
[----:B------:R-:W0:Y:S01]  /*b8f0*/  MUFU.EX2 R64, R64 ;  /* 0x0000004000407308 */ /* 0x000e220000000800 */
[C---:B-1----:R-:W-:Y:S01]  /*b900*/  FADD.FTZ R25, R45.reuse, R24 ;  /* 0x000000182d197221 */ /* 0x042fe20000010000 */
[----:B------:R-:W-:-:S06]  /*b910*/  F2FP.BF16.F32.PACK_AB R170, R45, R60 ;  /* 0x0000003c2daa723e */ /* 0x000fcc00000010ff */
[----:B------:R-:W1:Y:S01]  /*b920*/  MUFU.EX2 R169, R32 ;  /* 0x0000002000a97308 */ /* 0x000e620000000800 */
[----:B--2---:R-:W-:-:S07]  /*b930*/  FADD.FTZ R4, R58, R5 ;  /* 0x000000053a047221 */ /* 0x004fce0000010000 */
        /* <DEDUP_REMOVED lines=21> */
[----:B--2---:R-:W-:Y:S01]  /*ba90*/  FADD.FTZ R4, R70, R25 ;  /* 0x0000001946047221 */ /* 0x004fe20000010000 */
[C---:B0-----:R-:W-:Y:S01]  /*baa0*/  FADD.FTZ R5, R33.reuse, R24 ;  /* 0x0000001821057221 */ /* 0x041fe20000010000 */
[----:B------:R-:W-:Y:S02]  /*bab0*/  F2FP.BF16.F32.PACK_AB R174, R33, R68 ;  /* 0x0000004421ae723e */ /* 0x000fe400000010ff */
[C---:B-1----:R-:W-:Y:S01]  /*bac0*/  FADD.FTZ R4, R29.reuse, R4 ;  /* 0x000000041d047221 */ /* 0x042fe20000010000 */
[----:B------:R-:W-:Y:S01]  /*bad0*/  F2FP.BF16.F32.PACK_AB R175, R29, R70 ;  /* 0x000000461daf723e */ /* 0x000fe200000010ff */
[----:B------:R-:W-:Y:S06]  /*bae0*/  @!P0 BRA `(.L_x_2123) ;  /* 0x0000000000048947 */ /* 0x000fec0003800000 */
[----:B------:R-:W-:Y:S01]  /*baf0*/  BPT.TRAP 0x1 ;  /* 0x000000040000795c */ /* 0x000fe20000300000 */
.L_x_2123:
[----:B------:R0:W1:Y:S01]  /*bb00*/  SYNCS.PHASECHK.TRANS64.TRYWAIT P2, [R7+URZ+0x22850], R72 ;  /* 0x02285048070075a7 */ /* 0x000062000804017f */
[----:B------:R-:W-:Y:S05]  /*bb10*/  @!P0 BRA `(.L_x_2124) ;  /* 0x0000000000048947 */ /* 0x000fea0003800000 */
[----:B------:R-:W-:Y:S01]  /*bb20*/  BPT.TRAP 0x1 ;  /* 0x000000040000795c */ /* 0x000fe20000300000 */
.L_x_2124:
[----:B------:R-:W-:Y:S04]  /*bb30*/  BSSY B0, `(.L_x_2125) ;  /* 0x0000004000007945 */ /* 0x000fe80003800000 */
[----:B-1----:R-:W-:Y:S05]  /*bb40*/  @P2 BRA `(.L_x_2126) ;  /* 0x0000000000082947 */ /* 0x002fea0003800000 */
[----:B------:R-:W1:Y:S02]  /*bb50*/  SYNCS.PHASECHK.TRANS64.TRYWAIT P2, [R7+URZ+0x22850], R72 ;  /* 0x02285048070075a7 */ /* 0x000e64000804017f */
[----:B-1----:R-:W-:Y:S05]  /*bb60*/  @!P2 BRA `(.L_x_2127) ;  /* 0x0000012c0008a947 */ /* 0x002fea0003800000 */
.L_x_2126:
[----:B------:R-:W-:Y:S05]  /*bb70*/  BSYNC B0 ;  /* 0x0000000000007941 */ /* 0x000fea0003800000 */
.L_x_2125:
[----:B------:R-:W-:Y:S05]  /*bb80*/  WARPSYNC.ALL ;  /* 0x0000000000007948 */ /* 0x000fea0003800000 */
[----:B------:R-:W-:Y:S01]  /*bb90*/  VIADD R24, R17, 0x400 ;  /* 0x0000040011187836 */ /* 0x000fe20000000000 */
[----:B------:R2:W-:Y:S01]  /*bba0*/  BAR.SYNC.DEFER_BLOCKING R179, 0x100 ;  /* 0x000400b30000751d */ /* 0x0005e20000010000 */
[----:B------:R-:W-:Y:S01]  /*bbb0*/  IMAD.MOV.U32 R181, RZ, RZ, 0x40000040 ;  /* 0x40000040ffb57424 */ /* 0x000fe200078e00ff */
[----:B------:R-:W-:Y:S01]  /*bbc0*/  ISETP.GE.AND P2, PT, R177, 0x1, PT ;  /* 0x00000001b100780c */ /* 0x000fe20003f46270 */
[----:B01----:R-:W-:Y:S01]  /*bbd0*/  @!P1 VIADD R7, R7, 0x22860 ;  /* 0x0002286007079836 */ /* 0x003fe20000000000 */
[----:B------:R-:W-:Y:S01]  /*bbe0*/  SHF.R.U32.HI R24, RZ, 0x4, R24 ;  /* 0x00000004ff187819 */ /* 0x000fe20000011618 */
[----:B------:R-:W-:Y:S01]  /*bbf0*/  IMAD.IADD R217, R202, 0x1, -R203 ;  /* 0x00000001cad97824 */ /* 0x000fe200078e0acb */
[----:B------:R-:W-:Y:S01]  /*bc00*/  R2UR UR7, R181 ;  /* 0x00000000b50772ca */ /* 0x000fe200000e0000 */
[----:B------:R-:W-:Y:S01]  /*bc10*/  IMAD.MOV.U32 R181, RZ, RZ, 0x40000040 ;  /* 0x40000040ffb57424 */ /* 0x000fe200078e00ff */
[----:B------:R-:W-:-:S02]  /*bc20*/  LOP3.LUT R24, R24, 0x3fff, RZ, 0xc0, !PT ;  /* 0x00003fff18187812 */ /* 0x000fc400078ec0ff */
[----:B------:R-:W-:Y:S02]  /*bc30*/  @!P1 PRMT R7, RZ, 0x654, R7 ;  /* 0x00000654ff079816 */ /* 0x000fe40000000007 */
[----:B------:R-:W-:-:S05]  /*bc40*/  LOP3.LUT R204, R24, 0x3000000, RZ, 0xfc, !PT ;  /* 0x0300000018cc7812 */ /* 0x000fca00078efcff */
[----:B------:R-:W-:-:S05]  /*bc50*/  IMAD R180, R16, 0xc00, R204 ;  /* 0x00000c0010b47824 */ /* 0x000fca00078e02cc */
[----:B------:R-:W-:Y:S01]  /*bc60*/  R2UR UR6, R180 ;  /* 0x00000000b40672ca */ /* 0x000fe200000e0000 */
[----:B------:R-:W-:-:S12]  /*bc70*/  WARPGROUP.ARRIVE ;  /* 0x00000000000079c5 */ /* 0x000fd80000000000 */
[----:B------:R-:W-:Y:S03]  /*bc80*/  HGMMA.64x256x16.F32.BF16 R24, R152, gdesc[UR4].tnspB, RZ, !UPT, gsb0 ;  /* 0x43e0000498187df0 */ /* 0x000fe6000c0018ff */
[----:B------:R-:W-:Y:S02]  /*bc90*/  WARPGROUP.DEPBAR.LE gsb0, 0x0 ;  /* 0x00008000000079c5 */ /* 0x000fe40000010000 */
[----:B------:R-:W-:Y:S01]  /*bca0*/  VIADD R152, R180, 0x80 ;  /* 0x00000080b4987836 */ /* 0x000fe20000000000 */
[----:B------:R-:W-:Y:S01]  /*bcb0*/  WARPGROUP.ARRIVE ;  /* 0x00000000000079c5 */ /* 0x000fe20000000000 */
[----:B------:R-:W-:Y:S02]  /*bcc0*/  IMAD.MOV.U32 R153, RZ, RZ, 0x40000040 ;  /* 0x40000040ff997424 */ /* 0x000fe400078e00ff */
[----:B------:R-:W-:Y:S01]  /*bcd0*/  IMAD R155, R205, 0x80, R217 ;  /* 0x00000080cd9b7824 */ /* 0x000fe200078e02d9 */
[----:B------:R-:W-:Y:S01]  /*bce0*/  R2UR UR6, R152 ;  /* 0x00000000980672ca */ /* 0x000fe200000e0000 */
[----:B------:R-:W-:Y:S01]  /*bcf0*/  VIADD R152, R180, 0x100 ;  /* 0x00000100b4987836 */ /* 0x000fe20000000000 */
[----:B------:R-:W-:Y:S01]  /*bd00*/  R2UR UR7, R153 ;  /* 0x00000000990772ca */ /* 0x000fe200000e0000 */
[----:B------:R-:W-:-:S02]  /*bd10*/  IMAD.MOV.U32 R153, RZ, RZ, 0x40000040 ;  /* 0x40000040ff997424 */ /* 0x000fc400078e00ff */
[----:B------:R-:W-:-:S13]  /*bd20*/  IMAD.IADD R176, R155, 0x1, R176 ;  /* 0x000000019bb07824 */ /* 0x000fda00078e02b0 */
        /* <DEDUP_REMOVED lines=31> */
[----:B------:R0:W-:Y:S02]  /*bf20*/  @!P1 SYNCS.ARRIVE.TRANS64.RED.A1T0 RZ, [R7+URZ], RZ ;  /* 0x000000ff07ff99a7 */ /* 0x0001e4000810043f */
[----:B0-----:R-:W-:Y:S01]  /*bf30*/  VIADD R7, R178, 0xfffffffe ;  /* 0xfffffffeb2077836 */ /* 0x001fe20000000000 */
[----:B--2---:R-:W-:Y:S06]  /*bf40*/  @!P2 BRA `(.L_x_2128) ;  /* 0x000000000048a947 */ /* 0x004fec0003800000 */
        /* <DEDUP_REMOVED lines=11> */
.L_x_2130:
[----:B------:R-:W-:-:S13]  /*c000*/  ISETP.NE.AND P2, PT, R177, 0x1, PT ;  /* 0x00000001b100780c */ /* 0x000fda0003f45270 */
[----:B------:R-:W0:Y:S02]  /*c010*/  @P2 LDC.64 R152, c[0x0][0x9e8] ;  /* 0x00027a00ff982b82 */ /* 0x000e240000000a00 */
[----:B0-----:R-:W-:-:S05]  /*c020*/  @P2 IMAD.HI.U32 R152, R154, R152, RZ ;  /* 0x000000989a982227 */ /* 0x001fca00078e00ff */
[----:B------:R-:W-:-:S07]  /*c030*/  @P2 SHF.R.U32.HI R154, RZ, R153, R152 ;  /* 0x00000099ff9a2219 */ /* 0x000fce0000011698 */
.L_x_2131:
[----:B------:R-:W-:Y:S05]  /*c040*/  BSYNC B0 ;  /* 0x0000000000007941 */ /* 0x000fea0003800000 */
.L_x_2129:
[----:B------:R-:W-:-:S05]  /*c050*/  IMAD R177, R154, R177, R177 ;  /* 0x000000b19ab17224 */ /* 0x000fca00078e02b1 */
[----:B------:R-:W-:-:S07]  /*c060*/  VIMNMX R176, R176, R177, PT ;  /* 0x000000b1b0b07248 */ /* 0x000fce0003fe0100 */
.L_x_2128:
[----:B------:R-:W-:Y:S01]  /*c070*/  IMAD.HI R176, R176, 0x2aaaaaab, RZ ;  /* 0x2aaaaaabb0b07827 */ /* 0x000fe200078e02ff */
[----:B------:R-:W-:Y:S01]  /*c080*/  ULDC UR46, c[0x0][0x9e4] ;  /* 0x00027900002e7ab9 */ /* 0x000fe20000000800 */
[----:B------:R-:W-:Y:S01]  /*c090*/  ULDC UR43, c[0x0][0x9e4] ;  /* 0x00027900002b7ab9 */ /* 0x000fe20000000800 */
[----:B------:R-:W-:Y:S01]  /*c0a0*/  ULDC UR47, c[0x0][0x9dc] ;  /* 0x00027700002f7ab9 */ /* 0x000fe20000000800 */
[----:B------:R-:W-:Y:S01]  /*c0b0*/  ULDC UR49, c[0x0][0x9dc] ;  /* 0x0002770000317ab9 */ /* 0x000fe20000000800 */
[----:B------:R-:W-:Y:S01]  /*c0c0*/  SHF.R.U32.HI R153, RZ, 0x1f, R176 ;  /* 0x0000001fff997819 */ /* 0x000fe200000116b0 */
[----:B------:R-:W-:Y:S01]  /*c0d0*/  ULDC UR42, c[0x0][0x988] ;  /* 0x00026200002a7ab9 */ /* 0x000fe20000000800 */
[----:B------:R-:W-:Y:S01]  /*c0e0*/  ULDC UR45, c[0x0][0x988] ;  /* 0x00026200002d7ab9 */ /* 0x000fe20000000800 */
[----:B------:R-:W-:Y:S01]  /*c0f0*/  ULDC UR44, c[0x0][0x988] ;  /* 0x00026200002c7ab9 */ /* 0x000fe20000000800 */
[----:B------:R-:W-:Y:S01]  /*c100*/  LEA.HI.SX32 R153, R176, R153, 0x1c ;  /* 0x00000099b0997211 */ /* 0x000fe200078fe2ff */
[----:B------:R-:W-:Y:S01]  /*c110*/  ULDC UR50, c[0x0][0x9e0] ;  /* 0x0002780000327ab9 */ /* 0x000fe20000000800 */
[----:B------:R-:W-:-:S02]  /*c120*/  ULDC UR48, c[0x0][0x9e0] ;  /* 0x0002780000307ab9 */ /* 0x000fc40000000800 */
[----:B------:R-:W-:-:S04]  /*c130*/  VIMNMX R218, R222, R153, !PT ;  /* 0x00000099deda7248 */ /* 0x000fc80007fe0100 */
[----:B------:R-:W-:-:S13]  /*c140*/  ISETP.GE.AND P2, PT, R7, R218, PT ;  /* 0x000000da0700720c */ /* 0x000fda0003f46270 */
[----:B------:R-:W-:Y:S05]  /*c150*/  @!P2 BRA `(.L_x_2132) ;  /* 0x000000300054a947 */ /* 0x000fea0003800000 */
[----:B------:R-:W-:-:S04]  /*c160*/  IMAD.IADD R216, R0, 0x1, R217 ;  /* 0x0000000100d87824 */ /* 0x000fc800078e02d9 */
[----:B------:R-:W-:-:S07]  /*c170*/  VIADD R208, R216, 0x8 ;  /* 0x00000008d8d07836 */ /* 0x000fce0000000000 */
.L_x_2150:
[----:B------:R-:W-:Y:S01]  /*c180*/  VIADD R16, R16, 0x1 ;  /* 0x0000000110107836 */ /* 0x000fe20000000000 */
[----:B------:R-:W-:Y:S05]  /*c190*/  YIELD ;  /* 0x0000000000007946 */ /* 0x000fea0003800000 */
[----:B------:R-:W-:-:S04]  /*c1a0*/  ISETP.NE.AND P2, PT, R16, 0x2, PT ;  /* 0x000000021000780c */ /* 0x000fc80003f45270 */
[----:B------:R-:W-:Y:S02]  /*c1b0*/  SEL R11, RZ, 0x1, P2 ;  /* 0x00000001ff0b7807 */ /* 0x000fe40001000000 */
[----:B------:R-:W-:Y:S02]  /*c1c0*/  SEL R16, R16, RZ, P2 ;  /* 0x000000ff10107207 */ /* 0x000fe40001000000 */
[----:B------:R-:W-:Y:S01]  /*c1d0*/  LOP3.LUT R22, R22, R11, RZ, 0x3c, !PT ;  /* 0x0000000b16167212 */ /* 0x000fe200078e3cff */
[----:B0-----:R-:W-:Y:S06]  /*c1e0*/  @!P0 BRA `(.L_x_2133) ;  /* 0x0000000000048947 */ /* 0x001fec0003800000 */
[----:B------:R-:W-:Y:S01]  /*c1f0*/  BPT.TRAP 0x1 ;  /* 0x000000040000795c */ /* 0x000fe20000300000 */
.L_x_2133:
[----:B------:R-:W-:Y:S01]  /*c200*/  IMAD R209, R16, 0x8, R17 ;  /* 0x0000000810d17824 */ /* 0x000fe200078e0211 */
[----:B------:R-:W-:-:S04]  /*c210*/  SHF.L.U32 R210, R22, 0x1f, RZ ;  /* 0x0000001f16d27819 */ /* 0x000fc800000006ff */
[----:B------:R0:W1:Y:S01]  /*c220*/  SYNCS.PHASECHK.TRANS64.TRYWAIT P2, [R209+URZ+0x22830], R210 ;  /* 0x022830d2d10075a7 */ /* 0x000062000804017f */
[----:B------:R-:W-:Y:S05]  /*c230*/  @!P0 BRA `(.L_x_2134) ;  /* 0x0000000000048947 */ /* 0x000fea0003800000 */
[----:B------:R-:W-:Y:S01]  /*c240*/  BPT.TRAP 0x1 ;  /* 0x000000040000795c */ /* 0x000fe20000300000 */
.L_x_2134:
[----:B------:R-:W-:Y:S02]  /*c250*/  IMAD R212, R16, 0x300, R207 ;  /* 0x0000030010d47824 */ /* 0x000fe400078e02cf */
[----:B------:R-:W-:Y:S01]  /*c260*/  IMAD.MOV.U32 R213, RZ, RZ, 0x40000040 ;  /* 0x40000040ffd57424 */ /* 0x000fe200078e00ff */
[----:B-1----:R-:W-:Y:S06]  /*c270*/  @P2 BRA `(.L_x_2135) ;  /* 0x0000000000082947 */ /* 0x002fec0003800000 */
[----:B------:R-:W1:Y:S02]  /*c280*/  SYNCS.PHASECHK.TRANS64.TRYWAIT P2, [R209+URZ+0x22830], R210 ;  /* 0x022830d2d10075a7 */ /* 0x000e64000804017f */
[----:B-1----:R-:W-:Y:S05]  /*c290*/  @!P2 BRA `(.L_x_2136) ;  /* 0x000001240050a947 */ /* 0x002fea0003800000 */
.L_x_2135:
        /* <DEDUP_REMOVED lines=9> */
[----:B------:R-:W2:Y:S01]  /*c330*/  S2R R206, SR_TID.X ;  /* 0x0000000000ce7919 */ /* 0x000ea20000002100 */
[----:B------:R-:W-:Y:S01]  /*c340*/  @!P1 VIADD R6, R209, 0x22840 ;  /* 0x00022840d1069836 */ /* 0x000fe20000000000 */
[----:B------:R-:W-:-:S04]  /*c350*/  LOP3.LUT P2, RZ, R2, 0x100000, RZ, 0xc0, !PT ;  /* 0x0010000002ff7812 */ /* 0x000fc8000784c0ff */
[----:B------:R-:W-:-:S05]  /*c360*/  @!P1 PRMT R11, RZ, 0x654, R6 ;  /* 0x00000654ff0b9816 */ /* 0x000fca0000000006 */
[----:B------:R-:W-:Y:S01]  /*c370*/  HGMMA.64x96x16.F32.BF16 R152, gdesc[UR4], RZ, !UPT, gsb0 ;  /* 0x01600000049879f0 */ /* 0x000fe2000c0018ff */
[----:B------:R-:W-:Y:S01]  /*c380*/  R2UR UR6, R214 ;  /* 0x00000000d60672ca */ /* 0x000fe200000e0000 */
[----:B------:R-:W-:Y:S01]  /*c390*/  VIADD R214, R212, 0x4 ;  /* 0x00000004d4d67836 */ /* 0x000fe20000000000 */
[----:B------:R-:W-:Y:S01]  /*c3a0*/  R2UR UR7, R215 ;  /* 0x00000000d70772ca */ /* 0x000fe200000e0000 */
[----:B------:R-:W-:Y:S01]  /*c3b0*/  IMAD.MOV.U32 R215, RZ, RZ, 0x40000040 ;  /* 0x40000040ffd77424 */ /* 0x000fe200078e00ff */
[----:B------:R-:W-:Y:S01]  /*c3c0*/  R2UR UR4, R20 ;  /* 0x00000000140472ca */ /* 0x000fe200000e0000 */
[----:B------:R-:W-:Y:S01]  /*c3d0*/  VIADD R212, R212, 0x6 ;  /* 0x00000006d4d47836 */ /* 0x000fe20000000000 */
[----:B------:R-:W-:Y:S02]  /*c3e0*/  R2UR UR5, R21 ;  /* 0x00000000150572ca */ /* 0x000fe400000e0000 */
[----:B--2---:R-:W-:-:S04]  /*c3f0*/  SHF.R.U32.HI R206, RZ, 0x7, R206 ;  /* 0x00000007ffce7819 */ /* 0x004fc800000116ce */
[----:B------:R-:W-:Y:S01]  /*c400*/  IADD3 R6, -R206, 0xb, RZ ;  /* 0x0000000bce067810 */ /* 0x000fe20007ffe1ff */
[----:B------:R-:W-:-:S05]  /*c410*/  IMAD R206, R7, -0x60, R202 ;  /* 0xffffffa007ce7824 */ /* 0x000fca00078e02ca */
[----:B------:R-:W-:Y:S01]  /*c420*/  IADD3 R227, -R203, 0x1, R206 ;  /* 0x00000001cbe37810 */ /* 0x000fe20007ffe1ce */
[----:B------:R-:W-:-:S04]  /*c430*/  IMAD.U32 R206, RZ, RZ, UR47 ;  /* 0x0000002fffce7e24 */ /* 0x000fc8000f8e00ff */
[----:B------:R-:W-:Y:S01]  /*c440*/  IMAD.IADD R227, R227, 0x1, -R23 ;  /* 0x00000001e3e37824 */ /* 0x000fe200078e0a17 */
[----:B------:R-:W-:-:S05]  /*c450*/  LOP3.LUT R228, RZ, R206, RZ, 0x33, !PT ;  /* 0x000000ceffe47212 */ /* 0x000fca00078e33ff */
[----:B------:R-:W-:Y:S02]  /*c460*/  IMAD.IADD R228, R228, 0x1, R227 ;  /* 0x00000001e4e47824 */ /* 0x000fe400078e02e3 */
[----:B------:R-:W-:Y:S01]  /*c470*/  VIADD R227, R227, UR50 ;  /* 0x00000032e3e37c36 */ /* 0x000fe20008000000 */
[----:B------:R-:W-:Y:S02]  /*c480*/  WARPGROUP.DEPBAR.LE gsb0, 0x0 ;  /* 0x00008000000079c5 */ /* 0x000fe40000010000 */
[----:B------:R-:W-:-:S06]  /*c490*/  WARPGROUP.ARRIVE ;  /* 0x00000000000079c5 */ /* 0x000fcc0000000000 */
[----:B------:R-:W-:Y:S01]  /*c4a0*/  HGMMA.64x96x16.F32.BF16 R152, gdesc[UR4], R152, gsb0 ;  /* 0x01600000049879f0 */ /* 0x000fe20008001898 */
[----:B------:R-:W-:Y:S01]  /*c4b0*/  R2UR UR6, R214 ;  /* 0x00000000d60672ca */ /* 0x000fe200000e0000 */
[C---:B------:R-:W-:Y:S01]  /*c4c0*/  IMAD.IADD R214, R0.reuse, 0x1, R228 ;  /* 0x0000000100d67824 */ /* 0x040fe200078e02e4 */
[----:B------:R-:W-:Y:S01]  /*c4d0*/  R2UR UR7, R215 ;  /* 0x00000000d70772ca */ /* 0x000fe200000e0000 */
[----:B------:R-:W-:Y:S01]  /*c4e0*/  IMAD.IADD R215, R0, 0x1, R227 ;  /* 0x0000000100d77824 */ /* 0x000fe200078e02e3 */
        /* <DEDUP_REMOVED lines=13> */
[----:B------:R2:W-:Y:S06]  /*c5c0*/  BAR.ARV R6, 0x100 ;  /* 0x000400060000751d */ /* 0x0005ec0000002000 */
[----:B------:R2:W-:Y:S01]  /*c5d0*/  @!P1 SYNCS.ARRIVE.TRANS64.RED.A1T0 RZ, [R11+URZ], RZ ;  /* 0x000000ff0bff99a7 */ /* 0x0005e2000810043f */
[----:B------:R-:W-:Y:S05]  /*c5e0*/  @!P2 BRA `(.L_x_2137) ;  /* 0x000000000058a947 */ /* 0x000fea0003800000 */
[----:B--2---:R-:W-:Y:S01]  /*c5f0*/  IMAD.IADD R11, R0, 0x1, R217 ;  /* 0x00000001000b7824 */ /* 0x004fe200078e02d9 */
        /* <DEDUP_REMOVED lines=11> */
.L_x_2139:
[----:B------:R-:W-:-:S05]  /*c6b0*/  IMAD.U32 R229, RZ, RZ, UR46 ;  /* 0x0000002effe57e24 */ /* 0x000fca000f8e00ff */
[----:B------:R-:W-:-:S13]  /*c6c0*/  ISETP.NE.AND P2, PT, R229, 0x1, PT ;  /* 0x00000001e500780c */ /* 0x000fda0003f45270 */
[----:B------:R-:W2:Y:S02]  /*c6d0*/  @P2 LDC.64 R212, c[0x0][0x9e8] ;  /* 0x00027a00ffd42b82 */ /* 0x000ea40000000a00 */
[----:B--2---:R-:W-:-:S05]  /*c6e0*/  @P2 IMAD.HI.U32 R212, R11, R212, RZ ;  /* 0x000000d40bd42227 */ /* 0x004fca00078e00ff */
[----:B------:R-:W-:-:S07]  /*c6f0*/  @P2 SHF.R.U32.HI R11, RZ, R213, R212 ;  /* 0x000000d5ff0b2219 */ /* 0x000fce00000116d4 */
.L_x_2140:
[----:B------:R-:W-:Y:S05]  /*c700*/  BSYNC B0 ;  /* 0x0000000000007941 */ /* 0x000fea0003800000 */
.L_x_2138:
[----:B------:R-:W-:-:S04]  /*c710*/  IMAD R212, R7, -0x60, -R23 ;  /* 0xffffffa007d47824 */ /* 0x000fc800078e0a17 */
[----:B------:R-:W-:-:S05]  /*c720*/  IMAD R11, R11, R229, R212 ;  /* 0x000000e50b0b7224 */ /* 0x000fca00078e02d4 */
[----:B------:R-:W-:Y:S02]  /*c730*/  VIMNMX R214, R214, R11, !PT ;  /* 0x0000000bd6d67248 */ /* 0x000fe40007fe0100 */
[----:B------:R-:W-:-:S07]  /*c740*/  VIADDMNMX R215, R11, R229, R215, PT ;  /* 0x000000e50bd77246 */ /* 0x000fce00038001d7 */
.L_x_2137:
[----:B--2---:R-:W-:Y:S01]  /*c750*/  IMAD R11, R7, -0x60, RZ ;  /* 0xffffffa0070b7824 */ /* 0x004fe200078e02ff */
[----:B------:R-:W-:Y:S02]  /*c760*/  LOP3.LUT R2, R2, 0xfff7ffff, RZ, 0xc0, !PT ;  /* 0xfff7ffff02027812 */ /* 0x000fe400078ec0ff */
[--C-:B------:R-:W-:Y:S02]  /*c770*/  IADD3 R227, R227, 0x8, R0.reuse ;  /* 0x00000008e3e37810 */ /* 0x100fe40007ffe000 */
[C---:B------:R-:W-:Y:S02]  /*c780*/  ISETP.GE.AND P2, PT, R11.reuse, 0x1, PT ;  /* 0x000000010b00780c */ /* 0x040fe40003f46270 */
[----:B------:R-:W-:Y:S02]  /*c790*/  ISETP.GE.AND P4, PT, R11, 0x9, PT ;  /* 0x000000090b00780c */ /* 0x000fe40003f86270 */
[----:B------:R-:W-:-:S09]  /*c7a0*/  IADD3 R228, R228, 0x8, R0 ;  /* 0x00000008e4e47810 */ /* 0x000fd20007ffe000 */
[----:B------:R-:W-:Y:S02]  /*c7b0*/  @P2 LOP3.LUT R2, R2, 0x80000, RZ, 0xfc, !PT ;  /* 0x0008000002022812 */ /* 0x000fe400078efcff */
[----:B------:R-:W-:Y:S02]  /*c7c0*/  ISETP.GT.AND P2, PT, R214, RZ, !P2 ;  /* 0x000000ffd600720c */ /* 0x000fe40005744270 */
[----:B------:R-:W-:Y:S02]  /*c7d0*/  LOP3.LUT R2, R2, 0xfffffffd, RZ, 0xc0, !PT ;  /* 0xfffffffd02027812 */ /* 0x000fe400078ec0ff */
[----:B------:R-:W-:Y:S02]  /*c7e0*/  ISETP.LT.OR P3, PT, R215, 0x1, P2 ;  /* 0x00000001d700780c */ /* 0x000fe40001761670 */
[----:B------:R-:W-:Y:S02]  /*c7f0*/  ISETP.GE.AND P2, PT, R11, 0x2, PT ;  /* 0x000000020b00780c */ /* 0x000fe40003f46270 */
[----:B------:R-:W-:-:S02]  /*c800*/  FSEL R152, R152, -INF , !P3 ;  /* 0xff80000098987808 */ /* 0x000fc40005800000 */
[----:B------:R-:W-:Y:S02]  /*c810*/  ISETP.GT.AND P3, PT, R214, 0x1, !P2 ;  /* 0x00000001d600780c */ /* 0x000fe40005764270 */
[----:B------:R-:W-:Y:S02]  /*c820*/  @P4 LOP3.LUT R2, R2, 0x2, RZ, 0xfc, !PT ;  /* 0x0000000202024812 */ /* 0x000fe400078efcff */
[----:B------:R-:W-:Y:S02]  /*c830*/  ISETP.LT.OR P3, PT, R215, 0x2, P3 ;  /* 0x00000002d700780c */ /* 0x000fe40001f61670 */
[----:B------:R-:W-:Y:S02]  /*c840*/  LOP3.LUT R2, R2, 0xfffffffb, RZ, 0xc0, !PT ;  /* 0xfffffffb02027812 */ /* 0x000fe400078ec0ff */
[----:B------:R-:W-:Y:S02]  /*c850*/  FSEL R153, R153, -INF , !P3 ;  /* 0xff80000099997808 */ /* 0x000fe40005800000 */
[----:B------:R-:W-:-:S02]  /*c860*/  ISETP.GT.AND P3, PT, R214, 0x8, !P4 ;  /* 0x00000008d600780c */ /* 0x000fc40006764270 */
[----:B------:R-:W-:Y:S02]  /*c870*/  ISETP.GE.AND P4, PT, R11, 0xa, PT ;  /* 0x0000000a0b00780c */ /* 0x000fe40003f86270 */
[----:B------:R-:W-:-:S04]  /*c880*/  ISETP.LT.OR P3, PT, R215, 0x9, P3 ;  /* 0x00000009d700780c */ /* 0x000fc80001f61670 */
        /* <DEDUP_REMOVED lines=119> */
[----:B------:R-:W-:-:S13]  /*d000*/  LOP3.LUT P6, RZ, R2, 0x100000, RZ, 0xc0, !PT ;  /* 0x0010000002ff7812 */ /* 0x000fda00078cc0ff */
[----:B------:R-:W-:Y:S05]  /*d010*/  @!P6 BRA `(.L_x_2141) ;  /* 0x00000000005ce947 */ /* 0x000fea0003800000 */
[----:B------:R-:W-:Y:S01]  /*d020*/  ISETP.GT.AND P6, PT, R208, -0x1, PT ;  /* 0xffffffffd000780c */ /* 0x000fe20003fc4270 */
[----:B------:R-:W-:-:S12]  /*d030*/  BSSY B0, `(.L_x_2142) ;  /* 0x0000011000007945 */ /* 0x000fd80003800000 */
[----:B------:R-:W-:Y:S05]  /*d040*/  @P6 BRA `(.L_x_2143) ;  /* 0x0000000000246947 */ /* 0x000fea0003800000 */
[----:B------:R-:W-:Y:S02]  /*d050*/  IMAD.U32 R214, RZ, RZ, UR46 ;  /* 0x0000002effd67e24 */ /* 0x000fe4000f8e00ff */
[----:B------:R-:W-:-:S03]  /*d060*/  VIADD R215, R216, 0x8 ;  /* 0x00000008d8d77836 */ /* 0x000fc60000000000 */
[----:B------:R-:W-:Y:S02]  /*d070*/  ISETP.NE.AND P6, PT, R214, 0x1, PT ;  /* 0x00000001d600780c */ /* 0x000fe40003fc5270 */
[----:B------:R-:W-:-:S11]  /*d080*/  LOP3.LUT R215, RZ, R215, RZ, 0x33, !PT ;  /* 0x000000d7ffd77212 */ /* 0x000fd600078e33ff */
[----:B------:R-:W2:Y:S02]  /*d090*/  @P6 LDC.64 R156, c[0x0][0x9e8] ;  /* 0x00027a00ff9c6b82 */ /* 0x000ea40000000a00 */
[----:B--2---:R-:W-:-:S05]  /*d0a0*/  @P6 IMAD.HI.U32 R156, R215, R156, RZ ;  /* 0x0000009cd79c6227 */ /* 0x004fca00078e00ff */
[----:B------:R-:W-:-:S04]  /*d0b0*/  @P6 SHF.R.U32.HI R215, RZ, R157, R156 ;  /* 0x0000009dffd76219 */ /* 0x000fc8000001169c */
[----:B------:R-:W-:Y:S01]  /*d0c0*/  LOP3.LUT R215, RZ, R215, RZ, 0x33, !PT ;  /* 0x000000d7ffd77212 */ /* 0x000fe200078e33ff */
[----:B------:R-:W-:Y:S06]  /*d0d0*/  BRA `(.L_x_2144) ;  /* 0x0000000000187947 */ /* 0x000fec0003800000 */
.L_x_2143:
[----:B------:R-:W-:Y:S02]  /*d0e0*/  IMAD.U32 R214, RZ, RZ, UR46 ;  /* 0x0000002effd67e24 */ /* 0x000fe4000f8e00ff */
[----:B------:R-:W-:-:S03]  /*d0f0*/  IMAD.MOV.U32 R215, RZ, RZ, R208 ;  /* 0x000000ffffd77224 */ /* 0x000fc600078e00d0 */
[----:B------:R-:W-:-:S13]  /*d100*/  ISETP.NE.AND P6, PT, R214, 0x1, PT ;  /* 0x00000001d600780c */ /* 0x000fda0003fc5270 */
[----:B------:R-:W2:Y:S02]  /*d110*/  @P6 LDC.64 R156, c[0x0][0x9e8] ;  /* 0x00027a00ff9c6b82 */ /* 0x000ea40000000a00 */
[----:B--2---:R-:W-:-:S05]  /*d120*/  @P6 IMAD.HI.U32 R156, R208, R156, RZ ;  /* 0x0000009cd09c6227 */ /* 0x004fca00078e00ff */
[----:B------:R-:W-:-:S07]  /*d130*/  @P6 SHF.R.U32.HI R215, RZ, R157, R156 ;  /* 0x0000009dffd76219 */ /* 0x000fce000001169c */
.L_x_2144:
[----:B------:R-:W-:Y:S05]  /*d140*/  BSYNC B0 ;  /* 0x0000000000007941 */ /* 0x000fea0003800000 */
.L_x_2142:
[----:B------:R-:W-:-:S04]  /*d150*/  IMAD.IADD R11, R11, 0x1, -R23 ;  /* 0x000000010b0b7824 */ /* 0x000fc800078e0a17 */
[----:B------:R-:W-:-:S05]  /*d160*/  IMAD R11, R215, R214, R11 ;  /* 0x000000d6d70b7224 */ /* 0x000fca00078e020b */
[----:B------:R-:W-:Y:S02]  /*d170*/  VIMNMX R228, R228, R11, !PT ;  /* 0x0000000be4e47248 */ /* 0x000fe40007fe0100 */
[----:B------:R-:W-:-:S07]  /*d180*/  VIADDMNMX R227, R11, R214, R227, PT ;  /* 0x000000d60be37246 */ /* 0x000fce00038001e3 */
.L_x_2141:
[----:B------:R-:W-:Y:S02]  /*d190*/  ISETP.GT.AND P2, PT, R228, 0x1, !P2 ;  /* 0x00000001e400780c */ /* 0x000fe40005744270 */
[----:B------:R-:W-:Y:S02]  /*d1a0*/  FMNMX.FTZ R11, R152, R3, !PT ;  /* 0x00000003980b7209 */ /* 0x000fe40007810000 */
[----:B------:R-:W-:Y:S02]  /*d1b0*/  ISETP.LT.OR P2, PT, R227, 0x2, P2 ;  /* 0x00000002e300780c */ /* 0x000fe40001741670 */
[C---:B------:R-:W-:Y:S02]  /*d1c0*/  LOP3.LUT P6, RZ, R2.reuse, 0x8000, RZ, 0xc0, !PT ;  /* 0x0000800002ff7812 */ /* 0x040fe400078cc0ff */
        /* <DEDUP_REMOVED lines=71> */
[----:B--2---:R-:W-:Y:S02]  /*d640*/  FMNMX.FTZ R157, R11, R157, !PT ;  /* 0x0000009d0b9d7209 */ /* 0x004fe40007810000 */
[----:B------:R-:W-:Y:S02]  /*d650*/  ISETP.GT.AND P2, PT, R228, 0x30, !P2 ;  /* 0x00000030e400780c */ /* 0x000fe40005744270 */
[C---:B------:R-:W-:Y:S02]  /*d660*/  ISETP.LT.OR P4, PT, R227.reuse, 0x52, P4 ;  /* 0x00000052e300780c */ /* 0x040fe40002781670 */
[C---:B------:R-:W-:Y:S02]  /*d670*/  ISETP.LT.OR P2, PT, R227.reuse, 0x31, P2 ;  /* 0x00000031e300780c */ /* 0x040fe40001741670 */
[----:B------:R-:W-:-:S02]  /*d680*/  ISETP.LT.OR P5, PT, R227, 0x59, P5 ;  /* 0x00000059e300780c */ /* 0x000fc40002fa1670 */
[----:B------:R-:W-:Y:S02]  /*d690*/  FSEL R156, R178, -INF , !P2 ;  /* 0xff800000b29c7808 */ /* 0x000fe40005000000 */
[----:B------:R-:W-:Y:S01]  /*d6a0*/  LOP3.LUT P2, RZ, R2, 0x400, RZ, 0xc0, !PT ;  /* 0x0000040002ff7812 */ /* 0x000fe2000784c0ff */
[----:B------:R-:W2:Y:S01]  /*d6b0*/  SHFL.BFLY PT, R178, R157, 0x1, 0x1f ;  /* 0x0c201f009db27f89 */ /* 0x000ea200000e0000 */
[----:B------:R-:W-:Y:S02]  /*d6c0*/  FSEL R195, R195, -INF , !P4 ;  /* 0xff800000c3c37808 */ /* 0x000fe40006000000 */
[----:B------:R-:W-:Y:S02]  /*d6d0*/  ISETP.GT.AND P2, PT, R228, 0x31, !P2 ;  /* 0x00000031e400780c */ /* 0x000fe40005744270 */
[----:B------:R-:W-:Y:S02]  /*d6e0*/  FSEL R198, R198, -INF , !P5 ;  /* 0xff800000c6c67808 */ /* 0x000fe40006800000 */
[----:B------:R-:W-:-:S04]  /*d6f0*/  ISETP.LT.OR P2, PT, R227, 0x32, P2 ;  /* 0x00000032e300780c */ /* 0x000fc80001741670 */
[----:B------:R-:W-:Y:S02]  /*d700*/  FSEL R179, R179, -INF , !P2 ;  /* 0xff800000b3b37808 */ /* 0x000fe40005000000 */
[----:B------:R-:W-:-:S04]  /*d710*/  LOP3.LUT P2, RZ, R2, 0x200, RZ, 0xc0, !PT ;  /* 0x0000020002ff7812 */ /* 0x000fc8000784c0ff */
[----:B------:R-:W-:-:S04]  /*d720*/  ISETP.GT.AND P2, PT, R228, 0x38, !P2 ;  /* 0x00000038e400780c */ /* 0x000fc80005744270 */
[----:B------:R-:W-:Y:S02]  /*d730*/  ISETP.LT.OR P2, PT, R227, 0x39, P2 ;  /* 0x00000039e300780c */ /* 0x000fe40001741670 */
[----:B--2---:R-:W-:Y:S02]  /*d740*/  FMNMX.FTZ R178, R157, R178, !PT ;  /* 0x000000b29db27209 */ /* 0x004fe40007810000 */
        /* <DEDUP_REMOVED lines=21> */
[----:B------:R-:W-:-:S04]  /*d8a0*/  FSETP.NEU.FTZ.AND P2, PT, R178, -INF , PT ;  /* 0xff800000b200780b */ /* 0x000fc80003f5d000 */
[----:B------:R-:W-:-:S05]  /*d8b0*/  FSEL R11, R178, RZ, P2 ;  /* 0x000000ffb20b7208 */ /* 0x000fca0001000000 */
[----:B------:R-:W-:Y:S01]  /*d8c0*/  FADD.FTZ R3, -R11, R3 ;  /* 0x000000030b037221 */ /* 0x000fe20000010100 */
[----:B------:R-:W-:-:S04]  /*d8d0*/  IMAD.U32 R11, RZ, RZ, UR45 ;  /* 0x0000002dff0b7e24 */ /* 0x000fc8000f8e00ff */
[-C--:B------:R-:W-:Y:S01]  /*d8e0*/  FMUL.FTZ R214, R178, R11.reuse ;  /* 0x0000000bb2d67220 */ /* 0x080fe20000410000 */
[----:B------:R-:W-:-:S04]  /*d8f0*/  FMUL.FTZ R3, R3, R11 ;  /* 0x0000000b03037220 */ /* 0x000fc80000410000 */
[----:B------:R-:W-:Y:S02]  /*d900*/  FSEL R214, R214, RZ, P2 ;  /* 0x000000ffd6d67208 */ /* 0x000fe40001000000 */
[----:B------:R-:W-:Y:S01]  /*d910*/  MUFU.EX2 R3, R3 ;  /* 0x0000000300037308 */ /* 0x000fe20000000800 */
[----:B------:R-:W-:Y:S02]  /*d920*/  LOP3.LUT P2, RZ, R2, 0x80000, RZ, 0xc0, !PT ;  /* 0x0008000002ff7812 */ /* 0x000fe4000784c0ff */
[-CC-:B------:R-:W-:Y:S01]  /*d930*/  FFMA.FTZ R152, R152, R11.reuse, -R214.reuse ;  /* 0x0000000b98987223 */ /* 0x180fe200000108d6 */
[-CC-:B------:R-:W-:Y:S01]  /*d940*/  FFMA.FTZ R153, R153, R11.reuse, -R214.reuse ;  /* 0x0000000b99997223 */ /* 0x180fe200000108d6 */
[----:B------:R-:W-:Y:S01]  /*d950*/  ISETP.GT.AND P2, PT, R228, RZ, !P2 ;  /* 0x000000ffe400720c */ /* 0x000fe20005744270 */
[-CC-:B------:R-:W-:Y:S01]  /*d960*/  FFMA.FTZ R212, R212, R11.reuse, -R214.reuse ;  /* 0x0000000bd4d47223 */ /* 0x180fe200000108d6 */
[-CC-:B------:R-:W-:Y:S01]  /*d970*/  FFMA.FTZ R213, R213, R11.reuse, -R214.reuse ;  /* 0x0000000bd5d57223 */ /* 0x180fe200000108d6 */
[-CC-:B------:R-:W-:Y:S01]  /*d980*/  FFMA.FTZ R160, R160, R11.reuse, -R214.reuse ;  /* 0x0000000ba0a07223 */ /* 0x180fe200000108d6 */
[----:B------:R-:W2:Y:S01]  /*d990*/  MUFU.EX2 R152, R152 ;  /* 0x0000009800987308 */ /* 0x000ea20000000800 */
[----:B------:R-:W-:Y:S01]  /*d9a0*/  ISETP.LT.OR P2, PT, R227, 0x1, P2 ;  /* 0x00000001e300780c */ /* 0x000fe20001741670 */
[-CC-:B------:R-:W-:Y:S01]  /*d9b0*/  FFMA.FTZ R161, R161, R11.reuse, -R214.reuse ;  /* 0x0000000ba1a17223 */ /* 0x180fe200000108d6 */
[-CC-:B------:R-:W-:Y:S01]  /*d9c0*/  FFMA.FTZ R164, R164, R11.reuse, -R214.reuse ;  /* 0x0000000ba4a47223 */ /* 0x180fe200000108d6 */
[-CC-:B------:R-:W-:Y:S01]  /*d9d0*/  FFMA.FTZ R165, R165, R11.reuse, -R214.reuse ;  /* 0x0000000ba5a57223 */ /* 0x180fe200000108d6 */
[----:B------:R-:W-:Y:S01]  /*d9e0*/  FSEL R154, R154, -INF , !P2 ;  /* 0xff8000009a9a7808 */ /* 0x000fe20005000000 */
[-CC-:B------:R-:W-:Y:S01]  /*d9f0*/  FFMA.FTZ R168, R168, R11.reuse, -R214.reuse ;  /* 0x0000000ba8a87223 */ /* 0x180fe200000108d6 */
[----:B------:R-:W-:Y:S01]  /*da00*/  ISETP.GT.AND P2, PT, R228, 0x59, !P6 ;  /* 0x00000059e400780c */ /* 0x000fe20007744270 */
[----:B------:R-:W3:Y:S01]  /*da10*/  MUFU.EX2 R153, R153 ;  /* 0x0000009900997308 */ /* 0x000ee20000000800 */
[-CC-:B------:R-:W-:Y:S01]  /*da20*/  FFMA.FTZ R176, R176, R11.reuse, -R214.reuse ;  /* 0x0000000bb0b07223 */ /* 0x180fe200000108d6 */
[-CC-:B------:R-:W-:Y:S01]  /*da30*/  FFMA.FTZ R169, R169, R11.reuse, -R214.reuse ;  /* 0x0000000ba9a97223 */ /* 0x180fe200000108d6 */
[----:B------:R-:W-:Y:S01]  /*da40*/  ISETP.LT.OR P2, PT, R227, 0x5a, P2 ;  /* 0x0000005ae300780c */ /* 0x000fe20001741670 */
[-CC-:B------:R-:W-:Y:S01]  /*da50*/  FFMA.FTZ R172, R172, R11.reuse, -R214.reuse ;  /* 0x0000000bacac7223 */ /* 0x180fe200000108d6 */
[-CC-:B------:R-:W-:Y:S01]  /*da60*/  FFMA.FTZ R173, R173, R11.reuse, -R214.reuse ;  /* 0x0000000badad7223 */ /* 0x180fe200000108d6 */
[----:B------:R-:W-:Y:S01]  /*da70*/  FFMA.FTZ R177, R177, R11, -R214 ;  /* 0x0000000bb1b17223 */ /* 0x000fe200000108d6 */
[----:B------:R-:W-:Y:S01]  /*da80*/  FSEL R199, R199, -INF , !P2 ;  /* 0xff800000c7c77808 */ /* 0x000fe20005000000 */
[----:B------:R-:W4:Y:S01]  /*da90*/  MUFU.EX2 R212, R212 ;  /* 0x000000d400d47308 */ /* 0x000f220000000800 */
[----:B--2---:R-:W-:Y:S01]  /*daa0*/  FFMA.FTZ R5, R3, R5, R152 ;  /* 0x0000000503057223 */ /* 0x004fe20000010098 */
[-CC-:B------:R-:W-:Y:S01]  /*dab0*/  FFMA.FTZ R180, R180, R11.reuse, -R214.reuse ;  /* 0x0000000bb4b47223 */ /* 0x180fe200000108d6 */
[-CC-:B------:R-:W-:Y:S01]  /*dac0*/  FFMA.FTZ R181, R181, R11.reuse, -R214.reuse ;  /* 0x0000000bb5b57223 */ /* 0x180fe200000108d6 */
[-CC-:B------:R-:W-:Y:S01]  /*dad0*/  FFMA.FTZ R184, R184, R11.reuse, -R214.reuse ;  /* 0x0000000bb8b87223 */ /* 0x180fe200000108d6 */
[-CC-:B------:R-:W-:Y:S01]  /*dae0*/  FFMA.FTZ R185, R185, R11.reuse, -R214.reuse ;  /* 0x0000000bb9b97223 */ /* 0x180fe200000108d6 */
[-CC-:B------:R-:W-:Y:S01]  /*daf0*/  FFMA.FTZ R188, R188, R11.reuse, -R214.reuse ;  /* 0x0000000bbcbc7223 */ /* 0x180fe200000108d6 */
[-CC-:B------:R-:W-:Y:S01]  /*db00*/  FFMA.FTZ R189, R189, R11.reuse, -R214.reuse ;  /* 0x0000000bbdbd7223 */ /* 0x180fe200000108d6 */
[----:B------:R-:W2:Y:S01]  /*db10*/  MUFU.EX2 R213, R213 ;  /* 0x000000d500d57308 */ /* 0x000ea20000000800 */
[C---:B---3--:R-:W-:Y:S01]  /*db20*/  FADD.FTZ R5, R153.reuse, R5 ;  /* 0x0000000599057221 */ /* 0x048fe20000010000 */
[----:B------:R-:W-:Y:S01]  /*db30*/  F2FP.BF16.F32.PACK_AB R152, R153, R152 ;  /* 0x000000989998723e */ /* 0x000fe200000010ff */
[-CC-:B------:R-:W-:Y:S01]  /*db40*/  FFMA.FTZ R192, R192, R11.reuse, -R214.reuse ;  /* 0x0000000bc0c07223 */ /* 0x180fe200000108d6 */
[----:B------:R-:W-:Y:S01]  /*db50*/  FMNMX.FTZ R153, R154, R10, !PT ;  /* 0x0000000a9a997209 */ /* 0x000fe20007810000 */
[-CC-:B------:R-:W-:Y:S01]  /*db60*/  FFMA.FTZ R193, R193, R11.reuse, -R214.reuse ;  /* 0x0000000bc1c17223 */ /* 0x180fe200000108d6 */
[-CC-:B------:R-:W-:Y:S01]  /*db70*/  FFMA.FTZ R196, R196, R11.reuse, -R214.reuse ;  /* 0x0000000bc4c47223 */ /* 0x180fe200000108d6 */
[----:B------:R-:W-:Y:S01]  /*db80*/  FFMA.FTZ R197, R197, R11, -R214 ;  /* 0x0000000bc5c57223 */ /* 0x000fe200000108d6 */
[----:B------:R-:W-:Y:S01]  /*db90*/  FMNMX.FTZ R153, R155, R153, !PT ;  /* 0x000000999b997209 */ /* 0x000fe20007810000 */
[----:B------:R-:W3:Y:S01]  /*dba0*/  MUFU.EX2 R160, R160 ;  /* 0x000000a000a07308 */ /* 0x000ee20000000800 */
[----:B----4-:R-:W-:Y:S01]  /*dbb0*/  FADD.FTZ R5, R212, R5 ;  /* 0x00000005d4057221 */ /* 0x010fe20000010000 */
[----:B------:R-:W-:Y:S01]  /*dbc0*/  FMUL.FTZ R24, R24, R3 ;  /* 0x0000000318187220 */ /* 0x000fe20000410000 */
[----:B------:R-:W-:Y:S01]  /*dbd0*/  FMNMX.FTZ R153, R158, R153, !PT ;  /* 0x000000999e997209 */ /* 0x000fe20007810000 */
[-C--:B------:R-:W-:Y:S01]  /*dbe0*/  FMUL.FTZ R25, R25, R3.reuse ;  /* 0x0000000319197220 */ /* 0x080fe20000410000 */
[-C--:B------:R-:W-:Y:S01]  /*dbf0*/  FMUL.FTZ R28, R28, R3.reuse ;  /* 0x000000031c1c7220 */ /* 0x080fe20000410000 */
[----:B------:R-:W-:Y:S01]  /*dc00*/  FMUL.FTZ R29, R29, R3 ;  /* 0x000000031d1d7220 */ /* 0x000fe20000410000 */
[----:B------:R-:W-:Y:S01]  /*dc10*/  FMNMX.FTZ R153, R159, R153, !PT ;  /* 0x000000999f997209 */ /* 0x000fe20007810000 */
[----:B------:R-:W4:Y:S01]  /*dc20*/  MUFU.EX2 R161, R161 ;  /* 0x000000a100a17308 */ /* 0x000f220000000800 */
[----:B--2---:R-:W-:Y:S01]  /*dc30*/  FADD.FTZ R5, R213, R5 ;  /* 0x00000005d5057221 */ /* 0x004fe20000010000 */
[----:B------:R-:W-:Y:S01]  /*dc40*/  FMUL.FTZ R32, R32, R3 ;  /* 0x0000000320207220 */ /* 0x000fe20000410000 */
[----:B------:R-:W-:Y:S01]  /*dc50*/  FMNMX.FTZ R153, R162, R153, !PT ;  /* 0x00000099a2997209 */ /* 0x000fe20007810000 */
[-C--:B------:R-:W-:Y:S01]  /*dc60*/  FMUL.FTZ R33, R33, R3.reuse ;  /* 0x0000000321217220 */ /* 0x080fe20000410000 */
[-C--:B------:R-:W-:Y:S01]  /*dc70*/  FMUL.FTZ R36, R36, R3.reuse ;  /* 0x0000000324247220 */ /* 0x080fe20000410000 */
[----:B------:R-:W-:Y:S01]  /*dc80*/  FMUL.FTZ R37, R37, R3 ;  /* 0x0000000325257220 */ /* 0x000fe20000410000 */
[----:B------:R-:W-:Y:S01]  /*dc90*/  FMNMX.FTZ R153, R163, R153, !PT ;  /* 0x00000099a3997209 */ /* 0x000fe20007810000 */
[----:B------:R-:W2:Y:S01]  /*dca0*/  MUFU.EX2 R164, R164 ;  /* 0x000000a400a47308 */ /* 0x000ea20000000800 */
[----:B---3--:R-:W-:Y:S01]  /*dcb0*/  FADD.FTZ R5, R160, R5 ;  /* 0x00000005a0057221 */ /* 0x008fe20000010000 */
[----:B------:R-:W-:Y:S01]  /*dcc0*/  FMUL.FTZ R40, R40, R3 ;  /* 0x0000000328287220 */ /* 0x000fe20000410000 */
[----:B------:R-:W-:Y:S01]  /*dcd0*/  FMNMX.FTZ R153, R166, R153, !PT ;  /* 0x00000099a6997209 */ /* 0x000fe20007810000 */
[-C--:B------:R-:W-:Y:S01]  /*dce0*/  FMUL.FTZ R41, R41, R3.reuse ;  /* 0x0000000329297220 */ /* 0x080fe20000410000 */
[-C--:B------:R-:W-:Y:S01]  /*dcf0*/  FMUL.FTZ R44, R44, R3.reuse ;  /* 0x000000032c2c7220 */ /* 0x080fe20000410000 */
[----:B------:R-:W-:Y:S01]  /*dd00*/  FMUL.FTZ R45, R45, R3 ;  /* 0x000000032d2d7220 */ /* 0x000fe20000410000 */
        /* <DEDUP_REMOVED lines=9> */
[----:B------:R4:W-:Y:S01]  /*dda0*/  MUFU.EX2 R214, R176 ;  /* 0x000000b000d67308 */ /* 0x0009e20000000800 */
        /* <DEDUP_REMOVED lines=16> */
[-C--:B------:R-:W-:Y:S01]  /*deb0*/  FMUL.FTZ R72, R72, R3.reuse ;  /* 0x0000000348487220 */ /* 0x080fe20000410000 */
[----:B------:R-:W-:Y:S01]  /*dec0*/  FMUL.FTZ R73, R73, R3 ;  /* 0x0000000349497220 */ /* 0x000fe20000410000 */
[----:B------:R-:W-:Y:S01]  /*ded0*/  FMNMX.FTZ R153, R182, R153, !PT ;  /* 0x00000099b6997209 */ /* 0x000fe20007810000 */
[-C--:B------:R-:W-:Y:S01]  /*dee0*/  FMUL.FTZ R76, R76, R3.reuse ;  /* 0x000000034c4c7220 */ /* 0x080fe20000410000 */
[-C--:B------:R-:W-:Y:S01]  /*def0*/  FMUL.FTZ R77, R77, R3.reuse ;  /* 0x000000034d4d7220 */ /* 0x080fe20000410000 */
[----:B------:R-:W-:Y:S01]  /*df00*/  FMUL.FTZ R80, R80, R3 ;  /* 0x0000000350507220 */ /* 0x000fe20000410000 */
[----:B------:R-:W-:Y:S01]  /*df10*/  FMNMX.FTZ R153, R183, R153, !PT ;  /* 0x00000099b7997209 */ /* 0x000fe20007810000 */
[----:B------:R-:W5:Y:S01]  /*df20*/  MUFU.EX2 R172, R172 ;  /* 0x000000ac00ac7308 */ /* 0x000f620000000800 */
[-C--:B------:R-:W-:Y:S01]  /*df30*/  FMUL.FTZ R81, R81, R3.reuse ;  /* 0x0000000351517220 */ /* 0x080fe20000410000 */
[----:B------:R-:W-:Y:S01]  /*df40*/  FMUL.FTZ R84, R84, R3 ;  /* 0x0000000354547220 */ /* 0x000fe20000410000 */
[----:B------:R-:W-:Y:S01]  /*df50*/  FMNMX.FTZ R153, R186, R153, !PT ;  /* 0x00000099ba997209 */ /* 0x000fe20007810000 */
[-C--:B------:R-:W-:Y:S01]  /*df60*/  FMUL.FTZ R85, R85, R3.reuse ;  /* 0x0000000355557220 */ /* 0x080fe20000410000 */
[-C--:B------:R-:W-:Y:S01]  /*df70*/  FMUL.FTZ R88, R88, R3.reuse ;  /* 0x0000000358587220 */ /* 0x080fe20000410000 */
[----:B------:R-:W-:Y:S01]  /*df80*/  FMUL.FTZ R89, R89, R3 ;  /* 0x0000000359597220 */ /* 0x000fe20000410000 */
[----:B------:R-:W-:Y:S01]  /*df90*/  FMNMX.FTZ R153, R187, R153, !PT ;  /* 0x00000099bb997209 */ /* 0x000fe20007810000 */
[----:B------:R-:W0:Y:S01]  /*dfa0*/  MUFU.EX2 R173, R173 ;  /* 0x000000ad00ad7308 */ /* 0x000e220000000800 */
[-C--:B------:R-:W-:Y:S01]  /*dfb0*/  FMUL.FTZ R92, R92, R3.reuse ;  /* 0x000000035c5c7220 */ /* 0x080fe20000410000 */
[----:B------:R-:W-:Y:S01]  /*dfc0*/  FMUL.FTZ R93, R93, R3 ;  /* 0x000000035d5d7220 */ /* 0x000fe20000410000 */
[----:B------:R-:W-:Y:S01]  /*dfd0*/  FMNMX.FTZ R153, R190, R153, !PT ;  /* 0x00000099be997209 */ /* 0x000fe20007810000 */
[-C--:B------:R-:W-:Y:S01]  /*dfe0*/  FMUL.FTZ R96, R96, R3.reuse ;  /* 0x0000000360607220 */ /* 0x080fe20000410000 */
[-C--:B------:R-:W-:Y:S01]  /*dff0*/  FMUL.FTZ R97, R97, R3.reuse ;  /* 0x0000000361617220 */ /* 0x080fe20000410000 */
[----:B------:R-:W-:Y:S01]  /*e000*/  FMUL.FTZ R100, R100, R3 ;  /* 0x0000000364647220 */ /* 0x000fe20000410000 */
[----:B------:R-:W-:Y:S01]  /*e010*/  FMNMX.FTZ R153, R191, R153, !PT ;  /* 0x00000099bf997209 */ /* 0x000fe20007810000 */
[----:B------:R-:W1:Y:S01]  /*e020*/  MUFU.EX2 R177, R177 ;  /* 0x000000b100b17308 */ /* 0x000e620000000800 */
        /* <DEDUP_REMOVED lines=17> */
[-C--:B------:R-:W-:Y:S01]  /*e140*/  FMUL.FTZ R124, R124, R3.reuse ;  /* 0x000000037c7c7220 */ /* 0x080fe20000410000 */
[-C--:B------:R-:W-:Y:S01]  /*e150*/  FMUL.FTZ R125, R125, R3.reuse ;  /* 0x000000037d7d7220 */ /* 0x080fe20000410000 */
[----:B------:R-:W4:Y:S01]  /*e160*/  SHFL.BFLY PT, R157, R153, 0x2, 0x1f ;  /* 0x0c401f00999d7f89 */ /* 0x000f2200000e0000 */
        /* <DEDUP_REMOVED lines=13> */
[----:B------:R-:W-:-:S06]  /*e240*/  FMUL.FTZ R149, R149, R3 ;  /* 0x0000000395957220 */ /* 0x000fcc0000410000 */
[----:B------:R-:W1:Y:S01]  /*e250*/  MUFU.EX2 R188, R188 ;  /* 0x000000bc00bc7308 */ /* 0x000e620000000800 */
[----:B----4-:R-:W-:-:S07]  /*e260*/  FMNMX.FTZ R153, R153, R157, !PT ;  /* 0x0000009d99997209 */ /* 0x010fce0007810000 */
[----:B------:R-:W4:Y:S01]  /*e270*/  MUFU.EX2 R189, R189 ;  /* 0x000000bd00bd7308 */ /* 0x000f220000000800 */
[----:B------:R-:W2:Y:S07]  /*e280*/  SHFL.BFLY PT, R157, R153, 0x1, 0x1f ;  /* 0x0c201f00999d7f89 */ /* 0x000eae00000e0000 */
[----:B------:R-:W4:Y:S08]  /*e290*/  MUFU.EX2 R192, R192 ;  /* 0x000000c000c07308 */ /* 0x000f300000000800 */
[----:B------:R-:W4:Y:S08]  /*e2a0*/  MUFU.EX2 R193, R193 ;  /* 0x000000c100c17308 */ /* 0x000f300000000800 */
[----:B------:R-:W4:Y:S01]  /*e2b0*/  MUFU.EX2 R196, R196 ;  /* 0x000000c400c47308 */ /* 0x000f220000000800 */
[----:B--2---:R-:W-:-:S04]  /*e2c0*/  FMNMX.FTZ R176, R153, R157, !PT ;  /* 0x0000009d99b07209 */ /* 0x004fc80007810000 */
[C---:B------:R-:W-:Y:S01]  /*e2d0*/  FSETP.NEU.FTZ.AND P2, PT, R176.reuse, -INF , PT ;  /* 0xff800000b000780b */ /* 0x040fe20003f5d000 */
[----:B------:R-:W-:-:S05]  /*e2e0*/  FMUL.FTZ R228, R176, R11 ;  /* 0x0000000bb0e47220 */ /* 0x000fca0000410000 */
[----:B------:R-:W-:-:S05]  /*e2f0*/  FSEL R228, R228, RZ, P2 ;  /* 0x000000ffe4e47208 */ /* 0x000fca0001000000 */
[-CC-:B------:R-:W-:Y:S01]  /*e300*/  FFMA.FTZ R231, R156, R11.reuse, -R228.reuse ;  /* 0x0000000b9ce77223 */ /* 0x180fe200000108e4 */
[----:B------:R-:W-:Y:S01]  /*e310*/  F2FP.BF16.F32.PACK_AB R156, R161, R160 ;  /* 0x000000a0a19c723e */ /* 0x000fe200000010ff */
[----:B------:R-:W-:Y:S01]  /*e320*/  FADD.FTZ R160, R168, R5 ;  /* 0x00000005a8a07221 */ /* 0x000fe20000010000 */
[-CC-:B------:R-:W-:Y:S01]  /*e330*/  FFMA.FTZ R227, R162, R11.reuse, -R228.reuse ;  /* 0x0000000ba2e37223 */ /* 0x180fe200000108e4 */
[-C--:B------:R-:W-:Y:S01]  /*e340*/  FFMA.FTZ R229, R158, R11.reuse, -R228 ;  /* 0x0000000b9ee57223 */ /* 0x080fe200000108e4 */
[----:B------:R-:W-:Y:S01]  /*e350*/  F2FP.BF16.F32.PACK_AB R158, R165, R164 ;  /* 0x000000a4a59e723e */ /* 0x000fe200000010ff */
[C---:B---3--:R-:W-:Y:S01]  /*e360*/  FADD.FTZ R5, R169.reuse, R160 ;  /* 0x000000a0a9057221 */ /* 0x048fe20000010000 */
[-CC-:B------:R-:W-:Y:S01]  /*e370*/  FFMA.FTZ R215, R166, R11.reuse, -R228.reuse ;  /* 0x0000000ba6d77223 */ /* 0x180fe200000108e4 */
[----:B------:R-:W-:Y:S01]  /*e380*/  F2FP.BF16.F32.PACK_AB R160, R169, R168 ;  /* 0x000000a8a9a0723e */ /* 0x000fe200000010ff */
[-CC-:B------:R-:W-:Y:S01]  /*e390*/  FFMA.FTZ R167, R167, R11.reuse, -R228.reuse ;  /* 0x0000000ba7a77223 */ /* 0x180fe200000108e4 */
[----:B-----5:R-:W-:Y:S01]  /*e3a0*/  FADD.FTZ R162, R172, R5 ;  /* 0x00000005aca27221 */ /* 0x020fe20000010000 */
[-CC-:B------:R-:W-:Y:S01]  /*e3b0*/  FFMA.FTZ R157, R170, R11.reuse, -R228.reuse ;  /* 0x0000000baa9d7223 */ /* 0x180fe200000108e4 */
[-CC-:B------:R-:W-:Y:S01]  /*e3c0*/  FFMA.FTZ R230, R154, R11.reuse, -R228.reuse ;  /* 0x0000000b9ae67223 */ /* 0x180fe200000108e4 */
[-C--:B------:R-:W-:Y:S01]  /*e3d0*/  FFMA.FTZ R155, R155, R11.reuse, -R228 ;  /* 0x0000000b9b9b7223 */ /* 0x080fe200000108e4 */
[----:B0-----:R-:W-:Y:S01]  /*e3e0*/  FADD.FTZ R5, R173, R162 ;  /* 0x000000a2ad057221 */ /* 0x001fe20000010000 */
[-CC-:B------:R-:W-:Y:S01]  /*e3f0*/  FFMA.FTZ R159, R159, R11.reuse, -R228.reuse ;  /* 0x0000000b9f9f7223 */ /* 0x180fe200000108e4 */
[----:B------:R-:W-:Y:S01]  /*e400*/  MUFU.EX2 R229, R229 ;  /* 0x000000e500e57308 */ /* 0x000fe20000000800 */
[-CC-:B------:R-:W-:Y:S01]  /*e410*/  FFMA.FTZ R163, R163, R11.reuse, -R228.reuse ;  /* 0x0000000ba3a37223 */ /* 0x180fe200000108e4 */
[----:B------:R-:W-:Y:S01]  /*e420*/  FADD.FTZ R164, R214, R5 ;  /* 0x00000005d6a47221 */ /* 0x000fe20000010000 */
[----:B------:R-:W-:Y:S01]  /*e430*/  F2FP.BF16.F32.PACK_AB R162, R173, R172 ;  /* 0x000000acada2723e */ /* 0x000fe200000010ff */
[-CC-:B------:R-:W-:Y:S01]  /*e440*/  FFMA.FTZ R171, R171, R11.reuse, -R228.reuse ;  /* 0x0000000babab7223 */ /* 0x180fe200000108e4 */
[-C--:B------:R-:W-:Y:S01]  /*e450*/  FFMA.FTZ R153, R174, R11.reuse, -R228 ;  /* 0x0000000bae997223 */ /* 0x080fe200000108e4 */
[C---:B-1----:R-:W-:Y:S01]  /*e460*/  FADD.FTZ R5, R177.reuse, R164 ;  /* 0x000000a4b1057221 */ /* 0x042fe20000010000 */
[----:B------:R-:W-:Y:S01]  /*e470*/  F2FP.BF16.F32.PACK_AB R164, R177, R214 ;  /* 0x000000d6b1a4723e */ /* 0x000fe200000010ff */
[----:B------:R-:W-:Y:S01]  /*e480*/  MUFU.EX2 R230, R230 ;  /* 0x000000e600e67308 */ /* 0x000fe20000000800 */
[-CC-:B------:R-:W-:Y:S01]  /*e490*/  FFMA.FTZ R175, R175, R11.reuse, -R228.reuse ;  /* 0x0000000bafaf7223 */ /* 0x180fe200000108e4 */
[----:B------:R-:W-:Y:S01]  /*e4a0*/  FADD.FTZ R166, R180, R5 ;  /* 0x00000005b4a67221 */ /* 0x000fe20000010000 */
[-CC-:B------:R-:W-:Y:S01]  /*e4b0*/  FFMA.FTZ R179, R179, R11.reuse, -R228.reuse ;  /* 0x0000000bb3b37223 */ /* 0x180fe200000108e4 */
[-CC-:B------:R-:W-:Y:S01]  /*e4c0*/  FFMA.FTZ R186, R186, R11.reuse, -R228.reuse ;  /* 0x0000000bbaba7223 */ /* 0x180fe200000108e4 */
[-C--:B------:R-:W-:Y:S01]  /*e4d0*/  FFMA.FTZ R182, R182, R11.reuse, -R228 ;  /* 0x0000000bb6b67223 */ /* 0x080fe200000108e4 */
[C---:B------:R-:W-:Y:S01]  /*e4e0*/  FADD.FTZ R5, R181.reuse, R166 ;  /* 0x000000a6b5057221 */ /* 0x040fe20000010000 */
        /* <DEDUP_REMOVED lines=9> */
[----:B------:R0:W-:Y:S01]  /*e580*/  MUFU.EX2 R180, R167 ;  /* 0x000000a700b47308 */ /* 0x0001e20000000800 */
[-CC-:B------:R-:W-:Y:S01]  /*e590*/  FFMA.FTZ R194, R194, R11.reuse, -R228.reuse ;  /* 0x0000000bc2c27223 */ /* 0x180fe200000108e4 */
[----:B------:R-:W-:Y:S01]  /*e5a0*/  FADD.FTZ R170, R188, R5 ;  /* 0x00000005bcaa7221 */ /* 0x000fe20000010000 */
[-CC-:B------:R-:W-:Y:S01]  /*e5b0*/  FFMA.FTZ R195, R195, R11.reuse, -R228.reuse ;  /* 0x0000000bc3c37223 */ /* 0x180fe200000108e4 */
[-CC-:B------:R-:W-:Y:S01]  /*e5c0*/  FFMA.FTZ R198, R198, R11.reuse, -R228.reuse ;  /* 0x0000000bc6c67223 */ /* 0x180fe200000108e4 */
[----:B------:R-:W-:Y:S01]  /*e5d0*/  FFMA.FTZ R199, R199, R11, -R228 ;  /* 0x0000000bc7c77223 */ /* 0x000fe200000108e4 */
[C---:B----4-:R-:W-:Y:S01]  /*e5e0*/  FADD.FTZ R5, R189.reuse, R170 ;  /* 0x000000aabd057221 */ /* 0x050fe20000010000 */
[----:B------:R-:W-:Y:S01]  /*e5f0*/  F2FP.BF16.F32.PACK_AB R170, R189, R188 ;  /* 0x000000bcbdaa723e */ /* 0x000fe200000010ff */
[----:B------:R-:W-:Y:S01]  /*e600*/  MUFU.EX2 R159, R159 ;  /* 0x0000009f009f7308 */ /* 0x000fe20000000800 */
[----:B0-----:R-:W-:Y:S01]  /*e610*/  FSEL R167, R176, RZ, P2 ;  /* 0x000000ffb0a77208 */ /* 0x001fe20001000000 */
[----:B------:R-:W-:Y:S01]  /*e620*/  FADD.FTZ R172, R192, R5 ;  /* 0x00000005c0ac7221 */ /* 0x000fe20000010000 */
[----:B------:R-:W-:-:S03]  /*e630*/  F2FP.BF16.F32.PACK_AB R154, R213, R212 ;  /* 0x000000d4d59a723e */ /* 0x000fc600000010ff */
[----:B------:R-:W-:Y:S01]  /*e640*/  FADD.FTZ R188, -R167, R10 ;  /* 0x0000000aa7bc7221 */ /* 0x000fe20000010100 */
[C---:B------:R-:W-:Y:S01]  /*e650*/  FADD.FTZ R5, R193.reuse, R172 ;  /* 0x000000acc1057221 */ /* 0x040fe20000010000 */
[----:B------:R-:W-:Y:S01]  /*e660*/  MUFU.EX2 R227, R227 ;  /* 0x000000e300e37308 */ /* 0x000fe20000000800 */
[----:B------:R-:W-:Y:S01]  /*e670*/  F2FP.BF16.F32.PACK_AB R172, R193, R192 ;  /* 0x000000c0c1ac723e */ /* 0x000fe200000010ff */
[----:B------:R-:W-:Y:S01]  /*e680*/  FMUL.FTZ R177, R188, R11 ;  /* 0x0000000bbcb17220 */ /* 0x000fe20000410000 */
[----:B------:R-:W-:-:S05]  /*e690*/  FADD.FTZ R5, R196, R5 ;  /* 0x00000005c4057221 */ /* 0x000fca0000010000 */
[----:B------:R-:W0:Y:S08]  /*e6a0*/  MUFU.EX2 R177, R177 ;  /* 0x000000b100b17308 */ /* 0x000e300000000800 */
[----:B------:R-:W1:Y:S08]  /*e6b0*/  MUFU.EX2 R163, R163 ;  /* 0x000000a300a37308 */ /* 0x000e700000000800 */
[----:B------:R-:W2:Y:S01]  /*e6c0*/  MUFU.EX2 R215, R215 ;  /* 0x000000d700d77308 */ /* 0x000ea20000000800 */
[----:B0-----:R-:W-:Y:S01]  /*e6d0*/  FFMA.FTZ R4, R177, R4, R230 ;  /* 0x00000004b1047223 */ /* 0x001fe200000100e6 */
[-C--:B------:R-:W-:Y:S01]  /*e6e0*/  FMUL.FTZ R26, R26, R177.reuse ;  /* 0x000000b11a1a7220 */ /* 0x080fe20000410000 */
[-C--:B------:R-:W-:Y:S01]  /*e6f0*/  FMUL.FTZ R27, R27, R177.reuse ;  /* 0x000000b11b1b7220 */ /* 0x080fe20000410000 */
[-C--:B------:R-:W-:Y:S01]  /*e700*/  FMUL.FTZ R30, R30, R177.reuse ;  /* 0x000000b11e1e7220 */ /* 0x080fe20000410000 */
[----:B------:R-:W-:Y:S01]  /*e710*/  FADD.FTZ R4, R155, R4 ;  /* 0x000000049b047221 */ /* 0x000fe20000010000 */
[-C--:B------:R-:W-:Y:S01]  /*e720*/  FMUL.FTZ R31, R31, R177.reuse ;  /* 0x000000b11f1f7220 */ /* 0x080fe20000410000 */
[-C--:B------:R-:W-:Y:S01]  /*e730*/  FMUL.FTZ R34, R34, R177.reuse ;  /* 0x000000b122227220 */ /* 0x080fe20000410000 */
[----:B------:R1:W0:Y:S01]  /*e740*/  MUFU.EX2 R161, R157 ;  /* 0x0000009d00a17308 */ /* 0x0002220000000800 */
[----:B------:R-:W-:Y:S01]  /*e750*/  FADD.FTZ R192, R229, R4 ;  /* 0x00000004e5c07221 */ /* 0x000fe20000010000 */
[-C--:B------:R-:W-:Y:S01]  /*e760*/  FMUL.FTZ R35, R35, R177.reuse ;  /* 0x000000b123237220 */ /* 0x080fe20000410000 */
[-C--:B------:R-:W-:Y:S01]  /*e770*/  FMUL.FTZ R38, R38, R177.reuse ;  /* 0x000000b126267220 */ /* 0x080fe20000410000 */
[-C--:B------:R-:W-:Y:S01]  /*e780*/  FMUL.FTZ R39, R39, R177.reuse ;  /* 0x000000b127277220 */ /* 0x080fe20000410000 */
[----:B------:R-:W-:Y:S01]  /*e790*/  FADD.FTZ R192, R159, R192 ;  /* 0x000000c09fc07221 */ /* 0x000fe20000010000 */
[-C--:B------:R-:W-:Y:S01]  /*e7a0*/  FMUL.FTZ R42, R42, R177.reuse ;  /* 0x000000b12a2a7220 */ /* 0x080fe20000410000 */
[----:B------:R-:W-:Y:S01]  /*e7b0*/  FMUL.FTZ R43, R43, R177 ;  /* 0x000000b12b2b7220 */ /* 0x000fe20000410000 */
[----:B------:R-:W3:Y:S01]  /*e7c0*/  MUFU.EX2 R184, R171 ;  /* 0x000000ab00b87308 */ /* 0x000ee20000000800 */
[----:B------:R-:W-:Y:S01]  /*e7d0*/  FADD.FTZ R192, R227, R192 ;  /* 0x000000c0e3c07221 */ /* 0x000fe20000010000 */
[----:B-1----:R-:W-:Y:S01]  /*e7e0*/  F2FP.BF16.F32.PACK_AB R157, R163, R227 ;  /* 0x000000e3a39d723e */ /* 0x002fe200000010ff */
[-C--:B------:R-:W-:Y:S01]  /*e7f0*/  FMUL.FTZ R46, R46, R177.reuse ;  /* 0x000000b12e2e7220 */ /* 0x080fe20000410000 */
[-C--:B------:R-:W-:Y:S01]  /*e800*/  FMUL.FTZ R47, R47, R177.reuse ;  /* 0x000000b12f2f7220 */ /* 0x080fe20000410000 */
[----:B------:R-:W-:Y:S01]  /*e810*/  FADD.FTZ R192, R163, R192 ;  /* 0x000000c0a3c07221 */ /* 0x000fe20000010000 */
        /* <DEDUP_REMOVED lines=15> */
[----:B------:R-:W-:Y:S01]  /*e910*/  FADD.FTZ R192, R180, R153 ;  /* 0x00000099b4c07221 */ /* 0x000fe20000010000 */
[-C--:B------:R-:W-:Y:S01]  /*e920*/  FMUL.FTZ R74, R74, R177.reuse ;  /* 0x000000b14a4a7220 */ /* 0x080fe20000410000 */
[----:B------:R-:W-:Y:S01]  /*e930*/  FMUL.FTZ R75, R75, R177 ;  /* 0x000000b14b4b7220 */ /* 0x000fe20000410000 */
[----:B------:R-:W-:Y:S01]  /*e940*/  MUFU.EX2 R231, R231 ;  /* 0x000000e700e77308 */ /* 0x000fe20000000800 */
[----:B0-----:R-:W-:Y:S01]  /*e950*/  FADD.FTZ R153, R161, R192 ;  /* 0x000000c0a1997221 */ /* 0x001fe20000010000 */
[----:B---3--:R-:W-:Y:S01]  /*e960*/  F2FP.BF16.F32.PACK_AB R161, R184, R161 ;  /* 0x000000a1b8a1723e */ /* 0x008fe200000010ff */
[-C--:B------:R-:W-:Y:S01]  /*e970*/  FMUL.FTZ R78, R78, R177.reuse ;  /* 0x000000b14e4e7220 */ /* 0x080fe20000410000 */
[-C--:B------:R-:W-:Y:S01]  /*e980*/  FMUL.FTZ R79, R79, R177.reuse ;  /* 0x000000b14f4f7220 */ /* 0x080fe20000410000 */
[-C--:B------:R-:W-:Y:S01]  /*e990*/  FMUL.FTZ R82, R82, R177.reuse ;  /* 0x000000b152527220 */ /* 0x080fe20000410000 */
[-C--:B------:R-:W-:Y:S01]  /*e9a0*/  FMUL.FTZ R83, R83, R177.reuse ;  /* 0x000000b153537220 */ /* 0x080fe20000410000 */
[----:B------:R-:W-:Y:S01]  /*e9b0*/  FMUL.FTZ R86, R86, R177 ;  /* 0x000000b156567220 */ /* 0x000fe20000410000 */
[----:B------:R-:W0:Y:S01]  /*e9c0*/  MUFU.EX2 R188, R179 ;  /* 0x000000b300bc7308 */ /* 0x000e220000000800 */
[----:B-1----:R-:W-:Y:S01]  /*e9d0*/  F2FP.BF16.F32.PACK_AB R163, R10, R165 ;  /* 0x000000a50aa3723e */ /* 0x002fe200000010ff */
        /* <DEDUP_REMOVED lines=18> */
[----:B------:R-:W-:Y:S01]  /*eb00*/  FMUL.FTZ R118, R118, R177 ;  /* 0x000000b176767220 */ /* 0x000fe20000410000 */
[----:B------:R-:W-:Y:S01]  /*eb10*/  FADD.FTZ R153, R165, R186 ;  /* 0x000000baa5997221 */ /* 0x000fe20000010000 */
[----:B0-----:R-:W-:Y:S01]  /*eb20*/  F2FP.BF16.F32.PACK_AB R165, R188, R231 ;  /* 0x000000e7bca5723e */ /* 0x001fe200000010ff */
        /* <DEDUP_REMOVED lines=17> */
[----:B------:R3:W4:Y:S01]  /*ec40*/  MUFU.EX2 R171, R190 ;  /* 0x000000be00ab7308 */ /* 0x0007220000000800 */
[-C--:B------:R-:W-:Y:S01]  /*ec50*/  FMUL.FTZ R146, R146, R177.reuse ;  /* 0x000000b192927220 */ /* 0x080fe20000410000 */
[-C--:B------:R-:W-:Y:S01]  /*ec60*/  FMUL.FTZ R147, R147, R177.reuse ;  /* 0x000000b193937220 */ /* 0x080fe20000410000 */
[-C--:B------:R-:W-:Y:S01]  /*ec70*/  FMUL.FTZ R150, R150, R177.reuse ;  /* 0x000000b196967220 */ /* 0x080fe20000410000 */
[----:B------:R-:W-:-:S04]  /*ec80*/  FMUL.FTZ R151, R151, R177 ;  /* 0x000000b197977220 */ /* 0x000fc80000410000 */
[----:B------:R-:W5:Y:S01]  /*ec90*/  MUFU.EX2 R186, R191 ;  /* 0x000000bf00ba7308 */ /* 0x000f620000000800 */
[----:B---3--:R-:W-:Y:S01]  /*eca0*/  FADD.FTZ R190, R188, R153 ;  /* 0x00000099bcbe7221 */ /* 0x008fe20000010000 */
[----:B------:R-:W-:Y:S02]  /*ecb0*/  F2FP.BF16.F32.PACK_AB R153, R155, R230 ;  /* 0x000000e69b99723e */ /* 0x000fe400000010ff */
[----:B------:R-:W-:Y:S01]  /*ecc0*/  F2FP.BF16.F32.PACK_AB R155, R159, R229 ;  /* 0x000000e59f9b723e */ /* 0x000fe200000010ff */
[----:B--2---:R-:W-:Y:S01]  /*ecd0*/  FADD.FTZ R3, R167, R190 ;  /* 0x000000bea7037221 */ /* 0x004fe20000010000 */
[----:B------:R-:W-:Y:S02]  /*ece0*/  F2FP.BF16.F32.PACK_AB R159, R180, R215 ;  /* 0x000000d7b49f723e */ /* 0x000fe400000010ff */
[----:B------:R2:W3:Y:S01]  /*ecf0*/  MUFU.EX2 R173, R194 ;  /* 0x000000c200ad7308 */ /* 0x0004e20000000800 */
[C---:B0-----:R-:W-:Y:S01]  /*ed00*/  FADD.FTZ R192, R4.reuse, R3 ;  /* 0x0000000304c07221 */ /* 0x041fe20000010000 */
[----:B------:R-:W-:-:S03]  /*ed10*/  F2FP.BF16.F32.PACK_AB R167, R4, R167 ;  /* 0x000000a704a7723e */ /* 0x000fc600000010ff */
[----:B------:R-:W-:Y:S01]  /*ed20*/  FADD.FTZ R3, R169, R192 ;  /* 0x000000c0a9037221 */ /* 0x000fe20000010000 */
[C---:B-1----:R-:W-:Y:S02]  /*ed30*/  F2FP.BF16.F32.PACK_AB R169, R182.reuse, R169 ;  /* 0x000000a9b6a9723e */ /* 0x042fe400000010ff */
[----:B------:R-:W0:Y:S01]  /*ed40*/  MUFU.EX2 R190, R195 ;  /* 0x000000c300be7308 */ /* 0x000e220000000800 */
[----:B------:R-:W-:-:S04]  /*ed50*/  FADD.FTZ R192, R182, R3 ;  /* 0x00000003b6c07221 */ /* 0x000fc80000010000 */
[----:B----4-:R-:W-:Y:S01]  /*ed60*/  FADD.FTZ R3, R171, R192 ;  /* 0x000000c0ab037221 */ /* 0x010fe20000010000 */
[C---:B-----5:R-:W-:Y:S02]  /*ed70*/  F2FP.BF16.F32.PACK_AB R171, R186.reuse, R171 ;  /* 0x000000abbaab723e */ /* 0x060fe400000010ff */
[----:B------:R-:W1:Y:S01]  /*ed80*/  MUFU.EX2 R175, R198 ;  /* 0x000000c600af7308 */ /* 0x000e620000000800 */
[----:B--2---:R-:W-:-:S04]  /*ed90*/  FADD.FTZ R194, R186, R3 ;  /* 0x00000003bac27221 */ /* 0x004fc80000010000 */
[----:B---3--:R-:W-:-:S03]  /*eda0*/  FADD.FTZ R3, R173, R194 ;  /* 0x000000c2ad037221 */ /* 0x008fc60000010000 */
[----:B------:R-:W2:Y:S01]  /*edb0*/  MUFU.EX2 R174, R197 ;  /* 0x000000c500ae7308 */ /* 0x000ea20000000800 */
[C---:B0-----:R-:W-:Y:S01]  /*edc0*/  FADD.FTZ R180, R190.reuse, R3 ;  /* 0x00000003beb47221 */ /* 0x041fe20000010000 */
[----:B------:R-:W-:-:S06]  /*edd0*/  F2FP.BF16.F32.PACK_AB R173, R190, R173 ;  /* 0x000000adbead723e */ /* 0x000fcc00000010ff */
[----:B------:R-:W0:Y:S01]  /*ede0*/  MUFU.EX2 R192, R199 ;  /* 0x000000c700c07308 */ /* 0x000e220000000800 */
[----:B-1----:R-:W-:Y:S01]  /*edf0*/  FADD.FTZ R3, R175, R180 ;  /* 0x000000b4af037221 */ /* 0x002fe20000010000 */
[C---:B--2---:R-:W-:Y:S01]  /*ee00*/  FADD.FTZ R5, R174.reuse, R5 ;  /* 0x00000005ae057221 */ /* 0x044fe20000010000 */
[----:B------:R-:W-:Y:S02]  /*ee10*/  F2FP.BF16.F32.PACK_AB R174, R174, R196 ;  /* 0x000000c4aeae723e */ /* 0x000fe400000010ff */
[C---:B0-----:R-:W-:Y:S01]  /*ee20*/  FADD.FTZ R4, R192.reuse, R3 ;  /* 0x00000003c0047221 */ /* 0x041fe20000010000 */
[----:B------:R-:W-:Y:S01]  /*ee30*/  F2FP.BF16.F32.PACK_AB R175, R192, R175 ;  /* 0x000000afc0af723e */ /* 0x000fe200000010ff */
[----:B------:R-:W-:Y:S06]  /*ee40*/  @!P0 BRA `(.L_x_2145) ;  /* 0x0000000000048947 */ /* 0x000fec0003800000 */
[----:B------:R-:W-:Y:S01]  /*ee50*/  BPT.TRAP 0x1 ;  /* 0x000000040000795c */ /* 0x000fe20000300000 */
.L_x_2145:
[----:B------:R0:W1:Y:S01]  /*ee60*/  SYNCS.PHASECHK.TRANS64.TRYWAIT P2, [R209+URZ+0x22850], R210 ;  /* 0x022850d2d10075a7 */ /* 0x000062000804017f */
[----:B------:R-:W-:Y:S05]  /*ee70*/  @!P0 BRA `(.L_x_2146) ;  /* 0x0000000000048947 */ /* 0x000fea0003800000 */
[----:B------:R-:W-:Y:S01]  /*ee80*/  BPT.TRAP 0x1 ;  /* 0x000000040000795c */ /* 0x000fe20000300000 */
.L_x_2146:
[----:B------:R-:W-:Y:S04]  /*ee90*/  BSSY B0, `(.L_x_2147) ;  /* 0x0000004000007945 */ /* 0x000fe80003800000 */
[----:B-1----:R-:W-:Y:S05]  /*eea0*/  @P2 BRA `(.L_x_2148) ;  /* 0x0000000000082947 */ /* 0x002fea0003800000 */
[----:B------:R-:W1:Y:S02]  /*eeb0*/  SYNCS.PHASECHK.TRANS64.TRYWAIT P2, [R209+URZ+0x22850], R210 ;  /* 0x022850d2d10075a7 */ /* 0x000e64000804017f */
[----:B-1----:R-:W-:Y:S05]  /*eec0*/  @!P2 BRA `(.L_x_2149) ;  /* 0x000000f80058a947 */ /* 0x002fea0003800000 */
.L_x_2148:
[----:B------:R-:W-:Y:S05]  /*eed0*/  BSYNC B0 ;  /* 0x0000000000007941 */ /* 0x000fea0003800000 */
.L_x_2147:
[----:B------:R-:W2:Y:S01]  /*eee0*/  S2R R3, SR_TID.X ;  /* 0x0000000000037919 */ /* 0x000ea20000002100 */
[----:B------:R-:W-:Y:S05]  /*eef0*/  WARPSYNC.ALL ;  /* 0x0000000000007948 */ /* 0x000fea0003800000 */
[----:B------:R-:W-:Y:S01]  /*ef00*/  IMAD R180, R16, 0xc00, R204 ;  /* 0x00000c0010b47824 */ /* 0x000fe200078e02cc */
[----:B------:R-:W-:Y:S01]  /*ef10*/  ISETP.GT.AND P2, PT, R7, R218, PT ;  /* 0x000000da0700720c */ /* 0x000fe20003f44270 */
[----:B------:R-:W-:Y:S02]  /*ef20*/  IMAD.MOV.U32 R181, RZ, RZ, 0x40000040 ;  /* 0x40000040ffb57424 */ /* 0x000fe400078e00ff */
[----:B01----:R-:W-:Y:S01]  /*ef30*/  @!P1 VIADD R209, R209, 0x22860 ;  /* 0x00022860d1d19836 */ /* 0x003fe20000000000 */
[----:B------:R-:W-:Y:S01]  /*ef40*/  R2UR UR6, R180 ;  /* 0x00000000b40672ca */ /* 0x000fe200000e0000 */
[----:B------:R-:W-:Y:S01]  /*ef50*/  VIADD R7, R7, 0xffffffff ;  /* 0xffffffff07077836 */ /* 0x000fe20000000000 */
[----:B------:R-:W-:Y:S01]  /*ef60*/  R2UR UR7, R181 ;  /* 0x00000000b50772ca */ /* 0x000fe200000e0000 */
[----:B------:R-:W-:Y:S01]  /*ef70*/  IMAD.MOV.U32 R181, RZ, RZ, 0x40000040 ;  /* 0x40000040ffb57424 */ /* 0x000fe200078e00ff */
[----:B------:R-:W-:Y:S01]  /*ef80*/  @!P1 PRMT R209, RZ, 0x654, R209 ;  /* 0x00000654ffd19816 */ /* 0x000fe200000000d1 */
[----:B------:R-:W-:Y:S01]  /*ef90*/  IMAD.MOV.U32 R10, RZ, RZ, R176 ;  /* 0x000000ffff0a7224 */ /* 0x000fe200078e00b0 */
[----:B--2---:R-:W-:-:S05]  /*efa0*/  SHF.R.U32.HI R3, RZ, 0x7, R3 ;  /* 0x00000007ff037819 */ /* 0x004fca0000011603 */
[----:B------:R-:W-:-:S05]  /*efb0*/  VIADD R3, R3, 0x8 ;  /* 0x0000000803037836 */ /* 0x000fca0000000000 */
[----:B------:R0:W-:Y:S02]  /*efc0*/  BAR.SYNC.DEFER_BLOCKING R3, 0x100 ;  /* 0x000400030000751d */ /* 0x0001e40000010000 */
[----:B0-----:R-:W-:-:S04]  /*efd0*/  IMAD.MOV.U32 R3, RZ, RZ, R178 ;  /* 0x000000ffff037224 */ /* 0x001fc800078e00b2 */
        /* <DEDUP_REMOVED lines=43> */
[----:B------:R-:W-:Y:S02]  /*f290*/  IMAD.MOV.U32 R10, RZ, RZ, R176 ;  /* 0x000000ffff0a7224 */ /* 0x000fe400078e00b0 */
[----:B------:R-:W-:-:S07]  /*f2a0*/  IMAD.MOV.U32 R3, RZ, RZ, R178 ;  /* 0x000000ffff037224 */ /* 0x000fce00078e00b2 */
.L_x_2132:
[----:B------:R-:W1:Y:S01]  /*f2b0*/  LDC R217, c[0x0][0x9e4] ;  /* 0x00027900ffd97b82 */ /* 0x000e620000000800 */
[----:B------:R-:W-:Y:S02]  /*f2c0*/  IADD3 R152, R202, 0x80, -R203 ;  /* 0x00000080ca987810 */ /* 0x000fe40007ffe8cb */
[----:B------:R-:W-:-:S03]  /*f2d0*/  LOP3.LUT R2, R2, 0xffefffff, RZ, 0xc0, !PT ;  /* 0xffefffff02027812 */ /* 0x000fc600078ec0ff */
[----:B------:R-:W-:-:S04]  /*f2e0*/  IMAD R153, R205, 0x80, R152 ;  /* 0x00000080cd997824 */ /* 0x000fc800078e0298 */
[----:B------:R-:W-:Y:S01]  /*f2f0*/  IMAD.IADD R206, R153, 0x1, -R206 ;  /* 0x0000000199ce7824 */ /* 0x000fe200078e0ace */
[----:B-1----:R-:W-:-:S13]  /*f300*/  ISETP.GE.AND P2, PT, R217, 0x1, PT ;  /* 0x00000001d900780c */ /* 0x002fda0003f46270 */
[----:B------:R-:W-:Y:S01]  /*f310*/  @P2 LOP3.LUT R2, R2, 0x100000, RZ, 0xfc, !PT ;  /* 0x0010000002022812 */ /* 0x000fe200078efcff */
[----:B------:R-:W-:Y:S06]  /*f320*/  @!P2 BRA `(.L_x_2151) ;  /* 0x000000000048a947 */ /* 0x000fec0003800000 */
[----:B------:R-:W-:Y:S01]  /*f330*/  IMAD.MOV.U32 R154, RZ, RZ, R153 ;  /* 0x000000ffff9a7224 */ /* 0x000fe200078e0099 */
[----:B------:R-:W-:Y:S04]  /*f340*/  BSSY B0, `(.L_x_2152) ;  /* 0x000000e000007945 */ /* 0x000fe80003800000 */
        /* <DEDUP_REMOVED lines=9> */
.L_x_2153:
[----:B------:R-:W-:-:S13]  /*f3e0*/  ISETP.NE.AND P2, PT, R217, 0x1, PT ;  /* 0x00000001d900780c */ /* 0x000fda0003f45270 */
[----:B------:R-:W1:Y:S02]  /*f3f0*/  @P2 LDC.64 R152, c[0x0][0x9e8] ;  /* 0x00027a00ff982b82 */ /* 0x000e640000000a00 */
[----:B-1----:R-:W-:-:S05]  /*f400*/  @P2 IMAD.HI.U32 R152, R154, R152, RZ ;  /* 0x000000989a982227 */ /* 0x002fca00078e00ff */
[----:B------:R-:W-:-:S07]  /*f410*/  @P2 SHF.R.U32.HI R154, RZ, R153, R152 ;  /* 0x00000099ff9a2219 */ /* 0x000fce0000011698 */
.L_x_2154:
[----:B------:R-:W-:Y:S05]  /*f420*/  BSYNC B0 ;  /* 0x0000000000007941 */ /* 0x000fea0003800000 */
.L_x_2152:
[----:B------:R-:W-:-:S05]  /*f430*/  IMAD R153, R154, R217, RZ ;  /* 0x000000d99a997224 */ /* 0x000fca00078e02ff */
[----:B------:R-:W-:-:S07]  /*f440*/  VIMNMX R206, R206, R153, !PT ;  /* 0x00000099cece7248 */ /* 0x000fce0007fe0100 */
.L_x_2151:
[----:B------:R-:W-:-:S04]  /*f450*/  VIADD R206, R206, 0x5f ;  /* 0x0000005fcece7836 */ /* 0x000fc80000000000 */
[----:B------:R-:W-:-:S05]  /*f460*/  IMAD.HI R206, R206, 0x2aaaaaab, RZ ;  /* 0x2aaaaaabcece7827 */ /* 0x000fca00078e02ff */
[----:B------:R-:W-:-:S04]  /*f470*/  SHF.R.U32.HI R153, RZ, 0x1f, R206 ;  /* 0x0000001fff997819 */ /* 0x000fc800000116ce */
[----:B------:R-:W-:-:S04]  /*f480*/  LEA.HI.SX32 R153, R206, R153, 0x1c ;  /* 0x00000099ce997211 */ /* 0x000fc800078fe2ff */
[----:B------:R-:W-:-:S04]  /*f490*/  VIMNMX R205, R222, R153, !PT ;  /* 0x00000099decd7248 */ /* 0x000fc80007fe0100 */
[----:B------:R-:W-:-:S13]  /*f4a0*/  ISETP.GE.AND P2, PT, R7, R205, PT ;  /* 0x000000cd0700720c */ /* 0x000fda0003f46270 */
[----:B------:R-:W-:Y:S05]  /*f4b0*/  @!P2 BRA `(.L_x_2155) ;  /* 0x0000001c00bca947 */ /* 0x000fea0003800000 */
[----:B0-----:R-:W-:Y:S02]  /*f4c0*/  IMAD.MOV.U32 R209, RZ, RZ, R10 ;  /* 0x000000ffffd17224 */ /* 0x001fe400078e000a */
[----:B------:R-:W-:Y:S02]  /*f4d0*/  IMAD.MOV.U32 R210, RZ, RZ, R3 ;  /* 0x000000ffffd27224 */ /* 0x000fe400078e0003 */
[----:B------:R-:W-:-:S07]  /*f4e0*/  IMAD.MOV.U32 R208, RZ, RZ, R7 ;  /* 0x000000ffffd07224 */ /* 0x000fce00078e0007 */
.L_x_2165:
[----:B------:R-:W-:Y:S01]  /*f4f0*/  VIADD R16, R16, 0x1 ;  /* 0x0000000110107836 */ /* 0x000fe20000000000 */
[----:B------:R-:W-:Y:S05]  /*f500*/  YIELD ;  /* 0x0000000000007946 */ /* 0x000fea0003800000 */
[----:B------:R-:W-:Y:S01]  /*f510*/  ISETP.NE.AND P3, PT, R16, 0x2, PT ;  /* 0x000000021000780c */ /* 0x000fe20003f65270 */
[----:B------:R-:W-:Y:S02]  /*f520*/  IMAD.MOV.U32 R6, RZ, RZ, R208 ;  /* 0x000000ffff067224 */ /* 0x000fe400078e00d0 */
[----:B------:R-:W-:Y:S01]  /*f530*/  VIADD R208, R208, 0xffffffff ;  /* 0xffffffffd0d07836 */ /* 0x000fe20000000000 */
[----:B------:R-:W-:-:S02]  /*f540*/  SEL R3, RZ, 0x1, P3 ;  /* 0x00000001ff037807 */ /* 0x000fc40001800000 */
[----:B------:R-:W-:Y:S02]  /*f550*/  ISETP.GT.AND P2, PT, R6, R205, PT ;  /* 0x000000cd0600720c */ /* 0x000fe40003f44270 */
[----:B------:R-:W-:Y:S02]  /*f560*/  LOP3.LUT R22, R22, R3, RZ, 0x3c, !PT ;  /* 0x0000000316167212 */ /* 0x000fe400078e3cff */
[----:B------:R-:W-:Y:S01]  /*f570*/  SEL R16, R16, RZ, P3 ;  /* 0x000000ff10107207 */ /* 0x000fe20001800000 */
[----:B0-----:R-:W-:Y:S08]  /*f580*/  @!P0 BRA `(.L_x_2156) ;  /* 0x0000000000048947 */ /* 0x001ff00003800000 */
[----:B------:R-:W-:Y:S01]  /*f590*/  BPT.TRAP 0x1 ;  /* 0x000000040000795c */ /* 0x000fe20000300000 */
.L_x_2156:
[----:B------:R-:W-:Y:S01]  /*f5a0*/  IMAD R206, R16, 0x8, R17 ;  /* 0x0000000810ce7824 */ /* 0x000fe200078e0211 */
[----:B------:R-:W-:-:S04]  /*f5b0*/  SHF.L.U32 R7, R22, 0x1f, RZ ;  /* 0x0000001f16077819 */ /* 0x000fc800000006ff */
[----:B------:R0:W1:Y:S01]  /*f5c0*/  SYNCS.PHASECHK.TRANS64.TRYWAIT P3, [R206+URZ+0x22830], R7 ;  /* 0x02283007ce0075a7 */ /* 0x000062000806017f */
[----:B------:R-:W-:Y:S05]  /*f5d0*/  @!P0 BRA `(.L_x_2157) ;  /* 0x0000000000048947 */ /* 0x000fea0003800000 */
[----:B------:R-:W-:Y:S01]  /*f5e0*/  BPT.TRAP 0x1 ;  /* 0x000000040000795c */ /* 0x000fe20000300000 */
.L_x_2157:
[----:B------:R-:W-:Y:S02]  /*f5f0*/  IMAD R10, R16, 0x300, R207 ;  /* 0x00000300100a7824 */ /* 0x000fe400078e02cf */
[----:B------:R-:W-:Y:S01]  /*f600*/  IMAD.MOV.U32 R11, RZ, RZ, 0x40000040 ;  /* 0x40000040ff0b7424 */ /* 0x000fe200078e00ff */
[----:B-1----:R-:W-:Y:S06]  /*f610*/  @P3 BRA `(.L_x_2158) ;  /* 0x0000000000083947 */ /* 0x002fec0003800000 */
[----:B------:R-:W1:Y:S02]  /*f620*/  SYNCS.PHASECHK.TRANS64.TRYWAIT P3, [R206+URZ+0x22830], R7 ;  /* 0x02283007ce0075a7 */ /* 0x000e64000806017f */
[----:B-1----:R-:W-:Y:S05]  /*f630*/  @!P3 BRA `(.L_x_2159) ;  /* 0x000000f00090b947 */ /* 0x002fea0003800000 */
.L_x_2158:
        /* <DEDUP_REMOVED lines=17> */
[----:B------:R-:W-:-:S02]  /*f750*/  R2UR UR5, R21 ;  /* 0x00000000150572ca */ /* 0x000fc400000e0000 */
[----:B--2---:R-:W-:Y:S01]  /*f760*/  SHF.R.U32.HI R218, RZ, 0x7, R218 ;  /* 0x00000007ffda7819 */ /* 0x004fe200000116da */
[----:B------:R-:W-:Y:S02]  /*f770*/  WARPGROUP.DEPBAR.LE gsb0, 0x0 ;  /* 0x00008000000079c5 */ /* 0x000fe40000010000 */
[----:B------:R-:W-:-:S08]  /*f780*/  WARPGROUP.ARRIVE ;  /* 0x00000000000079c5 */ /* 0x000fd00000000000 */
        /* <DEDUP_REMOVED lines=9> */
[----:B------:R-:W-:Y:S01]  /*f820*/  R2UR UR7, R11 ;  /* 0x000000000b0772ca */ /* 0x000fe200000e0000 */
[----:B------:R-:W-:Y:S01]  /*f830*/  IMAD.U32 R11, RZ, RZ, UR44 ;  /* 0x0000002cff0b7e24 */ /* 0x000fe2000f8e00ff */
        /* <DEDUP_REMOVED lines=54> */
[----:B------:R-:W2:Y:S02]  /*fba0*/  SHFL.BFLY PT, R3, R212, 0x2, 0x1f ;  /* 0x0c401f00d4037f89 */ /* 0x000ea400000e0000 */
[----:B--2---:R-:W-:Y:S02]  /*fbb0*/  FMNMX.FTZ R213, R212, R3, !PT ;  /* 0x00000003d4d57209 */ /* 0x004fe40007810000 */
[----:B------:R-:W2:Y:S04]  /*fbc0*/  SHFL.BFLY PT, R212, R10, 0x2, 0x1f ;  /* 0x0c401f000ad47f89 */ /* 0x000ea800000e0000 */
[----:B------:R-:W3:Y:S01]  /*fbd0*/  SHFL.BFLY PT, R6, R213, 0x1, 0x1f ;  /* 0x0c201f00d5067f89 */ /* 0x000ee200000e0000 */
[----:B--2---:R-:W-:Y:S02]  /*fbe0*/  FMNMX.FTZ R10, R10, R212, !PT ;  /* 0x000000d40a0a7209 */ /* 0x004fe40007810000 */
[----:B---3--:R-:W-:-:S03]  /*fbf0*/  FMNMX.FTZ R3, R213, R6, !PT ;  /* 0x00000006d5037209 */ /* 0x008fc60007810000 */
[----:B------:R-:W2:Y:S02]  /*fc00*/  SHFL.BFLY PT, R212, R10, 0x1, 0x1f ;  /* 0x0c201f000ad47f89 */ /* 0x000ea400000e0000 */
[----:B------:R-:W-:-:S04]  /*fc10*/  FADD.FTZ R6, -R3, R210 ;  /* 0x000000d203067221 */ /* 0x000fc80000010100 */
[-C--:B------:R-:W-:Y:S01]  /*fc20*/  FMUL.FTZ R210, R6, R11.reuse ;  /* 0x0000000b06d27220 */ /* 0x080fe20000410000 */
[----:B------:R-:W-:-:S04]  /*fc30*/  FMUL.FTZ R6, R3, R11 ;  /* 0x0000000b03067220 */ /* 0x000fc80000410000 */
        /* <DEDUP_REMOVED lines=11> */
[----:B--2---:R-:W-:Y:S01]  /*fcf0*/  FMNMX.FTZ R10, R10, R212, !PT ;  /* 0x000000d40a0a7209 */ /* 0x004fe20007810000 */
        /* <DEDUP_REMOVED lines=13> */
[----:B------:R-:W-:Y:S01]  /*fdd0*/  FADD.FTZ R6, -R10, R209 ;  /* 0x000000d10a067221 */ /* 0x000fe20000010100 */
[----:B------:R-:W2:Y:S03]  /*fde0*/  MUFU.EX2 R210, R210 ;  /* 0x000000d200d27308 */ /* 0x000ea60000000800 */
[-C--:B------:R-:W-:Y:S01]  /*fdf0*/  FMUL.FTZ R197, R6, R11.reuse ;  /* 0x0000000b06c57220 */ /* 0x080fe20000410000 */
[----:B------:R-:W-:-:S04]  /*fe00*/  FMUL.FTZ R6, R10, R11 ;  /* 0x0000000b0a067220 */ /* 0x000fc80000410000 */
        /* <DEDUP_REMOVED lines=18> */
[----:B------:R-:W3:Y:S01]  /*ff30*/  MUFU.EX2 R212, R212 ;  /* 0x000000d400d47308 */ /* 0x000ee20000000800 */
[-CC-:B------:R-:W-:Y:S01]  /*ff40*/  FFMA.FTZ R191, R191, R11.reuse, -R6.reuse ;  /* 0x0000000bbfbf7223 */ /* 0x180fe20000010806 */
[-CC-:B------:R-:W-:Y:S01]  /*ff50*/  FFMA.FTZ R194, R194, R11.reuse, -R6.reuse ;  /* 0x0000000bc2c27223 */ /* 0x180fe20000010806 */
[-CC-:B------:R-:W-:Y:S01]  /*ff60*/  FFMA.FTZ R195, R195, R11.reuse, -R6.reuse ;  /* 0x0000000bc3c37223 */ /* 0x180fe20000010806 */
[-CC-:B------:R-:W-:Y:S01]  /*ff70*/  FFMA.FTZ R198, R198, R11.reuse, -R6.reuse ;  /* 0x0000000bc6c67223 */ /* 0x180fe20000010806 */
[-C--:B------:R-:W-:Y:S01]  /*ff80*/  FFMA.FTZ R199, R199, R11.reuse, -R6 ;  /* 0x0000000bc7c77223 */ /* 0x080fe20000010806 */
[-C--:B--2---:R-:W-:Y:S01]  /*ff90*/  FMUL.FTZ R24, R24, R210.reuse ;  /* 0x000000d218187220 */ /* 0x084fe20000410000 */
        /* <DEDUP_REMOVED lines=9> */
[----:B------:R-:W2:Y:S01]  /*10030*/  MUFU.EX2 R155, R155 ;  /* 0x0000009b009b7308 */ /* 0x000ea20000000800 */
[----:B---3--:R-:W-:Y:S01]  /*10040*/  FFMA.FTZ R4, R197, R4, R212 ;  /* 0x00000004c5047223 */ /* 0x008fe200000100d4 */
        /* <DEDUP_REMOVED lines=23> */
[-CC-:B---3--:R-:W-:Y:S01]  /*101c0*/  FFMA.FTZ R214, R162, R11.reuse, -R6.reuse ;  /* 0x0000000ba2d67223 */ /* 0x188fe20000010806 */
[----:B------:R-:W-:Y:S01]  /*101d0*/  FFMA.FTZ R162, R182, R11, -R6 ;  /* 0x0000000bb6a27223 */ /* 0x000fe20000010806 */
[----:B------:R-:W-:Y:S01]  /*101e0*/  FFMA.FTZ R182, R210, R5, R152 ;  /* 0x00000005d2b67223 */ /* 0x000fe20000010098 */
[----:B------:R-:W-:Y:S01]  /*101f0*/  F2FP.BF16.F32.PACK_AB R152, R153, R152 ;  /* 0x000000989998723e */ /* 0x000fe200000010ff */
[-C--:B------:R-:W-:Y:S01]  /*10200*/  FMUL.FTZ R80, R80, R210.reuse ;  /* 0x000000d250507220 */ /* 0x080fe20000410000 */
[-C--:B------:R-:W-:Y:S01]  /*10210*/  FMUL.FTZ R81, R81, R210.reuse ;  /* 0x000000d251517220 */ /* 0x080fe20000410000 */
[----:B------:R-:W-:Y:S01]  /*10220*/  FADD.FTZ R5, R153, R182 ;  /* 0x000000b699057221 */ /* 0x000fe20000010000 */
[----:B------:R3:W-:Y:S01]  /*10230*/  MUFU.EX2 R167, R166 ;  /* 0x000000a600a77308 */ /* 0x0007e20000000800 */
        /* <DEDUP_REMOVED lines=8> */
[----:B---3--:R-:W-:Y:S01]  /*102c0*/  FFMA.FTZ R166, R175, R11, -R6 ;  /* 0x0000000bafa67223 */ /* 0x008fe20000010806 */
[----:B------:R-:W-:-:S02]  /*102d0*/  @!P1 VIADD R6, R206, 0x22840 ;  /* 0x00022840ce069836 */ /* 0x000fc40000000000 */
[----:B--2---:R-:W-:Y:S01]  /*102e0*/  FADD.FTZ R4, R213, R4 ;  /* 0x00000004d5047221 */ /* 0x004fe20000010000 */
[-C--:B------:R-:W-:Y:S01]  /*102f0*/  FMUL.FTZ R97, R97, R210.reuse ;  /* 0x000000d261617220 */ /* 0x080fe20000410000 */
        /* <DEDUP_REMOVED lines=28> */
[----:B---3--:R-:W-:Y:S01]  /*104c0*/  @!P1 PRMT R170, RZ, 0x654, R6 ;  /* 0x00000654ffaa9816 */ /* 0x008fe20000000006 */
[-C--:B------:R-:W-:Y:S01]  /*104d0*/  FMUL.FTZ R145, R145, R210.reuse ;  /* 0x000000d291917220 */ /* 0x080fe20000410000 */
[----:B------:R-:W-:Y:S01]  /*104e0*/  IADD3 R6, -R218, 0xb, RZ ;  /* 0x0000000bda067810 */ /* 0x000fe20007ffe1ff */
[-C--:B------:R-:W-:Y:S01]  /*104f0*/  FMUL.FTZ R148, R148, R210.reuse ;  /* 0x000000d294947220 */ /* 0x080fe20000410000 */
[----:B------:R-:W-:Y:S01]  /*10500*/  FMUL.FTZ R149, R149, R210 ;  /* 0x000000d295957220 */ /* 0x000fe20000410000 */
[-C--:B------:R-:W-:Y:S01]  /*10510*/  FMUL.FTZ R26, R26, R197.reuse ;  /* 0x000000c51a1a7220 */ /* 0x080fe20000410000 */
[-C--:B------:R-:W-:Y:S01]  /*10520*/  FMUL.FTZ R27, R27, R197.reuse ;  /* 0x000000c51b1b7220 */ /* 0x080fe20000410000 */
[----:B------:R-:W-:Y:S01]  /*10530*/  MUFU.EX2 R161, R161 ;  /* 0x000000a100a17308 */ /* 0x000fe20000000800 */
[----:B------:R3:W-:Y:S06]  /*10540*/  BAR.ARV R6, 0x100 ;  /* 0x000400060000751d */ /* 0x0007ec0000002000 */
[----:B------:R4:W-:Y:S01]  /*10550*/  @!P1 SYNCS.ARRIVE.TRANS64.RED.A1T0 RZ, [R170+URZ], RZ ;  /* 0x000000ffaaff99a7 */ /* 0x0009e2000810043f */
[----:B------:R-:W5:Y:S01]  /*10560*/  MUFU.EX2 R163, R163 ;  /* 0x000000a300a37308 */ /* 0x000f620000000800 */
[----:B--2---:R-:W-:Y:S01]  /*10570*/  FADD.FTZ R4, R214, R153 ;  /* 0x00000099d6047221 */ /* 0x004fe20000010000 */
[-C--:B------:R-:W-:Y:S01]  /*10580*/  FMUL.FTZ R30, R30, R197.reuse ;  /* 0x000000c51e1e7220 */ /* 0x080fe20000410000 */
[-C--:B------:R-:W-:Y:S01]  /*10590*/  FMUL.FTZ R31, R31, R197.reuse ;  /* 0x000000c51f1f7220 */ /* 0x080fe20000410000 */
[-C--:B------:R-:W-:Y:S01]  /*105a0*/  FMUL.FTZ R34, R34, R197.reuse ;  /* 0x000000c522227220 */ /* 0x080fe20000410000 */
[-C--:B------:R-:W-:Y:S01]  /*105b0*/  FMUL.FTZ R35, R35, R197.reuse ;  /* 0x000000c523237220 */ /* 0x080fe20000410000 */
[-C--:B------:R-:W-:Y:S01]  /*105c0*/  FMUL.FTZ R38, R38, R197.reuse ;  /* 0x000000c526267220 */ /* 0x080fe20000410000 */
[----:B----4-:R-:W-:Y:S01]  /*105d0*/  FADD.FTZ R170, R156, R5 ;  /* 0x000000059caa7221 */ /* 0x010fe20000010000 */
[----:B------:R-:W2:Y:S01]  /*105e0*/  MUFU.EX2 R164, R164 ;  /* 0x000000a400a47308 */ /* 0x000ea20000000800 */
[-C--:B------:R-:W-:Y:S01]  /*105f0*/  FMUL.FTZ R39, R39, R197.reuse ;  /* 0x000000c527277220 */ /* 0x080fe20000410000 */
[-C--:B------:R-:W-:Y:S01]  /*10600*/  FMUL.FTZ R42, R42, R197.reuse ;  /* 0x000000c52a2a7220 */ /* 0x080fe20000410000 */
[----:B------:R-:W-:Y:S01]  /*10610*/  FADD.FTZ R5, R157, R170 ;  /* 0x000000aa9d057221 */ /* 0x000fe20000010000 */
[-C--:B------:R-:W-:Y:S01]  /*10620*/  FMUL.FTZ R43, R43, R197.reuse ;  /* 0x000000c52b2b7220 */ /* 0x080fe20000410000 */
[-C--:B------:R-:W-:Y:S01]  /*10630*/  FMUL.FTZ R46, R46, R197.reuse ;  /* 0x000000c52e2e7220 */ /* 0x080fe20000410000 */
[-C--:B------:R-:W-:Y:S01]  /*10640*/  FMUL.FTZ R47, R47, R197.reuse ;  /* 0x000000c52f2f7220 */ /* 0x080fe20000410000 */
[----:B------:R-:W-:Y:S01]  /*10650*/  FADD.FTZ R170, R160, R5 ;  /* 0x00000005a0aa7221 */ /* 0x000fe20000010000 */
[----:B------:R-:W4:Y:S01]  /*10660*/  MUFU.EX2 R165, R165 ;  /* 0x000000a500a57308 */ /* 0x000f220000000800 */
[----:B-----5:R-:W-:Y:S01]  /*10670*/  FADD.FTZ R4, R163, R4 ;  /* 0x00000004a3047221 */ /* 0x020fe20000010000 */
[-C--:B------:R-:W-:Y:S01]  /*10680*/  FMUL.FTZ R50, R50, R197.reuse ;  /* 0x000000c532327220 */ /* 0x080fe20000410000 */
[----:B------:R-:W-:Y:S01]  /*10690*/  FADD.FTZ R5, R161, R170 ;  /* 0x000000aaa1057221 */ /* 0x000fe20000010000 */
[-C--:B------:R-:W-:Y:S01]  /*106a0*/  FMUL.FTZ R51, R51, R197.reuse ;  /* 0x000000c533337220 */ /* 0x080fe20000410000 */
[----:B------:R-:W-:Y:S01]  /*106b0*/  FADD.FTZ R4, R167, R4 ;  /* 0x00000004a7047221 */ /* 0x000fe20000010000 */
[-C--:B------:R-:W-:Y:S01]  /*106c0*/  FMUL.FTZ R54, R54, R197.reuse ;  /* 0x000000c536367220 */ /* 0x080fe20000410000 */
[-C--:B------:R-:W-:Y:S01]  /*106d0*/  FMUL.FTZ R55, R55, R197.reuse ;  /* 0x000000c537377220 */ /* 0x080fe20000410000 */
[----:B------:R-:W5:Y:S01]  /*106e0*/  MUFU.EX2 R171, R216 ;  /* 0x000000d800ab7308 */ /* 0x000f620000000800 */
        /* <DEDUP_REMOVED lines=8> */
[----:B----4-:R-:W-:Y:S01]  /*10770*/  FADD.FTZ R5, R165, R170 ;  /* 0x000000aaa5057221 */ /* 0x010fe20000010000 */
[-C--:B------:R-:W-:Y:S01]  /*10780*/  FMUL.FTZ R70, R70, R197.reuse ;  /* 0x000000c546467220 */ /* 0x080fe20000410000 */
[-C--:B------:R-:W-:Y:S01]  /*10790*/  FMUL.FTZ R71, R71, R197.reuse ;  /* 0x000000c547477220 */ /* 0x080fe20000410000 */
[-C--:B------:R-:W-:Y:S01]  /*107a0*/  FMUL.FTZ R74, R74, R197.reuse ;  /* 0x000000c54a4a7220 */ /* 0x080fe20000410000 */
[-C--:B------:R-:W-:Y:S01]  /*107b0*/  FMUL.FTZ R75, R75, R197.reuse ;  /* 0x000000c54b4b7220 */ /* 0x080fe20000410000 */
[-C--:B------:R-:W-:Y:S01]  /*107c0*/  FMUL.FTZ R78, R78, R197.reuse ;  /* 0x000000c54e4e7220 */ /* 0x080fe20000410000 */
[-C--:B------:R-:W-:Y:S01]  /*107d0*/  FMUL.FTZ R79, R79, R197.reuse ;  /* 0x000000c54f4f7220 */ /* 0x080fe20000410000 */
[----:B------:R-:W-:Y:S01]  /*107e0*/  MUFU.EX2 R169, R169 ;  /* 0x000000a900a97308 */ /* 0x000fe20000000800 */
[----:B-----5:R-:W-:Y:S01]  /*107f0*/  FADD.FTZ R153, R171, R4 ;  /* 0x00000004ab997221 */ /* 0x020fe20000010000 */
[-C--:B------:R-:W-:Y:S01]  /*10800*/  FMUL.FTZ R82, R82, R197.reuse ;  /* 0x000000c552527220 */ /* 0x080fe20000410000 */
        /* <DEDUP_REMOVED lines=42> */
[----:B------:R-:W-:-:S03]  /*10ab0*/  FMUL.FTZ R151, R151, R197 ;  /* 0x000000c597977220 */ /* 0x000fc60000410000 */
[----:B------:R4:W5:Y:S08]  /*10ac0*/  MUFU.EX2 R210, R154 ;  /* 0x0000009a00d27308 */ /* 0x0009700000000800 */
[----:B------:R-:W-:Y:S01]  /*10ad0*/  MUFU.EX2 R176, R176 ;  /* 0x000000b000b07308 */ /* 0x000fe20000000800 */
[----:B----4-:R-:W-:Y:S01]  /*10ae0*/  F2FP.BF16.F32.PACK_AB R154, R157, R156 ;  /* 0x0000009c9d9a723e */ /* 0x010fe200000010ff */
[----:B--2---:R-:W-:Y:S01]  /*10af0*/  FADD.FTZ R153, R182, R153 ;  /* 0x00000099b6997221 */ /* 0x004fe20000010000 */
[----:B------:R-:W-:Y:S01]  /*10b00*/  F2FP.BF16.F32.PACK_AB R156, R161, R160 ;  /* 0x000000a0a19c723e */ /* 0x000fe200000010ff */
[----:B------:R-:W-:Y:S01]  /*10b10*/  FADD.FTZ R160, R168, R5 ;  /* 0x00000005a8a07221 */ /* 0x000fe20000010000 */
[----:B------:R-:W-:-:S02]  /*10b20*/  F2FP.BF16.F32.PACK_AB R157, R163, R214 ;  /* 0x000000d6a39d723e */ /* 0x000fc400000010ff */
[----:B------:R-:W-:Y:S01]  /*10b30*/  F2FP.BF16.F32.PACK_AB R163, R182, R175 ;  /* 0x000000afb6a3723e */ /* 0x000fe200000010ff */
[----:B------:R-:W-:Y:S01]  /*10b40*/  MUFU.EX2 R177, R177 ;  /* 0x000000b100b17308 */ /* 0x000fe20000000800 */
[C---:B------:R-:W-:Y:S01]  /*10b50*/  FADD.FTZ R5, R169.reuse, R160 ;  /* 0x000000a0a9057221 */ /* 0x040fe20000010000 */
[----:B------:R-:W-:Y:S01]  /*10b60*/  F2FP.BF16.F32.PACK_AB R160, R169, R168 ;  /* 0x000000a8a9a0723e */ /* 0x000fe200000010ff */
[----:B-----5:R-:W-:Y:S01]  /*10b70*/  FADD.FTZ R4, R210, R153 ;  /* 0x00000099d2047221 */ /* 0x020fe20000010000 */
[----:B------:R-:W-:-:S04]  /*10b80*/  F2FP.BF16.F32.PACK_AB R161, R179, R178 ;  /* 0x000000b2b3a1723e */ /* 0x000fc800000010ff */
[----:B------:R2:W4:Y:S08]  /*10b90*/  MUFU.EX2 R215, R158 ;  /* 0x0000009e00d77308 */ /* 0x0005300000000800 */
[----:B------:R-:W5:Y:S01]  /*10ba0*/  MUFU.EX2 R180, R180 ;  /* 0x000000b400b47308 */ /* 0x000f620000000800 */
[----:B--2---:R-:W-:Y:S01]  /*10bb0*/  F2FP.BF16.F32.PACK_AB R158, R165, R164 ;  /* 0x000000a4a59e723e */ /* 0x004fe200000010ff */
[----:B------:R-:W-:-:S04]  /*10bc0*/  FADD.FTZ R164, R172, R5 ;  /* 0x00000005aca47221 */ /* 0x000fc80000010000 */
[----:B------:R-:W-:Y:S02]  /*10bd0*/  FADD.FTZ R5, R173, R164 ;  /* 0x000000a4ad057221 */ /* 0x000fe40000010000 */
[----:B------:R2:W0:Y:S01]  /*10be0*/  MUFU.EX2 R216, R162 ;  /* 0x000000a200d87308 */ /* 0x0004220000000800 */
[C---:B----4-:R-:W-:Y:S01]  /*10bf0*/  FADD.FTZ R153, R215.reuse, R4 ;  /* 0x00000004d7997221 */ /* 0x050fe20000010000 */
[----:B------:R-:W-:Y:S01]  /*10c00*/  FADD.FTZ R164, R176, R5 ;  /* 0x00000005b0a47221 */ /* 0x000fe20000010000 */
[----:B------:R-:W-:-:S03]  /*10c10*/  F2FP.BF16.F32.PACK_AB R165, R215, R210 ;  /* 0x000000d2d7a5723e */ /* 0x000fc600000010ff */
[C---:B------:R-:W-:Y:S01]  /*10c20*/  FADD.FTZ R5, R177.reuse, R164 ;  /* 0x000000a4b1057221 */ /* 0x040fe20000010000 */
[----:B------:R-:W-:Y:S01]  /*10c30*/  F2FP.BF16.F32.PACK_AB R164, R177, R176 ;  /* 0x000000b0b1a4723e */ /* 0x000fe200000010ff */
[----:B------:R-:W4:Y:S01]  /*10c40*/  MUFU.EX2 R181, R181 ;  /* 0x000000b500b57308 */ /* 0x000f220000000800 */
[----:B--2---:R-:W-:Y:S01]  /*10c50*/  F2FP.BF16.F32.PACK_AB R162, R173, R172 ;  /* 0x000000acada2723e */ /* 0x004fe200000010ff */
[----:B-----5:R-:W-:-:S06]  /*10c60*/  FADD.FTZ R166, R180, R5 ;  /* 0x00000005b4a67221 */ /* 0x020fcc0000010000 */
[----:B------:R-:W2:Y:S01]  /*10c70*/  MUFU.EX2 R183, R183 ;  /* 0x000000b700b77308 */ /* 0x000ea20000000800 */
[----:B0-----:R-:W-:-:S07]  /*10c80*/  FADD.FTZ R4, R216, R153 ;  /* 0x00000099d8047221 */ /* 0x001fce0000010000 */
[----:B------:R-:W0:Y:S01]  /*10c90*/  MUFU.EX2 R184, R184 ;  /* 0x000000b800b87308 */ /* 0x000e220000000800 */
[C---:B----4-:R-:W-:Y:S01]  /*10ca0*/  FADD.FTZ R5, R181.reuse, R166 ;  /* 0x000000a6b5057221 */ /* 0x050fe20000010000 */
[----:B------:R-:W-:-:S06]  /*10cb0*/  F2FP.BF16.F32.PACK_AB R166, R181, R180 ;  /* 0x000000b4b5a6723e */ /* 0x000fcc00000010ff */
[----:B------:R-:W4:Y:S01]  /*10cc0*/  MUFU.EX2 R169, R186 ;  /* 0x000000ba00a97308 */ /* 0x000f220000000800 */
[----:B--2---:R-:W-:-:S07]  /*10cd0*/  FADD.FTZ R4, R183, R4 ;  /* 0x00000004b7047221 */ /* 0x004fce0000010000 */
[----:B------:R-:W2:Y:S01]  /*10ce0*/  MUFU.EX2 R185, R185 ;  /* 0x000000b900b97308 */ /* 0x000ea20000000800 */
[----:B0-----:R-:W-:-:S07]  /*10cf0*/  FADD.FTZ R168, R184, R5 ;  /* 0x00000005b8a87221 */ /* 0x001fce0000010000 */
[----:B------:R-:W0:Y:S01]  /*10d00*/  MUFU.EX2 R187, R187 ;  /* 0x000000bb00bb7308 */ /* 0x000e220000000800 */
[----:B----4-:R-:W-:-:S07]  /*10d10*/  FADD.FTZ R4, R169, R4 ;  /* 0x00000004a9047221 */ /* 0x010fce0000010000 */
[----:B------:R-:W4:Y:S01]  /*10d20*/  MUFU.EX2 R188, R188 ;  /* 0x000000bc00bc7308 */ /* 0x000f220000000800 */
[C---:B--2---:R-:W-:Y:S01]  /*10d30*/  FADD.FTZ R5, R185.reuse, R168 ;  /* 0x000000a8b9057221 */ /* 0x044fe20000010000 */
[----:B------:R-:W-:-:S06]  /*10d40*/  F2FP.BF16.F32.PACK_AB R168, R185, R184 ;  /* 0x000000b8b9a8723e */ /* 0x000fcc00000010ff */
[----:B------:R-:W2:Y:S01]  /*10d50*/  MUFU.EX2 R190, R190 ;  /* 0x000000be00be7308 */ /* 0x000ea20000000800 */
[C---:B0-----:R-:W-:Y:S01]  /*10d60*/  FADD.FTZ R153, R187.reuse, R4 ;  /* 0x00000004bb997221 */ /* 0x041fe20000010000 */
[----:B------:R-:W-:-:S06]  /*10d70*/  F2FP.BF16.F32.PACK_AB R169, R187, R169 ;  /* 0x000000a9bba9723e */ /* 0x000fcc00000010ff */
[----:B------:R-:W0:Y:S01]  /*10d80*/  MUFU.EX2 R189, R189 ;  /* 0x000000bd00bd7308 */ /* 0x000e220000000800 */
[----:B----4-:R-:W-:-:S07]  /*10d90*/  FADD.FTZ R170, R188, R5 ;  /* 0x00000005bcaa7221 */ /* 0x010fce0000010000 */
[----:B------:R-:W4:Y:S01]  /*10da0*/  MUFU.EX2 R191, R191 ;  /* 0x000000bf00bf7308 */ /* 0x000f220000000800 */
        /* <DEDUP_REMOVED lines=9> */
[----:B----4-:R-:W-:-:S07]  /*10e40*/  FADD.FTZ R4, R191, R4 ;  /* 0x00000004bf047221 */ /* 0x010fce0000010000 */
[----:B------:R-:W4:Y:S01]  /*10e50*/  MUFU.EX2 R193, R193 ;  /* 0x000000c100c17308 */ /* 0x000f220000000800 */
[----:B--2---:R-:W-:-:S07]  /*10e60*/  FADD.FTZ R172, R192, R5 ;  /* 0x00000005c0ac7221 */ /* 0x004fce0000010000 */
[----:B------:R-:W2:Y:S01]  /*10e70*/  MUFU.EX2 R195, R195 ;  /* 0x000000c300c37308 */ /* 0x000ea20000000800 */
[----:B0-----:R-:W-:-:S07]  /*10e80*/  FADD.FTZ R4, R173, R4 ;  /* 0x00000004ad047221 */ /* 0x001fce0000010000 */
[----:B------:R-:W0:Y:S01]  /*10e90*/  MUFU.EX2 R196, R196 ;  /* 0x000000c400c47308 */ /* 0x000e220000000800 */
[C---:B----4-:R-:W-:Y:S01]  /*10ea0*/  FADD.FTZ R5, R193.reuse, R172 ;  /* 0x000000acc1057221 */ /* 0x050fe20000010000 */
[----:B------:R-:W-:-:S06]  /*10eb0*/  F2FP.BF16.F32.PACK_AB R172, R193, R192 ;  /* 0x000000c0c1ac723e */ /* 0x000fcc00000010ff */
[----:B------:R-:W4:Y:S01]  /*10ec0*/  MUFU.EX2 R198, R198 ;  /* 0x000000c600c67308 */ /* 0x000f220000000800 */
[C---:B--2---:R-:W-:Y:S01]  /*10ed0*/  FADD.FTZ R171, R195.reuse, R4 ;  /* 0x00000004c3ab7221 */ /* 0x044fe20000010000 */
[----:B------:R-:W-:-:S06]  /*10ee0*/  F2FP.BF16.F32.PACK_AB R173, R195, R173 ;  /* 0x000000adc3ad723e */ /* 0x000fcc00000010ff */
[----:B------:R-:W2:Y:S01]  /*10ef0*/  MUFU.EX2 R199, R199 ;  /* 0x000000c700c77308 */ /* 0x000ea20000000800 */
[----:B0-----:R-:W-:-:S04]  /*10f00*/  FADD.FTZ R174, R196, R5 ;  /* 0x00000005c4ae7221 */ /* 0x001fc80000010000 */
[C---:B------:R-:W-:Y:S01]  /*10f10*/  FADD.FTZ R5, R209.reuse, R174 ;  /* 0x000000aed1057221 */ /* 0x040fe20000010000 */
[----:B------:R-:W-:Y:S01]  /*10f20*/  F2FP.BF16.F32.PACK_AB R174, R209, R196 ;  /* 0x000000c4d1ae723e */ /* 0x000fe200000010ff */
[----:B----4-:R-:W-:Y:S01]  /*10f30*/  FADD.FTZ R4, R198, R171 ;  /* 0x000000abc6047221 */ /* 0x010fe20000010000 */
[----:B------:R-:W-:-:S03]  /*10f40*/  F2FP.BF16.F32.PACK_AB R171, R191, R190 ;  /* 0x000000bebfab723e */ /* 0x000fc600000010ff */
[C---:B--2---:R-:W-:Y:S01]  /*10f50*/  FADD.FTZ R4, R199.reuse, R4 ;  /* 0x00000004c7047221 */ /* 0x044fe20000010000 */
[----:B------:R-:W-:Y:S01]  /*10f60*/  F2FP.BF16.F32.PACK_AB R175, R199, R198 ;  /* 0x000000c6c7af723e */ /* 0x000fe200000010ff */
[----:B---3--:R-:W-:Y:S06]  /*10f70*/  @!P0 BRA `(.L_x_2160) ;  /* 0x0000000000048947 */ /* 0x008fec0003800000 */
[----:B------:R-:W-:Y:S01]  /*10f80*/  BPT.TRAP 0x1 ;  /* 0x000000040000795c */ /* 0x000fe20000300000 */
.L_x_2160:
[----:B------:R0:W2:Y:S01]  /*10f90*/  SYNCS.PHASECHK.TRANS64.TRYWAIT P3, [R206+URZ+0x22850], R7 ;  /* 0x02285007ce0075a7 */ /* 0x0000a2000806017f */
[----:B------:R-:W-:Y:S05]  /*10fa0*/  @!P0 BRA `(.L_x_2161) ;  /* 0x0000000000048947 */ /* 0x000fea0003800000 */
[----:B------:R-:W-:Y:S01]  /*10fb0*/  BPT.TRAP 0x1 ;  /* 0x000000040000795c */ /* 0x000fe20000300000 */
.L_x_2161:
[----:B------:R-:W-:Y:S04]  /*10fc0*/  BSSY B0, `(.L_x_2162) ;  /* 0x0000004000007945 */ /* 0x000fe80003800000 */
[----:B--2---:R-:W-:Y:S05]  /*10fd0*/  @P3 BRA `(.L_x_2163) ;  /* 0x0000000000083947 */ /* 0x004fea0003800000 */
[----:B------:R-:W2:Y:S02]  /*10fe0*/  SYNCS.PHASECHK.TRANS64.TRYWAIT P3, [R206+URZ+0x22850], R7 ;  /* 0x02285007ce0075a7 */ /* 0x000ea4000806017f */
[----:B--2---:R-:W-:Y:S05]  /*10ff0*/  @!P3 BRA `(.L_x_2164) ;  /* 0x000000d80034b947 */ /* 0x004fea0003800000 */
.L_x_2163:
[----:B------:R-:W-:Y:S05]  /*11000*/  BSYNC B0 ;  /* 0x0000000000007941 */ /* 0x000fea0003800000 */
.L_x_2162:
[----:B------:R-:W3:Y:S01]  /*11010*/  S2R R178, SR_TID.X ;  /* 0x0000000000b27919 */ /* 0x000ee20000002100 */
[----:B------:R-:W-:Y:S05]  /*11020*/  WARPSYNC.ALL ;  /* 0x0000000000007948 */ /* 0x000fea0003800000 */
[----:B------:R-:W-:Y:S02]  /*11030*/  IMAD R176, R16, 0xc00, R204 ;  /* 0x00000c0010b07824 */ /* 0x000fe400078e02cc */
[----:B------:R-:W-:Y:S02]  /*11040*/  IMAD.MOV.U32 R177, RZ, RZ, 0x40000040 ;  /* 0x40000040ffb17424 */ /* 0x000fe400078e00ff */
[----:B012---:R-:W-:Y:S01]  /*11050*/  @!P1 VIADD R206, R206, 0x22860 ;  /* 0x00022860cece9836 */ /* 0x007fe20000000000 */
[----:B------:R-:W-:Y:S01]  /*11060*/  R2UR UR6, R176 ;  /* 0x00000000b00672ca */ /* 0x000fe200000e0000 */
[----:B------:R-:W-:Y:S01]  /*11070*/  IMAD.MOV.U32 R209, RZ, RZ, R10 ;  /* 0x000000ffffd17224 */ /* 0x000fe200078e000a */
[----:B------:R-:W-:Y:S01]  /*11080*/  R2UR UR7, R177 ;  /* 0x00000000b10772ca */ /* 0x000fe200000e0000 */
[----:B------:R-:W-:Y:S01]  /*11090*/  IMAD.MOV.U32 R177, RZ, RZ, 0x40000040 ;  /* 0x40000040ffb17424 */ /* 0x000fe200078e00ff */
[----:B------:R-:W-:Y:S01]  /*110a0*/  @!P1 PRMT R206, RZ, 0x654, R206 ;  /* 0x00000654ffce9816 */ /* 0x000fe200000000ce */
[----:B------:R-:W-:Y:S01]  /*110b0*/  IMAD.MOV.U32 R210, RZ, RZ, R3 ;  /* 0x000000ffffd27224 */ /* 0x000fe200078e0003 */
        /* <DEDUP_REMOVED lines=46> */
[----:B0-----:R-:W-:-:S07]  /*113a0*/  IMAD.MOV.U32 R7, RZ, RZ, R208 ;  /* 0x000000ffff077224 */ /* 0x001fce00078e00d0 */
.L_x_2155:
[----:B------:R-:W-:-:S13]  /*113b0*/  ISETP.GE.AND P2, PT, R7, R222, PT ;  /* 0x000000de0700720c */ /* 0x000fda0003f46270 */
[----:B------:R-:W-:Y:S05]  /*113c0*/  @!P2 BRA `(.L_x_2166) ;  /* 0x000000300054a947 */ /* 0x000fea0003800000 */
[----:B------:R-:W-:Y:S02]  /*113d0*/  VIADD R208, R0, 0x8 ;  /* 0x0000000800d07836 */ /* 0x000fe40000000000 */
[----:B0-----:R-:W-:Y:S02]  /*113e0*/  IMAD.MOV.U32 R209, RZ, RZ, R10 ;  /* 0x000000ffffd17224 */ /* 0x001fe400078e000a */
[----:B------:R-:W-:Y:S01]  /*113f0*/  IMAD.MOV.U32 R210, RZ, RZ, R3 ;  /* 0x000000ffffd27224 */ /* 0x000fe200078e0003 */
[----:B------:R-:W-:-:S07]  /*11400*/  IADD3 R208, R208, R202, -R203 ;  /* 0x000000cad0d07210 */ /* 0x000fce0007ffe8cb */
.L_x_2184:
[----:B------:R-:W-:Y:S01]  /*11410*/  VIADD R16, R16, 0x1 ;  /* 0x0000000110107836 */ /* 0x000fe20000000000 */
[----:B------:R-:W-:Y:S05]  /*11420*/  YIELD ;  /* 0x0000000000007946 */ /* 0x000fea0003800000 */
[----:B------:R-:W-:-:S04]  /*11430*/  ISETP.NE.AND P2, PT, R16, 0x2, PT ;  /* 0x000000021000780c */ /* 0x000fc80003f45270 */
[----:B------:R-:W-:Y:S02]  /*11440*/  SEL R3, RZ, 0x1, P2 ;  /* 0x00000001ff037807 */ /* 0x000fe40001000000 */
[----:B------:R-:W-:Y:S02]  /*11450*/  SEL R16, R16, RZ, P2 ;  /* 0x000000ff10107207 */ /* 0x000fe40001000000 */
[----:B------:R-:W-:Y:S01]  /*11460*/  LOP3.LUT R22, R22, R3, RZ, 0x3c, !PT ;  /* 0x0000000316167212 */ /* 0x000fe200078e3cff */
[----:B-1----:R-:W-:Y:S06]  /*11470*/  @!P0 BRA `(.L_x_2167) ;  /* 0x0000000000048947 */ /* 0x002fec0003800000 */
[----:B------:R-:W-:Y:S01]  /*11480*/  BPT.TRAP 0x1 ;  /* 0x000000040000795c */ /* 0x000fe20000300000 */
.L_x_2167:
[----:B------:R-:W-:Y:S01]  /*11490*/  IMAD R206, R16, 0x8, R17 ;  /* 0x0000000810ce7824 */ /* 0x000fe200078e0211 */
[----:B------:R-:W-:-:S04]  /*114a0*/  SHF.L.U32 R205, R22, 0x1f, RZ ;  /* 0x0000001f16cd7819 */ /* 0x000fc800000006ff */
[----:B------:R0:W1:Y:S01]  /*114b0*/  SYNCS.PHASECHK.TRANS64.TRYWAIT P2, [R206+URZ+0x22830], R205 ;  /* 0x022830cdce0075a7 */ /* 0x000062000804017f */
[----:B------:R-:W-:Y:S05]  /*114c0*/  @!P0 BRA `(.L_x_2168) ;  /* 0x0000000000048947 */ /* 0x000fea0003800000 */
[----:B------:R-:W-:Y:S01]  /*114d0*/  BPT.TRAP 0x1 ;  /* 0x000000040000795c */ /* 0x000fe20000300000 */
.L_x_2168:
[----:B------:R-:W-:Y:S02]  /*114e0*/  IMAD R10, R16, 0x300, R207 ;  /* 0x00000300100a7824 */ /* 0x000fe400078e02cf */
[----:B------:R-:W-:Y:S01]  /*114f0*/  IMAD.MOV.U32 R11, RZ, RZ, 0x40000040 ;  /* 0x40000040ff0b7424 */ /* 0x000fe200078e00ff */
[----:B-1----:R-:W-:Y:S06]  /*11500*/  @P2 BRA `(.L_x_2169) ;  /* 0x0000000000082947 */ /* 0x002fec0003800000 */
[----:B------:R-:W1:Y:S02]  /*11510*/  SYNCS.PHASECHK.TRANS64.TRYWAIT P2, [R206+URZ+0x22830], R205 ;  /* 0x022830cdce0075a7 */ /* 0x000e64000804017f */
[----:B-1----:R-:W-:Y:S05]  /*11520*/  @!P2 BRA `(.L_x_2170) ;  /* 0x000000d000fca947 */ /* 0x002fea0003800000 */
.L_x_2169:
        /* <DEDUP_REMOVED lines=10> */
[----:B------:R-:W-:Y:S01]  /*115d0*/  ISETP.GE.AND P2, PT, R217, 0x1, PT ;  /* 0x00000001d900780c */ /* 0x000fe20003f46270 */
[----:B------:R-:W-:-:S05]  /*115e0*/  @!P1 VIADD R3, R206, 0x22840 ;  /* 0x00022840ce039836 */ /* 0x000fca0000000000 */
[----:B------:R-:W-:-:S04]  /*115f0*/  @!P1 PRMT R3, RZ, 0x654, R3 ;  /* 0x00000654ff039816 */ /* 0x000fc80000000003 */
        /* <DEDUP_REMOVED lines=10> */
[----:B------:R-:W-:Y:S02]  /*116a0*/  WARPGROUP.DEPBAR.LE gsb0, 0x0 ;  /* 0x00008000000079c5 */ /* 0x000fe40000010000 */
[----:B------:R-:W-:-:S06]  /*116b0*/  WARPGROUP.ARRIVE ;  /* 0x00000000000079c5 */ /* 0x000fcc0000000000 */
        /* <DEDUP_REMOVED lines=8> */
[----:B------:R-:W-:Y:S01]  /*11740*/  R2UR UR6, R10 ;  /* 0x000000000a0672ca */ /* 0x000fe200000e0000 */
[----:B------:R-:W-:Y:S01]  /*11750*/  IMAD R10, R7, -0x60, R202 ;  /* 0xffffffa0070a7824 */ /* 0x000fe200078e02ca */
[----:B------:R-:W-:Y:S02]  /*11760*/  R2UR UR7, R11 ;  /* 0x000000000b0772ca */ /* 0x000fe400000e0000 */
[----:B------:R-:W-:Y:S02]  /*11770*/  R2UR UR4, R12 ;  /* 0x000000000c0472ca */ /* 0x000fe400000e0000 */
[----:B------:R-:W-:Y:S02]  /*11780*/  R2UR UR5, R13 ;  /* 0x000000000d0572ca */ /* 0x000fe400000e0000 */
[----:B------:R-:W-:-:S05]  /*11790*/  IADD3 R10, -R203, 0x1, R10 ;  /* 0x00000001cb0a7810 */ /* 0x000fca0007ffe10a */
[----:B------:R-:W-:-:S04]  /*117a0*/  IMAD.IADD R10, R10, 0x1, -R23 ;  /* 0x000000010a0a7824 */ /* 0x000fc800078e0a17 */
[----:B------:R-:W-:-:S04]  /*117b0*/  VIADD R215, R10, UR48 ;  /* 0x000000300ad77c36 */ /* 0x000fc80008000000 */
[----:B------:R-:W-:Y:S01]  /*117c0*/  IMAD.IADD R213, R0, 0x1, R215 ;  /* 0x0000000100d57824 */ /* 0x000fe200078e02d7 */
[----:B------:R-:W-:Y:S02]  /*117d0*/  WARPGROUP.DEPBAR.LE gsb0, 0x0 ;  /* 0x00008000000079c5 */ /* 0x000fe40000010000 */
[----:B------:R-:W-:-:S06]  /*117e0*/  WARPGROUP.ARRIVE ;  /* 0x00000000000079c5 */ /* 0x000fcc0000000000 */
[----:B------:R-:W-:Y:S01]  /*117f0*/  HGMMA.64x96x16.F32.BF16 R152, gdesc[UR4], R152, gsb0 ;  /* 0x01600000049879f0 */ /* 0x000fe20008001898 */
[----:B------:R-:W-:-:S06]  /*11800*/  ULOP3.LUT UR4, URZ, UR49, URZ, 0x33, !UPT ;  /* 0x000000313f047292 */ /* 0x000fcc000f8e333f */
[----:B------:R-:W-:-:S04]  /*11810*/  VIADD R214, R10, UR4 ;  /* 0x000000040ad67c36 */ /* 0x000fc80008000000 */
[----:B------:R-:W-:Y:S01]  /*11820*/  IMAD.IADD R212, R0, 0x1, R214 ;  /* 0x0000000100d47824 */ /* 0x000fe200078e02d6 */
[----:B------:R-:W-:Y:S02]  /*11830*/  WARPGROUP.DEPBAR.LE gsb0, 0x0 ;  /* 0x00008000000079c5 */ /* 0x000fe40000010000 */
[----:B------:R2:W-:Y:S06]  /*11840*/  BAR.ARV R6, 0x100 ;  /* 0x000400060000751d */ /* 0x0005ec0000002000 */
[----:B------:R2:W-:Y:S01]  /*11850*/  @!P1 SYNCS.ARRIVE.TRANS64.RED.A1T0 RZ, [R3+URZ], RZ ;  /* 0x000000ff03ff99a7 */ /* 0x0005e2000810043f */
[----:B------:R-:W-:Y:S05]  /*11860*/  @!P2 BRA `(.L_x_2171) ;  /* 0x000000000058a947 */ /* 0x000fea0003800000 */
[----:B--2---:R-:W-:Y:S01]  /*11870*/  IADD3 R3, R0, R202, -R203 ;  /* 0x000000ca00037210 */ /* 0x004fe20007ffe8cb */
[----:B------:R-:W-:Y:S03]  /*11880*/  BSSY B0, `(.L_x_2172) ;  /* 0x0000010000007945 */ /* 0x000fe60003800000 */
        /* <DEDUP_REMOVED lines=10> */
.L_x_2173:
[----:B------:R-:W-:-:S05]  /*11930*/  IMAD.U32 R216, RZ, RZ, UR43 ;  /* 0x0000002bffd87e24 */ /* 0x000fca000f8e00ff */
[----:B------:R-:W-:-:S13]  /*11940*/  ISETP.NE.AND P2, PT, R216, 0x1, PT ;  /* 0x00000001d800780c */ /* 0x000fda0003f45270 */
[----:B------:R-:W2:Y:S02]  /*11950*/  @P2 LDC.64 R10, c[0x0][0x9e8] ;  /* 0x00027a00ff0a2b82 */ /* 0x000ea40000000a00 */
[----:B--2---:R-:W-:-:S05]  /*11960*/  @P2 IMAD.HI.U32 R10, R3, R10, RZ ;  /* 0x0000000a030a2227 */ /* 0x004fca00078e00ff */
[----:B------:R-:W-:-:S07]  /*11970*/  @P2 SHF.R.U32.HI R3, RZ, R11, R10 ;  /* 0x0000000bff032219 */ /* 0x000fce000001160a */
.L_x_2174:
[----:B------:R-:W-:Y:S05]  /*11980*/  BSYNC B0 ;  /* 0x0000000000007941 */ /* 0x000fea0003800000 */
.L_x_2172:
[----:B------:R-:W-:-:S04]  /*11990*/  IMAD R10, R7, -0x60, -R23 ;  /* 0xffffffa0070a7824 */ /* 0x000fc800078e0a17 */
[----:B------:R-:W-:-:S05]  /*119a0*/  IMAD R3, R3, R216, R10 ;  /* 0x000000d803037224 */ /* 0x000fca00078e020a */
[----:B------:R-:W-:Y:S02]  /*119b0*/  VIMNMX R212, R212, R3, !PT ;  /* 0x00000003d4d47248 */ /* 0x000fe40007fe0100 */
[----:B------:R-:W-:-:S07]  /*119c0*/  VIADDMNMX R213, R3, R216, R213, PT ;  /* 0x000000d803d57246 */ /* 0x000fce00038001d5 */
.L_x_2171:
        /* <DEDUP_REMOVED lines=141> */
[----:B------:R-:W-:Y:S01]  /*122a0*/  ISETP.GT.AND P6, PT, R208, -0x1, PT ;  /* 0xffffffffd000780c */ /* 0x000fe20003fc4270 */
[----:B------:R-:W-:-:S12]  /*122b0*/  BSSY B0, `(.L_x_2176) ;  /* 0x0000012000007945 */ /* 0x000fd80003800000 */
[----:B------:R-:W-:Y:S05]  /*122c0*/  @P6 BRA `(.L_x_2177) ;  /* 0x0000000000286947 */ /* 0x000fea0003800000 */
[----:B------:R-:W-:Y:S02]  /*122d0*/  IMAD.U32 R212, RZ, RZ, UR43 ;  /* 0x0000002bffd47e24 */ /* 0x000fe4000f8e00ff */
[----:B------:R-:W-:-:S03]  /*122e0*/  VIADD R213, R0, 0x8 ;  /* 0x0000000800d57836 */ /* 0x000fc60000000000 */
[----:B------:R-:W-:Y:S02]  /*122f0*/  ISETP.NE.AND P6, PT, R212, 0x1, PT ;  /* 0x00000001d400780c */ /* 0x000fe40003fc5270 */
[----:B------:R-:W-:-:S04]  /*12300*/  IADD3 R213, R213, R202, -R203 ;  /* 0x000000cad5d57210 */ /* 0x000fc80007ffe8cb */
[----:B------:R-:W-:-:S07]  /*12310*/  LOP3.LUT R213, RZ, R213, RZ, 0x33, !PT ;  /* 0x000000d5ffd57212 */ /* 0x000fce00078e33ff */
[----:B------:R-:W2:Y:S02]  /*12320*/  @P6 LDC.64 R10, c[0x0][0x9e8] ;  /* 0x00027a00ff0a6b82 */ /* 0x000ea40000000a00 */
[----:B--2---:R-:W-:-:S05]  /*12330*/  @P6 IMAD.HI.U32 R10, R213, R10, RZ ;  /* 0x0000000ad50a6227 */ /* 0x004fca00078e00ff */
[----:B------:R-:W-:-:S04]  /*12340*/  @P6 SHF.R.U32.HI R213, RZ, R11, R10 ;  /* 0x0000000bffd56219 */ /* 0x000fc8000001160a */
[----:B------:R-:W-:Y:S01]  /*12350*/  LOP3.LUT R213, RZ, R213, RZ, 0x33, !PT ;  /* 0x000000d5ffd57212 */ /* 0x000fe200078e33ff */
[----:B------:R-:W-:Y:S06]  /*12360*/  BRA `(.L_x_2178) ;  /* 0x0000000000187947 */ /* 0x000fec0003800000 */
.L_x_2177:
[----:B------:R-:W-:Y:S02]  /*12370*/  IMAD.U32 R212, RZ, RZ, UR43 ;  /* 0x0000002bffd47e24 */ /* 0x000fe4000f8e00ff */
[----:B------:R-:W-:-:S03]  /*12380*/  IMAD.MOV.U32 R213, RZ, RZ, R208 ;  /* 0x000000ffffd57224 */ /* 0x000fc600078e00d0 */
[----:B------:R-:W-:-:S13]  /*12390*/  ISETP.NE.AND P6, PT, R212, 0x1, PT ;  /* 0x00000001d400780c */ /* 0x000fda0003fc5270 */
[----:B------:R-:W2:Y:S02]  /*123a0*/  @P6 LDC.64 R10, c[0x0][0x9e8] ;  /* 0x00027a00ff0a6b82 */ /* 0x000ea40000000a00 */
[----:B--2---:R-:W-:-:S05]  /*123b0*/  @P6 IMAD.HI.U32 R10, R208, R10, RZ ;  /* 0x0000000ad00a6227 */ /* 0x004fca00078e00ff */
[----:B------:R-:W-:-:S07]  /*123c0*/  @P6 SHF.R.U32.HI R213, RZ, R11, R10 ;  /* 0x0000000bffd56219 */ /* 0x000fce000001160a */
.L_x_2178:
[----:B------:R-:W-:Y:S05]  /*123d0*/  BSYNC B0 ;  /* 0x0000000000007941 */ /* 0x000fea0003800000 */
.L_x_2176:
[----:B------:R-:W-:-:S04]  /*123e0*/  IMAD.IADD R3, R3, 0x1, -R23 ;  /* 0x0000000103037824 */ /* 0x000fc800078e0a17 */
[----:B------:R-:W-:-:S05]  /*123f0*/  IMAD R3, R213, R212, R3 ;  /* 0x000000d4d5037224 */ /* 0x000fca00078e0203 */
[----:B------:R-:W-:Y:S02]  /*12400*/  VIADDMNMX R215, R3, R212, R215, PT ;  /* 0x000000d403d77246 */ /* 0x000fe400038001d7 */
[----:B------:R-:W-:-:S07]  /*12410*/  VIMNMX R214, R214, R3, !PT ;  /* 0x00000003d6d67248 */ /* 0x000fce0007fe0100 */
.L_x_2175:
        /* <DEDUP_REMOVED lines=56> */
[C---:B------:R-:W-:Y:S02]  /*127a0*/  ISETP.GT.AND P2, PT, R214.reuse, 0x21, !P2 ;  /* 0x00000021d600780c */ /* 0x040fe40005744270 */
[----:B------:R-:W-:Y:S02]  /*127b0*/  FMNMX.FTZ R11, R197, R10, !PT ;  /* 0x0000000ac50b7209 */ /* 0x000fe40007810000 */
[----:B------:R-:W-:Y:S02]  /*127c0*/  ISETP.LT.OR P2, PT, R215, 0x22, P2 ;  /* 0x00000022d700780c */ /* 0x000fe40001741670 */
[----:B------:R-:W-:Y:S01]  /*127d0*/  ISETP.GT.AND P3, PT, R214, 0x50, !P3 ;  /* 0x00000050d600780c */ /* 0x000fe20005f64270 */
[----:B------:R-:W2:Y:S01]  /*127e0*/  SHFL.BFLY PT, R10, R11, 0x2, 0x1f ;  /* 0x0c401f000b0a7f89 */ /* 0x000ea200000e0000 */
[----:B------:R-:W-:-:S02]  /*127f0*/  FSEL R171, R171, -INF , !P2 ;  /* 0xff800000abab7808 */ /* 0x000fc40005000000 */
[----:B------:R-:W-:Y:S02]  /*12800*/  ISETP.GT.AND P2, PT, R214, 0x28, !P6 ;  /* 0x00000028d600780c */ /* 0x000fe40007744270 */
[----:B------:R-:W-:Y:S02]  /*12810*/  LOP3.LUT P6, RZ, R2, 0x80000, RZ, 0xc0, !PT ;  /* 0x0008000002ff7812 */ /* 0x000fe400078cc0ff */
        /* <DEDUP_REMOVED lines=17> */
[----:B------:R-:W-:Y:S02]  /*12930*/  LOP3.LUT P2, RZ, R2, 0x400, RZ, 0xc0, !PT ;  /* 0x0000040002ff7812 */ /* 0x000fe4000784c0ff */
[----:B------:R-:W-:Y:S02]  /*12940*/  FSEL R195, R195, -INF , !P4 ;  /* 0xff800000c3c37808 */ /* 0x000fe40006000000 */
[----:B------:R-:W-:Y:S02]  /*12950*/  ISETP.GT.AND P2, PT, R214, 0x31, !P2 ;  /* 0x00000031d600780c */ /* 0x000fe40005744270 */
[----:B------:R-:W-:Y:S02]  /*12960*/  FSEL R198, R198, -INF , !P5 ;  /* 0xff800000c6c67808 */ /* 0x000fe40006800000 */
        /* <DEDUP_REMOVED lines=26> */
[----:B------:R-:W-:Y:S02]  /*12b10*/  ISETP.GT.AND P2, PT, R214, RZ, !P6 ;  /* 0x000000ffd600720c */ /* 0x000fe40007744270 */
[----:B------:R-:W-:Y:S02]  /*12b20*/  LOP3.LUT P6, RZ, R2, 0x1, RZ, 0xc0, !PT ;  /* 0x0000000102ff7812 */ /* 0x000fe400078cc0ff */
[----:B------:R-:W-:-:S04]  /*12b30*/  ISETP.LT.OR P2, PT, R215, 0x1, P2 ;  /* 0x00000001d700780c */ /* 0x000fc80001741670 */
[----:B------:R-:W-:Y:S02]  /*12b40*/  FSEL R154, R154, -INF , !P2 ;  /* 0xff8000009a9a7808 */ /* 0x000fe40005000000 */
[----:B------:R-:W-:Y:S02]  /*12b50*/  ISETP.GT.AND P2, PT, R214, 0x59, !P6 ;  /* 0x00000059d600780c */ /* 0x000fe40007744270 */
[----:B------:R-:W-:Y:S02]  /*12b60*/  FMNMX.FTZ R212, R154, R209, !PT ;  /* 0x000000d19ad47209 */ /* 0x000fe40007810000 */
[----:B------:R-:W-:Y:S02]  /*12b70*/  ISETP.LT.OR P2, PT, R215, 0x5a, P2 ;  /* 0x0000005ad700780c */ /* 0x000fe40001741670 */
[----:B------:R-:W-:Y:S02]  /*12b80*/  FMNMX.FTZ R3, R155, R212, !PT ;  /* 0x000000d49b037209 */ /* 0x000fe40007810000 */
[----:B------:R-:W-:-:S02]  /*12b90*/  FSEL R199, R199, -INF , !P2 ;  /* 0xff800000c7c77808 */ /* 0x000fc40005000000 */
        /* <DEDUP_REMOVED lines=9> */
[----:B------:R-:W2:Y:S02]  /*12c30*/  SHFL.BFLY PT, R3, R10, 0x1, 0x1f ;  /* 0x0c201f000a037f89 */ /* 0x000ea400000e0000 */
[----:B------:R-:W-:-:S04]  /*12c40*/  FMNMX.FTZ R11, R175, R212, !PT ;  /* 0x000000d4af0b7209 */ /* 0x000fc80007810000 */
[----:B------:R-:W-:-:S04]  /*12c50*/  FMNMX.FTZ R212, R178, R11, !PT ;  /* 0x0000000bb2d47209 */ /* 0x000fc80007810000 */
[----:B------:R-:W-:-:S04]  /*12c60*/  FMNMX.FTZ R11, R179, R212, !PT ;  /* 0x000000d4b30b7209 */ /* 0x000fc80007810000 */
[----:B------:R-:W-:-:S04]  /*12c70*/  FMNMX.FTZ R212, R182, R11, !PT ;  /* 0x0000000bb6d47209 */ /* 0x000fc80007810000 */
[----:B------:R-:W-:-:S04]  /*12c80*/  FMNMX.FTZ R11, R183, R212, !PT ;  /* 0x000000d4b70b7209 */ /* 0x000fc80007810000 */
[----:B------:R-:W-:Y:S02]  /*12c90*/  FMNMX.FTZ R212, R186, R11, !PT ;  /* 0x0000000bbad47209 */ /* 0x000fe40007810000 */
[----:B--2---:R-:W-:Y:S02]  /*12ca0*/  FMNMX.FTZ R3, R10, R3, !PT ;  /* 0x000000030a037209 */ /* 0x004fe40007810000 */
[----:B------:R-:W-:Y:S02]  /*12cb0*/  FMNMX.FTZ R11, R187, R212, !PT ;  /* 0x000000d4bb0b7209 */ /* 0x000fe40007810000 */
[C---:B------:R-:W-:Y:S02]  /*12cc0*/  FSETP.NEU.FTZ.AND P3, PT, R3.reuse, -INF , PT ;  /* 0xff8000000300780b */ /* 0x040fe40003f7d000 */
[----:B------:R-:W-:Y:S02]  /*12cd0*/  FMNMX.FTZ R10, R190, R11, !PT ;  /* 0x0000000bbe0a7209 */ /* 0x000fe40007810000 */
[----:B------:R-:W-:-:S02]  /*12ce0*/  FSEL R213, R3, RZ, P3 ;  /* 0x000000ff03d57208 */ /* 0x000fc40001800000 */
[----:B------:R-:W-:-:S03]  /*12cf0*/  FMNMX.FTZ R11, R191, R10, !PT ;  /* 0x0000000abf0b7209 */ /* 0x000fc60007810000 */
[----:B------:R-:W-:Y:S01]  /*12d00*/  FADD.FTZ R10, -R213, R210 ;  /* 0x000000d2d50a7221 */ /* 0x000fe20000010100 */
[----:B------:R-:W-:Y:S01]  /*12d10*/  FMNMX.FTZ R212, R194, R11, !PT ;  /* 0x0000000bc2d47209 */ /* 0x000fe20007810000 */
[----:B------:R-:W-:-:S03]  /*12d20*/  IMAD.U32 R11, RZ, RZ, UR42 ;  /* 0x0000002aff0b7e24 */ /* 0x000fc6000f8e00ff */
[----:B------:R-:W-:Y:S01]  /*12d30*/  FMNMX.FTZ R212, R195, R212, !PT ;  /* 0x000000d4c3d47209 */ /* 0x000fe20007810000 */
[-C--:B------:R-:W-:Y:S01]  /*12d40*/  FMUL.FTZ R210, R3, R11.reuse ;  /* 0x0000000b03d27220 */ /* 0x080fe20000410000 */
[----:B------:R-:W-:Y:S02]  /*12d50*/  FMUL.FTZ R214, R10, R11 ;  /* 0x0000000b0ad67220 */ /* 0x000fe40000410000 */
[----:B------:R-:W-:Y:S02]  /*12d60*/  FMNMX.FTZ R212, R198, R212, !PT ;  /* 0x000000d4c6d47209 */ /* 0x000fe40007810000 */
[----:B------:R-:W-:Y:S02]  /*12d70*/  FSEL R210, R210, RZ, P3 ;  /* 0x000000ffd2d27208 */ /* 0x000fe40001800000 */
[----:B------:R-:W-:-:S03]  /*12d80*/  FMNMX.FTZ R212, R199, R212, !PT ;  /* 0x000000d4c7d47209 */ /* 0x000fc60007810000 */
        /* <DEDUP_REMOVED lines=24> */
[----:B------:R-:W-:Y:S01]  /*12f10*/  MUFU.EX2 R152, R152 ;  /* 0x0000009800987308 */ /* 0x000fe20000000800 */
[----:B------:R-:W2:Y:S07]  /*12f20*/  SHFL.BFLY PT, R210, R212, 0x2, 0x1f ;  /* 0x0c401f00d4d27f89 */ /* 0x000eae00000e0000 */
[----:B------:R-:W-:Y:S08]  /*12f30*/  MUFU.EX2 R153, R153 ;  /* 0x0000009900997308 */ /* 0x000ff00000000800 */
[----:B------:R-:W-:Y:S08]  /*12f40*/  MUFU.EX2 R156, R156 ;  /* 0x0000009c009c7308 */ /* 0x000ff00000000800 */
[----:B------:R-:W-:Y:S01]  /*12f50*/  MUFU.EX2 R157, R157 ;  /* 0x0000009d009d7308 */ /* 0x000fe20000000800 */
[----:B--2---:R-:W-:-:S05]  /*12f60*/  FMNMX.FTZ R212, R212, R210, !PT ;  /* 0x000000d2d4d47209 */ /* 0x004fca0007810000 */
[----:B------:R-:W2:Y:S02]  /*12f70*/  SHFL.BFLY PT, R213, R212, 0x1, 0x1f ;  /* 0x0c201f00d4d57f89 */ /* 0x000ea400000e0000 */
[----:B------:R-:W-:Y:S08]  /*12f80*/  MUFU.EX2 R210, R192 ;  /* 0x000000c000d27308 */ /* 0x000ff00000000800 */
[----:B------:R-:W3:Y:S08]  /*12f90*/  MUFU.EX2 R192, R214 ;  /* 0x000000d600c07308 */ /* 0x000ef00000000800 */
[----:B------:R-:W4:Y:S01]  /*12fa0*/  MUFU.EX2 R160, R160 ;  /* 0x000000a000a07308 */ /* 0x000f220000000800 */
[----:B--2---:R-:W-:-:S07]  /*12fb0*/  FMNMX.FTZ R10, R212, R213, !PT ;  /* 0x000000d5d40a7209 */ /* 0x004fce0007810000 */
[----:B------:R-:W2:Y:S01]  /*12fc0*/  MUFU.EX2 R161, R161 ;  /* 0x000000a100a17308 */ /* 0x000ea20000000800 */
[----:B---3--:R-:W-:Y:S01]  /*12fd0*/  FFMA.FTZ R5, R192, R5, R152 ;  /* 0x00000005c0057223 */ /* 0x008fe20000010098 */
[C---:B------:R-:W-:Y:S01]  /*12fe0*/  FSETP.NEU.FTZ.AND P2, PT, R10.reuse, -INF , PT ;  /* 0xff8000000a00780b */ /* 0x040fe20003f5d000 */
[-C--:B------:R-:W-:Y:S01]  /*12ff0*/  FMUL.FTZ R212, R10, R11.reuse ;  /* 0x0000000b0ad47220 */ /* 0x080fe20000410000 */
[C---:B------:R-:W-:Y:S01]  /*13000*/  F2FP.BF16.F32.PACK_AB R152, R153.reuse, R152 ;  /* 0x000000989998723e */ /* 0x040fe200000010ff */
[----:B------:R-:W-:Y:S01]  /*13010*/  FADD.FTZ R5, R153, R5 ;  /* 0x0000000599057221 */ /* 0x000fe20000010000 */
[-C--:B------:R-:W-:Y:S01]  /*13020*/  FMUL.FTZ R24, R24, R192.reuse ;  /* 0x000000c018187220 */ /* 0x080fe20000410000 */
[-C--:B------:R-:W-:Y:S01]  /*13030*/  FMUL.FTZ R25, R25, R192.reuse ;  /* 0x000000c019197220 */ /* 0x080fe20000410000 */
[----:B------:R-:W3:Y:S01]  /*13040*/  MUFU.EX2 R164, R164 ;  /* 0x000000a400a47308 */ /* 0x000ee20000000800 */
[----:B------:R-:W-:Y:S01]  /*13050*/  FADD.FTZ R214, R156, R5 ;  /* 0x000000059cd67221 */ /* 0x000fe20000010000 */
[----:B------:R-:W-:Y:S01]  /*13060*/  FSEL R212, R212, RZ, P2 ;  /* 0x000000ffd4d47208 */ /* 0x000fe20001000000 */
[-C--:B------:R-:W-:Y:S01]  /*13070*/  FMUL.FTZ R28, R28, R192.reuse ;  /* 0x000000c01c1c7220 */ /* 0x080fe20000410000 */
[-C--:B------:R-:W-:Y:S01]  /*13080*/  FMUL.FTZ R29, R29, R192.reuse ;  /* 0x000000c01d1d7220 */ /* 0x080fe20000410000 */
[----:B------:R-:W-:Y:S01]  /*13090*/  FADD.FTZ R5, R157, R214 ;  /* 0x000000d69d057221 */ /* 0x000fe20000010000 */
[-C--:B------:R-:W-:Y:S01]  /*130a0*/  FMUL.FTZ R32, R32, R192.reuse ;  /* 0x000000c020207220 */ /* 0x080fe20000410000 */
[-CC-:B------:R-:W-:Y:S01]  /*130b0*/  FFMA.FTZ R154, R154, R11.reuse, -R212.reuse ;  /* 0x0000000b9a9a7223 */ /* 0x180fe200000108d4 */
[----:B------:R-:W5:Y:S01]  /*130c0*/  MUFU.EX2 R165, R165 ;  /* 0x000000a500a57308 */ /* 0x000f620000000800 */
[----:B----4-:R-:W-:Y:S01]  /*130d0*/  FADD.FTZ R214, R160, R5 ;  /* 0x00000005a0d67221 */ /* 0x010fe20000010000 */
[-CC-:B------:R-:W-:Y:S01]  /*130e0*/  FFMA.FTZ R155, R155, R11.reuse, -R212.reuse ;  /* 0x0000000b9b9b7223 */ /* 0x180fe200000108d4 */
[-CC-:B------:R-:W-:Y:S01]  /*130f0*/  FFMA.FTZ R158, R158, R11.reuse, -R212.reuse ;  /* 0x0000000b9e9e7223 */ /* 0x180fe200000108d4 */
[-C--:B------:R-:W-:Y:S01]  /*13100*/  FFMA.FTZ R159, R159, R11.reuse, -R212 ;  /* 0x0000000b9f9f7223 */ /* 0x080fe200000108d4 */
[----:B--2---:R-:W-:Y:S01]  /*13110*/  FADD.FTZ R5, R161, R214 ;  /* 0x000000d6a1057221 */ /* 0x004fe20000010000 */
[-CC-:B------:R-:W-:Y:S01]  /*13120*/  FFMA.FTZ R162, R162, R11.reuse, -R212.reuse ;  /* 0x0000000ba2a27223 */ /* 0x180fe200000108d4 */
[-CC-:B------:R-:W-:Y:S01]  /*13130*/  FFMA.FTZ R163, R163, R11.reuse, -R212.reuse ;  /* 0x0000000ba3a37223 */ /* 0x180fe200000108d4 */
[----:B------:R-:W2:Y:S01]  /*13140*/  MUFU.EX2 R168, R168 ;  /* 0x000000a800a87308 */ /* 0x000ea20000000800 */
[----:B---3--:R-:W-:Y:S01]  /*13150*/  FADD.FTZ R214, R164, R5 ;  /* 0x00000005a4d67221 */ /* 0x008fe20000010000 */
        /* <DEDUP_REMOVED lines=19> */
[----:B------:R-:W-:Y:S01]  /*13290*/  FFMA.FTZ R199, R199, R11, -R212 ;  /* 0x0000000bc7c77223 */ /* 0x000fe200000108d4 */
[----:B-----5:R-:W-:Y:S01]  /*132a0*/  FADD.FTZ R5, R165, R214 ;  /* 0x000000d6a5057221 */ /* 0x020fe20000010000 */
        /* <DEDUP_REMOVED lines=17> */
[----:B------:R-:W1:Y:S01]  /*133c0*/  MUFU.EX2 R176, R176 ;  /* 0x000000b000b07308 */ /* 0x000e620000000800 */
[----:B0-----:R-:W-:Y:S01]  /*133d0*/  F2FP.BF16.F32.PACK_AB R154, R157, R156 ;  /* 0x0000009c9d9a723e */ /* 0x001fe200000010ff */
[----:B------:R-:W-:Y:S01]  /*133e0*/  FMUL.FTZ R64, R64, R192 ;  /* 0x000000c040407220 */ /* 0x000fe20000410000 */
[----:B------:R-:W-:Y:S01]  /*133f0*/  F2FP.BF16.F32.PACK_AB R156, R161, R160 ;  /* 0x000000a0a19c723e */ /* 0x000fe200000010ff */
[----:B--2---:R-:W-:Y:S01]  /*13400*/  FADD.FTZ R160, R168, R5 ;  /* 0x00000005a8a07221 */ /* 0x004fe20000010000 */
[-C--:B------:R-:W-:Y:S01]  /*13410*/  FMUL.FTZ R65, R65, R192.reuse ;  /* 0x000000c041417220 */ /* 0x080fe20000410000 */
[-C--:B------:R-:W-:Y:S01]  /*13420*/  FMUL.FTZ R68, R68, R192.reuse ;  /* 0x000000c044447220 */ /* 0x080fe20000410000 */
[----:B------:R-:W-:Y:S01]  /*13430*/  FMUL.FTZ R69, R69, R192 ;  /* 0x000000c045457220 */ /* 0x000fe20000410000 */
[----:B------:R-:W0:Y:S01]  /*13440*/  MUFU.EX2 R177, R177 ;  /* 0x000000b100b17308 */ /* 0x000e220000000800 */
[C---:B---3--:R-:W-:Y:S01]  /*13450*/  FADD.FTZ R5, R169.reuse, R160 ;  /* 0x000000a0a9057221 */ /* 0x048fe20000010000 */
[----:B------:R-:W-:Y:S01]  /*13460*/  F2FP.BF16.F32.PACK_AB R160, R169, R168 ;  /* 0x000000a8a9a0723e */ /* 0x000fe200000010ff */
        /* <DEDUP_REMOVED lines=22> */
[----:B--2---:R-:W-:Y:S01]  /*135d0*/  F2FP.BF16.F32.PACK_AB R158, R165, R164 ;  /* 0x000000a4a59e723e */ /* 0x004fe200000010ff */
[----:B----4-:R-:W-:Y:S01]  /*135e0*/  FADD.FTZ R164, R172, R5 ;  /* 0x00000005aca47221 */ /* 0x010fe20000010000 */
[-C--:B------:R-:W-:Y:S01]  /*135f0*/  FMUL.FTZ R109, R109, R192.reuse ;  /* 0x000000c06d6d7220 */ /* 0x080fe20000410000 */
[-C--:B------:R-:W-:Y:S01]  /*13600*/  FMUL.FTZ R112, R112, R192.reuse ;  /* 0x000000c070707220 */ /* 0x080fe20000410000 */
[-C--:B------:R-:W-:Y:S01]  /*13610*/  FMUL.FTZ R113, R113, R192.reuse ;  /* 0x000000c071717220 */ /* 0x080fe20000410000 */
[----:B-----5:R-:W-:Y:S01]  /*13620*/  FADD.FTZ R5, R173, R164 ;  /* 0x000000a4ad057221 */ /* 0x020fe20000010000 */
[-C--:B------:R-:W-:Y:S01]  /*13630*/  FMUL.FTZ R116, R116, R192.reuse ;  /* 0x000000c074747220 */ /* 0x080fe20000410000 */
[----:B------:R-:W2:Y:S01]  /*13640*/  MUFU.EX2 R181, R181 ;  /* 0x000000b500b57308 */ /* 0x000ea20000000800 */
[-C--:B------:R-:W-:Y:S01]  /*13650*/  FMUL.FTZ R117, R117, R192.reuse ;  /* 0x000000c075757220 */ /* 0x080fe20000410000 */
[----:B-1----:R-:W-:Y:S01]  /*13660*/  FADD.FTZ R164, R176, R5 ;  /* 0x00000005b0a47221 */ /* 0x002fe20000010000 */
[-C--:B------:R-:W-:Y:S01]  /*13670*/  FMUL.FTZ R120, R120, R192.reuse ;  /* 0x000000c078787220 */ /* 0x080fe20000410000 */
[-C--:B------:R-:W-:Y:S01]  /*13680*/  FMUL.FTZ R121, R121, R192.reuse ;  /* 0x000000c079797220 */ /* 0x080fe20000410000 */
[----:B------:R-:W-:Y:S01]  /*13690*/  FMUL.FTZ R124, R124, R192 ;  /* 0x000000c07c7c7220 */ /* 0x000fe20000410000 */
[C---:B0-----:R-:W-:Y:S01]  /*136a0*/  FADD.FTZ R5, R177.reuse, R164 ;  /* 0x000000a4b1057221 */ /* 0x041fe20000010000 */
[----:B------:R-:W-:Y:S01]  /*136b0*/  F2FP.BF16.F32.PACK_AB R164, R177, R176 ;  /* 0x000000b0b1a4723e */ /* 0x000fe200000010ff */
[----:B------:R-:W0:Y:S01]  /*136c0*/  MUFU.EX2 R184, R184 ;  /* 0x000000b800b87308 */ /* 0x000e220000000800 */
[-C--:B------:R-:W-:Y:S01]  /*136d0*/  FMUL.FTZ R125, R125, R192.reuse ;  /* 0x000000c07d7d7220 */ /* 0x080fe20000410000 */
[----:B---3--:R-:W-:Y:S01]  /*136e0*/  FADD.FTZ R168, R180, R5 ;  /* 0x00000005b4a87221 */ /* 0x008fe20000010000 */
        /* <DEDUP_REMOVED lines=14> */
[----:B0-----:R-:W-:Y:S01]  /*137d0*/  FADD.FTZ R168, R184, R5 ;  /* 0x00000005b8a87221 */ /* 0x001fe20000010000 */
[----:B------:R-:W-:-:S06]  /*137e0*/  FMUL.FTZ R149, R149, R192 ;  /* 0x000000c095957220 */ /* 0x000fcc0000410000 */
[----:B------:R-:W0:Y:S01]  /*137f0*/  MUFU.EX2 R189, R189 ;  /* 0x000000bd00bd7308 */ /* 0x000e220000000800 */
[C---:B-1----:R-:W-:Y:S01]  /*13800*/  FADD.FTZ R5, R185.reuse, R168 ;  /* 0x000000a8b9057221 */ /* 0x042fe20000010000 */
[----:B------:R-:W-:Y:S02]  /*13810*/  F2FP.BF16.F32.PACK_AB R168, R185, R184 ;  /* 0x000000b8b9a8723e */ /* 0x000fe400000010ff */
[----:B------:R-:W-:-:S04]  /*13820*/  FSEL R184, R10, RZ, P2 ;  /* 0x000000ff0ab87208 */ /* 0x000fc80001000000 */
[----:B------:R1:W-:Y:S08]  /*13830*/  MUFU.EX2 R157, R162 ;  /* 0x000000a2009d7308 */ /* 0x0003f00000000800 */
[----:B------:R3:W-:Y:S01]  /*13840*/  MUFU.EX2 R165, R170 ;  /* 0x000000aa00a57308 */ /* 0x0007e20000000800 */
[----:B-1----:R-:W-:Y:S01]  /*13850*/  F2FP.BF16.F32.PACK_AB R162, R173, R172 ;  /* 0x000000acada2723e */ /* 0x002fe200000010ff */
[----:B--2---:R-:W-:-:S04]  /*13860*/  FADD.FTZ R172, R188, R5 ;  /* 0x00000005bcac7221 */ /* 0x004fc80000010000 */
[C---:B0-----:R-:W-:Y:S02]  /*13870*/  FADD.FTZ R5, R189.reuse, R172 ;  /* 0x000000acbd057221 */ /* 0x041fe40000010000 */
[----:B------:R-:W-:Y:S01]  /*13880*/  MUFU.EX2 R159, R159 ;  /* 0x0000009f009f7308 */ /* 0x000fe20000000800 */
[----:B---3--:R-:W-:Y:S01]  /*13890*/  F2FP.BF16.F32.PACK_AB R170, R189, R188 ;  /* 0x000000bcbdaa723e */ /* 0x008fe200000010ff */
[----:B------:R-:W-:Y:S01]  /*138a0*/  FADD.FTZ R188, -R184, R209 ;  /* 0x000000d1b8bc7221 */ /* 0x000fe20000010100 */
[----:B------:R-:W-:-:S03]  /*138b0*/  FADD.FTZ R172, R210, R5 ;  /* 0x00000005d2ac7221 */ /* 0x000fc60000010000 */
[----:B------:R-:W-:Y:S02]  /*138c0*/  FMUL.FTZ R177, R188, R11 ;  /* 0x0000000bbcb17220 */ /* 0x000fe40000410000 */
[----:B------:R-:W-:Y:S08]  /*138d0*/  MUFU.EX2 R163, R163 ;  /* 0x000000a300a37308 */ /* 0x000ff00000000800 */
[----:B------:R-:W0:Y:S08]  /*138e0*/  MUFU.EX2 R177, R177 ;  /* 0x000000b100b17308 */ /* 0x000e300000000800 */
[----:B------:R1:W-:Y:S08]  /*138f0*/  MUFU.EX2 R161, R166 ;  /* 0x000000a600a17308 */ /* 0x0003f00000000800 */
[----:B------:R-:W2:Y:S01]  /*13900*/  MUFU.EX2 R176, R167 ;  /* 0x000000a700b07308 */ /* 0x000ea20000000800 */
[----:B0-----:R-:W-:Y:S01]  /*13910*/  FFMA.FTZ R4, R177, R4, R212 ;  /* 0x00000004b1047223 */ /* 0x001fe200000100d4 */
[----:B-1----:R-:W-:Y:S01]  /*13920*/  F2FP.BF16.F32.PACK_AB R166, R181, R180 ;  /* 0x000000b4b5a6723e */ /* 0x002fe200000010ff */
[-C--:B------:R-:W-:Y:S01]  /*13930*/  FMUL.FTZ R26, R26, R177.reuse ;  /* 0x000000b11a1a7220 */ /* 0x080fe20000410000 */
[-C--:B------:R-:W-:Y:S01]  /*13940*/  FMUL.FTZ R27, R27, R177.reuse ;  /* 0x000000b11b1b7220 */ /* 0x080fe20000410000 */
[C---:B------:R-:W-:Y:S01]  /*13950*/  FADD.FTZ R4, R153.reuse, R4 ;  /* 0x0000000499047221 */ /* 0x040fe20000010000 */
[----:B------:R-:W-:Y:S01]  /*13960*/  F2FP.BF16.F32.PACK_AB R153, R153, R212 ;  /* 0x000000d49999723e */ /* 0x000fe200000010ff */
[----:B------:R-:W-:Y:S01]  /*13970*/  FMUL.FTZ R30, R30, R177 ;  /* 0x000000b11e1e7220 */ /* 0x000fe20000410000 */
[----:B------:R0:W1:Y:S01]  /*13980*/  MUFU.EX2 R180, R171 ;  /* 0x000000ab00b47308 */ /* 0x0000620000000800 */
[----:B------:R-:W-:Y:S01]  /*13990*/  FADD.FTZ R4, R155, R4 ;  /* 0x000000049b047221 */ /* 0x000fe20000010000 */
[----:B------:R-:W-:Y:S01]  /*139a0*/  F2FP.BF16.F32.PACK_AB R155, R159, R155 ;  /* 0x0000009b9f9b723e */ /* 0x000fe200000010ff */
[-C--:B------:R-:W-:Y:S01]  /*139b0*/  FMUL.FTZ R31, R31, R177.reuse ;  /* 0x000000b11f1f7220 */ /* 0x080fe20000410000 */
[-C--:B------:R-:W-:Y:S01]  /*139c0*/  FMUL.FTZ R34, R34, R177.reuse ;  /* 0x000000b122227220 */ /* 0x080fe20000410000 */
[----:B------:R-:W-:Y:S01]  /*139d0*/  FADD.FTZ R4, R159, R4 ;  /* 0x000000049f047221 */ /* 0x000fe20000010000 */
[-C--:B------:R-:W-:Y:S01]  /*139e0*/  FMUL.FTZ R35, R35, R177.reuse ;  /* 0x000000b123237220 */ /* 0x080fe20000410000 */
[----:B------:R-:W-:Y:S01]  /*139f0*/  FMUL.FTZ R38, R38, R177 ;  /* 0x000000b126267220 */ /* 0x000fe20000410000 */
[----:B------:R-:W-:Y:S01]  /*13a00*/  MUFU.EX2 R167, R174 ;  /* 0x000000ae00a77308 */ /* 0x000fe20000000800 */
[----:B------:R-:W-:Y:S01]  /*13a10*/  FADD.FTZ R4, R157, R4 ;  /* 0x000000049d047221 */ /* 0x000fe20000010000 */
[----:B--2---:R-:W-:Y:S01]  /*13a20*/  F2FP.BF16.F32.PACK_AB R159, R176, R161 ;  /* 0x000000a1b09f723e */ /* 0x004fe200000010ff */
[----:B------:R-:W-:Y:S01]  /*13a30*/  FMUL.FTZ R39, R39, R177 ;  /* 0x000000b127277220 */ /* 0x000fe20000410000 */
[C---:B------:R-:W-:Y:S01]  /*13a40*/  F2FP.BF16.F32.PACK_AB R157, R163.reuse, R157 ;  /* 0x0000009da39d723e */ /* 0x040fe200000010ff */
[----:B------:R-:W-:Y:S01]  /*13a50*/  FADD.FTZ R4, R163, R4 ;  /* 0x00000004a3047221 */ /* 0x000fe20000010000 */
[-C--:B------:R-:W-:Y:S01]  /*13a60*/  FMUL.FTZ R42, R42, R177.reuse ;  /* 0x000000b12a2a7220 */ /* 0x080fe20000410000 */
[----:B------:R-:W-:Y:S01]  /*13a70*/  FMUL.FTZ R43, R43, R177 ;  /* 0x000000b12b2b7220 */ /* 0x000fe20000410000 */
[----:B------:R-:W2:Y:S01]  /*13a80*/  MUFU.EX2 R184, R175 ;  /* 0x000000af00b87308 */ /* 0x000ea20000000800 */
[----:B0-----:R-:W-:Y:S01]  /*13a90*/  FADD.FTZ R171, R161, R4 ;  /* 0x00000004a1ab7221 */ /* 0x001fe20000010000 */
[----:B-1----:R-:W-:Y:S01]  /*13aa0*/  F2FP.BF16.F32.PACK_AB R161, R180, R165 ;  /* 0x000000a5b4a1723e */ /* 0x002fe200000010ff */
[-C--:B------:R-:W-:Y:S01]  /*13ab0*/  FMUL.FTZ R46, R46, R177.reuse ;  /* 0x000000b12e2e7220 */ /* 0x080fe20000410000 */
[-C--:B------:R-:W-:Y:S01]  /*13ac0*/  FMUL.FTZ R47, R47, R177.reuse ;  /* 0x000000b12f2f7220 */ /* 0x080fe20000410000 */
[----:B------:R-:W-:Y:S01]  /*13ad0*/  FADD.FTZ R188, R176, R171 ;  /* 0x000000abb0bc7221 */ /* 0x000fe20000010000 */
[-C--:B------:R-:W-:Y:S01]  /*13ae0*/  FMUL.FTZ R50, R50, R177.reuse ;  /* 0x000000b132327220 */ /* 0x080fe20000410000 */
[-C--:B------:R-:W-:Y:S01]  /*13af0*/  FMUL.FTZ R51, R51, R177.reuse ;  /* 0x000000b133337220 */ /* 0x080fe20000410000 */
[----:B------:R-:W-:Y:S01]  /*13b00*/  MUFU.EX2 R178, R178 ;  /* 0x000000b200b27308 */ /* 0x000fe20000000800 */
[----:B------:R-:W-:Y:S01]  /*13b10*/  FADD.FTZ R173, R165, R188 ;  /* 0x000000bca5ad7221 */ /* 0x000fe20000010000 */
[-C--:B------:R-:W-:Y:S01]  /*13b20*/  FMUL.FTZ R54, R54, R177.reuse ;  /* 0x000000b136367220 */ /* 0x080fe20000410000 */
[-C--:B------:R-:W-:Y:S01]  /*13b30*/  FMUL.FTZ R55, R55, R177.reuse ;  /* 0x000000b137377220 */ /* 0x080fe20000410000 */
[-C--:B------:R-:W-:Y:S01]  /*13b40*/  FMUL.FTZ R58, R58, R177.reuse ;  /* 0x000000b13a3a7220 */ /* 0x080fe20000410000 */
[-C--:B------:R-:W-:Y:S01]  /*13b50*/  FMUL.FTZ R59, R59, R177.reuse ;  /* 0x000000b13b3b7220 */ /* 0x080fe20000410000 */
[-C--:B------:R-:W-:Y:S01]  /*13b60*/  FMUL.FTZ R62, R62, R177.reuse ;  /* 0x000000b13e3e7220 */ /* 0x080fe20000410000 */
[----:B------:R-:W-:Y:S01]  /*13b70*/  FMUL.FTZ R63, R63, R177 ;  /* 0x000000b13f3f7220 */ /* 0x000fe20000410000 */
[----:B------:R-:W0:Y:S01]  /*13b80*/  MUFU.EX2 R179, R179 ;  /* 0x000000b300b37308 */ /* 0x000e220000000800 */
[----:B--2---:R-:W-:Y:S01]  /*13b90*/  F2FP.BF16.F32.PACK_AB R163, R184, R167 ;  /* 0x000000a7b8a3723e */ /* 0x004fe200000010ff */
        /* <DEDUP_REMOVED lines=15> */
[----:B-1----:R-:W-:Y:S01]  /*13c90*/  FADD.FTZ R186, R180, R173 ;  /* 0x000000adb4ba7221 */ /* 0x002fe20000010000 */
[----:B0-----:R-:W-:Y:S01]  /*13ca0*/  F2FP.BF16.F32.PACK_AB R165, R179, R178 ;  /* 0x000000b2b3a5723e */ /* 0x001fe200000010ff */
        /* <DEDUP_REMOVED lines=14> */
[----:B------:R-:W-:Y:S01]  /*13d90*/  FADD.FTZ R175, R179, R188 ;  /* 0x000000bcb3af7221 */ /* 0x000fe20000010000 */
[-C--:B------:R-:W-:Y:S01]  /*13da0*/  FMUL.FTZ R110, R110, R177.reuse ;  /* 0x000000b16e6e7220 */ /* 0x080fe20000410000 */
[-C--:B------:R-:W-:Y:S01]  /*13db0*/  FMUL.FTZ R111, R111, R177.reuse ;  /* 0x000000b16f6f7220 */ /* 0x080fe20000410000 */
[-C--:B------:R-:W-:Y:S01]  /*13dc0*/  FMUL.FTZ R114, R114, R177.reuse ;  /* 0x000000b172727220 */ /* 0x080fe20000410000 */
[-C--:B------:R-:W-:Y:S01]  /*13dd0*/  FMUL.FTZ R115, R115, R177.reuse ;  /* 0x000000b173737220 */ /* 0x080fe20000410000 */
[-C--:B------:R-:W-:Y:S01]  /*13de0*/  FMUL.FTZ R118, R118, R177.reuse ;  /* 0x000000b176767220 */ /* 0x080fe20000410000 */
[-C--:B------:R-:W-:Y:S01]  /*13df0*/  FMUL.FTZ R119, R119, R177.reuse ;  /* 0x000000b177777220 */ /* 0x080fe20000410000 */
[----:B------:R2:W3:Y:S01]  /*13e00*/  MUFU.EX2 R171, R190 ;  /* 0x000000be00ab7308 */ /* 0x0004e20000000800 */
[----:B0-----:R-:W-:Y:S01]  /*13e10*/  F2FP.BF16.F32.PACK_AB R167, R183, R182 ;  /* 0x000000b6b7a7723e */ /* 0x001fe200000010ff */
        /* <DEDUP_REMOVED lines=11> */
[----:B------:R-:W-:Y:S01]  /*13ed0*/  FADD.FTZ R190, R183, R190 ;  /* 0x000000beb7be7221 */ /* 0x000fe20000010000 */
[-C--:B------:R-:W-:Y:S01]  /*13ee0*/  FMUL.FTZ R139, R139, R177.reuse ;  /* 0x000000b18b8b7220 */ /* 0x080fe20000410000 */
[----:B------:R-:W-:Y:S01]  /*13ef0*/  FMUL.FTZ R142, R142, R177 ;  /* 0x000000b18e8e7220 */ /* 0x000fe20000410000 */
[----:B------:R-:W2:Y:S01]  /*13f00*/  MUFU.EX2 R173, R194 ;  /* 0x000000c200ad7308 */ /* 0x000ea20000000800 */
[----:B------:R-:W-:Y:S01]  /*13f10*/  FADD.FTZ R181, R169, R190 ;  /* 0x000000bea9b57221 */ /* 0x000fe20000010000 */
[----:B-1----:R-:W-:Y:S01]  /*13f20*/  F2FP.BF16.F32.PACK_AB R169, R4, R169 ;  /* 0x000000a904a9723e */ /* 0x002fe200000010ff */
[-C--:B------:R-:W-:Y:S01]  /*13f30*/  FMUL.FTZ R143, R143, R177.reuse ;  /* 0x000000b18f8f7220 */ /* 0x080fe20000410000 */
[-C--:B------:R-:W-:Y:S01]  /*13f40*/  FMUL.FTZ R146, R146, R177.reuse ;  /* 0x000000b192927220 */ /* 0x080fe20000410000 */
[----:B------:R-:W-:Y:S01]  /*13f50*/  FADD.FTZ R190, R4, R181 ;  /* 0x000000b504be7221 */ /* 0x000fe20000010000 */
[-C--:B------:R-:W-:Y:S01]  /*13f60*/  FMUL.FTZ R147, R147, R177.reuse ;  /* 0x000000b193937220 */ /* 0x080fe20000410000 */
[----:B------:R-:W-:Y:S01]  /*13f70*/  FMUL.FTZ R150, R150, R177 ;  /* 0x000000b196967220 */ /* 0x000fe20000410000 */
[----:B------:R-:W1:Y:S01]  /*13f80*/  MUFU.EX2 R193, R193 ;  /* 0x000000c100c17308 */ /* 0x000e620000000800 */
[----:B---3--:R-:W-:Y:S01]  /*13f90*/  FADD.FTZ R181, R171, R190 ;  /* 0x000000beabb57221 */ /* 0x008fe20000010000 */
[----:B0-----:R-:W-:Y:S01]  /*13fa0*/  F2FP.BF16.F32.PACK_AB R171, R186, R171 ;  /* 0x000000abbaab723e */ /* 0x001fe200000010ff */
[----:B------:R-:W-:-:S02]  /*13fb0*/  FMUL.FTZ R151, R151, R177 ;  /* 0x000000b197977220 */ /* 0x000fc40000410000 */
[----:B------:R-:W-:-:S03]  /*13fc0*/  FADD.FTZ R192, R186, R181 ;  /* 0x000000b5bac07221 */ /* 0x000fc60000010000 */
[----:B------:R-:W0:Y:S01]  /*13fd0*/  MUFU.EX2 R188, R195 ;  /* 0x000000c300bc7308 */ /* 0x000e220000000800 */
[----:B--2---:R-:W-:-:S07]  /*13fe0*/  FADD.FTZ R181, R173, R192 ;  /* 0x000000c0adb57221 */ /* 0x004fce0000010000 */
[----:B------:R-:W2:Y:S01]  /*13ff0*/  MUFU.EX2 R196, R196 ;  /* 0x000000c400c47308 */ /* 0x000ea20000000800 */
[C---:B-1----:R-:W-:Y:S01]  /*14000*/  FADD.FTZ R5, R193.reuse, R172 ;  /* 0x000000acc1057221 */ /* 0x042fe20000010000 */
[----:B------:R-:W-:-:S06]  /*14010*/  F2FP.BF16.F32.PACK_AB R172, R193, R210 ;  /* 0x000000d2c1ac723e */ /* 0x000fcc00000010ff */
[----:B------:R-:W1:Y:S01]  /*14020*/  MUFU.EX2 R175, R198 ;  /* 0x000000c600af7308 */ /* 0x000e620000000800 */
[C---:B0-----:R-:W-:Y:S01]  /*14030*/  FADD.FTZ R176, R188.reuse, R181 ;  /* 0x000000b5bcb07221 */ /* 0x041fe20000010000 */
[----:B------:R-:W-:-:S06]  /*14040*/  F2FP.BF16.F32.PACK_AB R173, R188, R173 ;  /* 0x000000adbcad723e */ /* 0x000fcc00000010ff */
[----:B------:R-:W0:Y:S01]  /*14050*/  MUFU.EX2 R197, R197 ;  /* 0x000000c500c57308 */ /* 0x000e220000000800 */
[----:B--2---:R-:W-:-:S07]  /*14060*/  FADD.FTZ R210, R196, R5 ;  /* 0x00000005c4d27221 */ /* 0x004fce0000010000 */
[----:B------:R-:W2:Y:S01]  /*14070*/  MUFU.EX2 R190, R199 ;  /* 0x000000c700be7308 */ /* 0x000ea20000000800 */
[----:B-1----:R-:W-:Y:S01]  /*14080*/  FADD.FTZ R179, R175, R176 ;  /* 0x000000b0afb37221 */ /* 0x002fe20000010000 */
[C---:B0-----:R-:W-:Y:S01]  /*14090*/  FADD.FTZ R5, R197.reuse, R210 ;  /* 0x000000d2c5057221 */ /* 0x041fe20000010000 */
[----:B------:R-:W-:Y:S02]  /*140a0*/  F2FP.BF16.F32.PACK_AB R174, R197, R196 ;  /* 0x000000c4c5ae723e */ /* 0x000fe400000010ff */
[C---:B--2---:R-:W-:Y:S01]  /*140b0*/  FADD.FTZ R4, R190.reuse, R179 ;  /* 0x000000b3be047221 */ /* 0x044fe20000010000 */
[----:B------:R-:W-:Y:S01]  /*140c0*/  F2FP.BF16.F32.PACK_AB R175, R190, R175 ;  /* 0x000000afbeaf723e */ /* 0x000fe200000010ff */
[----:B------:R-:W-:Y:S06]  /*140d0*/  @!P0 BRA `(.L_x_2179) ;  /* 0x0000000000048947 */ /* 0x000fec0003800000 */
[----:B------:R-:W-:Y:S01]  /*140e0*/  BPT.TRAP 0x1 ;  /* 0x000000040000795c */ /* 0x000fe20000300000 */
.L_x_2179:
[----:B------:R0:W1:Y:S01]  /*140f0*/  SYNCS.PHASECHK.TRANS64.TRYWAIT P2, [R206+URZ+0x22850], R205 ;  /* 0x022850cdce0075a7 */ /* 0x000062000804017f */
[----:B------:R-:W-:Y:S05]  /*14100*/  @!P0 BRA `(.L_x_2180) ;  /* 0x0000000000048947 */ /* 0x000fea0003800000 */
[----:B------:R-:W-:Y:S01]  /*14110*/  BPT.TRAP 0x1 ;  /* 0x000000040000795c */ /* 0x000fe20000300000 */
.L_x_2180:
[----:B------:R-:W-:Y:S04]  /*14120*/  BSSY B0, `(.L_x_2181) ;  /* 0x0000004000007945 */ /* 0x000fe80003800000 */
[----:B-1----:R-:W-:Y:S05]  /*14130*/  @P2 BRA `(.L_x_2182) ;  /* 0x0000000000082947 */ /* 0x002fea0003800000 */
[----:B------:R-:W1:Y:S02]  /*14140*/  SYNCS.PHASECHK.TRANS64.TRYWAIT P2, [R206+URZ+0x22850], R205 ;  /* 0x022850cdce0075a7 */ /* 0x000e64000804017f */
[----:B-1----:R-:W-:Y:S05]  /*14150*/  @!P2 BRA `(.L_x_2183) ;  /* 0x000000a80004a947 */ /* 0x002fea0003800000 */
.L_x_2182:
[----:B------:R-:W-:Y:S05]  /*14160*/  BSYNC B0 ;  /* 0x0000000000007941 */ /* 0x000fea0003800000 */
.L_x_2181:
[----:B------:R-:W2:Y:S01]  /*14170*/  S2R R178, SR_TID.X ;  /* 0x0000000000b27919 */ /* 0x000ea20000002100 */
[----:B------:R-:W-:Y:S01]  /*14180*/  IMAD.MOV.U32 R177, RZ, RZ, 0x40000040 ;  /* 0x40000040ffb17424 */ /* 0x000fe200078e00ff */
[----:B------:R-:W-:Y:S05]  /*14190*/  WARPSYNC.ALL ;  /* 0x0000000000007948 */ /* 0x000fea0003800000 */
[----:B------:R-:W-:Y:S01]  /*141a0*/  R2UR UR7, R177 ;  /* 0x00000000b10772ca */ /* 0x000fe200000e0000 */
[----:B------:R-:W-:Y:S01]  /*141b0*/  IMAD R176, R16, 0xc00, R204 ;  /* 0x00000c0010b07824 */ /* 0x000fe200078e02cc */
[----:B------:R-:W-:Y:S01]  /*141c0*/  ISETP.GT.AND P2, PT, R7, R222, PT ;  /* 0x000000de0700720c */ /* 0x000fe20003f44270 */
[----:B01----:R-:W-:-:S02]  /*141d0*/  @!P1 VIADD R206, R206, 0x22860 ;  /* 0x00022860cece9836 */ /* 0x003fc40000000000 */
[----:B------:R-:W-:Y:S01]  /*141e0*/  VIADD R7, R7, 0xffffffff ;  /* 0xffffffff07077836 */ /* 0x000fe20000000000 */
[----:B------:R-:W-:Y:S01]  /*141f0*/  R2UR UR6, R176 ;  /* 0x00000000b00672ca */ /* 0x000fe200000e0000 */
[----:B------:R-:W-:Y:S01]  /*14200*/  IMAD.MOV.U32 R209, RZ, RZ, R10 ;  /* 0x000000ffffd17224 */ /* 0x000fe200078e000a */
[----:B------:R-:W-:Y:S01]  /*14210*/  @!P1 PRMT R206, RZ, 0x654, R206 ;  /* 0x00000654ffce9816 */ /* 0x000fe200000000ce */
[----:B------:R-:W-:Y:S01]  /*14220*/  IMAD.MOV.U32 R210, RZ, RZ, R3 ;  /* 0x000000ffffd27224 */ /* 0x000fe200078e0003 */
[----:B--2---:R-:W-:-:S05]  /*14230*/  SHF.R.U32.HI R178, RZ, 0x7, R178 ;  /* 0x00000007ffb27819 */ /* 0x004fca00000116b2 */
[----:B------:R-:W-:-:S05]  /*14240*/  VIADD R177, R178, 0x8 ;  /* 0x00000008b2b17836 */ /* 0x000fca0000000000 */
[----:B------:R0:W-:Y:S02]  /*14250*/  BAR.SYNC.DEFER_BLOCKING R177, 0x100 ;  /* 0x000400b10000751d */ /* 0x0001e40000010000 */
[----:B0-----:R-:W-:-:S04]  /*14260*/  IMAD.MOV.U32 R177, RZ, RZ, 0x40000040 ;  /* 0x40000040ffb17424 */ /* 0x001fc800078e00ff */
        /* <DEDUP_REMOVED lines=43> */
.L_x_2166:
[----:B------:R-:W-:Y:S05]  /*14520*/  WARPSYNC.ALL ;  /* 0x0000000000007948 */ /* 0x000fea0003800000 */
[----:B------:R-:W2:Y:S01]  /*14530*/  SHFL.BFLY PT, R0, R5, 0x2, 0x1f ;  /* 0x0c401f0005007f89 */ /* 0x000ea200000e0000 */
[----:B------:R-:W-:Y:S01]  /*14540*/  IMAD.MOV.U32 R12, RZ, RZ, RZ ;  /* 0x000000ffff0c7224 */ /* 0x000fe200078e00ff */
[----:B------:R3:W-:Y:S06]  /*14550*/  BAR.ARV R6, 0x100 ;  /* 0x000400060000751d */ /* 0x0007ec0000002000 */
[----:B------:R-:W-:-:S02]  /*14560*/  VIADD R16, R16, 0x1 ;  /* 0x0000000110107836 */ /* 0x000fc40000000000 */
[----:B------:R-:W-:Y:S06]  /*14570*/  BAR.ARV 0x8, 0x120 ;  /* 0x0204800000007b1d */ /* 0x000fec0000002000 */
[C---:B------:R-:W-:Y:S01]  /*14580*/  ISETP.NE.AND P1, PT, R16.reuse, 0x2, PT ;  /* 0x000000021000780c */ /* 0x040fe20003f25270 */
[----:B------:R-:W-:Y:S01]  /*14590*/  VIADD R233, R233, 0x1 ;  /* 0x00000001e9e97836 */ /* 0x000fe20000000000 */
[----:B------:R-:W4:Y:S01]  /*145a0*/  SHFL.BFLY PT, R9, R4, 0x2, 0x1f ;  /* 0x0c401f0004097f89 */ /* 0x000f2200000e0000 */
[----:B------:R-:W-:Y:S02]  /*145b0*/  PLOP3.LUT P0, PT, PT, PT, PT, 0x8, 0x0 ;  /* 0x000000000000781c */ /* 0x000fe40003f0e170 */
[----:B------:R-:W-:Y:S01]  /*145c0*/  SEL R16, R16, RZ, P1 ;  /* 0x000000ff10107207 */ /* 0x000fe20000800000 */
[----:B--2---:R-:W-:Y:S01]  /*145d0*/  FADD.FTZ R0, R0, R5 ;  /* 0x0000000500007221 */ /* 0x004fe20000010000 */
[----:B------:R-:W-:-:S04]  /*145e0*/  SEL R5, RZ, 0x1, P1 ;  /* 0x00000001ff057807 */ /* 0x000fc80000800000 */
[----:B------:R-:W2:Y:S01]  /*145f0*/  SHFL.BFLY PT, R7, R0, 0x1, 0x1f ;  /* 0x0c201f0000077f89 */ /* 0x000ea200000e0000 */
[----:B------:R-:W-:Y:S01]  /*14600*/  LOP3.LUT R22, R22, R5, RZ, 0x3c, !PT ;  /* 0x0000000516167212 */ /* 0x000fe200078e3cff */
[----:B------:R-:W-:Y:S02]  /*14610*/  IMAD.MOV.U32 R5, RZ, RZ, -0x800000 ;  /* 0xff800000ff057424 */ /* 0x000fe400078e00ff */
[----:B----4-:R-:W-:Y:S01]  /*14620*/  FADD.FTZ R9, R9, R4 ;  /* 0x0000000409097221 */ /* 0x010fe20000010000 */
[----:B------:R-:W-:-:S04]  /*14630*/  IMAD.MOV.U32 R4, RZ, RZ, -0x800000 ;  /* 0xff800000ff047424 */ /* 0x000fc800078e00ff */
[----:B------:R-:W4:Y:S01]  /*14640*/  SHFL.BFLY PT, R8, R9, 0x1, 0x1f ;  /* 0x0c201f0009087f89 */ /* 0x000f2200000e0000 */
[----:B--2---:R-:W-:Y:S01]  /*14650*/  FADD.FTZ R7, R0, R7 ;  /* 0x0000000700077221 */ /* 0x004fe20000010000 */
[----:B------:R-:W-:-:S04]  /*14660*/  IMAD.MOV.U32 R0, RZ, RZ, RZ ;  /* 0x000000ffff007224 */ /* 0x000fc800078e00ff */
[----:B------:R-:W-:-:S13]  /*14670*/  FSETP.NE.FTZ.AND P2, PT, R7, RZ, PT ;  /* 0x000000ff0700720b */ /* 0x000fda0003f55000 */
[----:B------:R-:W2:Y:S01]  /*14680*/  @P2 MUFU.RCP R12, R7 ;  /* 0x00000007000c2308 */ /* 0x000ea20000001000 */
[----:B----4-:R-:W-:-:S05]  /*14690*/  FADD.FTZ R8, R9, R8 ;  /* 0x0000000809087221 */ /* 0x010fca0000010000 */
[----:B------:R-:W-:Y:S02]  /*146a0*/  FSETP.NE.FTZ.AND P3, PT, R8, RZ, PT ;  /* 0x000000ff0800720b */ /* 0x000fe40003f75000 */
[----:B------:R-:W4:Y:S01]  /*146b0*/  @P2 MUFU.LG2 R9, R7 ;  /* 0x0000000700092308 */ /* 0x000f220000000c00 */
[-C--:B--2---:R-:W-:Y:S01]  /*146c0*/  FMUL.FTZ R24, R24, R12.reuse ;  /* 0x0000000c18187220 */ /* 0x084fe20000410000 */
[-C--:B------:R-:W-:Y:S01]  /*146d0*/  FMUL.FTZ R25, R25, R12.reuse ;  /* 0x0000000c19197220 */ /* 0x080fe20000410000 */
[----:B------:R-:W-:-:S08]  /*146e0*/  FMUL.FTZ R28, R28, R12 ;  /* 0x0000000c1c1c7220 */ /* 0x000fd00000410000 */
[----:B------:R-:W-:Y:S01]  /*146f0*/  @P3 MUFU.RCP R0, R8 ;  /* 0x0000000800003308 */ /* 0x000fe20000001000 */
        /* <DEDUP_REMOVED lines=62> */
[C---:B------:R-:W-:Y:S01]  /*14ae0*/  @P2 FMUL.FTZ R12, R11.reuse, 0.69314718246459960938 ;  /* 0x3f3172180b0c2820 */ /* 0x040fe20000410000 */
[----:B------:R-:W-:Y:S01]  /*14af0*/  @P3 FMUL.FTZ R14, R11, 0.69314718246459960938 ;  /* 0x3f3172180b0e3820 */ /* 0x000fe20000410000 */
[----:B----4-:R-:W-:Y:S01]  /*14b00*/  @P2 FMUL.FTZ R9, R9, 0.69314718246459960938 ;  /* 0x3f31721809092820 */ /* 0x010fe20000410000 */
[----:B--2---:R-:W-:Y:S01]  /*14b10*/  @P3 FMUL.FTZ R11, R8, 0.69314718246459960938 ;  /* 0x3f317218080b3820 */ /* 0x004fe20000410000 */
        /* <DEDUP_REMOVED lines=66> */
.L_x_2065:
[----:B------:R-:W-:Y:S05]  /*14f40*/  WARPSYNC.ALL ;  /* 0x0000000000007948 */ /* 0x000fea0003800000 */
[----:B------:R-:W2:Y:S08]  /*14f50*/  S2UR UR5, SR_CgaCtaId ;  /* 0x00000000000579c3 */ /* 0x000eb00000008800 */
[----:B------:R-:W-:Y:S06]  /*14f60*/  BAR.SYNC.DEFER_BLOCKING 0x5, 0x120 ;  /* 0x0144800000007b1d */ /* 0x000fec0000010000 */
[----:B------:R-:W-:Y:S01]  /*14f70*/  UMOV UR4, 0x400 ;  /* 0x0000040000047882 */ /* 0x000fe20000000000 */
[----:B------:R-:W-:Y:S01]  /*14f80*/  BSSY B0, `(.L_x_2185) ;  /* 0x000029a000007945 */ /* 0x000fe20003800000 */
[----:B--2---:R-:W-:-:S06]  /*14f90*/  ULEA UR4, UR5, UR4, 0x18 ;  /* 0x0000000405047291 */ /* 0x004fcc000f8ec03f */
[----:B------:R-:W-:-:S05]  /*14fa0*/  IMAD.U32 R17, RZ, RZ, UR4 ;  /* 0x00000004ff117e24 */ /* 0x000fca000f8e00ff */
[----:B-1----:R1:W2:Y:S01]  /*14fb0*/  LDS.128 R204, [R17+0x228d0] ;  /* 0x0228d00011cc7984 */ /* 0x0022a20000000c00 */
[----:B------:R-:W-:Y:S06]  /*14fc0*/  BAR.ARV 0x4, 0x120 ;  /* 0x0104800000007b1d */ /* 0x000fec0000002000 */
[----:B------:R-:W-:Y:S05]  /*14fd0*/  @P0 BRA `(.L_x_2186) ;  /* 0x0000001c00680947 */ /* 0x000fea0003800000 */
[----:B------:R-:W3:Y:S01]  /*14fe0*/  LDL R3, [R1+0x14] ;  /* 0x0000140001037983 */ /* 0x000ee20000100800 */
[----:B------:R-:W-:Y:S05]  /*14ff0*/  WARPSYNC.ALL ;  /* 0x0000000000007948 */ /* 0x000fea0003800000 */
[----:B------:R-:W4:Y:S01]  /*15000*/  S2R R10, SR_SWINHI ;  /* 0x00000000000a7919 */ /* 0x000f220000002f00 */
[----:B------:R-:W-:Y:S01]  /*15010*/  F2FP.BF16.F32.PACK_AB R56, R57, R56 ;  /* 0x000000383938723e */ /* 0x000fe200000010ff */
[----:B------:R-:W-:Y:S01]  /*15020*/  ULDC.64 UR4, c[0x0][0xbd8] ;  /* 0x0002f60000047ab9 */ /* 0x000fe20000000a00 */
[----:B------:R-:W-:Y:S02]  /*15030*/  F2FP.BF16.F32.PACK_AB R64, R65, R64 ;  /* 0x000000404140723e */ /* 0x000fe400000010ff */
[----:B------:R-:W-:-:S02]  /*15040*/  F2FP.BF16.F32.PACK_AB R57, R7, R58 ;  /* 0x0000003a0739723e */ /* 0x000fc400000010ff */
[----:B------:R-:W-:Y:S02]  /*15050*/  F2FP.BF16.F32.PACK_AB R65, R6, R66 ;  /* 0x000000420641723e */ /* 0x000fe400000010ff */
[----:B------:R-:W0:Y:S01]  /*15060*/  LDC.64 R6, c[0x0][0xbd8] ;  /* 0x0002f600ff067b82 */ /* 0x000e220000000a00 */
        /* <DEDUP_REMOVED lines=12> */
[----:B----4-:R-:W-:Y:S02]  /*15130*/  MOV R9, R10 ;  /* 0x0000000a00097202 */ /* 0x010fe40000000f00 */
        /* <DEDUP_REMOVED lines=32> */
[----:B------:R-:W-:Y:S01]  /*15340*/  F2FP.BF16.F32.PACK_AB R147, R0, R150 ;  /* 0x000000960093723e */ /* 0x000fe200000010ff */
[----:B---3--:R-:W-:Y:S01]  /*15350*/  IMAD.WIDE R118, R3, 0x2, R8 ;  /* 0x0000000203767825 */ /* 0x008fe200078e0208 */
[----:B------:R-:W-:Y:S02]  /*15360*/  BAR.SYNC.DEFER_BLOCKING 0x1, 0x100 ;  /* 0x0044000000007b1d */ /* 0x000fe40000010000 */
[----:B------:R-:W-:-:S02]  /*15370*/  IADD3 R151, P1, R118, 0x20, RZ ;  /* 0x0000002076977810 */ /* 0x000fc40007f3e0ff */
[C---:B------:R-:W-:Y:S02]  /*15380*/  IADD3 R175, P2, R118.reuse, 0x40, RZ ;  /* 0x0000004076af7810 */ /* 0x040fe40007f5e0ff */
[C---:B------:R-:W-:Y:S01]  /*15390*/  IADD3 R177, P3, R118.reuse, 0x60, RZ ;  /* 0x0000006076b17810 */ /* 0x040fe20007f7e0ff */
[--C-:B------:R-:W-:Y:S01]  /*153a0*/  IMAD.X R13, RZ, RZ, R119.reuse, P1 ;  /* 0x000000ffff0d7224 */ /* 0x100fe200008e0677 */
[C---:B------:R-:W-:Y:S01]  /*153b0*/  IADD3 R183, P0, R118.reuse, 0x4040, RZ ;  /* 0x0000404076b77810 */ /* 0x040fe20007f1e0ff */
[--C-:B------:R-:W-:Y:S01]  /*153c0*/  IMAD.X R15, RZ, RZ, R119.reuse, P2 ;  /* 0x000000ffff0f7224 */ /* 0x100fe200010e0677 */
[----:B------:R-:W-:Y:S01]  /*153d0*/  IADD3 R179, P4, R118, 0x4000, RZ ;  /* 0x0000400076b37810 */ /* 0x000fe20007f9e0ff */
[--C-:B------:R-:W-:Y:S01]  /*153e0*/  IMAD.X R21, RZ, RZ, R119.reuse, P3 ;  /* 0x000000ffff157224 */ /* 0x100fe200018e0677 */
[----:B------:R-:W-:Y:S01]  /*153f0*/  LOP3.LUT R12, R151, 0x380, RZ, 0xc0, !PT ;  /* 0x00000380970c7812 */ /* 0x000fe200078ec0ff */
[--C-:B------:R-:W-:Y:S01]  /*15400*/  IMAD.X R47, RZ, RZ, R119.reuse, P0 ;  /* 0x000000ffff2f7224 */ /* 0x100fe200000e0677 */
[----:B------:R-:W-:Y:S01]  /*15410*/  LOP3.LUT R14, R175, 0x380, RZ, 0xc0, !PT ;  /* 0x00000380af0e7812 */ /* 0x000fe200078ec0ff */
[----:B-----5:R-:W-:Y:S01]  /*15420*/  IMAD.X R31, RZ, RZ, R119, P4 ;  /* 0x000000ffff1f7224 */ /* 0x020fe200020e0677 */
[----:B------:R-:W-:-:S02]  /*15430*/  LOP3.LUT R20, R177, 0x380, RZ, 0xc0, !PT ;  /* 0x00000380b1147812 */ /* 0x000fc400078ec0ff */
[C---:B------:R-:W-:Y:S02]  /*15440*/  IADD3 R3, P0, R118.reuse, 0xc000, RZ ;  /* 0x0000c00076037810 */ /* 0x040fe40007f1e0ff */
[----:B------:R-:W-:Y:S02]  /*15450*/  IADD3 R185, P1, R118, 0x4060, RZ ;  /* 0x0000406076b97810 */ /* 0x000fe40007f3e0ff */
[----:B------:R-:W-:Y:S01]  /*15460*/  SHF.R.U64 R12, R12, 0x3, RZ ;  /* 0x000000030c0c7819 */ /* 0x000fe200000012ff */
[--C-:B------:R-:W-:Y:S01]  /*15470*/  IMAD.X R107, RZ, RZ, R119.reuse, P0 ;  /* 0x000000ffff6b7224 */ /* 0x100fe200000e0677 */
[C---:B------:R-:W-:Y:S01]  /*15480*/  LOP3.LUT R11, R118.reuse, 0x380, RZ, 0xc0, !PT ;  /* 0x00000380760b7812 */ /* 0x040fe200078ec0ff */
[----:B------:R-:W-:Y:S01]  /*15490*/  IMAD.X R87, RZ, RZ, R119, P1 ;  /* 0x000000ffff577224 */ /* 0x000fe200008e0677 */
[----:B------:R-:W-:Y:S02]  /*154a0*/  IADD3 R90, P2, R118, 0x8000, RZ ;  /* 0x00008000765a7810 */ /* 0x000fe40007f5e0ff */
[----:B------:R-:W-:-:S02]  /*154b0*/  SHF.R.U64 R14, R14, 0x3, RZ ;  /* 0x000000030e0e7819 */ /* 0x000fc400000012ff */
[----:B------:R-:W-:Y:S01]  /*154c0*/  SHF.R.U64 R20, R20, 0x3, RZ ;  /* 0x0000000314147819 */ /* 0x000fe200000012ff */
[--C-:B------:R-:W-:Y:S01]  /*154d0*/  IMAD.X R91, RZ, RZ, R119.reuse, P2 ;  /* 0x000000ffff5b7224 */ /* 0x100fe200010e0677 */
[C---:B------:R-:W-:Y:S02]  /*154e0*/  IADD3 R181, P5, R118.reuse, 0x4020, RZ ;  /* 0x0000402076b57810 */ /* 0x040fe40007fbe0ff */
[C---:B------:R-:W-:Y:S02]  /*154f0*/  IADD3 R94, P3, R118.reuse, 0x8020, RZ ;  /* 0x00008020765e7810 */ /* 0x040fe40007f7e0ff */
[----:B------:R-:W-:Y:S01]  /*15500*/  IADD3 R98, P4, R118, 0x8040, RZ ;  /* 0x0000804076627810 */ /* 0x000fe20007f9e0ff */
[--C-:B------:R-:W-:Y:S01]  /*15510*/  IMAD.X R39, RZ, RZ, R119.reuse, P5 ;  /* 0x000000ffff277224 */ /* 0x100fe200028e0677 */
[----:B------:R-:W-:Y:S01]  /*15520*/  LOP3.LUT R30, R179, 0x380, RZ, 0xc0, !PT ;  /* 0x00000380b31e7812 */ /* 0x000fe200078ec0ff */
[--C-:B------:R-:W-:Y:S01]  /*15530*/  IMAD.X R95, RZ, RZ, R119.reuse, P3 ;  /* 0x000000ffff5f7224 */ /* 0x100fe200018e0677 */
[----:B------:R-:W-:Y:S01]  /*15540*/  LOP3.LUT R12, R12, R151, RZ, 0x3c, !PT ;  /* 0x000000970c0c7212 */ /* 0x000fe200078e3cff */
[----:B------:R-:W-:Y:S01]  /*15550*/  IMAD.X R99, RZ, RZ, R119, P4 ;  /* 0x000000ffff637224 */ /* 0x000fe200020e0677 */
[----:B------:R-:W-:-:S02]  /*15560*/  SHF.R.U64 R11, R11, 0x3, RZ ;  /* 0x000000030b0b7819 */ /* 0x000fc400000012ff */
[----:B------:R-:W-:Y:S02]  /*15570*/  LOP3.LUT R14, R14, R175, RZ, 0x3c, !PT ;  /* 0x000000af0e0e7212 */ /* 0x000fe400078e3cff */
[----:B------:R-:W-:Y:S02]  /*15580*/  LOP3.LUT R20, R20, R177, RZ, 0x3c, !PT ;  /* 0x000000b114147212 */ /* 0x000fe400078e3cff */
[----:B------:R-:W-:Y:S02]  /*15590*/  LOP3.LUT R151, R90, 0x380, RZ, 0xc0, !PT ;  /* 0x000003805a977812 */ /* 0x000fe400078ec0ff */
[----:B------:R-:W-:Y:S02]  /*155a0*/  ISETP.NE.U32.AND P0, PT, RZ, UR4, PT ;  /* 0x00000004ff007c0c */ /* 0x000fe4000bf05070 */
[----:B------:R-:W-:Y:S02]  /*155b0*/  IADD3 R110, P1, R118, 0xc020, RZ ;  /* 0x0000c020766e7810 */ /* 0x000fe40007f3e0ff */
[----:B------:R-:W-:-:S02]  /*155c0*/  LOP3.LUT R38, R181, 0x380, RZ, 0xc0, !PT ;  /* 0x00000380b5267812 */ /* 0x000fc400078ec0ff */
[----:B------:R-:W-:Y:S01]  /*155d0*/  LOP3.LUT R175, R94, 0x380, RZ, 0xc0, !PT ;  /* 0x000003805eaf7812 */ /* 0x000fe200078ec0ff */
[----:B------:R-:W-:Y:S01]  /*155e0*/  IMAD.X R111, RZ, RZ, R119, P1 ;  /* 0x000000ffff6f7224 */ /* 0x000fe200008e0677 */
[----:B------:R-:W-:Y:S02]  /*155f0*/  LOP3.LUT R177, R98, 0x380, RZ, 0xc0, !PT ;  /* 0x0000038062b17812 */ /* 0x000fe400078ec0ff */
[----:B------:R-:W-:Y:S02]  /*15600*/  LOP3.LUT R46, R183, 0x380, RZ, 0xc0, !PT ;  /* 0x00000380b72e7812 */ /* 0x000fe400078ec0ff */
[----:B------:R-:W-:Y:S02]  /*15610*/  SHF.R.U64 R30, R30, 0x3, RZ ;  /* 0x000000031e1e7819 */ /* 0x000fe400000012ff */
[C---:B------:R-:W-:Y:S02]  /*15620*/  IADD3 R102, P5, R118.reuse, 0x8060, RZ ;  /* 0x0000806076667810 */ /* 0x040fe40007fbe0ff */
[----:B------:R-:W-:-:S02]  /*15630*/  IADD3 R114, P2, R118, 0xc040, RZ ;  /* 0x0000c04076727810 */ /* 0x000fc40007f5e0ff */
[----:B------:R-:W-:Y:S01]  /*15640*/  IADD3 R10, P3, R118, 0xc060, RZ ;  /* 0x0000c060760a7810 */ /* 0x000fe20007f7e0ff */
[--C-:B------:R-:W-:Y:S01]  /*15650*/  IMAD.X R103, RZ, RZ, R119.reuse, P5 ;  /* 0x000000ffff677224 */ /* 0x100fe200028e0677 */
[----:B------:R-:W-:Y:S01]  /*15660*/  LOP3.LUT R86, R185, 0x380, RZ, 0xc0, !PT ;  /* 0x00000380b9567812 */ /* 0x000fe200078ec0ff */
[--C-:B------:R-:W-:Y:S01]  /*15670*/  IMAD.X R115, RZ, RZ, R119.reuse, P2 ;  /* 0x000000ffff737224 */ /* 0x100fe200010e0677 */
[----:B------:R-:W-:Y:S01]  /*15680*/  LOP3.LUT R118, R11, R118, RZ, 0x3c, !PT ;  /* 0x000000760b767212 */ /* 0x000fe200078e3cff */
[----:B------:R-:W-:Y:S01]  /*15690*/  IMAD.X R11, RZ, RZ, R119, P3 ;  /* 0x000000ffff0b7224 */ /* 0x000fe200018e0677 */
[----:B------:R-:W-:Y:S02]  /*156a0*/  SHF.R.U64 R151, R151, 0x3, RZ ;  /* 0x0000000397977819 */ /* 0x000fe400000012ff */
[----:B------:R-:W-:Y:S01]  /*156b0*/  ISETP.NE.AND.EX P0, PT, RZ, UR5, PT, P0 ;  /* 0x00000005ff007c0c */ /* 0x000fe2000bf05300 */
[----:B------:R-:W-:Y:S01]  /*156c0*/  ULDC.64 UR4, c[0x0][0xbe0] ;  /* 0x0002f80000047ab9 */ /* 0x000fe20000000a00 */
[----:B------:R-:W-:-:S02]  /*156d0*/  SHF.R.U64 R38, R38, 0x3, RZ ;  /* 0x0000000326267819 */ /* 0x000fc400000012ff */
[----:B------:R-:W-:Y:S02]  /*156e0*/  SHF.R.U64 R175, R175, 0x3, RZ ;  /* 0x00000003afaf7819 */ /* 0x000fe400000012ff */
[----:B------:R-:W-:Y:S02]  /*156f0*/  SHF.R.U64 R177, R177, 0x3, RZ ;  /* 0x00000003b1b17819 */ /* 0x000fe400000012ff */
[----:B------:R-:W-:Y:S02]  /*15700*/  SHF.R.U64 R46, R46, 0x3, RZ ;  /* 0x000000032e2e7819 */ /* 0x000fe400000012ff */
[----:B------:R-:W-:Y:S02]  /*15710*/  LOP3.LUT R30, R30, R179, RZ, 0x3c, !PT ;  /* 0x000000b31e1e7212 */ /* 0x000fe400078e3cff */
[----:B------:R-:W-:Y:S02]  /*15720*/  LOP3.LUT R106, R3, 0x380, RZ, 0xc0, !PT ;  /* 0x00000380036a7812 */ /* 0x000fe400078ec0ff */
[----:B------:R-:W-:-:S02]  /*15730*/  SHF.R.U64 R86, R86, 0x3, RZ ;  /* 0x0000000356567819 */ /* 0x000fc400000012ff */
[----:B------:R-:W-:Y:S02]  /*15740*/  LOP3.LUT R179, R102, 0x380, RZ, 0xc0, !PT ;  /* 0x0000038066b37812 */ /* 0x000fe400078ec0ff */
[----:B------:R-:W-:Y:S02]  /*15750*/  ISETP.NE.U32.AND P1, PT, RZ, UR4, PT ;  /* 0x00000004ff007c0c */ /* 0x000fe4000bf25070 */
[----:B------:R-:W-:Y:S02]  /*15760*/  LOP3.LUT R90, R151, R90, RZ, 0x3c, !PT ;  /* 0x0000005a975a7212 */ /* 0x000fe400078e3cff */
[----:B------:R-:W-:Y:S02]  /*15770*/  MOV R118, R118 ;  /* 0x0000007600767202 */ /* 0x000fe40000000f00 */
[----:B------:R-:W-:Y:S02]  /*15780*/  LOP3.LUT R38, R38, R181, RZ, 0x3c, !PT ;  /* 0x000000b526267212 */ /* 0x000fe400078e3cff */
[----:B------:R-:W-:Y:S01]  /*15790*/  LOP3.LUT R94, R175, R94, RZ, 0x3c, !PT ;  /* 0x0000005eaf5e7212 */ /* 0x000fe200078e3cff */
[----:B------:R-:W-:Y:S01]  /*157a0*/  STSM.16.M88.4 [R118], R24 ;  /* 0x0000001876007844 */ /* 0x000fe20000000200 */
[----:B------:R-:W-:-:S02]  /*157b0*/  LOP3.LUT R98, R177, R98, RZ, 0x3c, !PT ;  /* 0x00000062b1627212 */ /* 0x000fc400078e3cff */
[----:B------:R-:W-:Y:S02]  /*157c0*/  LOP3.LUT R151, R110, 0x380, RZ, 0xc0, !PT ;  /* 0x000003806e977812 */ /* 0x000fe400078ec0ff */
[----:B------:R-:W-:Y:S02]  /*157d0*/  MOV R12, R12 ;  /* 0x0000000c000c7202 */ /* 0x000fe40000000f00 */
[----:B------:R-:W-:Y:S02]  /*157e0*/  LOP3.LUT R46, R46, R183, RZ, 0x3c, !PT ;  /* 0x000000b72e2e7212 */ /* 0x000fe400078e3cff */
[----:B------:R-:W-:Y:S01]  /*157f0*/  LOP3.LUT R175, R114, 0x380, RZ, 0xc0, !PT ;  /* 0x0000038072af7812 */ /* 0x000fe200078ec0ff */
[----:B------:R-:W-:Y:S01]  /*15800*/  STSM.16.M88.4 [R12], R32 ;  /* 0x000000200c007844 */ /* 0x000fe20000000200 */
[----:B------:R-:W-:Y:S02]  /*15810*/  LOP3.LUT R177, R10, 0x380, RZ, 0xc0, !PT ;  /* 0x000003800ab17812 */ /* 0x000fe400078ec0ff */
[----:B------:R-:W-:-:S02]  /*15820*/  SHF.R.U64 R106, R106, 0x3, RZ ;  /* 0x000000036a6a7819 */ /* 0x000fc400000012ff */
[----:B------:R-:W-:Y:S02]  /*15830*/  MOV R14, R14 ;  /* 0x0000000e000e7202 */ /* 0x000fe40000000f00 */
[----:B------:R-:W-:Y:S02]  /*15840*/  LOP3.LUT R86, R86, R185, RZ, 0x3c, !PT ;  /* 0x000000b956567212 */ /* 0x000fe400078e3cff */
[----:B------:R-:W-:Y:S01]  /*15850*/  SHF.R.U64 R179, R179, 0x3, RZ ;  /* 0x00000003b3b37819 */ /* 0x000fe200000012ff */
[----:B------:R-:W-:Y:S01]  /*15860*/  STSM.16.M88.4 [R14], R40 ;  /* 0x000000280e007844 */ /* 0x000fe20000000200 */
[----:B------:R-:W-:Y:S02]  /*15870*/  MOV R20, R20 ;  /* 0x0000001400147202 */ /* 0x000fe40000000f00 */
[----:B------:R-:W-:Y:S02]  /*15880*/  ISETP.NE.AND.EX P1, PT, RZ, UR5, PT, P1 ;  /* 0x00000005ff007c0c */ /* 0x000fe4000bf25310 */
[----:B------:R-:W-:Y:S01]  /*15890*/  MOV R30, R30 ;  /* 0x0000001e001e7202 */ /* 0x000fe20000000f00 */
[----:B------:R3:W-:Y:S01]  /*158a0*/  STSM.16.M88.4 [R20], R48 ;  /* 0x0000003014007844 */ /* 0x0007e20000000200 */
[----:B------:R-:W-:-:S02]  /*158b0*/  SHF.R.U64 R151, R151, 0x3, RZ ;  /* 0x0000000397977819 */ /* 0x000fc400000012ff */
[----:B------:R-:W-:Y:S01]  /*158c0*/  MOV R38, R38 ;  /* 0x0000002600267202 */ /* 0x000fe20000000f00 */
[----:B------:R4:W-:Y:S01]  /*158d0*/  STSM.16.M88.4 [R30], R56 ;  /* 0x000000381e007844 */ /* 0x0009e20000000200 */
[----:B------:R-:W-:Y:S02]  /*158e0*/  SHF.R.U64 R175, R175, 0x3, RZ ;  /* 0x00000003afaf7819 */ /* 0x000fe400000012ff */
[----:B------:R-:W-:Y:S01]  /*158f0*/  SHF.R.U64 R177, R177, 0x3, RZ ;  /* 0x00000003b1b17819 */ /* 0x000fe200000012ff */
[----:B------:R-:W-:Y:S01]  /*15900*/  STSM.16.M88.4 [R38], R64 ;  /* 0x0000004026007844 */ /* 0x000fe20000000200 */
[----:B------:R-:W-:Y:S02]  /*15910*/  LOP3.LUT R106, R106, R3, RZ, 0x3c, !PT ;  /* 0x000000036a6a7212 */ /* 0x000fe400078e3cff */
[----:B------:R-:W-:Y:S02]  /*15920*/  MOV R46, R46 ;  /* 0x0000002e002e7202 */ /* 0x000fe40000000f00 */
[----:B------:R-:W-:-:S02]  /*15930*/  LOP3.LUT R102, R179, R102, RZ, 0x3c, !PT ;  /* 0x00000066b3667212 */ /* 0x000fc400078e3cff */
[----:B------:R-:W-:Y:S01]  /*15940*/  MOV R86, R86 ;  /* 0x0000005600567202 */ /* 0x000fe20000000f00 */
[----:B------:R-:W-:Y:S01]  /*15950*/  STSM.16.M88.4 [R46], R72 ;  /* 0x000000482e007844 */ /* 0x000fe20000000200 */
[----:B------:R-:W-:Y:S01]  /*15960*/  MOV R3, R90 ;  /* 0x0000005a00037202 */ /* 0x000fe20000000f00 */
[----:B------:R-:W-:Y:S01]  /*15970*/  ULDC UR4, c[0x0][0xa88] ;  /* 0x0002a20000047ab9 */ /* 0x000fe20000000800 */
[----:B------:R-:W-:Y:S01]  /*15980*/  F2FP.BF16.F32.PACK_AB R90, R93, R166 ;  /* 0x000000a65d5a723e */ /* 0x000fe200000010ff */
[----:B------:R-:W-:Y:S01]  /*15990*/  STSM.16.M88.4 [R86], R80 ;  /* 0x0000005056007844 */ /* 0x000fe20000000200 */
[----:B------:R-:W-:Y:S01]  /*159a0*/  F2FP.BF16.F32.PACK_AB R91, R153, R152 ;  /* 0x00000098995b723e */ /* 0x000fe200000010ff */
[----:B---3--:R-:W-:Y:S01]  /*159b0*/  IMAD.MOV.U32 R20, RZ, RZ, RZ ;  /* 0x000000ffff147224 */ /* 0x008fe200078e00ff */
[----:B------:R-:W-:Y:S02]  /*159c0*/  LOP3.LUT R110, R151, R110, RZ, 0x3c, !PT ;  /* 0x0000006e976e7212 */ /* 0x000fe400078e3cff */
[----:B------:R-:W-:Y:S01]  /*159d0*/  MOV R94, R94 ;  /* 0x0000005e005e7202 */ /* 0x000fe20000000f00 */
[----:B------:R3:W-:Y:S01]  /*159e0*/  STSM.16.M88.4 [R3], R88 ;  /* 0x0000005803007844 */ /* 0x0007e20000000200 */
[----:B------:R-:W-:-:S02]  /*159f0*/  F2FP.BF16.F32.PACK_AB R12, R97, R167 ;  /* 0x000000a7610c723e */ /* 0x000fc400000010ff */
[----:B------:R-:W-:Y:S02]  /*15a00*/  F2FP.BF16.F32.PACK_AB R13, R155, R154 ;  /* 0x0000009a9b0d723e */ /* 0x000fe400000010ff */
[----:B------:R-:W-:Y:S02]  /*15a10*/  F2FP.BF16.F32.PACK_AB R14, R101, R168 ;  /* 0x000000a8650e723e */ /* 0x000fe400000010ff */
[----:B------:R-:W-:Y:S02]  /*15a20*/  F2FP.BF16.F32.PACK_AB R15, R157, R156 ;  /* 0x0000009c9d0f723e */ /* 0x000fe400000010ff */
[----:B------:R-:W-:Y:S02]  /*15a30*/  LOP3.LUT R114, R175, R114, RZ, 0x3c, !PT ;  /* 0x00000072af727212 */ /* 0x000fe400078e3cff */
[----:B------:R-:W-:Y:S01]  /*15a40*/  LOP3.LUT R10, R177, R10, RZ, 0x3c, !PT ;  /* 0x0000000ab10a7212 */ /* 0x000fe200078e3cff */
[----:B------:R1:W-:Y:S01]  /*15a50*/  STSM.16.M88.4 [R94], R12 ;  /* 0x0000000c5e007844 */ /* 0x0003e20000000200 */
[----:B------:R-:W-:-:S02]  /*15a60*/  MOV R98, R98 ;  /* 0x0000006200627202 */ /* 0x000fc40000000f00 */
[----:B------:R-:W-:Y:S02]  /*15a70*/  F2FP.BF16.F32.PACK_AB R24, R105, R169 ;  /* 0x000000a96918723e */ /* 0x000fe400000010ff */
[----:B------:R-:W-:Y:S02]  /*15a80*/  F2FP.BF16.F32.PACK_AB R25, R159, R158 ;  /* 0x0000009e9f19723e */ /* 0x000fe400000010ff */
[----:B------:R-:W-:Y:S02]  /*15a90*/  F2FP.BF16.F32.PACK_AB R26, R109, R170 ;  /* 0x000000aa6d1a723e */ /* 0x000fe400000010ff */
[----:B------:R-:W-:Y:S02]  /*15aa0*/  F2FP.BF16.F32.PACK_AB R27, R161, R160 ;  /* 0x000000a0a11b723e */ /* 0x000fe400000010ff */
[----:B------:R-:W-:Y:S02]  /*15ab0*/  MOV R102, R102 ;  /* 0x0000006600667202 */ /* 0x000fe40000000f00 */
[----:B----4-:R-:W-:Y:S01]  /*15ac0*/  F2FP.BF16.F32.PACK_AB R30, R117, R172 ;  /* 0x000000ac751e723e */ /* 0x010fe200000010ff */
[----:B------:R4:W-:Y:S01]  /*15ad0*/  STSM.16.M88.4 [R98], R24 ;  /* 0x0000001862007844 */ /* 0x0009e20000000200 */
        /* <DEDUP_REMOVED lines=8> */
[----:B------:R-:W-:Y:S01]  /*15b60*/  MOV R114, R114 ;  /* 0x0000007200727202 */ /* 0x000fe20000000f00 */
[----:B------:R4:W-:Y:S01]  /*15b70*/  STSM.16.M88.4 [R106], R32 ;  /* 0x000000206a007844 */ /* 0x0009e20000000200 */
[----:B------:R-:W-:Y:S01]  /*15b80*/  MOV R21, R10 ;  /* 0x0000000a00157202 */ /* 0x000fe20000000f00 */
[----:B0-----:R-:W-:Y:S02]  /*15b90*/  IMAD.WIDE R10, R226, 0x4, R6 ;  /* 0x00000004e20a7825 */ /* 0x001fe400078e0206 */
[----:B------:R-:W0:Y:S01]  /*15ba0*/  @P1 LDC.64 R6, c[0x0][0xbe0] ;  /* 0x0002f800ff061b82 */ /* 0x000e220000000a00 */
[----:B------:R4:W-:Y:S04]  /*15bb0*/  STSM.16.M88.4 [R110], R128 ;  /* 0x000000806e007844 */ /* 0x0009e80000000200 */
[----:B------:R4:W-:Y:S04]  /*15bc0*/  STSM.16.M88.4 [R114], R136 ;  /* 0x0000008872007844 */ /* 0x0009e80000000200 */
[----:B------:R4:W-:Y:S01]  /*15bd0*/  STSM.16.M88.4 [R21], R144 ;  /* 0x0000009015007844 */ /* 0x0009e20000000200 */
[----:B------:R-:W-:Y:S01]  /*15be0*/  BAR.SYNC.DEFER_BLOCKING 0x1, 0x100 ;  /* 0x0044000000007b1d */ /* 0x000fe20000010000 */
[----:B------:R-:W-:-:S02]  /*15bf0*/  IMAD.U32 R0, RZ, RZ, UR4 ;  /* 0x00000004ff007e24 */ /* 0x000fc4000f8e00ff */
[----:B0-----:R-:W-:-:S03]  /*15c00*/  @P1 IMAD.WIDE R6, R226, 0x4, R6 ;  /* 0x00000004e2061825 */ /* 0x001fc600078e0206 */
[----:B------:R4:W5:Y:S01]  /*15c10*/  @P0 LDG.E R20, desc[UR40][R10.64] ;  /* 0x000000280a140981 */ /* 0x000962000c1e1900 */
[----:B---3--:R-:W-:-:S03]  /*15c20*/  IMAD R3, R220, 0x40, R211 ;  /* 0x00000040dc037824 */ /* 0x008fc600078e02d3 */
        /* <DEDUP_REMOVED lines=8> */
.L_x_2187:
[----:B----4-:R-:W3:Y:S01]  /*15cb0*/  LDL R10, [R1+0x10] ;  /* 0x00001000010a7983 */ /* 0x010ee20000100800 */
[----:B------:R-:W-:Y:S01]  /*15cc0*/  SHF.R.S32.HI R78, RZ, 0x1f, R225 ;  /* 0x0000001fff4e7819 */ /* 0x000fe200000114e1 */
[----:B------:R-:W-:Y:S01]  /*15cd0*/  ULDC.64 UR4, c[0x0][0xb70] ;  /* 0x0002dc0000047ab9 */ /* 0x000fe20000000a00 */
[----:B-----5:R-:W-:Y:S01]  /*15ce0*/  SHF.R.S32.HI R21, RZ, 0x1f, R20 ;  /* 0x0000001fff157819 */ /* 0x020fe20000011414 */
[----:B------:R-:W0:Y:S01]  /*15cf0*/  S2R R15, SR_TID.X ;  /* 0x00000000000f7919 */ /* 0x000e220000002100 */
[----:B------:R-:W-:Y:S01]  /*15d00*/  SHF.R.S32.HI R3, RZ, 0x1f, R226 ;  /* 0x0000001fff037819 */ /* 0x000fe200000114e2 */
[----:B------:R-:W-:Y:S01]  /*15d10*/  IMAD R6, R78, UR4, RZ ;  /* 0x000000044e067c24 */ /* 0x000fe2000f8e02ff */
[----:B------:R-:W-:Y:S02]  /*15d20*/  SEL R80, R226, RZ, !P0 ;  /* 0x000000ffe2507207 */ /* 0x000fe40004000000 */
[----:B------:R-:W-:Y:S01]  /*15d30*/  SEL R81, R3, RZ, !P0 ;  /* 0x000000ff03517207 */ /* 0x000fe20004000000 */
[C---:B------:R-:W-:Y:S01]  /*15d40*/  IMAD R11, R225.reuse, UR5, R6 ;  /* 0x00000005e10b7c24 */ /* 0x040fe2000f8e0206 */
[C---:B------:R-:W-:Y:S01]  /*15d50*/  IADD3 R29, P0, R8.reuse, 0x3000, RZ ;  /* 0x00003000081d7810 */ /* 0x040fe20007f1e0ff */
[----:B------:R-:W-:Y:S01]  /*15d60*/  IMAD.WIDE.U32 R6, R225, UR4, R20 ;  /* 0x00000004e1067c25 */ /* 0x000fe2000f8e0014 */
[----:B------:R-:W-:Y:S01]  /*15d70*/  ULDC.64 UR4, c[0x0][0xb78] ;  /* 0x0002de0000047ab9 */ /* 0x000fe20000000a00 */
[----:B------:R-:W-:-:S02]  /*15d80*/  IADD3 R25, P3, R8, 0x2000, RZ ;  /* 0x0000200008197810 */ /* 0x000fc40007f7e0ff */
[----:B------:R-:W-:Y:S01]  /*15d90*/  IMAD.IADD R7, R7, 0x1, R11 ;  /* 0x0000000107077824 */ /* 0x000fe200078e020b */
[C---:B------:R-:W-:Y:S01]  /*15da0*/  IADD3 R37, P2, R8.reuse, 0x5000, RZ ;  /* 0x0000500008257810 */ /* 0x040fe20007f5e0ff */
[----:B------:R-:W-:Y:S01]  /*15db0*/  IMAD R3, R81, UR4, RZ ;  /* 0x0000000451037c24 */ /* 0x000fe2000f8e02ff */
[----:B------:R-:W-:Y:S01]  /*15dc0*/  IADD3 R33, P1, R8, 0x4000, RZ ;  /* 0x0000400008217810 */ /* 0x000fe20007f3e0ff */
[----:B------:R-:W-:Y:S01]  /*15dd0*/  IMAD.WIDE.U32 R6, R80, UR4, R6 ;  /* 0x0000000450067c25 */ /* 0x000fe2000f8e0006 */
[----:B------:R-:W-:Y:S02]  /*15de0*/  LOP3.LUT R28, R29, 0x380, RZ, 0xc0, !PT ;  /* 0x000003801d1c7812 */ /* 0x000fe400078ec0ff */
[----:B------:R-:W-:Y:S02]  /*15df0*/  LOP3.LUT R12, R13, 0x380, RZ, 0xc0, !PT ;  /* 0x000003800d0c7812 */ /* 0x000fe400078ec0ff */
[----:B------:R-:W-:Y:S02]  /*15e00*/  LOP3.LUT R24, R25, 0x380, RZ, 0xc0, !PT ;  /* 0x0000038019187812 */ /* 0x000fe400078ec0ff */
[----:B------:R-:W-:-:S02]  /*15e10*/  LOP3.LUT R36, R37, 0x380, RZ, 0xc0, !PT ;  /* 0x0000038025247812 */ /* 0x000fc400078ec0ff */
[----:B------:R-:W-:Y:S02]  /*15e20*/  LOP3.LUT R32, R33, 0x380, RZ, 0xc0, !PT ;  /* 0x0000038021207812 */ /* 0x000fe400078ec0ff */
[----:B------:R-:W-:Y:S02]  /*15e30*/  SHF.R.U64 R28, R28, 0x3, RZ ;  /* 0x000000031c1c7819 */ /* 0x000fe400000012ff */
[----:B------:R-:W-:Y:S02]  /*15e40*/  SHF.R.U64 R12, R12, 0x3, RZ ;  /* 0x000000030c0c7819 */ /* 0x000fe400000012ff */
[----:B------:R-:W-:Y:S01]  /*15e50*/  SHF.R.U64 R24, R24, 0x3, RZ ;  /* 0x0000000318187819 */ /* 0x000fe200000012ff */
[----:B0-----:R-:W-:Y:S01]  /*15e60*/  VIADD R15, R15, 0xffffff80 ;  /* 0xffffff800f0f7836 */ /* 0x001fe20000000000 */
[----:B------:R-:W-:Y:S02]  /*15e70*/  SHF.R.U64 R36, R36, 0x3, RZ ;  /* 0x0000000324247819 */ /* 0x000fe400000012ff */
[----:B------:R-:W-:-:S02]  /*15e80*/  SHF.R.U64 R32, R32, 0x3, RZ ;  /* 0x0000000320207819 */ /* 0x000fc400000012ff */
[----:B------:R-:W-:Y:S02]  /*15e90*/  SHF.R.S32.HI R14, RZ, 0x1f, R15 ;  /* 0x0000001fff0e7819 */ /* 0x000fe4000001140f */
        /* <DEDUP_REMOVED lines=9> */
[----:B------:R-:W-:Y:S02]  /*15f30*/  LEA.HI R14, R14, R15, RZ, 0x7 ;  /* 0x0000000f0e0e7211 */ /* 0x000fe400078f38ff */
[C---:B------:R-:W-:Y:S02]  /*15f40*/  IADD3 R45, P4, R8.reuse, 0x7000, RZ ;  /* 0x00007000082d7810 */ /* 0x040fe40007f9e0ff */
[----:B------:R-:W-:Y:S02]  /*15f50*/  IADD3 R49, P3, R8, 0x8000, RZ ;  /* 0x0000800008317810 */ /* 0x000fe40007f7e0ff */
[----:B------:R-:W-:Y:S01]  /*15f60*/  LOP3.LUT R32, R32, R33, RZ, 0x3c, !PT ;  /* 0x0000002120207212 */ /* 0x000fe200078e3cff */
[----:B------:R-:W-:Y:S01]  /*15f70*/  IMAD.X R33, RZ, RZ, R9, P1 ;  /* 0x000000ffff217224 */ /* 0x000fe200008e0609 */
[----:B------:R-:W-:Y:S02]  /*15f80*/  IADD3 R57, P2, R8, 0xb000, RZ ;  /* 0x0000b00008397810 */ /* 0x000fe40007f5e0ff */
[----:B------:R-:W-:-:S02]  /*15f90*/  LOP3.LUT R52, R53, 0x380, RZ, 0xc0, !PT ;  /* 0x0000038035347812 */ /* 0x000fc400078ec0ff */
[----:B------:R-:W-:Y:S02]  /*15fa0*/  LOP3.LUT R14, R14, 0xffffff80, RZ, 0xc0, !PT ;  /* 0xffffff800e0e7812 */ /* 0x000fe400078ec0ff */
[----:B------:R-:W-:Y:S02]  /*15fb0*/  LOP3.LUT R44, R45, 0x380, RZ, 0xc0, !PT ;  /* 0x000003802d2c7812 */ /* 0x000fe400078ec0ff */
[----:B------:R-:W-:Y:S01]  /*15fc0*/  LOP3.LUT R48, R49, 0x380, RZ, 0xc0, !PT ;  /* 0x0000038031307812 */ /* 0x000fe200078ec0ff */
[----:B------:R-:W-:Y:S01]  /*15fd0*/  IMAD.IADD R14, R15, 0x1, -R14 ;  /* 0x000000010f0e7824 */ /* 0x000fe200078e0a0e */
[----:B------:R-:W-:Y:S02]  /*15fe0*/  LOP3.LUT R56, R57, 0x380, RZ, 0xc0, !PT ;  /* 0x0000038039387812 */ /* 0x000fe400078ec0ff */
[----:B------:R-:W-:Y:S02]  /*15ff0*/  SHF.R.U64 R52, R52, 0x3, RZ ;  /* 0x0000000334347819 */ /* 0x000fe400000012ff */
[----:B------:R-:W-:-:S02]  /*16000*/  SHF.R.U64 R44, R44, 0x3, RZ ;  /* 0x000000032c2c7819 */ /* 0x000fc400000012ff */
[----:B------:R-:W-:Y:S02]  /*16010*/  SHF.R.U64 R48, R48, 0x3, RZ ;  /* 0x0000000330307819 */ /* 0x000fe400000012ff */
[----:B------:R-:W-:Y:S02]  /*16020*/  SHF.R.U64 R56, R56, 0x3, RZ ;  /* 0x0000000338387819 */ /* 0x000fe400000012ff */
        /* <DEDUP_REMOVED lines=8> */
[----:B------:R-:W-:-:S02]  /*160b0*/  LOP3.LUT P0, RZ, R14, 0x3, RZ, 0xc0, !PT ;  /* 0x000000030eff7812 */ /* 0x000fc4000780c0ff */
[C---:B------:R-:W-:Y:S02]  /*160c0*/  IADD3 R65, P4, R8.reuse, 0xd000, RZ ;  /* 0x0000d00008417810 */ /* 0x040fe40007f9e0ff */
[----:B------:R-:W-:Y:S02]  /*160d0*/  IADD3 R69, P3, R8, 0xe000, RZ ;  /* 0x0000e00008457810 */ /* 0x000fe40007f7e0ff */
[----:B------:R-:W-:Y:S02]  /*160e0*/  LOP3.LUT R64, R65, 0x380, RZ, 0xc0, !PT ;  /* 0x0000038041407812 */ /* 0x000fe400078ec0ff */
[----:B------:R-:W-:Y:S02]  /*160f0*/  LOP3.LUT R68, R69, 0x380, RZ, 0xc0, !PT ;  /* 0x0000038045447812 */ /* 0x000fe400078ec0ff */
[----:B------:R-:W-:Y:S02]  /*16100*/  SHF.R.U64 R64, R64, 0x3, RZ ;  /* 0x0000000340407819 */ /* 0x000fe400000012ff */
[----:B------:R-:W-:-:S02]  /*16110*/  SHF.R.U64 R68, R68, 0x3, RZ ;  /* 0x0000000344447819 */ /* 0x000fc400000012ff */
[----:B------:R-:W-:Y:S01]  /*16120*/  LOP3.LUT R64, R64, R65, RZ, 0x3c, !PT ;  /* 0x0000004140407212 */ /* 0x000fe200078e3cff */
[--C-:B------:R-:W-:Y:S01]  /*16130*/  IMAD.X R65, RZ, RZ, R9.reuse, P4 ;  /* 0x000000ffff417224 */ /* 0x100fe200020e0609 */
[----:B------:R-:W-:Y:S01]  /*16140*/  LOP3.LUT R68, R68, R69, RZ, 0x3c, !PT ;  /* 0x0000004544447212 */ /* 0x000fe200078e3cff */
[----:B------:R-:W-:Y:S01]  /*16150*/  IMAD.X R69, RZ, RZ, R9, P3 ;  /* 0x000000ffff457224 */ /* 0x000fe200018e0609 */
[--C-:B------:R-:W-:Y:S01]  /*16160*/  SHF.R.S32.HI R77, RZ, 0x1f, R211.reuse ;  /* 0x0000001fff4d7819 */ /* 0x100fe200000114d3 */
[----:B------:R-:W-:Y:S02]  /*16170*/  IMAD.MOV.U32 R76, RZ, RZ, R211 ;  /* 0x000000ffff4c7224 */ /* 0x000fe400078e00d3 */
[----:B------:R-:W-:-:S05]  /*16180*/  IMAD R83, R235, -0x80, R0 ;  /* 0xffffff80eb537824 */ /* 0x000fca00078e0200 */
[----:B------:R-:W-:Y:S02]  /*16190*/  ISETP.GE.AND P3, PT, R220, R83, PT ;  /* 0x00000053dc00720c */ /* 0x000fe40003f66270 */
[----:B------:R-:W-:Y:S01]  /*161a0*/  SHF.R.S32.HI R221, RZ, 0x1f, R220 ;  /* 0x0000001fffdd7819 */ /* 0x000fe200000114dc */
[----:B------:R-:W-:Y:S01]  /*161b0*/  BSSY B1, `(.L_x_2188) ;  /* 0x000006b000017945 */ /* 0x000fe20003800000 */
[----:B---3--:R-:W-:Y:S02]  /*161c0*/  IMAD R11, R235, 0x80, R10 ;  /* 0x00000080eb0b7824 */ /* 0x008fe400078e020a */
[----:B------:R-:W-:Y:S01]  /*161d0*/  IMAD R10, R80, UR5, R3 ;  /* 0x00000005500a7c24 */ /* 0x000fe2000f8e0203 */
[----:B------:R-:W-:Y:S02]  /*161e0*/  ULDC.64 UR4, c[0x0][0xb40] ;  /* 0x0002d00000047ab9 */ /* 0x000fe40000000a00 */
[----:B------:R-:W-:Y:S02]  /*161f0*/  SHF.R.S32.HI R3, RZ, 0x1f, R11 ;  /* 0x0000001fff037819 */ /* 0x000fe4000001140b */
[----:B------:R-:W-:-:S04]  /*16200*/  IADD3 R6, P5, R11, R6, RZ ;  /* 0x000000060b067210 */ /* 0x000fc80007fbe0ff */
[----:B------:R-:W-:Y:S02]  /*16210*/  IADD3.X R3, R3, R7, R10, P5, !PT ;  /* 0x0000000703037210 */ /* 0x000fe40002ffe40a */
[----:B------:R-:W-:Y:S02]  /*16220*/  LEA R58, P5, R6, UR4, 0x2 ;  /* 0x00000004063a7c11 */ /* 0x000fe4000f8a10ff */
[----:B------:R-:W-:Y:S02]  /*16230*/  IADD3 R7, P1, R8, 0xa000, RZ ;  /* 0x0000a00008077810 */ /* 0x000fe40007f3e0ff */
[----:B------:R-:W-:Y:S01]  /*16240*/  LEA.HI.X R59, R6, UR5, R3, 0x2, P5 ;  /* 0x00000005063b7c11 */ /* 0x000fe2000a8f1403 */
[----:B------:R-:W-:Y:S01]  /*16250*/  VIADD R3, R11, 0x8 ;  /* 0x000000080b037836 */ /* 0x000fe20000000000 */
[----:B------:R-:W-:Y:S01]  /*16260*/  IADD3 R41, P5, R8, 0x6000, RZ ;  /* 0x0000600008297810 */ /* 0x000fe20007fbe0ff */
[----:B------:R-:W-:Y:S01]  /*16270*/  ULDC.64 UR4, c[0x0][0xaa0] ;  /* 0x0002a80000047ab9 */ /* 0x000fe20000000a00 */
[----:B------:R-:W-:-:S02]  /*16280*/  LOP3.LUT R6, R7, 0x380, RZ, 0xc0, !PT ;  /* 0x0000038007067812 */ /* 0x000fc400078ec0ff */
[----:B------:R-:W-:Y:S02]  /*16290*/  LOP3.LUT R40, R41, 0x380, RZ, 0xc0, !PT ;  /* 0x0000038029287812 */ /* 0x000fe400078ec0ff */
[----:B------:R-:W-:Y:S02]  /*162a0*/  SHF.R.U64 R6, R6, 0x3, RZ ;  /* 0x0000000306067819 */ /* 0x000fe400000012ff */
[----:B------:R-:W-:Y:S02]  /*162b0*/  SHF.R.U64 R40, R40, 0x3, RZ ;  /* 0x0000000328287819 */ /* 0x000fe400000012ff */
[----:B------:R-:W-:Y:S01]  /*162c0*/  LOP3.LUT R6, R6, R7, RZ, 0x3c, !PT ;  /* 0x0000000706067212 */ /* 0x000fe200078e3cff */
[--C-:B------:R-:W-:Y:S01]  /*162d0*/  IMAD.X R7, RZ, RZ, R9.reuse, P1 ;  /* 0x000000ffff077224 */ /* 0x100fe200008e0609 */
[----:B------:R-:W-:Y:S01]  /*162e0*/  LOP3.LUT R40, R40, R41, RZ, 0x3c, !PT ;  /* 0x0000002928287212 */ /* 0x000fe200078e3cff */
[----:B------:R-:W-:Y:S01]  /*162f0*/  IMAD.X R41, RZ, RZ, R9, P5 ;  /* 0x000000ffff297224 */ /* 0x000fe200028e0609 */
[----:B------:R-:W-:-:S02]  /*16300*/  IADD3 R61, P5, R8, 0xc000, RZ ;  /* 0x0000c000083d7810 */ /* 0x000fc40007fbe0ff */
[C---:B------:R-:W-:Y:S02]  /*16310*/  IADD3 R10, P2, R8.reuse, 0xf000, RZ ;  /* 0x0000f000080a7810 */ /* 0x040fe40007f5e0ff */
[-C--:B------:R-:W-:Y:S02]  /*16320*/  ISETP.GE.OR P1, PT, R11, R0.reuse, P0 ;  /* 0x000000000b00720c */ /* 0x080fe40000726670 */
[----:B------:R-:W-:Y:S01]  /*16330*/  LOP3.LUT R60, R61, 0x380, RZ, 0xc0, !PT ;  /* 0x000003803d3c7812 */ /* 0x000fe200078ec0ff */
[----:B------:R-:W-:Y:S01]  /*16340*/  IMAD.X R73, RZ, RZ, R9, P2 ;  /* 0x000000ffff497224 */ /* 0x000fe200010e0609 */
[----:B------:R-:W-:Y:S02]  /*16350*/  ISETP.GE.OR P0, PT, R3, R0, P0 ;  /* 0x000000000300720c */ /* 0x000fe40000706670 */
[----:B------:R-:W-:Y:S02]  /*16360*/  LOP3.LUT R11, R8, 0x380, RZ, 0xc0, !PT ;  /* 0x00000380080b7812 */ /* 0x000fe400078ec0ff */
[----:B------:R-:W-:-:S02]  /*16370*/  LOP3.LUT R3, R10, 0x380, RZ, 0xc0, !PT ;  /* 0x000003800a037812 */ /* 0x000fc400078ec0ff */
[----:B------:R-:W-:Y:S02]  /*16380*/  SHF.R.U64 R60, R60, 0x3, RZ ;  /* 0x000000033c3c7819 */ /* 0x000fe400000012ff */
[----:B------:R-:W-:Y:S01]  /*16390*/  SHF.R.U64 R11, R11, 0x3, RZ ;  /* 0x000000030b0b7819 */ /* 0x000fe200000012ff */
[----:B------:R-:W-:Y:S01]  /*163a0*/  @!P1 STG.E desc[UR40][R58.64], R5 ;  /* 0x000000053a009986 */ /* 0x000fe2000c101928 */
[----:B------:R-:W-:Y:S02]  /*163b0*/  SHF.R.U64 R3, R3, 0x3, RZ ;  /* 0x0000000303037819 */ /* 0x000fe400000012ff */
[----:B------:R-:W-:Y:S01]  /*163c0*/  LOP3.LUT R60, R60, R61, RZ, 0x3c, !PT ;  /* 0x0000003d3c3c7212 */ /* 0x000fe200078e3cff */
[----:B------:R-:W-:Y:S01]  /*163d0*/  IMAD.X R61, RZ, RZ, R9, P5 ;  /* 0x000000ffff3d7224 */ /* 0x000fe200028e0609 */
[----:B------:R-:W-:Y:S01]  /*163e0*/  LOP3.LUT R8, R11, R8, RZ, 0x3c, !PT ;  /* 0x000000080b087212 */ /* 0x000fe200078e3cff */
[----:B------:R0:W-:Y:S01]  /*163f0*/  @!P0 STG.E desc[UR40][R58.64+0x20], R4 ;  /* 0x000020043a008986 */ /* 0x0001e2000c101928 */
[----:B------:R-:W-:-:S03]  /*16400*/  LOP3.LUT R72, R3, R10, RZ, 0x3c, !PT ;  /* 0x0000000a03487212 */ /* 0x000fc600078e3cff */
        /* <DEDUP_REMOVED lines=10> */
[----:B0-----:R-:W5:Y:S04]  /*164b0*/  LD.E.128 R4, desc[UR40][R6.64] ;  /* 0x0000002806047980 */ /* 0x001f68000c101d00 */
        /* <DEDUP_REMOVED lines=11> */
[----:B0-----:R-:W0:Y:S01]  /*16570*/  FENCE.VIEW.ASYNC.S ;  /* 0x00000000000073c6 */ /* 0x001e220000000000 */
[----:B------:R-:W-:-:S04]  /*16580*/  IMAD.WIDE.U32 R76, R20, UR4, R76 ;  /* 0x00000004144c7c25 */ /* 0x000fc8000f8e004c */
[----:B------:R-:W-:Y:S01]  /*16590*/  IMAD R3, R20, UR5, R3 ;  /* 0x0000000514037c24 */ /* 0x000fe2000f8e0203 */
[----:B------:R-:W-:Y:S01]  /*165a0*/  ULDC.64 UR4, c[0x0][0xae0] ;  /* 0x0002b80000047ab9 */ /* 0x000fe20000000a00 */
[----:B------:R-:W-:Y:S02]  /*165b0*/  VIADD R0, R220, 0x40 ;  /* 0x00000040dc007836 */ /* 0x000fe40000000000 */
[----:B------:R-:W-:Y:S02]  /*165c0*/  IMAD R20, R78, UR4, RZ ;  /* 0x000000044e147c24 */ /* 0x000fe4000f8e02ff */
[----:B------:R-:W-:Y:S01]  /*165d0*/  IMAD.IADD R77, R77, 0x1, R3 ;  /* 0x000000014d4d7824 */ /* 0x000fe200078e0203 */
[----:B------:R-:W-:Y:S01]  /*165e0*/  ISETP.GE.AND P0, PT, R0, R83, PT ;  /* 0x000000530000720c */ /* 0x000fe20003f06270 */
[----:B------:R-:W-:Y:S02]  /*165f0*/  VIADD R3, R220, 0x20 ;  /* 0x00000020dc037836 */ /* 0x000fe40000000000 */
[----:B------:R-:W-:-:S02]  /*16600*/  IMAD R79, R225, UR5, R20 ;  /* 0x00000005e14f7c24 */ /* 0x000fc4000f8e0214 */
        /* <DEDUP_REMOVED lines=10> */
[----:B0-----:R0:W-:Y:S03]  /*166b0*/  SYNCS.ARRIVE.TRANS64.RED.A1T0 RZ, [R0+URZ], RZ ;  /* 0x000000ff00ff79a7 */ /* 0x0011e6000810043f */
[----:B------:R-:W-:-:S02]  /*166c0*/  IMAD R3, R80, UR5, R3 ;  /* 0x0000000550037c24 */ /* 0x000fc4000f8e0203 */
[----:B------:R-:W-:-:S04]  /*166d0*/  IMAD.WIDE R76, R235, 0x80, R220 ;  /* 0x00000080eb4c7825 */ /* 0x000fc800078e02dc */
[----:B------:R-:W-:Y:S01]  /*166e0*/  IMAD.IADD R83, R79, 0x1, R3 ;  /* 0x000000014f537824 */ /* 0x000fe200078e0203 */
[----:B0-----:R-:W-:Y:S06]  /*166f0*/  @P3 BRA `(.L_x_2189) ;  /* 0x0000000000583947 */ /* 0x001fec0003800000 */
        /* <DEDUP_REMOVED lines=22> */
.L_x_2189:
[----:B------:R-:W-:Y:S05]  /*16860*/  BSYNC B1 ;  /* 0x0000000000017941 */ /* 0x000fea0003800000 */
.L_x_2188:
[----:B------:R-:W-:Y:S04]  /*16870*/  BSSY B1, `(.L_x_2190) ;  /* 0x000001a000017945 */ /* 0x000fe80003800000 */
[----:B------:R-:W-:Y:S05]  /*16880*/  @P2 BRA `(.L_x_2191) ;  /* 0x0000000000602947 */ /* 0x000fea0003800000 */
[----:B------:R-:W-:Y:S01]  /*16890*/  IADD3 R3, P2, R76, 0x20, RZ ;  /* 0x000000204c037810 */ /* 0x000fe20007f5e0ff */
[----:B------:R-:W-:Y:S01]  /*168a0*/  ULDC.64 UR6, c[0x0][0xad8] ;  /* 0x0002b60000067ab9 */ /* 0x000fe20000000a00 */
[----:B0----5:R-:W-:Y:S01]  /*168b0*/  IMAD.MOV.U32 R8, RZ, RZ, R78 ;  /* 0x000000ffff087224 */ /* 0x021fe200078e004e */
        /* <DEDUP_REMOVED lines=21> */
.L_x_2191:
[----:B------:R-:W-:Y:S05]  /*16a10*/  BSYNC B1 ;  /* 0x0000000000017941 */ /* 0x000fea0003800000 */
.L_x_2190:
[----:B------:R-:W-:Y:S04]  /*16a20*/  BSSY B1, `(.L_x_2192) ;  /* 0x000001a000017945 */ /* 0x000fe80003800000 */
[----:B------:R-:W-:Y:S05]  /*16a30*/  @P0 BRA `(.L_x_2193) ;  /* 0x0000000000600947 */ /* 0x000fea0003800000 */
[----:B------:R-:W-:Y:S01]  /*16a40*/  IADD3 R3, P0, R76, 0x40, RZ ;  /* 0x000000404c037810 */ /* 0x000fe20007f1e0ff */
[C---:B0----5:R-:W-:Y:S01]  /*16a50*/  VIADD R8, R211.reuse, 0x40 ;  /* 0x00000040d3087836 */ /* 0x061fe20000000000 */
        /* <DEDUP_REMOVED lines=22> */
.L_x_2193:
[----:B------:R-:W-:Y:S05]  /*16bc0*/  BSYNC B1 ;  /* 0x0000000000017941 */ /* 0x000fea0003800000 */
.L_x_2192:
        /* <DEDUP_REMOVED lines=27> */
.L_x_2186:
[----:B------:R-:W-:Y:S01]  /*16d80*/  ULDC.64 UR4, c[0x0][0xbd8] ;  /* 0x0002f60000047ab9 */ /* 0x000fe20000000a00 */
[----:B------:R-:W3:Y:S01]  /*16d90*/  LDC.64 R4, c[0x0][0xbd8] ;  /* 0x0002f600ff047b82 */ /* 0x000ee20000000a00 */
[----:B------:R-:W-:Y:S01]  /*16da0*/  ISETP.NE.U32.AND P0, PT, RZ, UR4, PT ;  /* 0x00000004ff007c0c */ /* 0x000fe2000bf05070 */
[----:B------:R-:W-:-:S03]  /*16db0*/  IMAD.MOV.U32 R3, RZ, RZ, RZ ;  /* 0x000000ffff037224 */ /* 0x000fc600078e00ff */
[----:B------:R-:W-:Y:S01]  /*16dc0*/  ISETP.NE.AND.EX P0, PT, RZ, UR5, PT, P0 ;  /* 0x00000005ff007c0c */ /* 0x000fe2000bf05300 */
[----:B------:R-:W-:Y:S02]  /*16dd0*/  ULDC.64 UR4, c[0x0][0xbe0] ;  /* 0x0002f80000047ab9 */ /* 0x000fe40000000a00 */
[----:B------:R-:W-:-:S04]  /*16de0*/  ISETP.NE.U32.AND P1, PT, RZ, UR4, PT ;  /* 0x00000004ff007c0c */ /* 0x000fc8000bf25070 */
[----:B------:R-:W-:Y:S01]  /*16df0*/  ISETP.NE.AND.EX P1, PT, RZ, UR5, PT, P1 ;  /* 0x00000005ff007c0c */ /* 0x000fe2000bf25310 */
[----:B---3--:R-:W-:-:S12]  /*16e00*/  IMAD.WIDE R4, R226, 0x4, R4 ;  /* 0x00000004e2047825 */ /* 0x008fd800078e0204 */
[----:B------:R-:W3:Y:S01]  /*16e10*/  @P1 LDC.64 R6, c[0x0][0xbe0] ;  /* 0x0002f800ff061b82 */ /* 0x000ee20000000a00 */
[----:B------:R-:W-:Y:S02]  /*16e20*/  ULDC UR4, c[0x0][0xa88] ;  /* 0x0002a20000047ab9 */ /* 0x000fe40000000800 */
[----:B------:R-:W-:Y:S01]  /*16e30*/  IMAD.U32 R0, RZ, RZ, UR4 ;  /* 0x00000004ff007e24 */ /* 0x000fe2000f8e00ff */
[----:B------:R4:W5:Y:S01]  /*16e40*/  @P0 LDG.E R3, desc[UR40][R4.64] ;  /* 0x0000002804030981 */ /* 0x000962000c1e1900 */
[----:B------:R-:W0:Y:S01]  /*16e50*/  S2R R8, SR_TID.X ;  /* 0x0000000000087919 */ /* 0x000e220000002100 */
[----:B---3--:R-:W-:-:S05]  /*16e60*/  @P1 IMAD.WIDE R6, R226, 0x4, R6 ;  /* 0x00000004e2061825 */ /* 0x008fca00078e0206 */
[----:B------:R4:W5:Y:S01]  /*16e70*/  @P1 LDG.E R0, desc[UR40][R6.64] ;  /* 0x0000002806001981 */ /* 0x000962000c1e1900 */
[----:B0-----:R-:W-:-:S05]  /*16e80*/  VIADD R8, R8, 0xffffff80 ;  /* 0xffffff8008087836 */ /* 0x001fca0000000000 */
[----:B------:R-:W-:Y:S01]  /*16e90*/  ISETP.GT.AND P2, PT, R8, 0x7f, PT ;  /* 0x0000007f0800780c */ /* 0x000fe20003f44270 */
[----:B------:R-:W-:-:S12]  /*16ea0*/  @P1 BRA `(.L_x_2195) ;  /* 0x0000000000101947 */ /* 0x000fd80003800000 */
[----:B------:R-:W-:Y:S05]  /*16eb0*/  @!P0 BRA `(.L_x_2195) ;  /* 0x00000000000c8947 */ /* 0x000fea0003800000 */
[----:B----4-:R-:W3:Y:S04]  /*16ec0*/  LDG.E R7, desc[UR40][R4.64] ;  /* 0x0000002804077981 */ /* 0x010ee8000c1e1900 */
[----:B-----5:R-:W3:Y:S02]  /*16ed0*/  LDG.E R0, desc[UR40][R4.64+0x4] ;  /* 0x0000042804007981 */ /* 0x020ee4000c1e1900 */
[----:B---3--:R-:W-:-:S07]  /*16ee0*/  IMAD.IADD R0, R0, 0x1, -R7 ;  /* 0x0000000100007824 */ /* 0x008fce00078e0a07 */
.L_x_2195:
[----:B----4-:R-:W-:Y:S01]  /*16ef0*/  SHF.R.S32.HI R4, RZ, 0x1f, R226 ;  /* 0x0000001fff047819 */ /* 0x010fe200000114e2 */
[----:B------:R-:W-:Y:S01]  /*16f00*/  BSSY B1, `(.L_x_2196) ;  /* 0x000001d000017945 */ /* 0x000fe20003800000 */
[----:B------:R-:W-:Y:S02]  /*16f10*/  SHF.R.S32.HI R9, RZ, 0x1f, R225 ;  /* 0x0000001fff097819 */ /* 0x000fe400000114e1 */
[----:B------:R-:W-:Y:S02]  /*16f20*/  SHF.R.S32.HI R12, RZ, 0x1f, R211 ;  /* 0x0000001fff0c7819 */ /* 0x000fe400000114d3 */
[----:B------:R-:W-:Y:S02]  /*16f30*/  SEL R11, R226, RZ, !P0 ;  /* 0x000000ffe20b7207 */ /* 0x000fe40004000000 */
[----:B------:R-:W-:Y:S02]  /*16f40*/  SEL R10, R4, RZ, !P0 ;  /* 0x000000ff040a7207 */ /* 0x000fe40004000000 */
[----:B-----5:R-:W-:Y:S01]  /*16f50*/  SHF.R.S32.HI R8, RZ, 0x1f, R3 ;  /* 0x0000001fff087819 */ /* 0x020fe20000011403 */
[----:B------:R-:W-:Y:S06]  /*16f60*/  @P2 BRA `(.L_x_2197) ;  /* 0x0000000000582947 */ /* 0x000fec0003800000 */
[----:B------:R-:W0:Y:S02]  /*16f70*/  S2R R4, SR_TID.X ;  /* 0x0000000000047919 */ /* 0x000e240000002100 */
[----:B0-----:R-:W-:-:S04]  /*16f80*/  IMAD R4, R235, 0x80, R4 ;  /* 0x00000080eb047824 */ /* 0x001fc800078e0204 */
        /* <DEDUP_REMOVED lines=20> */
.L_x_2197:
[----:B------:R-:W-:Y:S05]  /*170d0*/  BSYNC B1 ;  /* 0x0000000000017941 */ /* 0x000fea0003800000 */
.L_x_2196:
[----:B------:R-:W-:Y:S01]  /*170e0*/  ULDC.64 UR4, c[0x0][0xaa0] ;  /* 0x0002a80000047ab9 */ /* 0x000fe20000000a00 */
[----:B------:R-:W-:Y:S01]  /*170f0*/  IMAD.MOV.U32 R4, RZ, RZ, R211 ;  /* 0x000000ffff047224 */ /* 0x000fe200078e00d3 */
[----:B------:R-:W-:Y:S01]  /*17100*/  BSSY B1, `(.L_x_2198) ;  /* 0x000002f000017945 */ /* 0x000fe20003800000 */
[----:B0-----:R-:W-:Y:S02]  /*17110*/  IMAD.MOV.U32 R5, RZ, RZ, R12 ;  /* 0x000000ffff057224 */ /* 0x001fe400078e000c */
        /* <DEDUP_REMOVED lines=45> */
.L_x_2199:
[----:B------:R-:W-:Y:S05]  /*173f0*/  BSYNC B1 ;  /* 0x0000000000017941 */ /* 0x000fea0003800000 */
.L_x_2198:
        /* <DEDUP_REMOVED lines=21> */
[----:B0-----:R-:W-:Y:S01]  /*17550*/  LEA R14, P0, R4, UR6, 0x1 ;  /* 0x00000006040e7c11 */ /* 0x001fe2000f8008ff */
[----:B------:R-:W-:-:S05]  /*17560*/  IMAD.IADD R3, R5, 0x1, R3 ;  /* 0x0000000105037824 */ /* 0x000fca00078e0203 */
[----:B------:R-:W-:-:S05]  /*17570*/  LEA.HI.X R15, R4, UR7, R3, 0x1, P0 ;  /* 0x00000007040f7c11 */ /* 0x000fca00080f0c03 */
[----:B------:R3:W-:Y:S04]  /*17580*/  @!P2 STG.E.128 desc[UR40][R14.64], RZ ;  /* 0x000000ff0e00a986 */ /* 0x0007e8000c101d28 */
[----:B------:R3:W-:Y:S04]  /*17590*/  @!P3 STG.E.128 desc[UR40][R14.64+0x80], RZ ;  /* 0x000080ff0e00b986 */ /* 0x0007e8000c101d28 */
[----:B------:R3:W-:Y:S04]  /*175a0*/  @!P4 STG.E.128 desc[UR40][R14.64+0x100], RZ ;  /* 0x000100ff0e00c986 */ /* 0x0007e8000c101d28 */
[----:B------:R3:W-:Y:S02]  /*175b0*/  @!P5 STG.E.128 desc[UR40][R14.64+0x180], RZ ;  /* 0x000180ff0e00d986 */ /* 0x0007e4000c101d28 */
.L_x_2201:
[----:B------:R-:W-:Y:S05]  /*175c0*/  BSYNC B1 ;  /* 0x0000000000017941 */ /* 0x000fea0003800000 */
.L_x_2200:
        /* <DEDUP_REMOVED lines=27> */
.L_x_2203:
[----:B------:R-:W-:Y:S05]  /*17780*/  BSYNC B1 ;  /* 0x0000000000017941 */ /* 0x000fea0003800000 */
.L_x_2202:
        /* <DEDUP_REMOVED lines=25> */
.L_x_2194:
[----:B------:R-:W-:Y:S05]  /*17920*/  BSYNC B0 ;  /* 0x0000000000007941 */ /* 0x000fea0003800000 */
.L_x_2185:
[----:B------:R-:W-:Y:S02]  /*17930*/  ULDC UR4, c[0x0][0xc14] ;  /* 0x0003050000047ab9 */ /* 0x000fe40000000800 */
[----:B--2---:R-:W-:-:S13]  /*17940*/  ISETP.GE.AND P0, PT, R207, UR4, PT ;  /* 0x00000004cf007c0c */ /* 0x004fda000bf06270 */
[----:B------:R-:W-:Y:S05]  /*17950*/  @!P0 BRA `(.L_x_2204) ;  /* 0xfffffe94009c8947 */ /* 0x000fea000383ffff */
[----:B------:R-:W-:Y:S05]  /*17960*/  BRA `(.L_x_1991) ;  /* 0x0000006000387947 */ /* 0x000fea0003800000 */
.L_x_1989:
[----:B------:R-:W-:-:S08]  /*17970*/  NOP ;  /* 0x0000000000007918 */ /* 0x000fd00000000000 */
[----:B--2---:R-:W0:-:S00]  /*17980*/  USETMAXREG.DEALLOC.CTAPOOL 0x18 ;  /* 0x00000018000079c8 */ /* 0x004e0000080e0500 */
[----:B0-----:R-:W-:-:S06]  /*17990*/  LOP3.LUT R0, R0, 0x3, RZ, 0xc0, !PT ;  /* 0x0000000300007812 */ /* 0x001fcc00078ec0ff */
[----:B------:R-:W0:Y:S02]  /*179a0*/  SHFL.IDX PT, R0, R0, RZ, 0x1f ;  /* 0x00001fff00007589 */ /* 0x000e2400000e0000 */
[----:B0-----:R-:W-:-:S13]  /*179b0*/  ISETP.NE.AND P0, PT, R0, RZ, PT ;  /* 0x000000ff0000720c */ /* 0x001fda0003f05270 */
[----:B------:R-:W-:Y:S05]  /*179c0*/  @P0 BRA `(.L_x_1991) ;  /* 0x0000006000200947 */ /* 0x000fea0003800000 */
[----:B------:R-:W-:Y:S01]  /*179d0*/  LOP3.LUT R7, R3, 0x1f, RZ, 0xc0, !PT ;  /* 0x0000001f03077812 */ /* 0x000fe200078ec0ff */
[----:B------:R-:W-:Y:S01]  /*179e0*/  ULDC UR5, c[0x0][0xc14] ;  /* 0x0003050000057ab9 */ /* 0x000fe20000000800 */
[----:B------:R-:W-:Y:S01]  /*179f0*/  LOP3.LUT R2, R2, 0xffffffdf, RZ, 0xc0, !PT ;  /* 0xffffffdf02027812 */ /* 0x000fe200078ec0ff */
[----:B------:R-:W-:Y:S01]  /*17a00*/  IMAD.MOV.U32 R10, RZ, RZ, RZ ;  /* 0x000000ffff0a7224 */ /* 0x000fe200078e00ff */
[----:B------:R-:W-:Y:S01]  /*17a10*/  ISETP.NE.AND P0, PT, R7, 0x1f, PT ;  /* 0x0000001f0700780c */ /* 0x000fe20003f05270 */
[----:B------:R-:W0:Y:S01]  /*17a20*/  S2UR UR6, SR_CTAID.X ;  /* 0x00000000000679c3 */ /* 0x000e220000002500 */
[----:B------:R-:W-:-:S11]  /*17a30*/  ULDC UR4, c[0x0][0xc10] ;  /* 0x0003040000047ab9 */ /* 0x000fd60000000800 */
[----:B------:R-:W-:Y:S02]  /*17a40*/  @P0 LOP3.LUT R2, R2, 0x20, RZ, 0xfc, !PT ;  /* 0x0000002002020812 */ /* 0x000fe400078efcff */
[----:B------:R-:W-:-:S13]  /*17a50*/  ISETP.GE.OR P0, PT, R7, UR5, !P0 ;  /* 0x0000000507007c0c */ /* 0x000fda000c706670 */
[----:B------:R-:W1:Y:S02]  /*17a60*/  @!P0 LDC.64 R4, c[0x0][0xc58] ;  /* 0x00031600ff048b82 */ /* 0x000e640000000a00 */
[----:B-1----:R-:W-:-:S05]  /*17a70*/  @!P0 IMAD.WIDE.U32 R4, R7, 0x4, R4 ;  /* 0x0000000407048825 */ /* 0x002fca00078e0004 */
        /* <DEDUP_REMOVED lines=9> */
[----:B--2---:R-:W1:Y:S02]  /*17b10*/  SHFL.UP PT, R0, R10, 0x1, RZ ;  /* 0x042000000a007989 */ /* 0x004e6400000e00ff */
[----:B-1----:R-:W-:-:S05]  /*17b20*/  SEL R3, R0, RZ, P1 ;  /* 0x000000ff00037207 */ /* 0x002fca0000800000 */
[----:B------:R-:W-:-:S05]  /*17b30*/  IMAD.IADD R3, R10, 0x1, R3 ;  /* 0x000000010a037824 */ /* 0x000fca00078e0203 */
[----:B------:R-:W1:Y:S02]  /*17b40*/  SHFL.UP PT, R0, R3, 0x2, RZ ;  /* 0x0440000003007989 */ /* 0x000e6400000e00ff */
[----:B-1----:R-:W-:Y:S02]  /*17b50*/  SEL R0, R0, RZ, P0 ;  /* 0x000000ff00007207 */ /* 0x002fe40000000000 */
[----:B------:R-:W-:-:S03]  /*17b60*/  ISETP.GE.U32.AND P0, PT, R7, 0x4, PT ;  /* 0x000000040700780c */ /* 0x000fc60003f06070 */
[----:B------:R-:W-:-:S05]  /*17b70*/  IMAD.IADD R0, R3, 0x1, R0 ;  /* 0x0000000103007824 */ /* 0x000fca00078e0200 */
[----:B------:R-:W1:Y:S05]  /*17b80*/  SHFL.UP PT, R6, R0, 0x4, RZ ;  /* 0x0480000000067989 */ /* 0x000e6a00000e00ff */
[----:B------:R-:W-:-:S04]  /*17b90*/  @P0 LOP3.LUT R2, R2, 0x8, RZ, 0xfc, !PT ;  /* 0x0000000802020812 */ /* 0x000fc800078efcff */
[----:B------:R-:W-:Y:S02]  /*17ba0*/  LOP3.LUT R2, R2, 0xfffffffb, RZ, 0xc0, !PT ;  /* 0xfffffffb02027812 */ /* 0x000fe400078ec0ff */
[----:B-1----:R-:W-:Y:S01]  /*17bb0*/  SEL R5, R6, RZ, P0 ;  /* 0x000000ff06057207 */ /* 0x002fe20000000000 */
[----:B------:R-:W-:Y:S01]  /*17bc0*/  IMAD.MOV.U32 R6, RZ, RZ, RZ ;  /* 0x000000ffff067224 */ /* 0x000fe200078e00ff */
[----:B------:R-:W-:-:S03]  /*17bd0*/  ISETP.GE.U32.AND P0, PT, R7, 0x8, PT ;  /* 0x000000080700780c */ /* 0x000fc60003f06070 */
[----:B------:R-:W-:-:S05]  /*17be0*/  IMAD.IADD R5, R0, 0x1, R5 ;  /* 0x0000000100057824 */ /* 0x000fca00078e0205 */
[----:B------:R-:W1:Y:S05]  /*17bf0*/  SHFL.UP PT, R4, R5, 0x8, RZ ;  /* 0x0500000005047989 */ /* 0x000e6a00000e00ff */
[----:B------:R-:W-:-:S04]  /*17c00*/  @P0 LOP3.LUT R2, R2, 0x4, RZ, 0xfc, !PT ;  /* 0x0000000402020812 */ /* 0x000fc800078efcff */
[----:B------:R-:W-:Y:S02]  /*17c10*/  LOP3.LUT R2, R2, 0xfffffffd, RZ, 0xc0, !PT ;  /* 0xfffffffd02027812 */ /* 0x000fe400078ec0ff */
[----:B-1----:R-:W-:Y:S02]  /*17c20*/  SEL R4, R4, RZ, P0 ;  /* 0x000000ff04047207 */ /* 0x002fe40000000000 */
[----:B------:R-:W-:-:S03]  /*17c30*/  ISETP.GE.U32.AND P0, PT, R7, 0x10, PT ;  /* 0x000000100700780c */ /* 0x000fc60003f06070 */
[----:B------:R-:W-:-:S05]  /*17c40*/  IMAD.IADD R4, R5, 0x1, R4 ;  /* 0x0000000105047824 */ /* 0x000fca00078e0204 */
[----:B------:R-:W1:Y:S05]  /*17c50*/  SHFL.UP PT, R3, R4, 0x10, RZ ;  /* 0x0600000004037989 */ /* 0x000e6a00000e00ff */
[----:B------:R-:W-:Y:S02]  /*17c60*/  @P0 LOP3.LUT R2, R2, 0x2, RZ, 0xfc, !PT ;  /* 0x0000000202020812 */ /* 0x000fe400078efcff */
[----:B-1----:R-:W-:-:S05]  /*17c70*/  SEL R3, R3, RZ, P0 ;  /* 0x000000ff03037207 */ /* 0x002fca0000000000 */
[----:B------:R-:W-:-:S05]  /*17c80*/  IMAD.IADD R0, R4, 0x1, R3 ;  /* 0x0000000104007824 */ /* 0x000fca00078e0203 */
[----:B------:R-:W1:Y:S02]  /*17c90*/  SHFL.IDX PT, R3, R0, 0x1f, 0x1f ;  /* 0x03e01f0000037f89 */ /* 0x000e6400000e0000 */
[----:B-1----:R-:W-:-:S04]  /*17ca0*/  IMAD R3, R3, UR4, RZ ;  /* 0x0000000403037c24 */ /* 0x002fc8000f8e02ff */
[----:B------:R-:W-:Y:S01]  /*17cb0*/  IMAD.MOV.U32 R4, RZ, RZ, R3 ;  /* 0x000000ffff047224 */ /* 0x000fe200078e0003 */
[----:B0-----:R-:W-:-:S13]  /*17cc0*/  ISETP.GT.AND P0, PT, R3, UR6, PT ;  /* 0x0000000603007c0c */ /* 0x001fda000bf04270 */
[----:B------:R-:W-:Y:S05]  /*17cd0*/  @P0 BRA `(.L_x_2205) ;  /* 0x0000000000bc0947 */ /* 0x000fea0003800000 */
[----:B------:R-:W-:Y:S01]  /*17ce0*/  IMAD.MOV.U32 R3, RZ, RZ, R4 ;  /* 0x000000ffff037224 */ /* 0x000fe200078e0004 */
[----:B------:R-:W-:Y:S01]  /*17cf0*/  ULDC UR5, c[0x0][0xc14] ;  /* 0x0003050000057ab9 */ /* 0x000fe20000000800 */
[----:B------:R-:W-:Y:S01]  /*17d00*/  IMAD.MOV.U32 R6, RZ, RZ, RZ ;  /* 0x000000ffff067224 */ /* 0x000fe200078e00ff */
[----:B------:R-:W-:Y:S01]  /*17d10*/  ULDC UR7, c[0x0][0xc14] ;  /* 0x0003050000077ab9 */ /* 0x000fe20000000800 */
[----:B------:R-:W-:-:S05]  /*17d20*/  ULDC UR4, c[0x0][0xc10] ;  /* 0x0003040000047ab9 */ /* 0x000fca0000000800 */
.L_x_2209:
        /* <DEDUP_REMOVED lines=15> */
.L_x_2208:
[----:B------:R-:W-:Y:S05]  /*17e20*/  BSYNC B0 ;  /* 0x0000000000007941 */ /* 0x000fea0003800000 */
.L_x_2207:
        /* <DEDUP_REMOVED lines=26> */
.L_x_2205:
        /* <DEDUP_REMOVED lines=20> */
.L_x_2210:
[----:B-12---:R-:W-:Y:S02]  /*18110*/  IMAD.MOV R0, RZ, RZ, -R5 ;  /* 0x000000ffff007224 */ /* 0x006fe400078e0a05 */
[----:B---3--:R-:W-:Y:S02]  /*18120*/  IMAD R16, R16, UR4, R7 ;  /* 0x0000000410107c24 */ /* 0x008fe4000f8e0207 */
[----:B------:R-:W-:Y:S02]  /*18130*/  IMAD R3, R0, R11, RZ ;  /* 0x0000000b00037224 */ /* 0x000fe400078e02ff */
[----:B------:R-:W-:-:S04]  /*18140*/  IMAD.MOV.U32 R4, RZ, RZ, RZ ;  /* 0x000000ffff047224 */ /* 0x000fc800078e00ff */
[----:B------:R-:W-:Y:S01]  /*18150*/  IMAD.HI.U32 R4, R5, R3, R4 ;  /* 0x0000000305047227 */ /* 0x000fe200078e0004 */
[----:B------:R-:W-:Y:S02]  /*18160*/  IADD3 R3, -R16, UR6, RZ ;  /* 0x0000000610037c10 */ /* 0x000fe4000fffe1ff */
        /* <DEDUP_REMOVED lines=19> */
[----:B------:R-:W-:Y:S01]  /*182a0*/  VIADDMNMX R8, R5, UR4, R8, PT ;  /* 0x0000000405087c46 */ /* 0x000fe2000b800108 */
[----:B------:R-:W-:-:S03]  /*182b0*/  IMAD.IADD R0, R3, 0x1, R0 ;  /* 0x0000000103007824 */ /* 0x000fc600078e0200 */
[----:B------:R-:W-:-:S04]  /*182c0*/  IABS R7, R8 ;  /* 0x0000000800077213 */ /* 0x000fc80000000000 */
[----:B------:R-:W1:Y:S08]  /*182d0*/  I2F.RP R10, R7 ;  /* 0x00000007000a7306 */ /* 0x000e700000209400 */
[----:B-1----:R-:W1:Y:S02]  /*182e0*/  MUFU.RCP R10, R10 ;  /* 0x0000000a000a7308 */ /* 0x002e640000001000 */
[----:B-1----:R-:W-:-:S06]  /*182f0*/  VIADD R4, R10, 0xffffffe ;  /* 0x0ffffffe0a047836 */ /* 0x002fcc0000000000 */
[----:B------:R1:W2:Y:S02]  /*18300*/  F2I.FTZ.U32.TRUNC.NTZ R5, R4 ;  /* 0x0000000400057305 */ /* 0x0002a4000021f000 */
[----:B-1----:R-:W-:Y:S02]  /*18310*/  IMAD.MOV.U32 R4, RZ, RZ, RZ ;  /* 0x000000ffff047224 */ /* 0x002fe400078e00ff */
[----:B--2---:R-:W-:-:S04]  /*18320*/  IMAD.MOV R6, RZ, RZ, -R5 ;  /* 0x000000ffff067224 */ /* 0x004fc800078e0a05 */
        /* <DEDUP_REMOVED lines=22> */
.L_x_2206:
[----:B------:R-:W-:Y:S02]  /*18490*/  IMAD.MOV.U32 R17, RZ, RZ, RZ ;  /* 0x000000ffff117224 */ /* 0x000fe400078e00ff */
[----:B------:R-:W-:Y:S02]  /*184a0*/  IMAD.U32 R16, RZ, RZ, UR6 ;  /* 0x00000006ff107e24 */ /* 0x000fe4000f8e00ff */
[----:B------:R-:W-:-:S07]  /*184b0*/  IMAD.MOV.U32 R18, RZ, RZ, RZ ;  /* 0x000000ffff127224 */ /* 0x000fce00078e00ff */
.L_x_2211:
        /* <DEDUP_REMOVED lines=16> */
[----:B------:R-:W-:Y:S01]  /*185c0*/  ULDC.64 UR38, c[0x0][0x198] ;  /* 0x0000660000267ab9 */ /* 0x000fe20000000a00 */
[----:B------:R-:W-:Y:S02]  /*185d0*/  ULDC UR36, c[0x0][0xc] ;  /* 0x0000030000247ab9 */ /* 0x000fe40000000800 */
[----:B------:R1:W-:Y:S04]  /*185e0*/  STL [R1+0xc], R0 ;  /* 0x00000c0001007387 */ /* 0x0003e80000100800 */
[----:B------:R1:W-:Y:S04]  /*185f0*/  STL [R1+0x4], RZ ;  /* 0x000004ff01007387 */ /* 0x0003e80000100800 */
[----:B------:R1:W-:Y:S04]  /*18600*/  STL [R1], RZ ;  /* 0x000000ff01007387 */ /* 0x0003e80000100800 */
[----:B------:R1:W-:Y:S02]  /*18610*/  STL [R1+0x8], R0 ;  /* 0x0000080001007387 */ /* 0x0003e40000100800 */
.L_x_2312:
[----:B------:R-:W-:Y:S05]  /*18620*/  YIELD ;  /* 0x0000000000007946 */ /* 0x000fea0003800000 */
[----:B------:R-:W-:Y:S01]  /*18630*/  ULDC.64 UR4, c[0x0][0xa28] ;  /* 0x00028a0000047ab9 */ /* 0x000fe20000000a00 */
[----:B------:R-:W-:Y:S01]  /*18640*/  IMAD.MOV.U32 R6, RZ, RZ, RZ ;  /* 0x000000ffff067224 */ /* 0x000fe200078e00ff */
[----:B------:R-:W-:Y:S01]  /*18650*/  ISETP.NE.U32.AND P0, PT, RZ, UR4, PT ;  /* 0x00000004ff007c0c */ /* 0x000fe2000bf05070 */
[----:B-1----:R-:W-:Y:S01]  /*18660*/  IMAD.MOV.U32 R0, RZ, RZ, RZ ;  /* 0x000000ffff007224 */ /* 0x002fe200078e00ff */
[----:B------:R-:W-:Y:S01]  /*18670*/  ULDC.64 UR8, c[0x0][0xa08] ;  /* 0x0002820000087ab9 */ /* 0x000fe20000000a00 */
[----:B------:R-:W-:Y:S01]  /*18680*/  ULDC.64 UR10, c[0x0][0xa10] ;  /* 0x00028400000a7ab9 */ /* 0x000fe20000000a00 */
        /* <DEDUP_REMOVED lines=21> */
[----:B------:R-:W-:Y:S01]  /*187e0*/  ISETP.NE.U32.AND P1, PT, RZ, UR8, PT ;  /* 0x00000008ff007c0c */ /* 0x000fe2000bf25070 */
[----:B------:R-:W-:Y:S01]  /*187f0*/  ULDC UR6, c[0x0][0x338] ;  /* 0x0000ce0000067ab9 */ /* 0x000fe20000000800 */
[----:B------:R-:W-:Y:S01]  /*18800*/  ULDC UR4, c[0x0][0x404] ;  /* 0x0001010000047ab9 */ /* 0x000fe20000000800 */
[----:B------:R-:W-:Y:S01]  /*18810*/  UISETP.NE.AND.EX UP0, UPT, UR5, URZ, UPT, UP0 ;  /* 0x0000003f0500728c */ /* 0x000fe2000bf05300 */
[----:B------:R-:W-:Y:S01]  /*18820*/  ISETP.NE.AND.EX P3, PT, RZ, UR9, PT, P1 ;  /* 0x00000009ff007c0c */ /* 0x000fe2000bf65310 */
[----:B------:R-:W-:Y:S01]  /*18830*/  IMAD.U32 R9, RZ, RZ, UR6 ;  /* 0x00000006ff097e24 */ /* 0x000fe2000f8e00ff */
[----:B------:R-:W-:Y:S01]  /*18840*/  ULDC UR5, c[0x0][0x2e0] ;  /* 0x0000b80000057ab9 */ /* 0x000fe20000000800 */
[----:B------:R-:W-:Y:S01]  /*18850*/  USEL UR4, UR4, 0x1, UP0 ;  /* 0x0000000104047887 */ /* 0x000fe20008000000 */
[----:B------:R-:W-:-:S03]  /*18860*/  ISETP.NE.U32.AND P1, PT, RZ, UR10, PT ;  /* 0x0000000aff007c0c */ /* 0x000fc6000bf25070 */
[----:B------:R-:W-:Y:S01]  /*18870*/  UIMAD UR4, UR4, UR5, URZ ;  /* 0x00000005040472a4 */ /* 0x000fe2000f8e023f */
[----:B------:R-:W-:-:S05]  /*18880*/  ISETP.NE.AND.EX P1, PT, RZ, UR11, PT, P1 ;  /* 0x0000000bff007c0c */ /* 0x000fca000bf25310 */
[----:B------:R-:W-:Y:S01]  /*18890*/  IMAD.U32 R7, RZ, RZ, UR4 ;  /* 0x00000004ff077e24 */ /* 0x000fe2000f8e00ff */
[----:B-1----:R-:W-:Y:S07]  /*188a0*/  @P0 BRA `(.L_x_2213) ;  /* 0x0000000000100947 */ /* 0x002fee0003800000 */
[----:B------:R-:W-:Y:S05]  /*188b0*/  @!P2 BRA `(.L_x_2213) ;  /* 0x00000000000ca947 */ /* 0x000fea0003800000 */
[----:B------:R-:W2:Y:S04]  /*188c0*/  LDG.E R5, desc[UR40][R2.64] ;  /* 0x0000002802057981 */ /* 0x000ea8000c1e1900 */
[----:B-----5:R-:W2:Y:S02]  /*188d0*/  LDG.E R0, desc[UR40][R2.64+0x4] ;  /* 0x0000042802007981 */ /* 0x020ea4000c1e1900 */
[----:B--2---:R-:W-:-:S07]  /*188e0*/  IMAD.IADD R0, R0, 0x1, -R5 ;  /* 0x0000000100007824 */ /* 0x004fce00078e0a05 */
.L_x_2213:
[----:B------:R-:W1:Y:S01]  /*188f0*/  LDC.64 R4, c[0x0][0xa08] ;  /* 0x00028200ff047b82 */ /* 0x000e620000000a00 */
[----:B------:R-:W-:Y:S01]  /*18900*/  IMAD.MOV.U32 R8, RZ, RZ, RZ ;  /* 0x000000ffff087224 */ /* 0x000fe200078e00ff */
[----:B------:R-:W-:-:S06]  /*18910*/  ULDC.64 UR4, c[0x0][0xa20] ;  /* 0x0002880000047ab9 */ /* 0x000fcc0000000a00 */
[----:B------:R-:W2:Y:S01]  /*18920*/  LDC.64 R2, c[0x0][0xa10] ;  /* 0x00028400ff027b82 */ /* 0x000ea20000000a00 */
[----:B-1----:R-:W-:-:S05]  /*18930*/  IMAD.WIDE R4, R19, 0x4, R4 ;  /* 0x0000000413047825 */ /* 0x002fca00078e0204 */
[----:B------:R-:W3:Y:S01]  /*18940*/  @P3 LDG.E R8, desc[UR40][R4.64] ;  /* 0x0000002804083981 */ /* 0x000ee2000c1e1900 */
[----:B------:R-:W-:Y:S02]  /*18950*/  IMAD.MOV.U32 R10, RZ, RZ, RZ ;  /* 0x000000ffff0a7224 */ /* 0x000fe400078e00ff */
[----:B--2---:R-:W-:-:S05]  /*18960*/  IMAD.WIDE R2, R19, 0x4, R2 ;  /* 0x0000000413027825 */ /* 0x004fca00078e0202 */
[----:B------:R1:W5:Y:S01]  /*18970*/  @P1 LDG.E R10, desc[UR40][R2.64] ;  /* 0x00000028020a1981 */ /* 0x000362000c1e1900 */
[----:B------:R-:W-:-:S04]  /*18980*/  ISETP.NE.U32.AND P0, PT, RZ, UR4, PT ;  /* 0x00000004ff007c0c */ /* 0x000fc8000bf05070 */
[----:B------:R-:W-:Y:S01]  /*18990*/  ISETP.NE.AND.EX P0, PT, RZ, UR5, PT, P0 ;  /* 0x00000005ff007c0c */ /* 0x000fe2000bf05300 */
[----:B---3-5:R-:W-:-:S05]  /*189a0*/  IMAD.IADD R8, R8, 0x1, R6 ;  /* 0x0000000108087824 */ /* 0x028fca00078e0206 */
[----:B------:R1:W-:Y:S07]  /*189b0*/  STL [R1+0x10], R8 ;  /* 0x0000100801007387 */ /* 0x0003ee0000100800 */
[----:B------:R-:W-:Y:S05]  /*189c0*/  @!P0 BRA `(.L_x_2214) ;  /* 0x0000000000108947 */ /* 0x000fea0003800000 */
[----:B------:R-:W2:Y:S02]  /*189d0*/  LDC.64 R4, c[0x0][0xa20] ;  /* 0x00028800ff047b82 */ /* 0x000ea40000000a00 */
[----:B--2---:R-:W-:-:S05]  /*189e0*/  IMAD.WIDE R4, R19, 0x4, R4 ;  /* 0x0000000413047825 */ /* 0x004fca00078e0204 */
[----:B------:R2:W5:Y:S01]  /*189f0*/  LDG.E R7, desc[UR40][R4.64] ;  /* 0x0000002804077981 */ /* 0x000562000c1e1900 */
[----:B------:R-:W-:Y:S05]  /*18a00*/  BRA `(.L_x_2215) ;  /* 0x0000000000107947 */ /* 0x000fea0003800000 */
.L_x_2214:
[----:B------:R-:W-:Y:S05]  /*18a10*/  @!P3 BRA `(.L_x_2215) ;  /* 0x00000000000cb947 */ /* 0x000fea0003800000 */
[----:B------:R-:W2:Y:S04]  /*18a20*/  LDG.E R7, desc[UR40][R4.64] ;  /* 0x0000002804077981 */ /* 0x000ea8000c1e1900 */
[----:B------:R-:W2:Y:S02]  /*18a30*/  LDG.E R4, desc[UR40][R4.64+0x4] ;  /* 0x0000042804047981 */ /* 0x000ea4000c1e1900 */
[----:B--2---:R-:W-:-:S07]  /*18a40*/  IMAD.IADD R7, R4, 0x1, -R7 ;  /* 0x0000000104077824 */ /* 0x004fce00078e0a07 */
.L_x_2215:
[----:B--2---:R-:W2:Y:S04]  /*18a50*/  @P1 LDG.E R4, desc[UR40][R2.64] ;  /* 0x0000002802041981 */ /* 0x004ea8000c1e1900 */
[----:B-1----:R-:W2:Y:S01]  /*18a60*/  @P1 LDG.E R2, desc[UR40][R2.64+0x4] ;  /* 0x0000042802021981 */ /* 0x002ea2000c1e1900 */
[----:B-----5:R-:W-:Y:S02]  /*18a70*/  IMAD.IADD R5, R7, 0x1, -R6 ;  /* 0x0000000107057824 */ /* 0x020fe400078e0a06 */
[----:B--2---:R-:W-:Y:S01]  /*18a80*/  @P1 IMAD.IADD R9, R2, 0x1, -R4 ;  /* 0x0000000102091824 */ /* 0x004fe200078e0a04 */
[----:B------:R-:W-:-:S03]  /*18a90*/  LEA R4, R17, 0x80, 0x7 ;  /* 0x0000008011047811 */ /* 0x000fc600078e38ff */
[----:B------:R-:W-:-:S04]  /*18aa0*/  IMAD.IADD R8, R5, 0x1, R9 ;  /* 0x0000000105087824 */ /* 0x000fc800078e0209 */
[C---:B------:R-:W-:Y:S01]  /*18ab0*/  VIADD R20, R8.reuse, 0x5f ;  /* 0x0000005f08147836 */ /* 0x040fe20000000000 */
[----:B------:R-:W-:-:S03]  /*18ac0*/  IADD3 R4, R8, R4, -R0 ;  /* 0x0000000408047210 */ /* 0x000fc60007ffe800 */
[----:B------:R-:W-:-:S05]  /*18ad0*/  IMAD.HI R20, R20, 0x2aaaaaab, RZ ;  /* 0x2aaaaaab14147827 */ /* 0x000fca00078e02ff */
[----:B------:R-:W-:-:S04]  /*18ae0*/  SHF.R.U32.HI R2, RZ, 0x1f, R20 ;  /* 0x0000001fff027819 */ /* 0x000fc80000011614 */
[----:B------:R-:W-:Y:S02]  /*18af0*/  LEA.HI.SX32 R20, R20, R2, 0x1c ;  /* 0x0000000214147211 */ /* 0x000fe400078fe2ff */
[----:B------:R-:W1:Y:S02]  /*18b00*/  LDC.64 R2, c[0x0][0x9e0] ;  /* 0x00027800ff027b82 */ /* 0x000e640000000a00 */
[----:B-1----:R-:W-:Y:S01]  /*18b10*/  ISETP.GE.AND P2, PT, R3, 0x1, PT ;  /* 0x000000010300780c */ /* 0x002fe20003f46270 */
[----:B------:R-:W-:-:S12]  /*18b20*/  IMAD.IADD R2, R4, 0x1, R2 ;  /* 0x0000000104027824 */ /* 0x000fd800078e0202 */
[----:B------:R-:W-:Y:S05]  /*18b30*/  @!P2 BRA `(.L_x_2216) ;  /* 0x000000000048a947 */ /* 0x000fea0003800000 */
        /* <DEDUP_REMOVED lines=11> */
.L_x_2218:
[----:B------:R-:W-:-:S13]  /*18bf0*/  ISETP.NE.AND P0, PT, R3, 0x1, PT ;  /* 0x000000010300780c */ /* 0x000fda0003f05270 */
[----:B------:R-:W1:Y:S02]  /*18c00*/  @P0 LDC.64 R6, c[0x0][0x9e8] ;  /* 0x00027a00ff060b82 */ /* 0x000e640000000a00 */
[----:B-1----:R-:W-:-:S05]  /*18c10*/  @P0 IMAD.HI.U32 R6, R11, R6, RZ ;  /* 0x000000060b060227 */ /* 0x002fca00078e00ff */
[----:B------:R-:W-:-:S07]  /*18c20*/  @P0 SHF.R.U32.HI R11, RZ, R7, R6 ;  /* 0x00000007ff0b0219 */ /* 0x000fce0000011606 */
.L_x_2219:
[----:B------:R-:W-:Y:S05]  /*18c30*/  BSYNC B0 ;  /* 0x0000000000007941 */ /* 0x000fea0003800000 */
.L_x_2217:
[----:B------:R-:W-:-:S05]  /*18c40*/  IMAD R11, R11, R3, R3 ;  /* 0x000000030b0b7224 */ /* 0x000fca00078e0203 */
[----:B------:R-:W-:-:S07]  /*18c50*/  VIMNMX R2, R2, R11, PT ;  /* 0x0000000b02027248 */ /* 0x000fce0003fe0100 */
.L_x_2216:
        /* <DEDUP_REMOVED lines=15> */
.L_x_2222:
[----:B------:R-:W-:Y:S01]  /*18d50*/  ISETP.NE.AND P0, PT, R3, 0x1, PT ;  /* 0x000000010300780c */ /* 0x000fe20003f05270 */
[----:B------:R-:W-:-:S12]  /*18d60*/  IMAD.MOV.U32 R11, RZ, RZ, R0 ;  /* 0x000000ffff0b7224 */ /* 0x000fd800078e0000 */
[----:B------:R-:W1:Y:S02]  /*18d70*/  @P0 LDC.64 R6, c[0x0][0x9e8] ;  /* 0x00027a00ff060b82 */ /* 0x000e640000000a00 */
[----:B-1----:R-:W-:-:S05]  /*18d80*/  @P0 IMAD.HI.U32 R6, R0, R6, RZ ;  /* 0x0000000600060227 */ /* 0x002fca00078e00ff */
[----:B------:R-:W-:-:S07]  /*18d90*/  @P0 SHF.R.U32.HI R11, RZ, R7, R6 ;  /* 0x00000007ff0b0219 */ /* 0x000fce0000011606 */
.L_x_2223:
[----:B------:R-:W-:Y:S05]  /*18da0*/  BSYNC B0 ;  /* 0x0000000000007941 */ /* 0x000fea0003800000 */
.L_x_2221:
[----:B------:R-:W-:-:S05]  /*18db0*/  IMAD R3, R11, R3, RZ ;  /* 0x000000030b037224 */ /* 0x000fca00078e02ff */
[----:B------:R-:W-:-:S07]  /*18dc0*/  VIMNMX R8, R8, R3, !PT ;  /* 0x0000000308087248 */ /* 0x000fce0007fe0100 */
.L_x_2220:
[----:B------:R-:W-:Y:S01]  /*18dd0*/  VIADD R2, R2, 0x5f ;  /* 0x0000005f02027836 */ /* 0x000fe20000000000 */
[----:B------:R-:W-:Y:S01]  /*18de0*/  BSSY B0, `(.L_x_2224) ;  /* 0x00000ea000007945 */ /* 0x000fe20003800000 */
[----:B------:R-:W-:Y:S01]  /*18df0*/  IMAD.HI R8, R8, 0x2aaaaaab, RZ ;  /* 0x2aaaaaab08087827 */ /* 0x000fe200078e02ff */
[----:B------:R-:W-:-:S03]  /*18e00*/  PLOP3.LUT P2, PT, PT, PT, PT, 0x80, 0x0 ;  /* 0x000000000000781c */ /* 0x000fc60003f4f070 */
[----:B------:R-:W-:-:S05]  /*18e10*/  IMAD.HI R2, R2, 0x2aaaaaab, RZ ;  /* 0x2aaaaaab02027827 */ /* 0x000fca00078e02ff */
[----:B------:R-:W-:-:S04]  /*18e20*/  SHF.R.U32.HI R3, RZ, 0x1f, R2 ;  /* 0x0000001fff037819 */ /* 0x000fc80000011602 */
[----:B------:R-:W-:Y:S02]  /*18e30*/  LEA.HI.SX32 R3, R2, R3, 0x1c ;  /* 0x0000000302037211 */ /* 0x000fe400078fe2ff */
[----:B------:R-:W-:Y:S02]  /*18e40*/  SHF.R.U32.HI R2, RZ, 0x1f, R8 ;  /* 0x0000001fff027819 */ /* 0x000fe40000011608 */
[----:B------:R-:W-:Y:S02]  /*18e50*/  VIMNMX R3, R20, R3, PT ;  /* 0x0000000314037248 */ /* 0x000fe40003fe0100 */
[----:B------:R-:W-:-:S03]  /*18e60*/  LEA.HI.SX32 R2, R8, R2, 0x1c ;  /* 0x0000000208027211 */ /* 0x000fc600078fe2ff */
[----:B------:R-:W-:Y:S01]  /*18e70*/  IMAD R3, R3, 0x60, -R5 ;  /* 0x0000006003037824 */ /* 0x000fe200078e0a05 */
[----:B------:R-:W-:-:S04]  /*18e80*/  VIMNMX R2, RZ, R2, !PT ;  /* 0x00000002ff027248 */ /* 0x000fc80007fe0100 */
[----:B------:R-:W-:Y:S01]  /*18e90*/  VIMNMX R9, R3, R9, PT ;  /* 0x0000000903097248 */ /* 0x000fe20003fe0100 */
[----:B------:R-:W-:-:S05]  /*18ea0*/  IMAD R2, R2, 0x60, -R5 ;  /* 0x0000006002027824 */ /* 0x000fca00078e0a05 */
[----:B------:R-:W-:-:S04]  /*18eb0*/  VIMNMX R5, RZ, R2, !PT ;  /* 0x00000002ff057248 */ /* 0x000fc80007fe0100 */
[----:B------:R-:W-:Y:S01]  /*18ec0*/  ISETP.GT.AND P0, PT, R9, R5, PT ;  /* 0x000000050900720c */ /* 0x000fe20003f04270 */
[----:B------:R-:W-:-:S05]  /*18ed0*/  IMAD.WIDE.U32 R2, R5, -0x55555555, RZ ;  /* 0xaaaaaaab05027825 */ /* 0x000fca00078e00ff */
[----:B------:R-:W-:-:S05]  /*18ee0*/  SHF.R.U32.HI R2, RZ, 0x6, R3 ;  /* 0x00000006ff027819 */ /* 0x000fca0000011603 */
[----:B------:R-:W-:Y:S02]  /*18ef0*/  IMAD.MOV.U32 R3, RZ, RZ, R2 ;  /* 0x000000ffff037224 */ /* 0x000fe400078e0002 */
[----:B------:R-:W-:-:S04]  /*18f00*/  @P0 VIADD R5, R9, 0x5f ;  /* 0x0000005f09050836 */ /* 0x000fc80000000000 */
[----:B------:R-:W-:-:S05]  /*18f10*/  @P0 IMAD.HI R5, R5, 0x2aaaaaab, RZ ;  /* 0x2aaaaaab05050827 */ /* 0x000fca00078e02ff */
[----:B------:R-:W-:-:S04]  /*18f20*/  @P0 SHF.R.U32.HI R6, RZ, 0x1f, R5 ;  /* 0x0000001fff060819 */ /* 0x000fc80000011605 */
[----:B------:R-:W-:-:S04]  /*18f30*/  @P0 LEA.HI.SX32 R3, R5, R6, 0x1c ;  /* 0x0000000605030211 */ /* 0x000fc800078fe2ff */
[----:B------:R-:W-:-:S13]  /*18f40*/  ISETP.GT.AND P0, PT, R3, R2, PT ;  /* 0x000000020300720c */ /* 0x000fda0003f04270 */
[----:B------:R-:W-:Y:S05]  /*18f50*/  @!P0 BRA `(.L_x_2225) ;  /* 0x0000000c00488947 */ /* 0x000fea0003800000 */
[----:B------:R-:W1:Y:S01]  /*18f60*/  LDC R5, c[0x0][0x428] ;  /* 0x00010a00ff057b82 */ /* 0x000e620000000800 */
[----:B------:R-:W-:Y:S01]  /*18f70*/  UMOV UR4, 0xffffffff ;  /* 0xffffffff00047882 */ /* 0x000fe20000000000 */
[----:B-1----:R-:W-:Y:S01]  /*18f80*/  ISETP.NE.AND P0, PT, R5, 0x1, PT ;  /* 0x000000010500780c */ /* 0x002fe20003f05270 */
[----:B------:R-:W-:-:S12]  /*18f90*/  IMAD.MOV.U32 R5, RZ, RZ, R18 ;  /* 0x000000ffff057224 */ /* 0x000fd800078e0012 */
[----:B------:R-:W1:Y:S08]  /*18fa0*/  @P0 LDC R7, c[0x0][0x42c] ;  /* 0x00010b00ff070b82 */ /* 0x000e700000000800 */
[----:B------:R-:W2:Y:S01]  /*18fb0*/  @P0 LDC R6, c[0x0][0x430] ;  /* 0x00010c00ff060b82 */ /* 0x000ea20000000800 */
[----:B-1----:R-:W-:-:S05]  /*18fc0*/  @P0 IMAD.HI.U32 R7, R18, R7, RZ ;  /* 0x0000000712070227 */ /* 0x002fca00078e00ff */
[----:B--2---:R-:W-:Y:S02]  /*18fd0*/  @P0 SHF.R.U32.HI R5, RZ, R6, R7 ;  /* 0x00000006ff050219 */ /* 0x004fe40000011607 */
[----:B------:R-:W-:Y:S01]  /*18fe0*/  SEL R6, R19, RZ, !P1 ;  /* 0x000000ff13067207 */ /* 0x000fe20004800000 */
[----:B------:R-:W-:Y:S06]  /*18ff0*/  BRA.DIV UR4, `(.L_x_2226) ;  /* 0x0000005a04707947 */ /* 0x000fec000b800000 */
.L_x_2382:
[----:B------:R-:W-:-:S03]  /*19000*/  UMOV UR4, 0xffffffff ;  /* 0xffffffff00047882 */ /* 0x000fc60000000000 */
[----:B------:R-:W-:Y:S05]  /*19010*/  BRA.DIV UR4, `(.L_x_2227) ;  /* 0x0000005a049c7947 */ /* 0x000fea000b800000 */
[----:B------:R-:W-:-:S13]  /*19020*/  ELECT P6, URZ, PT ;  /* 0x00000000003f782f */ /* 0x000fda00038c0000 */
.L_x_2385:
[----:B------:R-:W2:Y:S01]  /*19030*/  LDL R7, [R1+0x20] ;  /* 0x0000200001077983 */ /* 0x000ea20000100800 */
[----:B------:R-:W-:Y:S01]  /*19040*/  MOV R9, 0x400 ;  /* 0x0000040000097802 */ /* 0x000fe20000000f00 */
[----:B------:R-:W-:Y:S01]  /*19050*/  BSSY B1, `(.L_x_2228) ;  /* 0x000000a000017945 */ /* 0x000fe20003800000 */
[----:B--2---:R-:W-:-:S05]  /*19060*/  VIADD R8, R7, 0x1 ;  /* 0x0000000107087836 */ /* 0x004fca0000000000 */
[----:B------:R-:W-:-:S04]  /*19070*/  LEA.HI R7, R8, R8, RZ, 0x1 ;  /* 0x0000000808077211 */ /* 0x000fc800078f08ff */
[----:B------:R-:W-:-:S05]  /*19080*/  LOP3.LUT R7, R7, 0xfffffffe, RZ, 0xc0, !PT ;  /* 0xfffffffe07077812 */ /* 0x000fca00078ec0ff */
[----:B------:R-:W-:Y:S02]  /*19090*/  IMAD.IADD R8, R8, 0x1, -R7 ;  /* 0x0000000108087824 */ /* 0x000fe400078e0a07 */
[----:B------:R-:W1:Y:S03]  /*190a0*/  S2R R7, SR_CgaCtaId ;  /* 0x0000000000077919 */ /* 0x000e660000008800 */
[----:B------:R-:W-:Y:S02]  /*190b0*/  SHF.L.U32 R8, R8, 0x1f, RZ ;  /* 0x0000001f08087819 */ /* 0x000fe400000006ff */
[----:B-1----:R-:W-:-:S04]  /*190c0*/  LEA R7, R7, R9, 0x18 ;  /* 0x0000000907077211 */ /* 0x002fc800078ec0ff */
[----:B------:R-:W1:Y:S02]  /*190d0*/  SYNCS.PHASECHK.TRANS64.TRYWAIT P0, [R7+URZ+0x22820], R8 ;  /* 0x02282008070075a7 */ /* 0x000e64000800017f */
[----:B-1----:R-:W-:Y:S05]  /*190e0*/  @!P0 BRA `(.L_x_2229) ;  /* 0x0000005800888947 */ /* 0x002fea0003800000 */
.L_x_2386:
[----:B------:R-:W-:Y:S05]  /*190f0*/  BSYNC B1 ;  /* 0x0000000000017941 */ /* 0x000fea0003800000 */
.L_x_2228:
[----:B------:R-:W-:Y:S04]  /*19100*/  BSSY B1, `(.L_x_2230) ;  /* 0x000004d000017945 */ /* 0x000fe80003800000 */
[----:B------:R-:W-:Y:S05]  /*19110*/  @!P6 BRA `(.L_x_2231) ;  /* 0x00000004002ce947 */ /* 0x000fea0003800000 */
[----:B------:R-:W1:Y:S04]  /*19120*/  LDL R11, [R1+0x4] ;  /* 0x00000400010b7983 */ /* 0x000e680000100800 */
[----:B------:R-:W2:Y:S01]  /*19130*/  LDL R9, [R1+0xc] ;  /* 0x00000c0001097983 */ /* 0x000ea20000100800 */
[----:B-1----:R-:W-:Y:S01]  /*19140*/  IMAD R8, R11, 0x8, R7 ;  /* 0x000000080b087824 */ /* 0x002fe200078e0207 */
[----:B--2---:R-:W-:-:S04]  /*19150*/  SHF.L.U32 R11, R9, 0x1f, RZ ;  /* 0x0000001f090b7819 */ /* 0x004fc800000006ff */
[----:B------:R-:W1:Y:S02]  /*19160*/  SYNCS.PHASECHK.TRANS64.TRYWAIT P0, [R8+URZ+0x228a0], R11 ;  /* 0x0228a00b080075a7 */ /* 0x000e64000800017f */
[----:B-1----:R-:W-:Y:S05]  /*19170*/  @!P0 BRA `(.L_x_2232) ;  /* 0x0000005800788947 */ /* 0x002fea0003800000 */
.L_x_2387:
        /* <DEDUP_REMOVED lines=11> */
.L_x_2233:
[----:B--2---:R-:W2:Y:S01]  /*19230*/  LDL R9, [R1+0x4] ;  /* 0x0000040001097983 */ /* 0x004ea20000100800 */
        /* <DEDUP_REMOVED lines=11> */
[----:B------:R-:W-:-:S04]  /*192f0*/  IMAD R9, R3, 0x60, R10 ;  /* 0x0000006003097824 */ /* 0x000fc800078e020a */
[----:B------:R-:W-:-:S05]  /*19300*/  VIADD R9, R9, 0xffffffa0 ;  /* 0xffffffa009097836 */ /* 0x000fca0000000000 */
[----:B------:R-:W-:-:S03]  /*19310*/  R2UR UR11, R9 ;  /* 0x00000000090b72ca */ /* 0x000fc600000e0000 */
[----:B------:R-:W-:-:S10]  /*19320*/  UIADD3 UR8, UR8, 0x1c400, URZ ;  /* 0x0001c40008087890 */ /* 0x000fd4000fffe03f */
[----:B------:R2:W-:Y:S01]  /*19330*/  UTMALDG.4D [UR8], [UR4], desc[UR6] ;  /* 0x00000608040075b4 */ /* 0x0005e20008019000 */
[----:B------:R-:W3:Y:S02]  /*19340*/  SYNCS.PHASECHK.TRANS64.TRYWAIT P0, [R8+URZ+0x228c0], R11 ;  /* 0x0228c00b080075a7 */ /* 0x000ee4000800017f */
[----:B--23--:R-:W-:Y:S05]  /*19350*/  @!P0 BRA `(.L_x_2234) ;  /* 0x0000005800148947 */ /* 0x00cfea0003800000 */
.L_x_2388:
        /* <DEDUP_REMOVED lines=8> */
.L_x_2235:
[----:B-12---:R-:W2:Y:S01]  /*193e0*/  LDL R11, [R1+0x4] ;  /* 0x00000400010b7983 */ /* 0x006ea20000100800 */
        /* <DEDUP_REMOVED lines=30> */
.L_x_2231:
[----:B------:R-:W-:Y:S05]  /*195d0*/  BSYNC B1 ;  /* 0x0000000000017941 */ /* 0x000fea0003800000 */
.L_x_2230:
[----:B-1----:R-:W2:Y:S04]  /*195e0*/  LDL.LU R8, [R1+0x4] ;  /* 0x0000040001087983 */ /* 0x002ea80000300800 */
        /* <DEDUP_REMOVED lines=12> */
[C---:B------:R-:W-:Y:S02]  /*196b0*/  IMAD R8, R3.reuse, 0x60, R10 ;  /* 0x0000006003087824 */ /* 0x040fe400078e020a */
[----:B------:R-:W-:Y:S02]  /*196c0*/  VIADD R3, R3, 0xffffffff ;  /* 0xffffffff03037836 */ /* 0x000fe40000000000 */
[----:B------:R-:W-:-:S07]  /*196d0*/  VIADD R8, R8, 0xffffff40 ;  /* 0xffffff4008087836 */ /* 0x000fce0000000000 */
.L_x_2242:
[----:B------:R-:W-:Y:S05]  /*196e0*/  YIELD ;  /* 0x0000000000007946 */ /* 0x000fea0003800000 */
[----:B------:R-:W-:Y:S04]  /*196f0*/  BSSY B1, `(.L_x_2236) ;  /* 0x000004b000017945 */ /* 0x000fe80003800000 */
[----:B-1----:R-:W-:Y:S05]  /*19700*/  @!P6 BRA `(.L_x_2237) ;  /* 0x000000040024e947 */ /* 0x002fea0003800000 */
[----:B------:R-:W2:Y:S04]  /*19710*/  LDL R9, [R1+0x4] ;  /* 0x0000040001097983 */ /* 0x000ea80000100800 */
[----:B------:R-:W3:Y:S01]  /*19720*/  LDL R10, [R1+0xc] ;  /* 0x00000c00010a7983 */ /* 0x000ee20000100800 */
[----:B--2---:R-:W-:Y:S01]  /*19730*/  IMAD R9, R9, 0x8, R7 ;  /* 0x0000000809097824 */ /* 0x004fe200078e0207 */
[----:B---3--:R-:W-:-:S04]  /*19740*/  SHF.L.U32 R10, R10, 0x1f, RZ ;  /* 0x0000001f0a0a7819 */ /* 0x008fc800000006ff */
[----:B------:R-:W1:Y:S02]  /*19750*/  SYNCS.PHASECHK.TRANS64.TRYWAIT P0, [R9+URZ+0x228a0], R10 ;  /* 0x0228a00a090075a7 */ /* 0x000e64000800017f */
[----:B-1----:R-:W-:Y:S05]  /*19760*/  @!P0 BRA `(.L_x_2238) ;  /* 0x0000005400248947 */ /* 0x002fea0003800000 */
.L_x_2389:
        /* <DEDUP_REMOVED lines=11> */
.L_x_2239:
[----:B--2---:R-:W2:Y:S01]  /*19820*/  LDL R11, [R1+0x4] ;  /* 0x00000400010b7983 */ /* 0x004ea20000100800 */
        /* <DEDUP_REMOVED lines=14> */
[----:B------:R-:W3:Y:S02]  /*19910*/  SYNCS.PHASECHK.TRANS64.TRYWAIT P1, [R9+URZ+0x228c0], R10 ;  /* 0x0228c00a090075a7 */ /* 0x000ee4000802017f */
[----:B--23--:R-:W-:Y:S05]  /*19920*/  @!P1 BRA `(.L_x_2240) ;  /* 0x0000005000c89947 */ /* 0x00cfea0003800000 */
.L_x_2390:
        /* <DEDUP_REMOVED lines=8> */
.L_x_2241:
        /* <DEDUP_REMOVED lines=31> */
.L_x_2237:
[----:B------:R-:W-:Y:S05]  /*19ba0*/  BSYNC B1 ;  /* 0x0000000000017941 */ /* 0x000fea0003800000 */
.L_x_2236:
        /* <DEDUP_REMOVED lines=13> */
.L_x_2225:
[----:B------:R-:W-:Y:S05]  /*19c80*/  BSYNC B0 ;  /* 0x0000000000007941 */ /* 0x000fea0003800000 */
.L_x_2224:
[----:B------:R-:W2:Y:S01]  /*19c90*/  LDC.64 R2, c[0x0][0x9e0] ;  /* 0x00027800ff027b82 */ /* 0x000ea20000000a00 */
[----:B------:R-:W-:Y:S07]  /*19ca0*/  @!P2 WARPSYNC.ALL ;  /* 0x000000000000a948 */ /* 0x000fee0003800000 */
[----:B------:R-:W-:Y:S01]  /*19cb0*/  @!P2 BAR.SYNC.DEFER_BLOCKING 0xc, 0x120 ;  /* 0x030480000000ab1d */ /* 0x000fe20000010000 */
[----:B--2---:R-:W-:Y:S01]  /*19cc0*/  ISETP.GE.AND P0, PT, R3, 0x1, PT ;  /* 0x000000010300780c */ /* 0x004fe20003f06270 */
        /* <DEDUP_REMOVED lines=8> */
[----:B------:R-:W2:Y:S02]  /*19d50*/  @P1 LDC.64 R6, c[0x0][0x9e8] ;  /* 0x00027a00ff061b82 */ /* 0x000ea40000000a00 */
[----:B--2---:R-:W-:-:S05]  /*19d60*/  @P1 IMAD.HI.U32 R6, R4, R6, RZ ;  /* 0x0000000604061227 */ /* 0x004fca00078e00ff */
[----:B------:R-:W-:-:S04]  /*19d70*/  @P1 SHF.R.U32.HI R4, RZ, R7, R6 ;  /* 0x00000007ff041219 */ /* 0x000fc80000011606 */
[----:B------:R-:W-:Y:S01]  /*19d80*/  LOP3.LUT R6, RZ, R4, RZ, 0x33, !PT ;  /* 0x00000004ff067212 */ /* 0x000fe200078e33ff */
[----:B------:R-:W-:Y:S06]  /*19d90*/  BRA `(.L_x_2246) ;  /* 0x0000000000107947 */ /* 0x000fec0003800000 */
.L_x_2245:
[----:B------:R-:W-:-:S13]  /*19da0*/  ISETP.NE.AND P1, PT, R3, 0x1, PT ;  /* 0x000000010300780c */ /* 0x000fda0003f25270 */
[----:B------:R-:W2:Y:S02]  /*19db0*/  @P1 LDC.64 R4, c[0x0][0x9e8] ;  /* 0x00027a00ff041b82 */ /* 0x000ea40000000a00 */
[----:B--2---:R-:W-:-:S05]  /*19dc0*/  @P1 IMAD.HI.U32 R4, R6, R4, RZ ;  /* 0x0000000406041227 */ /* 0x004fca00078e00ff */
[----:B------:R-:W-:-:S07]  /*19dd0*/  @P1 SHF.R.U32.HI R6, RZ, R5, R4 ;  /* 0x00000005ff061219 */ /* 0x000fce0000011604 */
.L_x_2246:
[----:B------:R-:W-:Y:S05]  /*19de0*/  BSYNC B0 ;  /* 0x0000000000007941 */ /* 0x000fea0003800000 */
.L_x_2244:
[----:B------:R-:W-:-:S05]  /*19df0*/  IMAD R5, R6, R3, R3 ;  /* 0x0000000306057224 */ /* 0x000fca00078e0203 */
[----:B------:R-:W-:-:S07]  /*19e00*/  VIMNMX R2, R2, R5, PT ;  /* 0x0000000502027248 */ /* 0x000fce0003fe0100 */
.L_x_2243:
[----:B------:R-:W-:Y:S01]  /*19e10*/  VIADD R2, R2, 0x5f ;  /* 0x0000005f02027836 */ /* 0x000fe20000000000 */
[----:B------:R-:W-:-:S03]  /*19e20*/  ULDC UR4, c[0x0][0x9dc] ;  /* 0x0002770000047ab9 */ /* 0x000fc60000000800 */
[----:B------:R-:W-:-:S05]  /*19e30*/  IMAD.HI R2, R2, 0x2aaaaaab, RZ ;  /* 0x2aaaaaab02027827 */ /* 0x000fca00078e02ff */
[----:B------:R-:W-:-:S04]  /*19e40*/  SHF.R.U32.HI R5, RZ, 0x1f, R2 ;  /* 0x0000001fff057819 */ /* 0x000fc80000011602 */
[----:B------:R-:W-:Y:S01]  /*19e50*/  LEA.HI.SX32 R5, R2, R5, 0x1c ;  /* 0x0000000502057211 */ /* 0x000fe200078fe2ff */
[----:B------:R-:W-:-:S03]  /*19e60*/  VIADD R2, R0, -UR4 ;  /* 0x8000000400027c36 */ /* 0x000fc60008000000 */
[----:B------:R-:W-:-:S05]  /*19e70*/  VIMNMX R6, R20, R5, PT ;  /* 0x0000000514067248 */ /* 0x000fca0003fe0100 */
[----:B------:R2:W-:Y:S01]  /*19e80*/  STL [R1+0x1c], R6 ;  /* 0x00001c0601007387 */ /* 0x0005e20000100800 */
[----:B------:R-:W-:Y:S05]  /*19e90*/  @!P0 BRA `(.L_x_2247) ;  /* 0x0000000000448947 */ /* 0x000fea0003800000 */
[----:B------:R-:W-:Y:S01]  /*19ea0*/  ISETP.GT.AND P0, PT, R0, -0x1, PT ;  /* 0xffffffff0000780c */ /* 0x000fe20003f04270 */
[----:B------:R-:W-:-:S12]  /*19eb0*/  BSSY B0, `(.L_x_2248) ;  /* 0x000000d000007945 */ /* 0x000fd80003800000 */
[----:B------:R-:W-:Y:S05]  /*19ec0*/  @P0 BRA `(.L_x_2249) ;  /* 0x00000000001c0947 */ /* 0x000fea0003800000 */
[----:B------:R-:W-:Y:S02]  /*19ed0*/  ISETP.NE.AND P0, PT, R3, 0x1, PT ;  /* 0x000000010300780c */ /* 0x000fe40003f05270 */
[----:B------:R-:W-:-:S11]  /*19ee0*/  LOP3.LUT R7, RZ, R0, RZ, 0x33, !PT ;  /* 0x00000000ff077212 */ /* 0x000fd600078e33ff */
[----:B------:R-:W3:Y:S02]  /*19ef0*/  @P0 LDC.64 R4, c[0x0][0x9e8] ;  /* 0x00027a00ff040b82 */ /* 0x000ee40000000a00 */
[----:B---3--:R-:W-:-:S05]  /*19f00*/  @P0 IMAD.HI.U32 R4, R7, R4, RZ ;  /* 0x0000000407040227 */ /* 0x008fca00078e00ff */
[----:B------:R-:W-:-:S04]  /*19f10*/  @P0 SHF.R.U32.HI R7, RZ, R5, R4 ;  /* 0x00000005ff070219 */ /* 0x000fc80000011604 */
[----:B------:R-:W-:Y:S01]  /*19f20*/  LOP3.LUT R0, RZ, R7, RZ, 0x33, !PT ;  /* 0x00000007ff007212 */ /* 0x000fe200078e33ff */
[----:B------:R-:W-:Y:S06]  /*19f30*/  BRA `(.L_x_2250) ;  /* 0x0000000000107947 */ /* 0x000fec0003800000 */
.L_x_2249:
[----:B------:R-:W-:-:S13]  /*19f40*/  ISETP.NE.AND P0, PT, R3, 0x1, PT ;  /* 0x000000010300780c */ /* 0x000fda0003f05270 */
[----:B------:R-:W3:Y:S02]  /*19f50*/  @P0 LDC.64 R4, c[0x0][0x9e8] ;  /* 0x00027a00ff040b82 */ /* 0x000ee40000000a00 */
[----:B---3--:R-:W-:-:S05]  /*19f60*/  @P0 IMAD.HI.U32 R4, R0, R4, RZ ;  /* 0x0000000400040227 */ /* 0x008fca00078e00ff */
[----:B------:R-:W-:-:S07]  /*19f70*/  @P0 SHF.R.U32.HI R0, RZ, R5, R4 ;  /* 0x00000005ff000219 */ /* 0x000fce0000011604 */
.L_x_2250:
[----:B------:R-:W-:Y:S05]  /*19f80*/  BSYNC B0 ;  /* 0x0000000000007941 */ /* 0x000fea0003800000 */
.L_x_2248:
[----:B------:R-:W-:-:S05]  /*19f90*/  IMAD R3, R0, R3, RZ ;  /* 0x0000000300037224 */ /* 0x000fca00078e02ff */
[----:B------:R-:W-:-:S07]  /*19fa0*/  VIMNMX R2, R2, R3, !PT ;  /* 0x0000000302027248 */ /* 0x000fce0007fe0100 */
.L_x_2247:
[----:B------:R-:W-:Y:S01]  /*19fb0*/  IMAD.HI R2, R2, 0x2aaaaaab, RZ ;  /* 0x2aaaaaab02027827 */ /* 0x000fe200078e02ff */
[----:B------:R-:W-:Y:S04]  /*19fc0*/  BSSY B6, `(.L_x_2251) ;  /* 0x00002ad000067945 */ /* 0x000fe80003800000 */
[----:B------:R-:W-:-:S04]  /*19fd0*/  SHF.R.U32.HI R3, RZ, 0x1f, R2 ;  /* 0x0000001fff037819 */ /* 0x000fc80000011602 */
[----:B------:R-:W-:-:S04]  /*19fe0*/  LEA.HI.SX32 R3, R2, R3, 0x1c ;  /* 0x0000000302037211 */ /* 0x000fc800078fe2ff */
[----:B------:R-:W-:-:S04]  /*19ff0*/  VIMNMX R0, RZ, R3, !PT ;  /* 0x00000003ff007248 */ /* 0x000fc80007fe0100 */
[----:B------:R-:W-:Y:S01]  /*1a000*/  ISETP.GT.AND P0, PT, R6, R0, PT ;  /* 0x000000000600720c */ /* 0x000fe20003f04270 */
[----:B------:R3:W-:-:S12]  /*1a010*/  STL [R1+0x14], R0 ;  /* 0x0000140001007387 */ /* 0x0007d80000100800 */
[----:B---3--:R-:W-:Y:S05]  /*1a020*/  @P0 BRA `(.L_x_2252) ;  /* 0x0000000000440947 */ /* 0x008fea0003800000 */
[----:B------:R-:W3:Y:S02]  /*1a030*/  S2R R0, SR_TID.X ;  /* 0x0000000000007919 */ /* 0x000ee40000002100 */
[----:B---3--:R-:W-:-:S04]  /*1a040*/  LOP3.LUT R0, R0, 0x1f, RZ, 0xc0, !PT ;  /* 0x0000001f00007812 */ /* 0x008fc800078ec0ff */
[----:B------:R-:W-:-:S13]  /*1a050*/  ISETP.NE.AND P1, PT, R0, RZ, PT ;  /* 0x000000ff0000720c */ /* 0x000fda0003f25270 */
[----:B------:R-:W-:Y:S05]  /*1a060*/  @P1 BRA `(.L_x_2253) ;  /* 0x0000002800881947 */ /* 0x000fea0003800000 */
[----:B------:R-:W3:Y:S01]  /*1a070*/  S2R R7, SR_LANEID ;  /* 0x0000000000077919 */ /* 0x000ee20000000000 */
[----:B------:R-:W-:Y:S01]  /*1a080*/  VOTEU.ANY UR4, UPT, PT ;  /* 0x0000000000047886 */ /* 0x000fe200038e0100 */
[----:B------:R-:W4:Y:S01]  /*1a090*/  LDC.64 R2, c[0x0][0xc38] ;  /* 0x00030e00ff027b82 */ /* 0x000f220000000a00 */
[----:B------:R-:W3:Y:S08]  /*1a0a0*/  FLO.U32 R0, UR4 ;  /* 0x0000000400007d00 */ /* 0x000ef000080e0000 */
[----:B------:R-:W4:Y:S01]  /*1a0b0*/  POPC R5, UR4 ;  /* 0x0000000400057d09 */ /* 0x000f220008000000 */
[----:B---3--:R-:W-:-:S13]  /*1a0c0*/  ISETP.EQ.U32.AND P0, PT, R0, R7, PT ;  /* 0x000000070000720c */ /* 0x008fda0003f02070 */
[----:B----4-:R-:W3:Y:S01]  /*1a0d0*/  @P0 ATOMG.E.ADD.STRONG.GPU PT, R3, desc[UR40][R2.64], R5 ;  /* 0x00000005020309a8 */ /* 0x010ee200081ee1e8 */
[----:B------:R-:W4:Y:S02]  /*1a0e0*/  S2R R4, SR_LTMASK ;  /* 0x0000000000047919 */ /* 0x000f240000003900 */
[----:B----4-:R-:W-:-:S04]  /*1a0f0*/  LOP3.LUT R4, R4, UR4, RZ, 0xc0, !PT ;  /* 0x0000000404047c12 */ /* 0x010fc8000f8ec0ff */
[----:B------:R-:W4:Y:S01]  /*1a100*/  POPC R7, R4 ;  /* 0x0000000400077309 */ /* 0x000f220000000000 */
[----:B---3--:R-:W4:Y:S02]  /*1a110*/  SHFL.IDX PT, R0, R3, R0, 0x1f ;  /* 0x00001f0003007589 */ /* 0x008f2400000e0000 */
[----:B----4-:R-:W-:Y:S01]  /*1a120*/  IADD3 R16, R0, UR36, R7 ;  /* 0x0000002400107c10 */ /* 0x010fe2000fffe007 */
[----:B------:R-:W-:Y:S06]  /*1a130*/  BRA `(.L_x_2253) ;  /* 0x0000002800547947 */ /* 0x000fec0003800000 */
.L_x_2252:
[----:B------:R-:W3:Y:S01]  /*1a140*/  S2R R3, SR_CgaCtaId ;  /* 0x0000000000037919 */ /* 0x000ee20000008800 */
[----:B------:R-:W-:-:S04]  /*1a150*/  MOV R0, 0x400 ;  /* 0x0000040000007802 */ /* 0x000fc80000000f00 */
[----:B---3--:R-:W-:-:S05]  /*1a160*/  LEA R2, R3, R0, 0x18 ;  /* 0x0000000003027211 */ /* 0x008fca00078ec0ff */
[----:B------:R3:W-:Y:S01]  /*1a170*/  STL [R1+0x18], R2 ;  /* 0x0000180201007387 */ /* 0x0007e20000100800 */
[----:B------:R-:W-:-:S05]  /*1a180*/  VIADD R0, R2, 0x1c400 ;  /* 0x0001c40002007836 */ /* 0x000fca0000000000 */
[----:B------:R-:W-:-:S13]  /*1a190*/  LOP3.LUT P0, RZ, R0, 0x3ff, RZ, 0xc0, !PT ;  /* 0x000003ff00ff7812 */ /* 0x000fda000780c0ff */
[----:B---3--:R-:W-:Y:S05]  /*1a1a0*/  @!P0 BRA `(.L_x_2254) ;  /* 0x0000000000408947 */ /* 0x008fea0003800000 */
[----:B------:R-:W-:Y:S01]  /*1a1b0*/  MOV R2, 0x0 ;  /* 0x0000000000027802 */ /* 0x000fe20000000f00 */
[----:B------:R-:W-:Y:S01]  /*1a1c0*/  ULDC.64 UR6, c[0x4][0x90] ;  /* 0x0100240000067ab9 */ /* 0x000fe20000000a00 */
[----:B------:R-:W-:Y:S01]  /*1a1d0*/  ULDC.64 UR8, c[0x4][0x98] ;  /* 0x0100260000087ab9 */ /* 0x000fe20000000a00 */
[----:B------:R-:W-:Y:S01]  /*1a1e0*/  ULDC.64 UR4, c[0x4][0x8] ;  /* 0x0100020000047ab9 */ /* 0x000fe20000000a00 */
[----:B------:R-:W-:Y:S02]  /*1a1f0*/  IMAD.U32 R4, RZ, RZ, UR6 ;  /* 0x00000006ff047e24 */ /* 0x000fe4000f8e00ff */
[----:B------:R-:W3:Y:S01]  /*1a200*/  LDC.64 R2, c[0x4][R2] ;  /* 0x0100000002027b82 */ /* 0x000ee20000000a00 */
[----:B------:R-:W-:Y:S02]  /*1a210*/  IMAD.U32 R5, RZ, RZ, UR7 ;  /* 0x00000007ff057e24 */ /* 0x000fe4000f8e00ff */
[----:B--2---:R-:W-:Y:S02]  /*1a220*/  IMAD.U32 R6, RZ, RZ, UR8 ;  /* 0x00000008ff067e24 */ /* 0x004fe4000f8e00ff */
[----:B------:R-:W-:-:S02]  /*1a230*/  IMAD.U32 R7, RZ, RZ, UR9 ;  /* 0x00000009ff077e24 */ /* 0x000fc4000f8e00ff */
[----:B------:R-:W-:Y:S02]  /*1a240*/  IMAD.U32 R10, RZ, RZ, UR4 ;  /* 0x00000004ff0a7e24 */ /* 0x000fe4000f8e00ff */
[----:B-1----:R-:W-:Y:S02]  /*1a250*/  IMAD.U32 R11, RZ, RZ, UR5 ;  /* 0x00000005ff0b7e24 */ /* 0x002fe4000f8e00ff */
[----:B------:R-:W-:Y:S02]  /*1a260*/  IMAD.MOV.U32 R8, RZ, RZ, 0x70 ;  /* 0x00000070ff087424 */ /* 0x000fe400078e00ff */
[----:B------:R-:W-:Y:S02]  /*1a270*/  IMAD.MOV.U32 R12, RZ, RZ, 0x1 ;  /* 0x00000001ff0c7424 */ /* 0x000fe400078e00ff */
[----:B0-----:R-:W-:-:S07]  /*1a280*/  IMAD.MOV.U32 R13, RZ, RZ, RZ ;  /* 0x000000ffff0d7224 */ /* 0x001fce00078e00ff */
[----:B------:R-:W-:-:S07]  /*1a290*/  LEPC R20, `(.L_x_2254) ;  /* 0x000000001014794e */ /* 0x000fce0000000000 */
[----:B---3--:R-:W-:Y:S05]  /*1a2a0*/  CALL.ABS.NOINC R2 ;  /* 0x0000000002007343 */ /* 0x008fea0003c00000 */
.L_x_2254:
[----:B------:R-:W3:Y:S02]  /*1a2b0*/  LDL R2, [R1+0x18] ;  /* 0x0000180001027983 */ /* 0x000ee40000100800 */
[----:B---3--:R-:W-:-:S05]  /*1a2c0*/  VIADD R0, R2, 0x400 ;  /* 0x0000040002007836 */ /* 0x008fca0000000000 */
[----:B------:R-:W-:-:S13]  /*1a2d0*/  LOP3.LUT P0, RZ, R0, 0x3ff, RZ, 0xc0, !PT ;  /* 0x000003ff00ff7812 */ /* 0x000fda000780c0ff */
[----:B------:R-:W-:Y:S05]  /*1a2e0*/  @!P0 BRA `(.L_x_2255) ;  /* 0x0000000000808947 */ /* 0x000fea0003800000 */
[----:B------:R-:W-:Y:S01]  /*1a2f0*/  MOV R0, 0x0 ;  /* 0x0000000000007802 */ /* 0x000fe20000000f00 */
[----:B------:R-:W-:Y:S01]  /*1a300*/  ULDC.64 UR6, c[0x4][0x90] ;  /* 0x0100240000067ab9 */ /* 0x000fe20000000a00 */
[----:B------:R-:W-:Y:S01]  /*1a310*/  ULDC.64 UR8, c[0x4][0x98] ;  /* 0x0100260000087ab9 */ /* 0x000fe20000000a00 */
[----:B------:R-:W-:Y:S01]  /*1a320*/  ULDC.64 UR4, c[0x4][0x10] ;  /* 0x0100040000047ab9 */ /* 0x000fe20000000a00 */
[----:B------:R3:W4:Y:S01]  /*1a330*/  LDC.64 R2, c[0x4][R0] ;  /* 0x0100000000027b82 */ /* 0x0007220000000a00 */
[----:B------:R-:W-:Y:S02]  /*1a340*/  IMAD.U32 R4, RZ, RZ, UR6 ;  /* 0x00000006ff047e24 */ /* 0x000fe4000f8e00ff */
[----:B------:R-:W-:Y:S02]  /*1a350*/  IMAD.U32 R5, RZ, RZ, UR7 ;  /* 0x00000007ff057e24 */ /* 0x000fe4000f8e00ff */
[----:B--2---:R-:W-:Y:S02]  /*1a360*/  IMAD.U32 R6, RZ, RZ, UR8 ;  /* 0x00000008ff067e24 */ /* 0x004fe4000f8e00ff */
[----:B------:R-:W-:-:S02]  /*1a370*/  IMAD.U32 R7, RZ, RZ, UR9 ;  /* 0x00000009ff077e24 */ /* 0x000fc4000f8e00ff */
[----:B------:R-:W-:Y:S02]  /*1a380*/  IMAD.U32 R10, RZ, RZ, UR4 ;  /* 0x00000004ff0a7e24 */ /* 0x000fe4000f8e00ff */
[----:B-1----:R-:W-:Y:S02]  /*1a390*/  IMAD.U32 R11, RZ, RZ, UR5 ;  /* 0x00000005ff0b7e24 */ /* 0x002fe4000f8e00ff */
[----:B------:R-:W-:Y:S02]  /*1a3a0*/  IMAD.MOV.U32 R8, RZ, RZ, 0x70 ;  /* 0x00000070ff087424 */ /* 0x000fe400078e00ff */
[----:B------:R-:W-:Y:S02]  /*1a3b0*/  IMAD.MOV.U32 R12, RZ, RZ, 0x1 ;  /* 0x00000001ff0c7424 */ /* 0x000fe400078e00ff */
[----:B0--3--:R-:W-:-:S07]  /*1a3c0*/  IMAD.MOV.U32 R13, RZ, RZ, RZ ;  /* 0x000000ffff0d7224 */ /* 0x009fce00078e00ff */
[----:B------:R-:W-:-:S07]  /*1a3d0*/  LEPC R20, `(.L_x_2256) ;  /* 0x000000001014794e */ /* 0x000fce0000000000 */
[----:B----4-:R-:W-:Y:S05]  /*1a3e0*/  CALL.ABS.NOINC R2 ;  /* 0x0000000002007343 */ /* 0x010fea0003c00000 */
.L_x_2256:
        /* <DEDUP_REMOVED lines=16> */
.L_x_2255:
[----:B------:R-:W3:Y:S01]  /*1a4f0*/  LDL.LU R4, [R1+0x24] ;  /* 0x0000240001047983 */ /* 0x000ee20000300800 */
[----:B------:R-:W4:Y:S01]  /*1a500*/  LDC R0, c[0x0][0x428] ;  /* 0x00010a00ff007b82 */ /* 0x000f220000000800 */
[----:B------:R-:W-:Y:S01]  /*1a510*/  ULDC.64 UR4, c[0x0][0x9f8] ;  /* 0x00027e0000047ab9 */ /* 0x000fe20000000a00 */
[----:B------:R-:W0:Y:S01]  /*1a520*/  S2R R5, SR_TID.X ;  /* 0x0000000000057919 */ /* 0x000e220000002100 */
[----:B----4-:R-:W-:Y:S01]  /*1a530*/  ISETP.NE.AND P0, PT, R0, 0x1, PT ;  /* 0x000000010000780c */ /* 0x010fe20003f05270 */
[----:B------:R-:W-:Y:S01]  /*1a540*/  IMAD.MOV.U32 R0, RZ, RZ, R18 ;  /* 0x000000ffff007224 */ /* 0x000fe200078e0012 */
[----:B0-----:R-:W-:-:S11]  /*1a550*/  LOP3.LUT R5, R5, 0x1f, RZ, 0xc0, !PT ;  /* 0x0000001f05057812 */ /* 0x001fd600078ec0ff */
[----:B------:R-:W0:Y:S08]  /*1a560*/  @P0 LDC R3, c[0x0][0x42c] ;  /* 0x00010b00ff030b82 */ /* 0x000e300000000800 */
[----:B------:R-:W4:Y:S01]  /*1a570*/  @P0 LDC R2, c[0x0][0x430] ;  /* 0x00010c00ff020b82 */ /* 0x000f220000000800 */
[----:B0-----:R-:W-:-:S05]  /*1a580*/  @P0 IMAD.HI.U32 R3, R18, R3, RZ ;  /* 0x0000000312030227 */ /* 0x001fca00078e00ff */
[----:B----4-:R-:W-:Y:S02]  /*1a590*/  @P0 SHF.R.U32.HI R0, RZ, R2, R3 ;  /* 0x00000002ff000219 */ /* 0x010fe40000011603 */
[----:B------:R-:W-:-:S04]  /*1a5a0*/  ISETP.NE.U32.AND P0, PT, RZ, UR4, PT ;  /* 0x00000004ff007c0c */ /* 0x000fc8000bf05070 */
[----:B------:R-:W-:Y:S01]  /*1a5b0*/  ISETP.NE.AND.EX P0, PT, RZ, UR5, PT, P0 ;  /* 0x00000005ff007c0c */ /* 0x000fe2000bf05300 */
[----:B------:R-:W-:-:S12]  /*1a5c0*/  ULDC.64 UR4, c[0x0][0xa00] ;  /* 0x0002800000047ab9 */ /* 0x000fd80000000a00 */
[----:B------:R-:W0:Y:S01]  /*1a5d0*/  @P0 LDC.64 R2, c[0x0][0x9f8] ;  /* 0x00027e00ff020b82 */ /* 0x000e220000000a00 */
[----:B------:R-:W-:-:S04]  /*1a5e0*/  ISETP.NE.AND P6, PT, R5, RZ, PT ;  /* 0x000000ff0500720c */ /* 0x000fc80003fc5270 */
[----:B------:R-:W-:-:S09]  /*1a5f0*/  PLOP3.LUT P1, PT, P6, PT, PT, 0x8, 0x0 ;  /* 0x000000000000781c */ /* 0x000fd2000372e170 */
[----:B------:R-:W-:Y:S01]  /*1a600*/  VOTEU.ALL UP1, P6 ;  /* 0x00000000003f7886 */ /* 0x000fe20003020000 */
[----:B0-----:R-:W-:-:S04]  /*1a610*/  @P0 IMAD.WIDE R2, R19, 0x4, R2 ;  /* 0x0000000413020825 */ /* 0x001fc800078e0202 */
[----:B------:R-:W-:-:S04]  /*1a620*/  @!UP1 UIADD3 UR8, UP0, UR38, 0x270, URZ ;  /* 0x0000027026089890 */ /* 0x000fc8000ff1e03f */
[----:B------:R-:W-:-:S03]  /*1a630*/  @!UP1 UIADD3.X UR9, URZ, UR39, URZ, UP0, !UPT ;  /* 0x000000273f099290 */ /* 0x000fc600087fe43f */
[----:B------:R-:W-:Y:S01]  /*1a640*/  VOTEU.ALL UP0, P6 ;  /* 0x00000000003f7886 */ /* 0x000fe20003000000 */
[----:B---3--:R-:W-:Y:S02]  /*1a650*/  IMAD R17, R17, 0x80, R4 ;  /* 0x0000008011117824 */ /* 0x008fe400078e0204 */
[----:B------:R-:W-:-:S06]  /*1a660*/  IMAD.MOV.U32 R4, RZ, RZ, R19 ;  /* 0x000000ffff047224 */ /* 0x000fcc00078e0013 */
[----:B------:R0:W5:Y:S01]  /*1a670*/  @P0 LDG.E R4, desc[UR40][R2.64] ;  /* 0x0000002802040981 */ /* 0x000162000c1e1900 */
[----:B------:R-:W-:-:S04]  /*1a680*/  ISETP.NE.U32.AND P0, PT, RZ, UR4, PT ;  /* 0x00000004ff007c0c */ /* 0x000fc8000bf05070 */
[----:B------:R-:W-:-:S04]  /*1a690*/  ISETP.NE.AND.EX P0, PT, RZ, UR5, PT, P0 ;  /* 0x00000005ff007c0c */ /* 0x000fc8000bf05300 */
[----:B0-----:R-:W-:-:S09]  /*1a6a0*/  SEL R2, R19, RZ, !P0 ;  /* 0x000000ff13027207 */ /* 0x001fd20004000000 */
.L_x_2257:
        /* <DEDUP_REMOVED lines=10> */
[----:B------:R-:W3:Y:S01]  /*1a750*/  LDL R3, [R1+0x1c] ;  /* 0x00001c0001037983 */ /* 0x000ee20000100800 */
[----:B------:R-:W0:Y:S01]  /*1a760*/  LDC.64 R20, c[0x0][0x3f8] ;  /* 0x0000fe00ff147b82 */ /* 0x000e220000000a00 */
[----:B------:R-:W-:Y:S02]  /*1a770*/  ULDC.64 UR4, c[0x0][0xa08] ;  /* 0x0002820000047ab9 */ /* 0x000fe40000000a00 */
[----:B0-----:R-:W-:Y:S01]  /*1a780*/  LOP3.LUT P0, RZ, R20, UR4, RZ, 0xfc, !PT ;  /* 0x0000000414ff7c12 */ /* 0x001fe2000f80fcff */
[----:B------:R-:W-:-:S03]  /*1a790*/  UMOV UR4, 0xffffffff ;  /* 0xffffffff00047882 */ /* 0x000fc60000000000 */
[----:B------:R-:W-:-:S04]  /*1a7a0*/  LOP3.LUT P0, RZ, R21, UR5, RZ, 0xfc, P0 ;  /* 0x0000000515ff7c12 */ /* 0x000fc8000800fcff */
[----:B--2--5:R-:W-:Y:S01]  /*1a7b0*/  SEL R6, R4, RZ, !P0 ;  /* 0x000000ff04067207 */ /* 0x024fe20004000000 */
[----:B---3--:R-:W-:Y:S01]  /*1a7c0*/  VIADD R3, R3, 0xffffffff ;  /* 0xffffffff03037836 */ /* 0x008fe20000000000 */
[----:B------:R-:W-:Y:S07]  /*1a7d0*/  BRA.DIV UR4, `(.L_x_2258) ;  /* 0x0000004604307947 */ /* 0x000fee000b800000 */
.L_x_2393:
[----:B------:R-:W-:Y:S01]  /*1a7e0*/  UMOV UR4, 0xffffffff ;  /* 0xffffffff00047882 */ /* 0x000fe20000000000 */
[----:B------:R-:W-:Y:S02]  /*1a7f0*/  SHF.R.S32.HI R8, RZ, 0x1f, R4 ;  /* 0x0000001fff087819 */ /* 0x000fe40000011404 */
[----:B------:R-:W-:Y:S05]  /*1a800*/  BRA.DIV UR4, `(.L_x_2259) ;  /* 0x0000004604587947 */ /* 0x000fea000b800000 */
[----:B------:R-:W-:-:S13]  /*1a810*/  ELECT P6, URZ, PT ;  /* 0x00000000003f782f */ /* 0x000fda00038c0000 */
.L_x_2396:
[----:B------:R-:W-:Y:S05]  /*1a820*/  @!P6 BRA `(.L_x_2260) ;  /* 0x0000000000fce947 */ /* 0x000fea0003800000 */
[----:B------:R-:W-:-:S04]  /*1a830*/  ISETP.NE.U32.AND P0, PT, R20, RZ, PT ;  /* 0x000000ff1400720c */ /* 0x000fc80003f05070 */
[----:B------:R-:W-:-:S13]  /*1a840*/  ISETP.NE.AND.EX P0, PT, R21, RZ, PT, P0 ;  /* 0x000000ff1500720c */ /* 0x000fda0003f05300 */
[----:B------:R-:W-:Y:S05]  /*1a850*/  @!P0 BRA `(.L_x_2261) ;  /* 0x0000000000488947 */ /* 0x000fea0003800000 */
[----:B-1----:R-:W0:Y:S01]  /*1a860*/  LDC R9, c[0x0][0x41c] ;  /* 0x00010700ff097b82 */ /* 0x002e220000000800 */
[----:B------:R-:W-:Y:S01]  /*1a870*/  IMAD.MOV.U32 R5, RZ, RZ, R3 ;  /* 0x000000ffff057224 */ /* 0x000fe200078e0003 */
[----:B------:R-:W-:Y:S01]  /*1a880*/  ULDC.64 UR4, c[0x0][0x408] ;  /* 0x0001020000047ab9 */ /* 0x000fe20000000a00 */
[----:B0-----:R-:W-:-:S13]  /*1a890*/  ISETP.NE.AND P0, PT, R9, 0x1, PT ;  /* 0x000000010900780c */ /* 0x001fda0003f05270 */
[----:B------:R-:W0:Y:S02]  /*1a8a0*/  @P0 LDC.64 R6, c[0x0][0x420] ;  /* 0x00010800ff060b82 */ /* 0x000e240000000a00 */
[----:B0-----:R-:W-:-:S05]  /*1a8b0*/  @P0 IMAD.HI.U32 R6, R3, R6, RZ ;  /* 0x0000000603060227 */ /* 0x001fca00078e00ff */
[----:B------:R-:W-:-:S04]  /*1a8c0*/  @P0 SHF.R.U32.HI R5, RZ, R7, R6 ;  /* 0x00000007ff050219 */ /* 0x000fc80000011606 */
[--C-:B------:R-:W-:Y:S01]  /*1a8d0*/  SHF.R.S32.HI R7, RZ, 0x1f, R5.reuse ;  /* 0x0000001fff077819 */ /* 0x100fe20000011405 */
[----:B------:R-:W-:-:S04]  /*1a8e0*/  IMAD.MOV R6, RZ, RZ, -R5 ;  /* 0x000000ffff067224 */ /* 0x000fc800078e0a05 */
[----:B------:R-:W-:Y:S02]  /*1a8f0*/  IMAD R3, R9, R6, R3 ;  /* 0x0000000609037224 */ /* 0x000fe400078e0203 */
[----:B------:R-:W-:-:S04]  /*1a900*/  IMAD R6, R8, UR4, RZ ;  /* 0x0000000408067c24 */ /* 0x000fc8000f8e02ff */
[----:B------:R-:W-:Y:S02]  /*1a910*/  IMAD R9, R4, UR5, R6 ;  /* 0x0000000504097c24 */ /* 0x000fe4000f8e0206 */
[----:B------:R-:W-:-:S04]  /*1a920*/  IMAD.MOV.U32 R6, RZ, RZ, R5 ;  /* 0x000000ffff067224 */ /* 0x000fc800078e0005 */
[----:B------:R-:W-:-:S04]  /*1a930*/  IMAD.WIDE.U32 R6, R4, UR4, R6 ;  /* 0x0000000404067c25 */ /* 0x000fc8000f8e0006 */
[----:B------:R-:W-:Y:S01]  /*1a940*/  IMAD.IADD R5, R7, 0x1, R9 ;  /* 0x0000000107057824 */ /* 0x000fe200078e0209 */
[----:B------:R-:W-:-:S04]  /*1a950*/  LEA R10, P0, R6, R20, 0x2 ;  /* 0x00000014060a7211 */ /* 0x000fc800078010ff */
[----:B------:R-:W-:-:S05]  /*1a960*/  LEA.HI.X R11, R6, R21, R5, 0x2, P0 ;  /* 0x00000015060b7211 */ /* 0x000fca00000f1405 */
[----:B------:R0:W5:Y:S04]  /*1a970*/  LDG.E R6, desc[UR40][R10.64] ;  /* 0x000000280a067981 */ /* 0x000168000c1e1900 */
.L_x_2261:
[----:B------:R-:W2:Y:S01]  /*1a980*/  LDL R5, [R1] ;  /* 0x0000000001057983 */ /* 0x000ea20000100800 */
[----:B-1----:R-:W-:-:S03]  /*1a990*/  MOV R9, 0x400 ;  /* 0x0000040000097802 */ /* 0x002fc60000000f00 */
[----:B------:R-:W3:Y:S01]  /*1a9a0*/  LDL R7, [R1+0x8] ;  /* 0x0000080001077983 */ /* 0x000ee20000100800 */
[----:B0-----:R-:W0:Y:S02]  /*1a9b0*/  S2R R10, SR_CgaCtaId ;  /* 0x00000000000a7919 */ /* 0x001e240000008800 */
[----:B0-----:R-:W-:-:S05]  /*1a9c0*/  LEA R9, R10, R9, 0x18 ;  /* 0x000000090a097211 */ /* 0x001fca00078ec0ff */
[----:B--2---:R-:W-:Y:S01]  /*1a9d0*/  IMAD R5, R5, 0x8, R9 ;  /* 0x0000000805057824 */ /* 0x004fe200078e0209 */
[----:B---3--:R-:W-:-:S04]  /*1a9e0*/  SHF.L.U32 R7, R7, 0x1f, RZ ;  /* 0x0000001f07077819 */ /* 0x008fc800000006ff */
[----:B------:R-:W0:Y:S02]  /*1a9f0*/  SYNCS.PHASECHK.TRANS64.TRYWAIT P0, [R5+URZ+0x22840], R7 ;  /* 0x02284007050075a7 */ /* 0x000e24000800017f */
[----:B0-----:R-:W-:Y:S05]  /*1aa00*/  @!P0 BRA `(.L_x_2262) ;  /* 0x0000004000f88947 */ /* 0x001fea0003800000 */
.L_x_2397:
        /* <DEDUP_REMOVED lines=11> */
.L_x_2263:
[----:B------:R-:W2:Y:S01]  /*1aac0*/  LDL R9, [R1] ;  /* 0x0000000001097983 */ /* 0x000ea20000100800 */
[----:B------:R-:W-:-:S03]  /*1aad0*/  MOV R10, 0x400 ;  /* 0x00000400000a7802 */ /* 0x000fc60000000f00 */
[----:B0-----:R-:W3:Y:S01]  /*1aae0*/  LDL R7, [R1+0x10] ;  /* 0x0000100001077983 */ /* 0x001ee20000100800 */
[----:B------:R-:W0:Y:S01]  /*1aaf0*/  S2R R11, SR_CgaCtaId ;  /* 0x00000000000b7919 */ /* 0x000e220000008800 */
        /* <DEDUP_REMOVED lines=17> */
[----:B0-----:R-:W-:Y:S01]  /*1ac10*/  NOP ;  /* 0x0000000000007918 */ /* 0x001fe20000000000 */
.L_x_2260:
[----:B------:R-:W2:Y:S01]  /*1ac20*/  LDL.LU R10, [R1+0x20] ;  /* 0x00002000010a7983 */ /* 0x000ea20000300800 */
[----:B------:R-:W-:Y:S01]  /*1ac30*/  MOV R7, 0x400 ;  /* 0x0000040000077802 */ /* 0x000fe20000000f00 */
[----:B------:R-:W-:Y:S05]  /*1ac40*/  WARPSYNC.ALL ;  /* 0x0000000000007948 */ /* 0x000fea0003800000 */
[----:B-1----:R-:W0:Y:S01]  /*1ac50*/  S2R R9, SR_CgaCtaId ;  /* 0x0000000000097919 */ /* 0x002e220000008800 */
        /* <DEDUP_REMOVED lines=26> */
.L_x_2398:
[----:B------:R-:W-:Y:S05]  /*1ae00*/  BSYNC B0 ;  /* 0x0000000000007941 */ /* 0x000fea0003800000 */
.L_x_2264:
        /* <DEDUP_REMOVED lines=11> */
.L_x_2399:
        /* <DEDUP_REMOVED lines=11> */
.L_x_2269:
        /* <DEDUP_REMOVED lines=8> */
[----:B------:R-:W-:Y:S02]  /*1aff0*/  R2UR UR13, R6 ;  /* 0x00000000060d72ca */ /* 0x000fe400000e0000 */
[----:B0-----:R-:W-:-:S05]  /*1b000*/  LEA R9, R10, R9, 0x18 ;  /* 0x000000090a097211 */ /* 0x001fca00078ec0ff */
        /* <DEDUP_REMOVED lines=27> */
.L_x_2267:
[----:B------:R-:W-:Y:S05]  /*1b1c0*/  BSYNC B0 ;  /* 0x0000000000007941 */ /* 0x000fea0003800000 */
.L_x_2266:
[----:B------:R-:W2:Y:S04]  /*1b1d0*/  LDL R3, [R1+0x1c] ;  /* 0x00001c0001037983 */ /* 0x000ea80000100800 */
[----:B0-----:R-:W3:Y:S01]  /*1b1e0*/  LDL R2, [R1+0x14] ;  /* 0x0000140001027983 */ /* 0x001ee20000100800 */
        /* <DEDUP_REMOVED lines=27> */
[----:B------:R-:W-:Y:S01]  /*1b3a0*/  ULDC.64 UR4, c[0x0][0x408] ;  /* 0x0001020000047ab9 */ /* 0x000fe20000000a00 */
[----:B-1----:R-:W-:-:S13]  /*1b3b0*/  ISETP.NE.AND P0, PT, R11, 0x1, PT ;  /* 0x000000010b00780c */ /* 0x002fda0003f05270 */
[----:B------:R-:W1:Y:S02]  /*1b3c0*/  @P0 LDC.64 R2, c[0x0][0x420] ;  /* 0x00010800ff020b82 */ /* 0x000e640000000a00 */
[----:B-1----:R-:W-:-:S04]  /*1b3d0*/  @P0 IMAD.HI.U32 R6, R5, R2, RZ ;  /* 0x0000000205060227 */ /* 0x002fc800078e00ff */
[----:B------:R-:W-:Y:S01]  /*1b3e0*/  IMAD.MOV.U32 R2, RZ, RZ, R5 ;  /* 0x000000ffff027224 */ /* 0x000fe200078e0005 */
[----:B------:R-:W-:Y:S01]  /*1b3f0*/  @P0 SHF.R.U32.HI R2, RZ, R3, R6 ;  /* 0x00000003ff020219 */ /* 0x000fe20000011606 */
[----:B------:R-:W-:-:S03]  /*1b400*/  IMAD R6, R8, UR4, RZ ;  /* 0x0000000408067c24 */ /* 0x000fc6000f8e02ff */
[----:B------:R-:W-:Y:S01]  /*1b410*/  SHF.R.S32.HI R3, RZ, 0x1f, R2 ;  /* 0x0000001fff037819 */ /* 0x000fe20000011402 */
[C---:B------:R-:W-:Y:S02]  /*1b420*/  IMAD R10, R4.reuse, UR5, R6 ;  /* 0x00000005040a7c24 */ /* 0x040fe4000f8e0206 */
[----:B------:R-:W-:-:S04]  /*1b430*/  IMAD.WIDE.U32 R6, R4, UR4, R2 ;  /* 0x0000000404067c25 */ /* 0x000fc8000f8e0002 */
[----:B------:R-:W-:Y:S01]  /*1b440*/  IMAD.IADD R10, R10, 0x1, R7 ;  /* 0x000000010a0a7824 */ /* 0x000fe200078e0207 */
[----:B------:R-:W-:Y:S01]  /*1b450*/  LEA R20, P0, R6, R20, 0x2 ;  /* 0x0000001406147211 */ /* 0x000fe200078010ff */
[----:B------:R-:W-:-:S03]  /*1b460*/  IMAD.MOV R2, RZ, RZ, -R2 ;  /* 0x000000ffff027224 */ /* 0x000fc600078e0a02 */
[----:B------:R-:W-:Y:S01]  /*1b470*/  LEA.HI.X R21, R6, R21, R10, 0x2, P0 ;  /* 0x0000001506157211 */ /* 0x000fe200000f140a */
[----:B------:R-:W-:-:S04]  /*1b480*/  IMAD R5, R11, R2, R5 ;  /* 0x000000020b057224 */ /* 0x000fc800078e0205 */
[----:B------:R1:W5:Y:S04]  /*1b490*/  LDG.E R6, desc[UR40][R20.64] ;  /* 0x0000002814067981 */ /* 0x000368000c1e1900 */
.L_x_2276:
[----:B------:R-:W2:Y:S01]  /*1b4a0*/  S2R R3, SR_CgaCtaId ;  /* 0x0000000000037919 */ /* 0x000ea20000008800 */
[----:B------:R-:W-:-:S04]  /*1b4b0*/  MOV R2, 0x400 ;  /* 0x0000040000027802 */ /* 0x000fc80000000f00 */
[----:B--2---:R-:W-:Y:S02]  /*1b4c0*/  LEA R2, R3, R2, 0x18 ;  /* 0x0000000203027211 */ /* 0x004fe400078ec0ff */
[----:B------:R-:W-:-:S03]  /*1b4d0*/  SHF.L.U32 R3, R12, 0x1f, RZ ;  /* 0x0000001f0c037819 */ /* 0x000fc600000006ff */
[----:B------:R-:W-:-:S04]  /*1b4e0*/  IMAD R2, R13, 0x8, R2 ;  /* 0x000000080d027824 */ /* 0x000fc800078e0202 */
[----:B------:R-:W2:Y:S02]  /*1b4f0*/  SYNCS.PHASECHK.TRANS64.TRYWAIT P0, [R2+URZ+0x22840], R3 ;  /* 0x02284003020075a7 */ /* 0x000ea4000800017f */
[----:B--2---:R-:W-:Y:S05]  /*1b500*/  @!P0 BRA `(.L_x_2277) ;  /* 0x0000003800808947 */ /* 0x004fea0003800000 */
.L_x_2400:
        /* <DEDUP_REMOVED lines=11> */
.L_x_2278:
[----:B---3--:R-:W3:Y:S01]  /*1b5c0*/  LDL R7, [R1] ;  /* 0x0000000001077983 */ /* 0x008ee20000100800 */
[----:B------:R-:W-:-:S03]  /*1b5d0*/  MOV R11, 0x400 ;  /* 0x00000400000b7802 */ /* 0x000fc60000000f00 */
        /* <DEDUP_REMOVED lines=20> */
.L_x_2401:
        /* <DEDUP_REMOVED lines=8> */
.L_x_2280:
        /* <DEDUP_REMOVED lines=34> */
.L_x_2275:
[----:B------:R-:W-:Y:S05]  /*1b9c0*/  BSYNC B2 ;  /* 0x0000000000027941 */ /* 0x000fea0003800000 */
.L_x_2274:
[----:B------:R-:W2:Y:S02]  /*1b9d0*/  LDL R2, [R1+0x1c] ;  /* 0x00001c0001027983 */ /* 0x000ea40000100800 */
[----:B--2---:R-:W-:-:S07]  /*1b9e0*/  VIADD R5, R2, 0xfffffffd ;  /* 0xfffffffd02057836 */ /* 0x004fce0000000000 */
.L_x_2273:
[----:B------:R-:W-:Y:S05]  /*1b9f0*/  BSYNC B1 ;  /* 0x0000000000017941 */ /* 0x000fea0003800000 */
.L_x_2272:
[----:B------:R-:W2:Y:S01]  /*1ba00*/  LDL.LU R2, [R1+0x1c] ;  /* 0x00001c0001027983 */ /* 0x000ea20000300800 */
[----:B------:R-:W-:Y:S01]  /*1ba10*/  VIADD R9, R9, 0xfffffffe ;  /* 0xfffffffe09097836 */ /* 0x000fe20000000000 */
[----:B--2---:R-:W-:-:S04]  /*1ba20*/  LOP3.LUT R2, RZ, R2, RZ, 0x33, !PT ;  /* 0x00000002ff027212 */ /* 0x004fc800078e33ff */
[----:B------:R-:W-:-:S13]  /*1ba30*/  ISETP.NE.AND P0, PT, R9, R2, PT ;  /* 0x000000020900720c */ /* 0x000fda0003f05270 */
[----:B------:R-:W-:Y:S05]  /*1ba40*/  @!P0 BRA `(.L_x_2271) ;  /* 0x0000000c00a08947 */ /* 0x000fea0003800000 */
.L_x_2295:
        /* <DEDUP_REMOVED lines=9> */
[----:B0-----:R-:W-:Y:S06]  /*1bae0*/  @!P6 BRA `(.L_x_2282) ;  /* 0x000000040098e947 */ /* 0x001fec0003800000 */
        /* <DEDUP_REMOVED lines=22> */
.L_x_2283:
[----:B------:R-:W3:Y:S01]  /*1bc50*/  S2R R3, SR_CgaCtaId ;  /* 0x0000000000037919 */ /* 0x000ee20000008800 */
[----:B------:R-:W-:-:S04]  /*1bc60*/  MOV R2, 0x400 ;  /* 0x0000040000027802 */ /* 0x000fc80000000f00 */
[----:B---3--:R-:W-:Y:S02]  /*1bc70*/  LEA R2, R3, R2, 0x18 ;  /* 0x0000000203027211 */ /* 0x008fe400078ec0ff */
[----:B------:R-:W-:-:S03]  /*1bc80*/  SHF.L.U32 R3, R9, 0x1f, RZ ;  /* 0x0000001f09037819 */ /* 0x000fc600000006ff */
[----:B------:R-:W-:-:S04]  /*1bc90*/  IMAD R2, R10, 0x8, R2 ;  /* 0x000000080a027824 */ /* 0x000fc800078e0202 */
[----:B------:R-:W3:Y:S02]  /*1bca0*/  SYNCS.PHASECHK.TRANS64.TRYWAIT P0, [R2+URZ+0x22840], R3 ;  /* 0x02284003020075a7 */ /* 0x000ee4000800017f */
[----:B---3--:R-:W-:Y:S05]  /*1bcb0*/  @!P0 BRA `(.L_x_2284) ;  /* 0x0000003000bc8947 */ /* 0x008fea0003800000 */
.L_x_2402:
[----:B--2---:R-:W2:Y:S02]  /*1bcc0*/  S2R R7, SR_TID.X ;  /* 0x0000000000077919 */ /* 0x004ea40000002100 */
        /* <DEDUP_REMOVED lines=10> */
.L_x_2285:
[----:B0-----:R-:W4:Y:S01]  /*1bd70*/  LDL R12, [R1+0x10] ;  /* 0x00001000010c7983 */ /* 0x001f220000100800 */
[----:B--2---:R-:W-:Y:S01]  /*1bd80*/  MOV R7, 0x400 ;  /* 0x0000040000077802 */ /* 0x004fe20000000f00 */
        /* <DEDUP_REMOVED lines=17> */
[----:B------:R-:W2:Y:S02]  /*1bea0*/  SYNCS.PHASECHK.TRANS64.TRYWAIT P1, [R2+URZ+0x22860], R3 ;  /* 0x02286003020075a7 */ /* 0x000ea4000802017f */
[----:B0-2---:R-:W-:Y:S05]  /*1beb0*/  @!P1 BRA `(.L_x_2286) ;  /* 0x0000003000509947 */ /* 0x005fea0003800000 */
.L_x_2403:
[----:B------:R-:W-:Y:S05]  /*1bec0*/  @P0 BRA `(.L_x_2287) ;  /* 0x00000000001c0947 */ /* 0x000fea0003800000 */
[----:B------:R-:W2:Y:S01]  /*1bed0*/  S2R R11, SR_TID.X ;  /* 0x00000000000b7919 */ /* 0x000ea20000002100 */
[----:B0--3--:R-:W-:-:S04]  /*1bee0*/  IMAD.MOV.U32 R3, RZ, RZ, 0xc000 ;  /* 0x0000c000ff037424 */ /* 0x009fc800078e00ff */
[----:B------:R4:W-:Y:S01]  /*1bef0*/  SYNCS.ARRIVE.TRANS64 RZ, [R2+URZ+0x22850], R3 ;  /* 0x0228500302ff79a7 */ /* 0x0009e2000800003f */
[----:B--2---:R-:W-:-:S04]  /*1bf00*/  LOP3.LUT R11, R11, 0x1f, RZ, 0xc0, !PT ;  /* 0x0000001f0b0b7812 */ /* 0x004fc800078ec0ff */
[----:B------:R-:W-:-:S13]  /*1bf10*/  ISETP.NE.AND P1, PT, R11, RZ, PT ;  /* 0x000000ff0b00720c */ /* 0x000fda0003f25270 */
[----:B----4-:R-:W-:Y:S05]  /*1bf20*/  @!P1 BRA `(.L_x_2287) ;  /* 0x0000000000049947 */ /* 0x010fea0003800000 */
[----:B------:R-:W-:Y:S01]  /*1bf30*/  BPT.TRAP 0x1 ;  /* 0x000000040000795c */ /* 0x000fe20000300000 */
.L_x_2287:
[----:B------:R-:W2:Y:S01]  /*1bf40*/  S2R R11, SR_CgaCtaId ;  /* 0x00000000000b7919 */ /* 0x000ea20000008800 */
[----:B0--3--:R-:W-:Y:S01]  /*1bf50*/  MOV R3, 0x400 ;  /* 0x0000040000037802 */ /* 0x009fe20000000f00 */
        /* <DEDUP_REMOVED lines=11> */
[----:B--2---:R-:W-:-:S05]  /*1c010*/  LEA R3, R11, R3, 0x18 ;  /* 0x000000030b037211 */ /* 0x004fca00078ec0ff */
        /* <DEDUP_REMOVED lines=19> */
.L_x_2282:
[----:B------:R-:W-:Y:S05]  /*1c150*/  BSYNC B1 ;  /* 0x0000000000017941 */ /* 0x000fea0003800000 */
.L_x_2281:
[----:B------:R-:W-:Y:S01]  /*1c160*/  VIADD R10, R10, 0x1 ;  /* 0x000000010a0a7836 */ /* 0x000fe20000000000 */
[----:B------:R-:W-:Y:S04]  /*1c170*/  BSSY B1, `(.L_x_2288) ;  /* 0x0000071000017945 */ /* 0x000fe80003800000 */
[----:B------:R-:W-:-:S04]  /*1c180*/  ISETP.NE.AND P0, PT, R10, 0x2, PT ;  /* 0x000000020a00780c */ /* 0x000fc80003f05270 */
[----:B------:R-:W-:Y:S02]  /*1c190*/  SEL R2, RZ, 0x1, P0 ;  /* 0x00000001ff027807 */ /* 0x000fe40000000000 */
[----:B0-----:R-:W-:Y:S02]  /*1c1a0*/  SEL R12, R10, RZ, P0 ;  /* 0x000000ff0a0c7207 */ /* 0x001fe40000000000 */
[----:B------:R-:W-:Y:S01]  /*1c1b0*/  LOP3.LUT R11, R9, R2, RZ, 0x3c, !PT ;  /* 0x00000002090b7212 */ /* 0x000fe200078e3cff */
[----:B------:R-:W-:-:S04]  /*1c1c0*/  VIADD R9, R5, 0xffffffff ;  /* 0xffffffff05097836 */ /* 0x000fc80000000000 */
        /* <DEDUP_REMOVED lines=18> */
[----:B------:R-:W-:Y:S01]  /*1c2f0*/  IMAD R10, R10, R3, R9 ;  /* 0x000000030a0a7224 */ /* 0x000fe200078e0209 */
[----:B------:R-:W-:-:S03]  /*1c300*/  SHF.R.S32.HI R3, RZ, 0x1f, R2 ;  /* 0x0000001fff037819 */ /* 0x000fc60000011402 */
[----:B------:R-:W-:-:S04]  /*1c310*/  IMAD.WIDE.U32 R2, R4, UR6, R2 ;  /* 0x0000000604027c25 */ /* 0x000fc8000f8e0002 */
[----:B------:R-:W-:Y:S01]  /*1c320*/  IMAD.IADD R3, R6, 0x1, R3 ;  /* 0x0000000106037824 */ /* 0x000fe200078e0203 */
[----:B------:R-:W-:-:S04]  /*1c330*/  LEA R6, P0, R2, UR4, 0x2 ;  /* 0x0000000402067c11 */ /* 0x000fc8000f8010ff */
[----:B------:R-:W-:-:S05]  /*1c340*/  LEA.HI.X R7, R2, UR5, R3, 0x2, P0 ;  /* 0x0000000502077c11 */ /* 0x000fca00080f1403 */
[----:B------:R2:W5:Y:S04]  /*1c350*/  LDG.E R6, desc[UR40][R6.64] ;  /* 0x0000002806067981 */ /* 0x000568000c1e1900 */
.L_x_2290:
[----:B------:R-:W3:Y:S01]  /*1c360*/  S2R R3, SR_CgaCtaId ;  /* 0x0000000000037919 */ /* 0x000ee20000008800 */
[----:B------:R-:W-:-:S04]  /*1c370*/  MOV R2, 0x400 ;  /* 0x0000040000027802 */ /* 0x000fc80000000f00 */
[----:B---3--:R-:W-:Y:S02]  /*1c380*/  LEA R2, R3, R2, 0x18 ;  /* 0x0000000203027211 */ /* 0x008fe400078ec0ff */
[----:B------:R-:W-:-:S03]  /*1c390*/  SHF.L.U32 R3, R11, 0x1f, RZ ;  /* 0x0000001f0b037819 */ /* 0x000fc600000006ff */
[----:B------:R-:W-:-:S04]  /*1c3a0*/  IMAD R2, R12, 0x8, R2 ;  /* 0x000000080c027824 */ /* 0x000fc800078e0202 */
[----:B------:R-:W3:Y:S02]  /*1c3b0*/  SYNCS.PHASECHK.TRANS64.TRYWAIT P0, [R2+URZ+0x22840], R3 ;  /* 0x02284003020075a7 */ /* 0x000ee4000800017f */
[----:B---3--:R-:W-:Y:S05]  /*1c3c0*/  @!P0 BRA `(.L_x_2291) ;  /* 0x0000002c00208947 */ /* 0x008fea0003800000 */
.L_x_2404:
        /* <DEDUP_REMOVED lines=11> */
.L_x_2292:
[----:B--2---:R-:W2:Y:S01]  /*1c480*/  LDL R7, [R1] ;  /* 0x0000000001077983 */ /* 0x004ea20000100800 */
        /* <DEDUP_REMOVED lines=20> */
[----:B0-2---:R-:W-:Y:S05]  /*1c5d0*/  @!P1 BRA `(.L_x_2293) ;  /* 0x0000002800b09947 */ /* 0x005fea0003800000 */
.L_x_2405:
        /* <DEDUP_REMOVED lines=8> */
.L_x_2294:
        /* <DEDUP_REMOVED lines=34> */
.L_x_2289:
[----:B------:R-:W-:Y:S05]  /*1c880*/  BSYNC B1 ;  /* 0x0000000000017941 */ /* 0x000fea0003800000 */
.L_x_2288:
[----:B------:R-:W2:Y:S01]  /*1c890*/  LDL R2, [R1+0x14] ;  /* 0x0000140001027983 */ /* 0x000ea20000100800 */
[----:B------:R-:W-:Y:S01]  /*1c8a0*/  VIADD R5, R5, 0xfffffffe ;  /* 0xfffffffe05057836 */ /* 0x000fe20000000000 */
[----:B--2---:R-:W-:-:S13]  /*1c8b0*/  ISETP.GT.AND P0, PT, R9, R2, PT ;  /* 0x000000020900720c */ /* 0x004fda0003f04270 */
[----:B------:R-:W-:Y:S05]  /*1c8c0*/  @P0 BRA `(.L_x_2295) ;  /* 0xfffffff000600947 */ /* 0x000fea000383ffff */
.L_x_2271:
[----:B------:R-:W-:Y:S05]  /*1c8d0*/  BSYNC B0 ;  /* 0x0000000000007941 */ /* 0x000fea0003800000 */
.L_x_2270:
        /* <DEDUP_REMOVED lines=23> */
.L_x_2297:
[----:B------:R-:W-:Y:S05]  /*1ca50*/  BSYNC B0 ;  /* 0x0000000000007941 */ /* 0x000fea0003800000 */
.L_x_2296:
[----:B--2---:R-:W2:Y:S02]  /*1ca60*/  LDL.LU R2, [R1+0x8] ;  /* 0x0000080001027983 */ /* 0x004ea40000300800 */
[----:B--2---:R-:W-:-:S05]  /*1ca70*/  LOP3.LUT R2, R2, R0, RZ, 0x3c, !PT ;  /* 0x0000000002027212 */ /* 0x004fca00078e3cff */
[----:B------:R3:W-:Y:S02]  /*1ca80*/  STL [R1+0x8], R2 ;  /* 0x0000080201007387 */ /* 0x0007e40000100800 */
.L_x_2253:
[----:B------:R-:W-:Y:S05]  /*1ca90*/  BSYNC B6 ;  /* 0x0000000000067941 */ /* 0x000fea0003800000 */
.L_x_2251:
[----:B------:R-:W-:-:S03]  /*1caa0*/  UMOV UR4, 0xffffffff ;  /* 0xffffffff00047882 */ /* 0x000fc60000000000 */
[----:B------:R-:W-:Y:S05]  /*1cab0*/  BRA.DIV UR4, `(.L_x_2298) ;  /* 0x00000026048c7947 */ /* 0x000fea000b800000 */
[----:B------:R4:W0:Y:S04]  /*1cac0*/  SHFL.IDX PT, R4, R16, RZ, 0x1f ;  /* 0x00001fff10047589 */ /* 0x00082800000e0000 */
[----:B------:R-:W0:Y:S02]  /*1cad0*/  SHFL.IDX PT, R16, R16, 0x1, 0x1f ;  /* 0x00201f0010107f89 */ /* 0x000e2400000e0000 */
.L_x_2409:
[----:B------:R-:W5:Y:S01]  /*1cae0*/  S2R R7, SR_TID.X ;  /* 0x0000000000077919 */ /* 0x000f620000002100 */
[----:B------:R-:W-:Y:S01]  /*1caf0*/  ULDC UR4, c[0x0][0xc14] ;  /* 0x0003050000047ab9 */ /* 0x000fe20000000800 */
[----:B------:R-:W-:Y:S01]  /*1cb00*/  BSSY B0, `(.L_x_2299) ;  /* 0x000000b000007945 */ /* 0x000fe20003800000 */
[----:B------:R-:W-:Y:S02]  /*1cb10*/  IMAD.U32 R0, RZ, RZ, UR4 ;  /* 0x00000004ff007e24 */ /* 0x000fe4000f8e00ff */
[----:B------:R-:W-:Y:S01]  /*1cb20*/  IMAD.MOV.U32 R17, RZ, RZ, RZ ;  /* 0x000000ffff117224 */ /* 0x000fe200078e00ff */
[----:B-----5:R-:W-:-:S04]  /*1cb30*/  LOP3.LUT R7, R7, 0x1f, RZ, 0xc0, !PT ;  /* 0x0000001f07077812 */ /* 0x020fc800078ec0ff */
[C---:B------:R-:W-:Y:S01]  /*1cb40*/  ISETP.NE.AND P0, PT, R7.reuse, 0x1f, PT ;  /* 0x0000001f0700780c */ /* 0x040fe20003f05270 */
[----:B------:R-:W-:-:S05]  /*1cb50*/  IMAD.IADD R5, R7, 0x1, R19 ;  /* 0x0000000107057824 */ /* 0x000fca00078e0213 */
[----:B------:R-:W-:-:S13]  /*1cb60*/  ISETP.GE.OR P0, PT, R5, R0, !P0 ;  /* 0x000000000500720c */ /* 0x000fda0004706670 */
[----:B------:R-:W-:Y:S05]  /*1cb70*/  @P0 BRA `(.L_x_2300) ;  /* 0x00000000000c0947 */ /* 0x000fea0003800000 */
[----:B---3--:R-:W3:Y:S02]  /*1cb80*/  LDC.64 R2, c[0x0][0xc58] ;  /* 0x00031600ff027b82 */ /* 0x008ee40000000a00 */
[----:B---3--:R-:W-:-:S05]  /*1cb90*/  IMAD.WIDE R2, R5, 0x4, R2 ;  /* 0x0000000405027825 */ /* 0x008fca00078e0202 */
[----:B------:R3:W5:Y:S02]  /*1cba0*/  LDG.E R17, desc[UR40][R2.64] ;  /* 0x0000002802117981 */ /* 0x000764000c1e1900 */
.L_x_2300:
[----:B------:R-:W-:Y:S05]  /*1cbb0*/  BSYNC B0 ;  /* 0x0000000000007941 */ /* 0x000fea0003800000 */
.L_x_2299:
[----:B------:R-:W-:-:S03]  /*1cbc0*/  UMOV UR4, 0xffffffff ;  /* 0xffffffff00047882 */ /* 0x000fc60000000000 */
[----:B------:R-:W-:Y:S05]  /*1cbd0*/  BRA.DIV UR4, `(.L_x_2301) ;  /* 0x0000002604907947 */ /* 0x000fea000b800000 */
        /* <DEDUP_REMOVED lines=9> */
[----:B---3--:R-:W-:-:S05]  /*1cc70*/  IMAD.IADD R3, R13, 0x1, R14 ;  /* 0x000000010d037824 */ /* 0x008fca00078e020e */
[----:B------:R-:W0:Y:S02]  /*1cc80*/  SHFL.UP PT, R14, R3, 0x4, RZ ;  /* 0x04800000030e7989 */ /* 0x000e2400000e00ff */
[----:B0-----:R-:W-:Y:S02]  /*1cc90*/  SEL R14, R14, RZ, P0 ;  /* 0x000000ff0e0e7207 */ /* 0x001fe40000000000 */
[----:B------:R-:W-:-:S03]  /*1cca0*/  ISETP.GE.U32.AND P0, PT, R7, 0x10, PT ;  /* 0x000000100700780c */ /* 0x000fc60003f06070 */
[----:B------:R-:W-:-:S05]  /*1ccb0*/  IMAD.IADD R5, R3, 0x1, R14 ;  /* 0x0000000103057824 */ /* 0x000fca00078e020e */
[----:B------:R-:W2:Y:S02]  /*1ccc0*/  SHFL.UP PT, R14, R5, 0x8, RZ ;  /* 0x05000000050e7989 */ /* 0x000ea400000e00ff */
[----:B--2---:R-:W-:-:S05]  /*1ccd0*/  SEL R6, R14, RZ, P1 ;  /* 0x000000ff0e067207 */ /* 0x004fca0000800000 */
[----:B------:R-:W-:-:S05]  /*1cce0*/  IMAD.IADD R6, R5, 0x1, R6 ;  /* 0x0000000105067824 */ /* 0x000fca00078e0206 */
[----:B------:R-:W0:Y:S02]  /*1ccf0*/  SHFL.UP PT, R14, R6, 0x10, RZ ;  /* 0x06000000060e7989 */ /* 0x000e2400000e00ff */
[----:B0-----:R-:W-:-:S05]  /*1cd00*/  SEL R7, R14, RZ, P0 ;  /* 0x000000ff0e077207 */ /* 0x001fca0000000000 */
[----:B------:R-:W-:-:S05]  /*1cd10*/  IMAD.IADD R2, R6, 0x1, R7 ;  /* 0x0000000106027824 */ /* 0x000fca00078e0207 */
[----:B------:R0:W2:Y:S02]  /*1cd20*/  SHFL.IDX PT, R14, R2, 0x1f, 0x1f ;  /* 0x03e01f00020e7f89 */ /* 0x0000a400000e0000 */
.L_x_2417:
[----:B------:R-:W-:Y:S02]  /*1cd30*/  ULDC UR4, c[0x0][0xc10] ;  /* 0x0003040000047ab9 */ /* 0x000fe40000000800 */
[----:B------:R-:W-:-:S04]  /*1cd40*/  IMAD.U32 R5, RZ, RZ, UR4 ;  /* 0x00000004ff057e24 */ /* 0x000fc8000f8e00ff */
[----:B--2---:R-:W-:-:S04]  /*1cd50*/  IMAD R3, R14, R5, RZ ;  /* 0x000000050e037224 */ /* 0x004fc800078e02ff */
[----:B----4-:R-:W-:-:S05]  /*1cd60*/  IMAD.IADD R16, R16, 0x1, R3 ;  /* 0x0000000110107824 */ /* 0x010fca00078e0203 */
[----:B------:R-:W-:-:S13]  /*1cd70*/  ISETP.GT.AND P0, PT, R16, R4, PT ;  /* 0x000000041000720c */ /* 0x000fda0003f04270 */
[----:B------:R-:W-:Y:S05]  /*1cd80*/  @P0 BRA `(.L_x_2302) ;  /* 0x0000000000b40947 */ /* 0x000fea0003800000 */
[----:B------:R-:W2:Y:S02]  /*1cd90*/  LDC R0, c[0x0][0xc14] ;  /* 0x00030500ff007b82 */ /* 0x000ea40000000800 */
.L_x_2307:
[----:B------:R-:W-:-:S05]  /*1cda0*/  VIADD R19, R19, 0x1f ;  /* 0x0000001f13137836 */ /* 0x000fca0000000000 */
[----:B--2---:R-:W-:-:S13]  /*1cdb0*/  ISETP.GE.AND P0, PT, R19, R0, PT ;  /* 0x000000001300720c */ /* 0x004fda0003f06270 */
[----:B------:R-:W-:Y:S05]  /*1cdc0*/  @P0 BRA `(.L_x_2303) ;  /* 0x0000000400ec0947 */ /* 0x000fea0003800000 */
[----:B------:R-:W2:Y:S01]  /*1cdd0*/  S2R R7, SR_TID.X ;  /* 0x0000000000077919 */ /* 0x000ea20000002100 */
[----:B------:R-:W-:Y:S01]  /*1cde0*/  BSSY B0, `(.L_x_2304) ;  /* 0x000000a000007945 */ /* 0x000fe20003800000 */
[----:B------:R-:W-:Y:S01]  /*1cdf0*/  IMAD.MOV.U32 R17, RZ, RZ, RZ ;  /* 0x000000ffff117224 */ /* 0x000fe200078e00ff */
[----:B--2---:R-:W-:-:S04]  /*1ce00*/  LOP3.LUT R7, R7, 0x1f, RZ, 0xc0, !PT ;  /* 0x0000001f07077812 */ /* 0x004fc800078ec0ff */
[C---:B------:R-:W-:Y:S01]  /*1ce10*/  ISETP.NE.AND P1, PT, R7.reuse, 0x1f, PT ;  /* 0x0000001f0700780c */ /* 0x040fe20003f25270 */
[----:B------:R-:W-:-:S05]  /*1ce20*/  IMAD.IADD R5, R7, 0x1, R19 ;  /* 0x0000000107057824 */ /* 0x000fca00078e0213 */
[----:B------:R-:W-:-:S13]  /*1ce30*/  ISETP.GE.OR P0, PT, R5, R0, !P1 ;  /* 0x000000000500720c */ /* 0x000fda0004f06670 */
[----:B------:R-:W-:Y:S05]  /*1ce40*/  @P0 BRA `(.L_x_2305) ;  /* 0x00000000000c0947 */ /* 0x000fea0003800000 */
[----:B0-----:R-:W0:Y:S02]  /*1ce50*/  LDC.64 R2, c[0x0][0xc58] ;  /* 0x00031600ff027b82 */ /* 0x001e240000000a00 */
[----:B0-----:R-:W-:-:S05]  /*1ce60*/  IMAD.WIDE R2, R5, 0x4, R2 ;  /* 0x0000000405027825 */ /* 0x001fca00078e0202 */
[----:B------:R2:W5:Y:S02]  /*1ce70*/  LDG.E R17, desc[UR40][R2.64] ;  /* 0x0000002802117981 */ /* 0x000564000c1e1900 */
.L_x_2305:
[----:B------:R-:W-:Y:S05]  /*1ce80*/  BSYNC B0 ;  /* 0x0000000000007941 */ /* 0x000fea0003800000 */
.L_x_2304:
[----:B------:R-:W-:-:S03]  /*1ce90*/  UMOV UR4, 0xffffffff ;  /* 0xffffffff00047882 */ /* 0x000fc60000000000 */
[----:B------:R-:W-:Y:S05]  /*1cea0*/  BRA.DIV UR4, `(.L_x_2306) ;  /* 0x0000002604ac7947 */ /* 0x000fea000b800000 */
[----:B-----5:R-:W3:Y:S01]  /*1ceb0*/  SHFL.UP PT, R14, R17, 0x1, RZ ;  /* 0x04200000110e7989 */ /* 0x020ee200000e00ff */
[C---:B------:R-:W-:Y:S02]  /*1cec0*/  ISETP.NE.AND P0, PT, R7.reuse, RZ, PT ;  /* 0x000000ff0700720c */ /* 0x040fe40003f05270 */
[C---:B------:R-:W-:Y:S02]  /*1ced0*/  ISETP.GE.U32.AND P1, PT, R7.reuse, 0x2, PT ;  /* 0x000000020700780c */ /* 0x040fe40003f26070 */
[----:B---3--:R-:W-:Y:S02]  /*1cee0*/  SEL R14, R14, RZ, P0 ;  /* 0x000000ff0e0e7207 */ /* 0x008fe40000000000 */
[----:B------:R-:W-:-:S03]  /*1cef0*/  ISETP.GE.U32.AND P0, PT, R7, 0x4, PT ;  /* 0x000000040700780c */ /* 0x000fc60003f06070 */
[----:B------:R-:W-:-:S05]  /*1cf00*/  IMAD.IADD R13, R17, 0x1, R14 ;  /* 0x00000001110d7824 */ /* 0x000fca00078e020e */
[----:B------:R-:W3:Y:S02]  /*1cf10*/  SHFL.UP PT, R14, R13, 0x2, RZ ;  /* 0x044000000d0e7989 */ /* 0x000ee400000e00ff */
[----:B---3--:R-:W-:Y:S02]  /*1cf20*/  SEL R14, R14, RZ, P1 ;  /* 0x000000ff0e0e7207 */ /* 0x008fe40000800000 */
[----:B------:R-:W-:-:S03]  /*1cf30*/  ISETP.GE.U32.AND P1, PT, R7, 0x8, PT ;  /* 0x000000080700780c */ /* 0x000fc60003f26070 */
[----:B--2---:R-:W-:-:S05]  /*1cf40*/  IMAD.IADD R3, R13, 0x1, R14 ;  /* 0x000000010d037824 */ /* 0x004fca00078e020e */
[----:B------:R-:W2:Y:S02]  /*1cf50*/  SHFL.UP PT, R14, R3, 0x4, RZ ;  /* 0x04800000030e7989 */ /* 0x000ea400000e00ff */
[----:B--2---:R-:W-:Y:S02]  /*1cf60*/  SEL R14, R14, RZ, P0 ;  /* 0x000000ff0e0e7207 */ /* 0x004fe40000000000 */
[----:B------:R-:W-:-:S03]  /*1cf70*/  ISETP.GE.U32.AND P0, PT, R7, 0x10, PT ;  /* 0x000000100700780c */ /* 0x000fc60003f06070 */
[----:B------:R-:W-:-:S05]  /*1cf80*/  IMAD.IADD R5, R3, 0x1, R14 ;  /* 0x0000000103057824 */ /* 0x000fca00078e020e */
[----:B------:R-:W2:Y:S02]  /*1cf90*/  SHFL.UP PT, R14, R5, 0x8, RZ ;  /* 0x05000000050e7989 */ /* 0x000ea400000e00ff */
[----:B--2---:R-:W-:-:S05]  /*1cfa0*/  SEL R6, R14, RZ, P1 ;  /* 0x000000ff0e067207 */ /* 0x004fca0000800000 */
[----:B------:R-:W-:-:S05]  /*1cfb0*/  IMAD.IADD R6, R5, 0x1, R6 ;  /* 0x0000000105067824 */ /* 0x000fca00078e0206 */
[----:B------:R-:W2:Y:S02]  /*1cfc0*/  SHFL.UP PT, R14, R6, 0x10, RZ ;  /* 0x06000000060e7989 */ /* 0x000ea400000e00ff */
[----:B--2---:R-:W-:-:S05]  /*1cfd0*/  SEL R7, R14, RZ, P0 ;  /* 0x000000ff0e077207 */ /* 0x004fca0000000000 */
[----:B0-----:R-:W-:-:S05]  /*1cfe0*/  IMAD.IADD R2, R6, 0x1, R7 ;  /* 0x0000000106027824 */ /* 0x001fca00078e0207 */
[----:B------:R0:W2:Y:S02]  /*1cff0*/  SHFL.IDX PT, R14, R2, 0x1f, 0x1f ;  /* 0x03e01f00020e7f89 */ /* 0x0000a400000e0000 */
.L_x_2425:
[----:B------:R-:W-:Y:S02]  /*1d000*/  ULDC UR4, c[0x0][0xc10] ;  /* 0x0003040000047ab9 */ /* 0x000fe40000000800 */
[----:B------:R-:W-:-:S04]  /*1d010*/  IMAD.U32 R5, RZ, RZ, UR4 ;  /* 0x00000004ff057e24 */ /* 0x000fc8000f8e00ff */
[----:B--2---:R-:W-:-:S04]  /*1d020*/  IMAD R3, R14, R5, RZ ;  /* 0x000000050e037224 */ /* 0x004fc800078e02ff */
[----:B------:R-:W-:-:S05]  /*1d030*/  IMAD.IADD R16, R3, 0x1, R16 ;  /* 0x0000000103107824 */ /* 0x000fca00078e0210 */
[----:B------:R-:W-:-:S13]  /*1d040*/  ISETP.GT.AND P0, PT, R16, R4, PT ;  /* 0x000000041000720c */ /* 0x000fda0003f04270 */
[----:B------:R-:W-:Y:S05]  /*1d050*/  @!P0 BRA `(.L_x_2307) ;  /* 0xfffffffc00508947 */ /* 0x000fea000383ffff */
.L_x_2302:
        /* <DEDUP_REMOVED lines=8> */
.L_x_2429:
[----:B------:R-:W-:Y:S01]  /*1d0e0*/  ISETP.NE.AND P0, PT, R3, RZ, PT ;  /* 0x000000ff0300720c */ /* 0x000fe20003f05270 */
[----:B------:R-:W-:-:S12]  /*1d0f0*/  IMAD.MOV.U32 R7, RZ, RZ, RZ ;  /* 0x000000ffff077224 */ /* 0x000fd800078e00ff */
[----:B------:R-:W-:Y:S05]  /*1d100*/  @!P0 BRA `(.L_x_2309) ;  /* 0x0000000000108947 */ /* 0x000fea0003800000 */
[----:B------:R-:W-:Y:S01]  /*1d110*/  UMOV UR4, 0xffffffff ;  /* 0xffffffff00047882 */ /* 0x000fe20000000000 */
[----:B------:R-:W-:Y:S02]  /*1d120*/  VIADD R12, R6, 0xffffffff ;  /* 0xffffffff060c7836 */ /* 0x000fe40000000000 */
[----:B------:R-:W-:Y:S05]  /*1d130*/  BRA.DIV UR4, `(.L_x_2310) ;  /* 0x0000002a04207947 */ /* 0x000fea000b800000 */
[----:B------:R4:W0:Y:S02]  /*1d140*/  SHFL.IDX PT, R7, R2, R12, 0x1f ;  /* 0x00001f0c02077589 */ /* 0x00082400000e0000 */
.L_x_2309:
[----:B0---4-:R-:W0:Y:S01]  /*1d150*/  LDC.64 R2, c[0x0][0xc68] ;  /* 0x00031a00ff027b82 */ /* 0x011e220000000a00 */
[----:B------:R-:W-:-:S04]  /*1d160*/  IMAD.IADD R19, R6, 0x1, R19 ;  /* 0x0000000106137824 */ /* 0x000fc800078e0213 */
[----:B0-----:R-:W-:-:S05]  /*1d170*/  IMAD.WIDE R2, R19, 0x4, R2 ;  /* 0x0000000413027825 */ /* 0x001fca00078e0202 */
[----:B-1----:R-:W2:Y:S01]  /*1d180*/  LDG.E R9, desc[UR40][R2.64] ;  /* 0x0000002802097981 */ /* 0x002ea2000c1e1900 */
[----:B------:R-:W-:-:S04]  /*1d190*/  IMAD R16, R7, R5, R16 ;  /* 0x0000000507107224 */ /* 0x000fc800078e0210 */
[----:B------:R-:W-:Y:S02]  /*1d1a0*/  IMAD.IADD R7, R4, 0x1, -R16 ;  /* 0x0000000104077824 */ /* 0x000fe400078e0a10 */
[----:B--23--:R-:W-:-:S05]  /*1d1b0*/  IMAD R6, R17, R9, RZ ;  /* 0x0000000911067224 */ /* 0x00cfca00078e02ff */
[----:B------:R-:W-:-:S04]  /*1d1c0*/  IABS R8, R6 ;  /* 0x0000000600087213 */ /* 0x000fc80000000000 */
[----:B------:R-:W0:Y:S08]  /*1d1d0*/  I2F.RP R11, R8 ;  /* 0x00000008000b7306 */ /* 0x000e300000209400 */
[----:B0-----:R-:W0:Y:S02]  /*1d1e0*/  MUFU.RCP R11, R11 ;  /* 0x0000000b000b7308 */ /* 0x001e240000001000 */
[----:B0-----:R-:W-:-:S06]  /*1d1f0*/  VIADD R12, R11, 0xffffffe ;  /* 0x0ffffffe0b0c7836 */ /* 0x001fcc0000000000 */
[----:B------:R-:W0:Y:S02]  /*1d200*/  F2I.FTZ.U32.TRUNC.NTZ R3, R12 ;  /* 0x0000000c00037305 */ /* 0x000e24000021f000 */
[----:B0-----:R-:W-:-:S04]  /*1d210*/  IMAD.MOV R2, RZ, RZ, -R3 ;  /* 0x000000ffff027224 */ /* 0x001fc800078e0a03 */
[----:B------:R-:W-:Y:S02]  /*1d220*/  IMAD R10, R2, R8, RZ ;  /* 0x00000008020a7224 */ /* 0x000fe400078e02ff */
[----:B------:R-:W-:-:S04]  /*1d230*/  IMAD.MOV.U32 R2, RZ, RZ, RZ ;  /* 0x000000ffff027224 */ /* 0x000fc800078e00ff */
[----:B------:R-:W-:Y:S01]  /*1d240*/  IMAD.HI.U32 R10, R3, R10, R2 ;  /* 0x0000000a030a7227 */ /* 0x000fe200078e0002 */
[----:B------:R-:W-:Y:S02]  /*1d250*/  IABS R3, R7 ;  /* 0x0000000700037213 */ /* 0x000fe40000000000 */
[----:B------:R-:W-:-:S03]  /*1d260*/  IABS R2, R6 ;  /* 0x0000000600027213 */ /* 0x000fc60000000000 */
[----:B------:R-:W-:-:S04]  /*1d270*/  IMAD.HI.U32 R10, R10, R3, RZ ;  /* 0x000000030a0a7227 */ /* 0x000fc800078e00ff */
[----:B------:R-:W-:-:S04]  /*1d280*/  IMAD.MOV R2, RZ, RZ, -R2 ;  /* 0x000000ffff027224 */ /* 0x000fc800078e0a02 */
[----:B------:R-:W-:-:S05]  /*1d290*/  IMAD R3, R10, R2, R3 ;  /* 0x000000020a037224 */ /* 0x000fca00078e0203 */
[----:B------:R-:W-:-:S13]  /*1d2a0*/  ISETP.GT.U32.AND P0, PT, R8, R3, PT ;  /* 0x000000030800720c */ /* 0x000fda0003f04070 */
[----:B------:R-:W-:Y:S02]  /*1d2b0*/  @!P0 IMAD.IADD R3, R3, 0x1, -R8 ;  /* 0x0000000103038824 */ /* 0x000fe400078e0a08 */
[----:B------:R-:W-:-:S03]  /*1d2c0*/  @!P0 VIADD R10, R10, 0x1 ;  /* 0x000000010a0a8836 */ /* 0x000fc60000000000 */
[----:B------:R-:W-:Y:S02]  /*1d2d0*/  ISETP.GE.U32.AND P0, PT, R3, R8, PT ;  /* 0x000000080300720c */ /* 0x000fe40003f06070 */
[----:B------:R-:W-:-:S11]  /*1d2e0*/  LOP3.LUT R3, R7, R6, RZ, 0x3c, !PT ;  /* 0x0000000607037212 */ /* 0x000fd600078e3cff */
        /* <DEDUP_REMOVED lines=10> */
[----:B------:R-:W-:-:S04]  /*1d390*/  VIADDMNMX R9, R8, R5, R9, PT ;  /* 0x0000000508097246 */ /* 0x000fc80003800109 */
        /* <DEDUP_REMOVED lines=13> */
[----:B------:R-:W-:Y:S01]  /*1d470*/  IMAD R8, R2, R8, R3 ;  /* 0x0000000802087224 */ /* 0x000fe200078e0203 */
[----:B------:R-:W-:-:S04]  /*1d480*/  LOP3.LUT R3, R6, R9, RZ, 0x3c, !PT ;  /* 0x0000000906037212 */ /* 0x000fc800078e3cff */
[----:B------:R-:W-:-:S13]  /*1d490*/  ISETP.GT.U32.AND P0, PT, R5, R8, PT ;  /* 0x000000080500720c */ /* 0x000fda0003f04070 */
[----:B------:R-:W-:Y:S02]  /*1d4a0*/  @!P0 IMAD.IADD R8, R8, 0x1, -R5 ;  /* 0x0000000108088824 */ /* 0x000fe400078e0a05 */
[----:B------:R-:W-:-:S03]  /*1d4b0*/  @!P0 VIADD R2, R2, 0x1 ;  /* 0x0000000102028836 */ /* 0x000fc60000000000 */
[----:B------:R-:W-:-:S13]  /*1d4c0*/  ISETP.GE.U32.AND P0, PT, R8, R5, PT ;  /* 0x000000050800720c */ /* 0x000fda0003f06070 */
[----:B------:R-:W-:Y:S01]  /*1d4d0*/  @P0 VIADD R2, R2, 0x1 ;  /* 0x0000000102020836 */ /* 0x000fe20000000000 */
[----:B------:R-:W-:Y:S01]  /*1d4e0*/  ISETP.GE.AND P0, PT, R3, RZ, PT ;  /* 0x000000ff0300720c */ /* 0x000fe20003f06270 */
[----:B------:R-:W-:-:S12]  /*1d4f0*/  IMAD.IADD R3, R6, 0x1, R4 ;  /* 0x0000000106037824 */ /* 0x000fd800078e0204 */
        /* <DEDUP_REMOVED lines=8> */
.L_x_2303:
[----:B------:R-:W-:Y:S01]  /*1d580*/  UMOV UR4, URZ ;  /* 0x0000003f00047c82 */ /* 0x000fe20008000000 */
[----:B------:R-:W-:Y:S01]  /*1d590*/  UMOV UR5, URZ ;  /* 0x0000003f00057c82 */ /* 0x000fe20008000000 */
[----:B------:R-:W-:Y:S01]  /*1d5a0*/  ULDC UR6, c[0x0][0xc14] ;  /* 0x0003050000067ab9 */ /* 0x000fe20000000800 */
[----:B------:R-:W-:Y:S02]  /*1d5b0*/  IMAD.MOV.U32 R16, RZ, RZ, R4 ;  /* 0x000000ffff107224 */ /* 0x000fe400078e0004 */
[----:B------:R-:W-:Y:S02]  /*1d5c0*/  IMAD.U32 R17, RZ, RZ, UR4 ;  /* 0x00000004ff117e24 */ /* 0x000fe4000f8e00ff */
[----:B------:R-:W-:Y:S02]  /*1d5d0*/  IMAD.U32 R18, RZ, RZ, UR5 ;  /* 0x00000005ff127e24 */ /* 0x000fe4000f8e00ff */
[----:B------:R-:W-:-:S07]  /*1d5e0*/  IMAD.U32 R19, RZ, RZ, UR6 ;  /* 0x00000006ff137e24 */ /* 0x000fce000f8e00ff */
.L_x_2311:
        /* <DEDUP_REMOVED lines=12> */
.L_x_2212:
        /* <DEDUP_REMOVED lines=12> */
.L_x_2432:
[----:B------:R-:W-:Y:S05]  /*1d770*/  BSYNC B0 ;  /* 0x0000000000007941 */ /* 0x000fea0003800000 */
.L_x_2313:
[----:B------:R-:W-:-:S03]  /*1d780*/  UMOV UR4, 0xffffffff ;  /* 0xffffffff00047882 */ /* 0x000fc60000000000 */
[----:B------:R-:W-:Y:S05]  /*1d790*/  BRA.DIV UR4, `(.L_x_2315) ;  /* 0x0000002204c47947 */ /* 0x000fea000b800000 */
[----:B------:R-:W2:Y:S02]  /*1d7a0*/  S2R R2, SR_TID.X ;  /* 0x0000000000027919 */ /* 0x000ea40000002100 */
[----:B--2---:R-:W-:-:S04]  /*1d7b0*/  SHF.R.U32.HI R2, RZ, 0x5, R2 ;  /* 0x00000005ff027819 */ /* 0x004fc80000011602 */
[----:B------:R-:W-:-:S05]  /*1d7c0*/  LOP3.LUT R2, R2, 0x3, RZ, 0xc0, !PT ;  /* 0x0000000302027812 */ /* 0x000fca00078ec0ff */
[----:B------:R2:W3:Y:S02]  /*1d7d0*/  SHFL.IDX PT, R14, R2, RZ, 0x1f ;  /* 0x00001fff020e7589 */ /* 0x0004e400000e0000 */
.L_x_2435:
[----:B---3--:R-:W-:-:S13]  /*1d7e0*/  ISETP.NE.AND P0, PT, R14, RZ, PT ;  /* 0x000000ff0e00720c */ /* 0x008fda0003f05270 */
[----:B------:R-:W-:Y:S05]  /*1d7f0*/  @P0 BRA `(.L_x_1991) ;  /* 0x0000000000940947 */ /* 0x000fea0003800000 */
[----:B------:R-:W-:-:S03]  /*1d800*/  UMOV UR4, 0xffffffff ;  /* 0xffffffff00047882 */ /* 0x000fc60000000000 */
[----:B------:R-:W-:Y:S05]  /*1d810*/  BRA.DIV UR4, `(.L_x_2316) ;  /* 0x0000002204d87947 */ /* 0x000fea000b800000 */
[----:B------:R-:W-:-:S13]  /*1d820*/  ELECT P6, URZ, PT ;  /* 0x00000000003f782f */ /* 0x000fda00038c0000 */
.L_x_2438:
[----:B------:R-:W-:Y:S05]  /*1d830*/  @!P6 BRA `(.L_x_1991) ;  /* 0x000000000084e947 */ /* 0x000fea0003800000 */
[----:B--2---:R-:W2:Y:S02]  /*1d840*/  LDL.LU R2, [R1+0x28] ;  /* 0x0000280001027983 */ /* 0x004ea40000300800 */
[----:B--2---:R-:W-:-:S04]  /*1d850*/  LOP3.LUT R2, R2, 0x2, RZ, 0xfc, !PT ;  /* 0x0000000202027812 */ /* 0x004fc800078efcff */
[----:B------:R-:W-:-:S13]  /*1d860*/  ISETP.NE.AND P2, PT, R2, 0x3, PT ;  /* 0x000000030200780c */ /* 0x000fda0003f45270 */
[----:B------:R-:W-:Y:S05]  /*1d870*/  @!P2 BRA `(.L_x_2317) ;  /* 0x000000000004a947 */ /* 0x000fea0003800000 */
[----:B------:R-:W-:Y:S01]  /*1d880*/  BPT.TRAP 0x1 ;  /* 0x000000040000795c */ /* 0x000fe20000300000 */
.L_x_2317:
        /* <DEDUP_REMOVED lines=14> */
.L_x_2439:
[----:B------:R-:W2:Y:S02]  /*1d970*/  SYNCS.PHASECHK.TRANS64.TRYWAIT P0, [R7+URZ], R2 ;  /* 0x00000002070075a7 */ /* 0x000ea4000800017f */
[----:B--2---:R-:W-:Y:S05]  /*1d980*/  @!P0 BRA `(.L_x_2319) ;  /* 0x0000002000b08947 */ /* 0x004fea0003800000 */
.L_x_2440:
[----:B------:R-:W-:Y:S05]  /*1d990*/  @!P2 BRA `(.L_x_2320) ;  /* 0x000000000004a947 */ /* 0x000fea0003800000 */
[----:B------:R-:W-:Y:S01]  /*1d9a0*/  BPT.TRAP 0x1 ;  /* 0x000000040000795c */ /* 0x000fe20000300000 */
.L_x_2320:
[----:B------:R-:W3:Y:S01]  /*1d9b0*/  LDL.LU R4, [R1] ;  /* 0x0000000001047983 */ /* 0x000ee20000300800 */
[----:B------:R-:W-:-:S04]  /*1d9c0*/  VIADD R0, R0, 0x22860 ;  /* 0x0002286000007836 */ /* 0x000fc80000000000 */
[----:B---3--:R-:W-:-:S04]  /*1d9d0*/  IMAD R4, R4, 0x8, R0 ;  /* 0x0000000804047824 */ /* 0x008fc800078e0200 */
[----:B------:R-:W3:Y:S02]  /*1d9e0*/  SYNCS.PHASECHK.TRANS64.TRYWAIT P0, [R4+URZ], R5 ;  /* 0x00000005040075a7 */ /* 0x000ee4000800017f */
[----:B---3--:R-:W-:Y:S05]  /*1d9f0*/  @!P0 BRA `(.L_x_2321) ;  /* 0x0000002000a88947 */ /* 0x008fea0003800000 */
.L_x_2441:
[----:B------:R-:W-:-:S07]  /*1da00*/  IMAD R3, R3, 0x8, R0 ;  /* 0x0000000803037824 */ /* 0x000fce00078e0200 */
.L_x_2322:
[----:B----4-:R4:W0:Y:S02]  /*1da10*/  SYNCS.PHASECHK.TRANS64.TRYWAIT P0, [R3+URZ], R2 ;  /* 0x00000002030075a7 */ /* 0x010824000800017f */
[----:B0-----:R-:W-:Y:S05]  /*1da20*/  @!P0 NANOSLEEP.SYNCS 0x989680 ;  /* 0x009896800000895d */ /* 0x001fea0003900000 */
[----:B------:R-:W0:Y:S02]  /*1da30*/  @!P0 SYNCS.PHASECHK.TRANS64 P0, [R3+URZ], R2 ;  /* 0x00000002030085a7 */ /* 0x000e24000800007f */
[----:B0-----:R-:W-:Y:S05]  /*1da40*/  @!P0 BRA `(.L_x_2322) ;  /* 0xfffffffc00f08947 */ /* 0x001fea000383ffff */
.L_x_1991:
[----:B------:R-:W-:Y:S05]  /*1da50*/  BSYNC B7 ;  /* 0x0000000000077941 */ /* 0x000fea0003800000 */
.L_x_1988:
[----:B------:R-:W-:Y:S05]  /*1da60*/  EXIT ;  /* 0x000000000000794d */ /* 0x000fea0003800000 */
.L_x_2017:
[----:B0-----:R0:W1:Y:S02]  /*1da70*/  SYNCS.PHASECHK.TRANS64.TRYWAIT P6, [R92+URZ+0x22890], R105 ;  /* 0x022890695c0075a7 */ /* 0x00106400080c017f */
[----:B-1----:R-:W-:Y:S05]  /*1da80*/  @!P6 NANOSLEEP.SYNCS 0x989680 ;  /* 0x009896800000e95d */ /* 0x002fea0003900000 */
[----:B------:R-:W1:Y:S02]  /*1da90*/  @!P6 SYNCS.PHASECHK.TRANS64 P6, [R92+URZ+0x22890], R105 ;  /* 0x022890695c00e5a7 */ /* 0x000e6400080c007f */
[----:B-1----:R-:W-:Y:S05]  /*1daa0*/  @!P6 BRA `(.L_x_2017) ;  /* 0xfffffffc00f0e947 */ /* 0x002fea000383ffff */
[----:B------:R-:W-:Y:S05]  /*1dab0*/  BRA `(.L_x_2323) ;  /* 0xfffffe5400047947 */ /* 0x000fea000383ffff */
.L_x_2035:
[----:B0-----:R0:W1:Y:S02]  /*1dac0*/  SYNCS.PHASECHK.TRANS64.TRYWAIT P5, [R92+URZ+0x22890], R105 ;  /* 0x022890695c0075a7 */ /* 0x00106400080a017f */
[----:B-1----:R-:W-:Y:S05]  /*1dad0*/  @!P5 NANOSLEEP.SYNCS 0x989680 ;  /* 0x009896800000d95d */ /* 0x002fea0003900000 */
[----:B------:R-:W1:Y:S02]  /*1dae0*/  @!P5 SYNCS.PHASECHK.TRANS64 P5, [R92+URZ+0x22890], R105 ;  /* 0x022890695c00d5a7 */ /* 0x000e6400080a007f */
[----:B-1----:R-:W-:Y:S05]  /*1daf0*/  @!P5 BRA `(.L_x_2035) ;  /* 0xfffffffc00f0d947 */ /* 0x002fea000383ffff */
[----:B------:R-:W-:Y:S05]  /*1db00*/  BRA `(.L_x_2324) ;  /* 0xfffffe6400b47947 */ /* 0x000fea000383ffff */
.L_x_2044:
[----:B0-----:R0:W1:Y:S02]  /*1db10*/  SYNCS.PHASECHK.TRANS64.TRYWAIT P4, [R92+URZ+0x22890], R105 ;  /* 0x022890695c0075a7 */ /* 0x001064000808017f */
[----:B-1----:R-:W-:Y:S05]  /*1db20*/  @!P4 NANOSLEEP.SYNCS 0x989680 ;  /* 0x009896800000c95d */ /* 0x002fea0003900000 */
[----:B------:R-:W1:Y:S02]  /*1db30*/  @!P4 SYNCS.PHASECHK.TRANS64 P4, [R92+URZ+0x22890], R105 ;  /* 0x022890695c00c5a7 */ /* 0x000e64000808007f */
[----:B-1----:R-:W-:Y:S05]  /*1db40*/  @!P4 BRA `(.L_x_2044) ;  /* 0xfffffffc00f0c947 */ /* 0x002fea000383ffff */
[----:B------:R-:W-:Y:S05]  /*1db50*/  BRA `(.L_x_2325) ;  /* 0xfffffe7400dc7947 */ /* 0x000fea000383ffff */
.L_x_2050:
[----:B--2---:R2:W3:Y:S02]  /*1db60*/  SYNCS.PHASECHK.TRANS64.TRYWAIT P3, [R92+URZ+0x228b0], R105 ;  /* 0x0228b0695c0075a7 */ /* 0x0044e4000806017f */
[----:B---3--:R-:W-:Y:S05]  /*1db70*/  @!P3 NANOSLEEP.SYNCS 0x989680 ;  /* 0x009896800000b95d */ /* 0x008fea0003900000 */
[----:B------:R-:W3:Y:S02]  /*1db80*/  @!P3 SYNCS.PHASECHK.TRANS64 P3, [R92+URZ+0x228b0], R105 ;  /* 0x0228b0695c00b5a7 */ /* 0x000ee4000806007f */
[----:B---3--:R-:W-:Y:S05]  /*1db90*/  @!P3 BRA `(.L_x_2050) ;  /* 0xfffffffc00f0b947 */ /* 0x008fea000383ffff */
[----:B------:R-:W-:Y:S05]  /*1dba0*/  BRA `(.L_x_2326) ;  /* 0xfffffe78006c7947 */ /* 0x000fea000383ffff */
.L_x_2066:
[----:B------:R-:W0:Y:S01]  /*1dbb0*/  S2R R9, SR_TID.X ;  /* 0x0000000000097919 */ /* 0x000e220000002100 */
[----:B------:R-:W-:Y:S01]  /*1dbc0*/  BSSY B0, `(.L_x_2327) ;  /* 0x000000c000007945 */ /* 0x000fe20003800000 */
[----:B------:R-:W-:Y:S02]  /*1dbd0*/  IMAD.MOV.U32 R12, RZ, RZ, RZ ;  /* 0x000000ffff0c7224 */ /* 0x000fe400078e00ff */
[----:B------:R-:W-:Y:S02]  /*1dbe0*/  IMAD.MOV.U32 R11, RZ, RZ, 0x1f ;  /* 0x0000001fff0b7424 */ /* 0x000fe400078e00ff */
[----:B------:R-:W-:Y:S02]  /*1dbf0*/  IMAD.MOV.U32 R15, RZ, RZ, -0x1 ;  /* 0xffffffffff0f7424 */ /* 0x000fe400078e00ff */
[----:B0-----:R-:W-:-:S05]  /*1dc00*/  VIADD R9, R9, 0xffffff80 ;  /* 0xffffff8009097836 */ /* 0x001fca0000000000 */
[----:B------:R-:W-:-:S04]  /*1dc10*/  SHF.R.S32.HI R8, RZ, 0x1f, R9 ;  /* 0x0000001fff087819 */ /* 0x000fc80000011409 */
[----:B------:R-:W-:-:S04]  /*1dc20*/  LEA.HI R8, R8, R9, RZ, 0x7 ;  /* 0x0000000908087211 */ /* 0x000fc800078f38ff */
[----:B------:R-:W-:-:S05]  /*1dc30*/  SHF.R.S32.HI R8, RZ, 0x7, R8 ;  /* 0x00000007ff087819 */ /* 0x000fca0000011408 */
[----:B------:R-:W-:-:S07]  /*1dc40*/  IMAD.MOV.U32 R13, RZ, RZ, R8 ;  /* 0x000000ffff0d7224 */ /* 0x000fce00078e0008 */
[----:B-----5:R-:W-:Y:S05]  /*1dc50*/  WARPSYNC.COLLECTIVE R15, `(.L_x_2328) ;  /* 0x000000000f087348 */ /* 0x020fea0003c00000 */
[----:B------:R0:W1:Y:S02]  /*1dc60*/  SHFL.IDX P6, R14, R13, R12, R11 ;  /* 0x0000000c0d0e7389 */ /* 0x00006400000c000b */
[----:B01---5:R-:W-:Y:S01]  /*1dc70*/  ENDCOLLECTIVE ;  /* 0x000000000000791b */ /* 0x023fe20003800000 */
.L_x_2328:
[----:B------:R-:W-:Y:S05]  /*1dc80*/  BSYNC B0 ;  /* 0x0000000000007941 */ /* 0x000fea0003800000 */
.L_x_2327:
[----:B------:R-:W-:Y:S05]  /*1dc90*/  BRA `(.L_x_2329) ;  /* 0xfffffe8400d47947 */ /* 0x000fea000383ffff */
.L_x_2082:
        /* <DEDUP_REMOVED lines=8> */
.L_x_2331:
[----:B------:R-:W-:Y:S05]  /*1dd20*/  BSYNC B1 ;  /* 0x0000000000017941 */ /* 0x000fea0003800000 */
.L_x_2330:
[----:B------:R-:W-:Y:S05]  /*1dd30*/  BRA `(.L_x_2332) ;  /* 0xfffffe94001c7947 */ /* 0x000fea000383ffff */
.L_x_2083:
        /* <DEDUP_REMOVED lines=8> */
.L_x_2334:
[----:B------:R-:W-:Y:S05]  /*1ddc0*/  BSYNC B1 ;  /* 0x0000000000017941 */ /* 0x000fea0003800000 */
.L_x_2333:
[----:B------:R-:W-:Y:S05]  /*1ddd0*/  BRA `(.L_x_2335) ;  /* 0xfffffe9000fc7947 */ /* 0x000fea000383ffff */
.L_x_2084:
        /* <DEDUP_REMOVED lines=8> */
.L_x_2337:
[----:B------:R-:W-:Y:S05]  /*1de60*/  BSYNC B1 ;  /* 0x0000000000017941 */ /* 0x000fea0003800000 */
.L_x_2336:
[----:B------:R-:W-:Y:S05]  /*1de70*/  BRA `(.L_x_2338) ;  /* 0xfffffe9000dc7947 */ /* 0x000fea000383ffff */
.L_x_2085:
        /* <DEDUP_REMOVED lines=8> */
.L_x_2340:
[----:B------:R-:W-:Y:S05]  /*1df00*/  BSYNC B1 ;  /* 0x0000000000017941 */ /* 0x000fea0003800000 */
.L_x_2339:
[----:B------:R-:W-:Y:S05]  /*1df10*/  BRA `(.L_x_2341) ;  /* 0xfffffe9000bc7947 */ /* 0x000fea000383ffff */
.L_x_2086:
[----:B------:R-:W-:Y:S01]  /*1df20*/  BSSY B1, `(.L_x_2342) ;  /* 0x0000008000017945 */ /* 0x000fe20003800000 */
[----:B------:R-:W-:Y:S02]  /*1df30*/  IMAD.MOV.U32 R13, RZ, RZ, R5 ;  /* 0x000000ffff0d7224 */ /* 0x000fe400078e0005 */
[----:B------:R-:W-:Y:S02]  /*1df40*/  IMAD.MOV.U32 R12, RZ, RZ, 0x1 ;  /* 0x00000001ff0c7424 */ /* 0x000fe400078e00ff */
[----:B------:R-:W-:Y:S02]  /*1df50*/  IMAD.MOV.U32 R11, RZ, RZ, 0x1c1f ;  /* 0x00001c1fff0b7424 */ /* 0x000fe400078e00ff */
[----:B------:R-:W-:-:S07]  /*1df60*/  IMAD.MOV.U32 R15, RZ, RZ, -0x1 ;  /* 0xffffffffff0f7424 */ /* 0x000fce00078e00ff */
[----:B-----5:R-:W-:Y:S05]  /*1df70*/  WARPSYNC.COLLECTIVE R15, `(.L_x_2343) ;  /* 0x000000000f087348 */ /* 0x020fea0003c00000 */
[----:B------:R0:W1:Y:S02]  /*1df80*/  SHFL.IDX P6, R14, R13, R12, R11 ;  /* 0x0000000c0d0e7389 */ /* 0x00006400000c000b */
[----:B01---5:R-:W-:Y:S01]  /*1df90*/  ENDCOLLECTIVE ;  /* 0x000000000000791b */ /* 0x023fe20003800000 */
.L_x_2343:
[----:B------:R-:W-:Y:S05]  /*1dfa0*/  BSYNC B1 ;  /* 0x0000000000017941 */ /* 0x000fea0003800000 */
.L_x_2342:
[----:B------:R-:W-:Y:S05]  /*1dfb0*/  BRA `(.L_x_2344) ;  /* 0xfffffe90009c7947 */ /* 0x000fea000383ffff */
.L_x_2087:
        /* <DEDUP_REMOVED lines=8> */
.L_x_2346:
[----:B------:R-:W-:Y:S05]  /*1e040*/  BSYNC B1 ;  /* 0x0000000000017941 */ /* 0x000fea0003800000 */
.L_x_2345:
[----:B------:R-:W-:Y:S05]  /*1e050*/  BRA `(.L_x_2347) ;  /* 0xfffffe90007c7947 */ /* 0x000fea000383ffff */
.L_x_2088:
        /* <DEDUP_REMOVED lines=8> */
.L_x_2349:
[----:B------:R-:W-:Y:S05]  /*1e0e0*/  BSYNC B1 ;  /* 0x0000000000017941 */ /* 0x000fea0003800000 */
.L_x_2348:
[----:B------:R-:W-:Y:S05]  /*1e0f0*/  BRA `(.L_x_2350) ;  /* 0xfffffe90005c7947 */ /* 0x000fea000383ffff */
.L_x_2089:
        /* <DEDUP_REMOVED lines=8> */
.L_x_2352:
[----:B------:R-:W-:Y:S05]  /*1e180*/  BSYNC B1 ;  /* 0x0000000000017941 */ /* 0x000fea0003800000 */
.L_x_2351:
[----:B------:R-:W-:Y:S05]  /*1e190*/  BRA `(.L_x_2353) ;  /* 0xfffffe90003c7947 */ /* 0x000fea000383ffff */
.L_x_2091:
[----:B0-----:R0:W1:Y:S02]  /*1e1a0*/  SYNCS.PHASECHK.TRANS64.TRYWAIT P2, [R17+URZ+0x22800], R6 ;  /* 0x02280006110075a7 */ /* 0x001064000804017f */
[----:B-1----:R-:W-:Y:S05]  /*1e1b0*/  @!P2 NANOSLEEP.SYNCS 0x989680 ;  /* 0x009896800000a95d */ /* 0x002fea0003900000 */
[----:B------:R-:W1:Y:S02]  /*1e1c0*/  @!P2 SYNCS.PHASECHK.TRANS64 P2, [R17+URZ+0x22800], R6 ;  /* 0x022800061100a5a7 */ /* 0x000e64000804007f */
[----:B-1----:R-:W-:Y:S05]  /*1e1d0*/  @!P2 BRA `(.L_x_2091) ;  /* 0xfffffffc00f0a947 */ /* 0x002fea000383ffff */
[----:B------:R-:W-:Y:S05]  /*1e1e0*/  BRA `(.L_x_2354) ;  /* 0xfffffe9000c47947 */ /* 0x000fea000383ffff */
.L_x_2099:
        /* <DEDUP_REMOVED lines=8> */
.L_x_2356:
[----:B------:R-:W-:Y:S05]  /*1e270*/  BSYNC B1 ;  /* 0x0000000000017941 */ /* 0x000fea0003800000 */
.L_x_2355:
[----:B------:R-:W-:Y:S05]  /*1e280*/  BRA `(.L_x_2357) ;  /* 0xfffffea000e07947 */ /* 0x000fea000383ffff */
.L_x_2100:
        /* <DEDUP_REMOVED lines=8> */
.L_x_2359:
[----:B------:R-:W-:Y:S05]  /*1e310*/  BSYNC B1 ;  /* 0x0000000000017941 */ /* 0x000fea0003800000 */
.L_x_2358:
[----:B------:R-:W-:Y:S05]  /*1e320*/  BRA `(.L_x_2360) ;  /* 0xfffffea000c07947 */ /* 0x000fea000383ffff */
.L_x_2101:
        /* <DEDUP_REMOVED lines=8> */
.L_x_2362:
[----:B------:R-:W-:Y:S05]  /*1e3b0*/  BSYNC B1 ;  /* 0x0000000000017941 */ /* 0x000fea0003800000 */
.L_x_2361:
[----:B------:R-:W-:Y:S05]  /*1e3c0*/  BRA `(.L_x_2363) ;  /* 0xfffffea000a07947 */ /* 0x000fea000383ffff */
.L_x_2102:
        /* <DEDUP_REMOVED lines=8> */
.L_x_2365:
[----:B------:R-:W-:Y:S05]  /*1e450*/  BSYNC B1 ;  /* 0x0000000000017941 */ /* 0x000fea0003800000 */
.L_x_2364:
[----:B------:R-:W-:Y:S05]  /*1e460*/  BRA `(.L_x_2366) ;  /* 0xfffffea000807947 */ /* 0x000fea000383ffff */
.L_x_2103:
        /* <DEDUP_REMOVED lines=8> */
.L_x_2368:
[----:B------:R-:W-:Y:S05]  /*1e4f0*/  BSYNC B1 ;  /* 0x0000000000017941 */ /* 0x000fea0003800000 */
.L_x_2367:
[----:B------:R-:W-:Y:S05]  /*1e500*/  BRA `(.L_x_2369) ;  /* 0xfffffea000607947 */ /* 0x000fea000383ffff */
.L_x_2104:
        /* <DEDUP_REMOVED lines=8> */
.L_x_2371:
[----:B------:R-:W-:Y:S05]  /*1e590*/  BSYNC B1 ;  /* 0x0000000000017941 */ /* 0x000fea0003800000 */
.L_x_2370:
[----:B------:R-:W-:Y:S05]  /*1e5a0*/  BRA `(.L_x_2372) ;  /* 0xfffffea000447947 */ /* 0x000fea000383ffff */
.L_x_2105:
        /* <DEDUP_REMOVED lines=8> */
.L_x_2374:
[----:B------:R-:W-:Y:S05]  /*1e630*/  BSYNC B1 ;  /* 0x0000000000017941 */ /* 0x000fea0003800000 */
.L_x_2373:
[----:B------:R-:W-:Y:S05]  /*1e640*/  BRA `(.L_x_2375) ;  /* 0xfffffea000287947 */ /* 0x000fea000383ffff */
.L_x_2106:
        /* <DEDUP_REMOVED lines=8> */
.L_x_2377:
[----:B------:R-:W-:Y:S05]  /*1e6d0*/  BSYNC B1 ;  /* 0x0000000000017941 */ /* 0x000fea0003800000 */
.L_x_2376:
[----:B------:R-:W-:Y:S05]  /*1e6e0*/  BRA `(.L_x_2378) ;  /* 0xfffffea0000c7947 */ /* 0x000fea000383ffff */
.L_x_2108:
[----:B0-----:R0:W1:Y:S02]  /*1e6f0*/  SYNCS.PHASECHK.TRANS64.TRYWAIT P1, [R17+URZ+0x22800], R4 ;  /* 0x02280004110075a7 */ /* 0x001064000802017f */
[----:B-1----:R-:W-:Y:S05]  /*1e700*/  @!P1 NANOSLEEP.SYNCS 0x989680 ;  /* 0x009896800000995d */ /* 0x002fea0003900000 */
[----:B------:R-:W1:Y:S02]  /*1e710*/  @!P1 SYNCS.PHASECHK.TRANS64 P1, [R17+URZ+0x22800], R4 ;  /* 0x02280004110095a7 */ /* 0x000e64000802007f */
[----:B-1----:R-:W-:Y:S05]  /*1e720*/  @!P1 BRA `(.L_x_2108) ;  /* 0xfffffffc00f09947 */ /* 0x002fea000383ffff */
[----:B------:R-:W-:Y:S05]  /*1e730*/  BRA `(.L_x_2379) ;  /* 0xfffffea0007c7947 */ /* 0x000fea000383ffff */
.L_x_2114:
[----:B--2---:R2:W3:Y:S02]  /*1e740*/  SYNCS.PHASECHK.TRANS64.TRYWAIT P2, [R7+URZ+0x22830], R72 ;  /* 0x02283048070075a7 */ /* 0x0044e4000804017f */
[----:B---3--:R-:W-:Y:S05]  /*1e750*/  @!P2 NANOSLEEP.SYNCS 0x989680 ;  /* 0x009896800000a95d */ /* 0x008fea0003900000 */
[----:B------:R-:W3:Y:S02]  /*1e760*/  @!P2 SYNCS.PHASECHK.TRANS64 P2, [R7+URZ+0x22830], R72 ;  /* 0x022830480700a5a7 */ /* 0x000ee4000804007f */
[----:B---3--:R-:W-:Y:S05]  /*1e770*/  @!P2 BRA `(.L_x_2114) ;  /* 0xfffffffc00f0a947 */ /* 0x008fea000383ffff */
[----:B------:R-:W-:Y:S05]  /*1e780*/  BRA `(.L_x_2113) ;  /* 0xfffffeb0002c7947 */ /* 0x000fea000383ffff */
.L_x_2127:
[----:B-1----:R1:W2:Y:S02]  /*1e790*/  SYNCS.PHASECHK.TRANS64.TRYWAIT P2, [R7+URZ+0x22850], R72 ;  /* 0x02285048070075a7 */ /* 0x0022a4000804017f */
[----:B--2---:R-:W-:Y:S05]  /*1e7a0*/  @!P2 NANOSLEEP.SYNCS 0x989680 ;  /* 0x009896800000a95d */ /* 0x004fea0003900000 */
[----:B------:R-:W2:Y:S02]  /*1e7b0*/  @!P2 SYNCS.PHASECHK.TRANS64 P2, [R7+URZ+0x22850], R72 ;  /* 0x022850480700a5a7 */ /* 0x000ea4000804007f */
[----:B--2---:R-:W-:Y:S05]  /*1e7c0*/  @!P2 BRA `(.L_x_2127) ;  /* 0xfffffffc00f0a947 */ /* 0x004fea000383ffff */
[----:B------:R-:W-:Y:S05]  /*1e7d0*/  BRA `(.L_x_2126) ;  /* 0xfffffed000e47947 */ /* 0x000fea000383ffff */
.L_x_2136:
[----:B-1----:R1:W2:Y:S02]  /*1e7e0*/  SYNCS.PHASECHK.TRANS64.TRYWAIT P2, [R209+URZ+0x22830], R210 ;  /* 0x022830d2d10075a7 */ /* 0x0022a4000804017f */
[----:B--2---:R-:W-:Y:S05]  /*1e7f0*/  @!P2 NANOSLEEP.SYNCS 0x989680 ;  /* 0x009896800000a95d */ /* 0x004fea0003900000 */
[----:B------:R-:W2:Y:S02]  /*1e800*/  @!P2 SYNCS.PHASECHK.TRANS64 P2, [R209+URZ+0x22830], R210 ;  /* 0x022830d2d100a5a7 */ /* 0x000ea4000804007f */
[----:B--2---:R-:W-:Y:S05]  /*1e810*/  @!P2 BRA `(.L_x_2136) ;  /* 0xfffffffc00f0a947 */ /* 0x004fea000383ffff */
[----:B------:R-:W-:Y:S05]  /*1e820*/  BRA `(.L_x_2135) ;  /* 0xfffffed8009c7947 */ /* 0x000fea000383ffff */
.L_x_2149:
[----:B-1----:R1:W2:Y:S02]  /*1e830*/  SYNCS.PHASECHK.TRANS64.TRYWAIT P2, [R209+URZ+0x22850], R210 ;  /* 0x022850d2d10075a7 */ /* 0x0022a4000804017f */
[----:B--2---:R-:W-:Y:S05]  /*1e840*/  @!P2 NANOSLEEP.SYNCS 0x989680 ;  /* 0x009896800000a95d */ /* 0x004fea0003900000 */
[----:B------:R-:W2:Y:S02]  /*1e850*/  @!P2 SYNCS.PHASECHK.TRANS64 P2, [R209+URZ+0x22850], R210 ;  /* 0x022850d2d100a5a7 */ /* 0x000ea4000804007f */
[----:B--2---:R-:W-:Y:S05]  /*1e860*/  @!P2 BRA `(.L_x_2149) ;  /* 0xfffffffc00f0a947 */ /* 0x004fea000383ffff */
[----:B------:R-:W-:Y:S05]  /*1e870*/  BRA `(.L_x_2148) ;  /* 0xffffff0400947947 */ /* 0x000fea000383ffff */
.L_x_2159:
[----:B-1----:R1:W2:Y:S02]  /*1e880*/  SYNCS.PHASECHK.TRANS64.TRYWAIT P3, [R206+URZ+0x22830], R7 ;  /* 0x02283007ce0075a7 */ /* 0x0022a4000806017f */
[----:B--2---:R-:W-:Y:S05]  /*1e890*/  @!P3 NANOSLEEP.SYNCS 0x989680 ;  /* 0x009896800000b95d */ /* 0x004fea0003900000 */
[----:B------:R-:W2:Y:S02]  /*1e8a0*/  @!P3 SYNCS.PHASECHK.TRANS64 P3, [R206+URZ+0x22830], R7 ;  /* 0x02283007ce00b5a7 */ /* 0x000ea4000806007f */
[----:B--2---:R-:W-:Y:S05]  /*1e8b0*/  @!P3 BRA `(.L_x_2159) ;  /* 0xfffffffc00f0b947 */ /* 0x004fea000383ffff */
[----:B------:R-:W-:Y:S05]  /*1e8c0*/  BRA `(.L_x_2158) ;  /* 0xffffff0c005c7947 */ /* 0x000fea000383ffff */
.L_x_2164:
[----:B--2---:R2:W3:Y:S02]  /*1e8d0*/  SYNCS.PHASECHK.TRANS64.TRYWAIT P3, [R206+URZ+0x22850], R7 ;  /* 0x02285007ce0075a7 */ /* 0x0044e4000806017f */
[----:B---3--:R-:W-:Y:S05]  /*1e8e0*/  @!P3 NANOSLEEP.SYNCS 0x989680 ;  /* 0x009896800000b95d */ /* 0x008fea0003900000 */
[----:B------:R-:W3:Y:S02]  /*1e8f0*/  @!P3 SYNCS.PHASECHK.TRANS64 P3, [R206+URZ+0x22850], R7 ;  /* 0x02285007ce00b5a7 */ /* 0x000ee4000806007f */
[----:B---3--:R-:W-:Y:S05]  /*1e900*/  @!P3 BRA `(.L_x_2164) ;  /* 0xfffffffc00f0b947 */ /* 0x008fea000383ffff */
[----:B------:R-:W-:Y:S05]  /*1e910*/  BRA `(.L_x_2163) ;  /* 0xffffff2400b87947 */ /* 0x000fea000383ffff */
.L_x_2170:
[----:B-1----:R1:W2:Y:S02]  /*1e920*/  SYNCS.PHASECHK.TRANS64.TRYWAIT P2, [R206+URZ+0x22830], R205 ;  /* 0x022830cdce0075a7 */ /* 0x0022a4000804017f */
[----:B--2---:R-:W-:Y:S05]  /*1e930*/  @!P2 NANOSLEEP.SYNCS 0x989680 ;  /* 0x009896800000a95d */ /* 0x004fea0003900000 */
[----:B------:R-:W2:Y:S02]  /*1e940*/  @!P2 SYNCS.PHASECHK.TRANS64 P2, [R206+URZ+0x22830], R205 ;  /* 0x022830cdce00a5a7 */ /* 0x000ea4000804007f */
[----:B--2---:R-:W-:Y:S05]  /*1e950*/  @!P2 BRA `(.L_x_2170) ;  /* 0xfffffffc00f0a947 */ /* 0x004fea000383ffff */
[----:B------:R-:W-:Y:S05]  /*1e960*/  BRA `(.L_x_2169) ;  /* 0xffffff2800f07947 */ /* 0x000fea000383ffff */
.L_x_2183:
[----:B-1----:R1:W2:Y:S02]  /*1e970*/  SYNCS.PHASECHK.TRANS64.TRYWAIT P2, [R206+URZ+0x22850], R205 ;  /* 0x022850cdce0075a7 */ /* 0x0022a4000804017f */
[----:B--2---:R-:W-:Y:S05]  /*1e980*/  @!P2 NANOSLEEP.SYNCS 0x989680 ;  /* 0x009896800000a95d */ /* 0x004fea0003900000 */
[----:B------:R-:W2:Y:S02]  /*1e990*/  @!P2 SYNCS.PHASECHK.TRANS64 P2, [R206+URZ+0x22850], R205 ;  /* 0x022850cdce00a5a7 */ /* 0x000ea4000804007f */
[----:B--2---:R-:W-:Y:S05]  /*1e9a0*/  @!P2 BRA `(.L_x_2183) ;  /* 0xfffffffc00f0a947 */ /* 0x004fea000383ffff */
[----:B------:R-:W-:Y:S05]  /*1e9b0*/  BRA `(.L_x_2182) ;  /* 0xffffff5400e87947 */ /* 0x000fea000383ffff */
.L_x_2226:
[----:B------:R-:W1:Y:S01]  /*1e9c0*/  S2R R11, SR_TID.X ;  /* 0x00000000000b7919 */ /* 0x000e620000002100 */
[----:B------:R-:W-:Y:S01]  /*1e9d0*/  BSSY B1, `(.L_x_2380) ;  /* 0x000000a000017945 */ /* 0x000fe20003800000 */
[----:B------:R-:W-:Y:S02]  /*1e9e0*/  IMAD.MOV.U32 R12, RZ, RZ, RZ ;  /* 0x000000ffff0c7224 */ /* 0x000fe400078e00ff */
[----:B------:R-:W-:Y:S01]  /*1e9f0*/  IMAD.MOV.U32 R15, RZ, RZ, -0x1 ;  /* 0xffffffffff0f7424 */ /* 0x000fe200078e00ff */
[----:B-1----:R-:W-:-:S04]  /*1ea00*/  SHF.R.U32.HI R11, RZ, 0x5, R11 ;  /* 0x00000005ff0b7819 */ /* 0x002fc8000001160b */
[----:B------:R-:W-:-:S05]  /*1ea10*/  LOP3.LUT R11, R11, 0x3, RZ, 0xc0, !PT ;  /* 0x000000030b0b7812 */ /* 0x000fca00078ec0ff */
[----:B0-----:R-:W-:Y:S02]  /*1ea20*/  IMAD.MOV.U32 R13, RZ, RZ, R11 ;  /* 0x000000ffff0d7224 */ /* 0x001fe400078e000b */
[----:B------:R-:W-:-:S07]  /*1ea30*/  IMAD.MOV.U32 R11, RZ, RZ, 0x1f ;  /* 0x0000001fff0b7424 */ /* 0x000fce00078e00ff */
[----:B------:R-:W-:Y:S05]  /*1ea40*/  WARPSYNC.COLLECTIVE R15, `(.L_x_2381) ;  /* 0x000000000f087348 */ /* 0x000fea0003c00000 */
[----:B------:R0:W1:Y:S02]  /*1ea50*/  SHFL.IDX P6, R14, R13, R12, R11 ;  /* 0x0000000c0d0e7389 */ /* 0x00006400000c000b */
[----:B01----:R-:W-:Y:S01]  /*1ea60*/  ENDCOLLECTIVE ;  /* 0x000000000000791b */ /* 0x003fe20003800000 */
.L_x_2381:
[----:B------:R-:W-:Y:S05]  /*1ea70*/  BSYNC B1 ;  /* 0x0000000000017941 */ /* 0x000fea0003800000 */
.L_x_2380:
[----:B------:R-:W-:Y:S05]  /*1ea80*/  BRA `(.L_x_2382) ;  /* 0xffffffa4005c7947 */ /* 0x000fea000383ffff */
.L_x_2227:
[----:B------:R-:W-:Y:S01]  /*1ea90*/  BSSY B1, `(.L_x_2383) ;  /* 0x0000006000017945 */ /* 0x000fe20003800000 */
[----:B------:R-:W-:-:S07]  /*1eaa0*/  IMAD.MOV.U32 R15, RZ, RZ, -0x1 ;  /* 0xffffffffff0f7424 */ /* 0x000fce00078e00ff */
[----:B0-----:R-:W-:Y:S05]  /*1eab0*/  WARPSYNC.COLLECTIVE R15, `(.L_x_2384) ;  /* 0x000000000f0c7348 */ /* 0x001fea0003c00000 */
[----:B------:R-:W-:Y:S02]  /*1eac0*/  ELECT P6, UR62, PT ;  /* 0x00000000003e782f */ /* 0x000fe400038c0000 */
[----:B------:R-:W-:Y:S01]  /*1ead0*/  MOV R14, UR62 ;  /* 0x0000003e000e7c02 */ /* 0x000fe20008000f00 */
[----:B0-----:R-:W-:Y:S10]  /*1eae0*/  ENDCOLLECTIVE ;  /* 0x000000000000791b */ /* 0x001ff40003800000 */
.L_x_2384:
[----:B------:R-:W-:Y:S05]  /*1eaf0*/  BSYNC B1 ;  /* 0x0000000000017941 */ /* 0x000fea0003800000 */
.L_x_2383:
[----:B------:R-:W-:Y:S05]  /*1eb00*/  BRA `(.L_x_2385) ;  /* 0xffffffa400487947 */ /* 0x000fea000383ffff */
.L_x_2229:
[----:B-1----:R1:W2:Y:S02]  /*1eb10*/  SYNCS.PHASECHK.TRANS64.TRYWAIT P0, [R7+URZ+0x22820], R8 ;  /* 0x02282008070075a7 */ /* 0x0022a4000800017f */
[----:B--2---:R-:W-:Y:S05]  /*1eb20*/  @!P0 NANOSLEEP.SYNCS 0x989680 ;  /* 0x009896800000895d */ /* 0x004fea0003900000 */
[----:B------:R-:W2:Y:S02]  /*1eb30*/  @!P0 SYNCS.PHASECHK.TRANS64 P0, [R7+URZ+0x22820], R8 ;  /* 0x02282008070085a7 */ /* 0x000ea4000800007f */
[----:B--2---:R-:W-:Y:S05]  /*1eb40*/  @!P0 BRA `(.L_x_2229) ;  /* 0xfffffffc00f08947 */ /* 0x004fea000383ffff */
[----:B------:R-:W-:Y:S05]  /*1eb50*/  BRA `(.L_x_2386) ;  /* 0xffffffa400647947 */ /* 0x000fea000383ffff */
.L_x_2232:
[----:B-1----:R1:W2:Y:S02]  /*1eb60*/  SYNCS.PHASECHK.TRANS64.TRYWAIT P0, [R8+URZ+0x228a0], R11 ;  /* 0x0228a00b080075a7 */ /* 0x0022a4000800017f */
[----:B--2---:R-:W-:Y:S05]  /*1eb70*/  @!P0 NANOSLEEP.SYNCS 0x989680 ;  /* 0x009896800000895d */ /* 0x004fea0003900000 */
[----:B------:R-:W2:Y:S02]  /*1eb80*/  @!P0 SYNCS.PHASECHK.TRANS64 P0, [R8+URZ+0x228a0], R11 ;  /* 0x0228a00b080085a7 */ /* 0x000ea4000800007f */
[----:B--2---:R-:W-:Y:S05]  /*1eb90*/  @!P0 BRA `(.L_x_2232) ;  /* 0xfffffffc00f08947 */ /* 0x004fea000383ffff */
[----:B------:R-:W-:Y:S05]  /*1eba0*/  BRA `(.L_x_2387) ;  /* 0xffffffa400747947 */ /* 0x000fea000383ffff */
.L_x_2234:
[----:B--2---:R2:W3:Y:S02]  /*1ebb0*/  SYNCS.PHASECHK.TRANS64.TRYWAIT P0, [R8+URZ+0x228c0], R11 ;  /* 0x0228c00b080075a7 */ /* 0x0044e4000800017f */
[----:B---3--:R-:W-:Y:S05]  /*1ebc0*/  @!P0 NANOSLEEP.SYNCS 0x989680 ;  /* 0x009896800000895d */ /* 0x008fea0003900000 */
[----:B------:R-:W3:Y:S02]  /*1ebd0*/  @!P0 SYNCS.PHASECHK.TRANS64 P0, [R8+URZ+0x228c0], R11 ;  /* 0x0228c00b080085a7 */ /* 0x000ee4000800007f */
[----:B---3--:R-:W-:Y:S05]  /*1ebe0*/  @!P0 BRA `(.L_x_2234) ;  /* 0xfffffffc00f08947 */ /* 0x008fea000383ffff */
[----:B------:R-:W-:Y:S05]  /*1ebf0*/  BRA `(.L_x_2388) ;  /* 0xffffffa400d87947 */ /* 0x000fea000383ffff */
.L_x_2238:
[----:B-1----:R1:W2:Y:S02]  /*1ec00*/  SYNCS.PHASECHK.TRANS64.TRYWAIT P0, [R9+URZ+0x228a0], R10 ;  /* 0x0228a00a090075a7 */ /* 0x0022a4000800017f */
[----:B--2---:R-:W-:Y:S05]  /*1ec10*/  @!P0 NANOSLEEP.SYNCS 0x989680 ;  /* 0x009896800000895d */ /* 0x004fea0003900000 */
[----:B------:R-:W2:Y:S02]  /*1ec20*/  @!P0 SYNCS.PHASECHK.TRANS64 P0, [R9+URZ+0x228a0], R10 ;  /* 0x0228a00a090085a7 */ /* 0x000ea4000800007f */
[----:B--2---:R-:W-:Y:S05]  /*1ec30*/  @!P0 BRA `(.L_x_2238) ;  /* 0xfffffffc00f08947 */ /* 0x004fea000383ffff */
[----:B------:R-:W-:Y:S05]  /*1ec40*/  BRA `(.L_x_2389) ;  /* 0xffffffa800c87947 */ /* 0x000fea000383ffff */
.L_x_2240:
[----:B--2---:R2:W3:Y:S02]  /*1ec50*/  SYNCS.PHASECHK.TRANS64.TRYWAIT P1, [R9+URZ+0x228c0], R10 ;  /* 0x0228c00a090075a7 */ /* 0x0044e4000802017f */
[----:B---3--:R-:W-:Y:S05]  /*1ec60*/  @!P1 NANOSLEEP.SYNCS 0x989680 ;  /* 0x009896800000995d */ /* 0x008fea0003900000 */
[----:B------:R-:W3:Y:S02]  /*1ec70*/  @!P1 SYNCS.PHASECHK.TRANS64 P1, [R9+URZ+0x228c0], R10 ;  /* 0x0228c00a090095a7 */ /* 0x000ee4000802007f */
[----:B---3--:R-:W-:Y:S05]  /*1ec80*/  @!P1 BRA `(.L_x_2240) ;  /* 0xfffffffc00f09947 */ /* 0x008fea000383ffff */
[----:B------:R-:W-:Y:S05]  /*1ec90*/  BRA `(.L_x_2390) ;  /* 0xffffffac00247947 */ /* 0x000fea000383ffff */
.L_x_2258:
[----:B------:R-:W0:Y:S01]  /*1eca0*/  S2R R5, SR_TID.X ;  /* 0x0000000000057919 */ /* 0x000e220000002100 */
[----:B------:R-:W-:Y:S01]  /*1ecb0*/  BSSY B0, `(.L_x_2391) ;  /* 0x000000a000007945 */ /* 0x000fe20003800000 */
[----:B------:R-:W-:Y:S02]  /*1ecc0*/  IMAD.MOV.U32 R12, RZ, RZ, RZ ;  /* 0x000000ffff0c7224 */ /* 0x000fe400078e00ff */
[----:B-1----:R-:W-:Y:S02]  /*1ecd0*/  IMAD.MOV.U32 R11, RZ, RZ, 0x1f ;  /* 0x0000001fff0b7424 */ /* 0x002fe400078e00ff */
[----:B------:R-:W-:Y:S01]  /*1ece0*/  IMAD.MOV.U32 R15, RZ, RZ, -0x1 ;  /* 0xffffffffff0f7424 */ /* 0x000fe200078e00ff */
[----:B0-----:R-:W-:-:S04]  /*1ecf0*/  SHF.R.U32.HI R5, RZ, 0x5, R5 ;  /* 0x00000005ff057819 */ /* 0x001fc80000011605 */
[----:B------:R-:W-:-:S05]  /*1ed00*/  LOP3.LUT R5, R5, 0x3, RZ, 0xc0, !PT ;  /* 0x0000000305057812 */ /* 0x000fca00078ec0ff */
[----:B------:R-:W-:-:S07]  /*1ed10*/  IMAD.MOV.U32 R13, RZ, RZ, R5 ;  /* 0x000000ffff0d7224 */ /* 0x000fce00078e0005 */
[----:B------:R-:W-:Y:S05]  /*1ed20*/  WARPSYNC.COLLECTIVE R15, `(.L_x_2392) ;  /* 0x000000000f087348 */ /* 0x000fea0003c00000 */
[----:B------:R0:W1:Y:S02]  /*1ed30*/  SHFL.IDX P6, R14, R13, R12, R11 ;  /* 0x0000000c0d0e7389 */ /* 0x00006400000c000b */
[----:B01----:R-:W-:Y:S01]  /*1ed40*/  ENDCOLLECTIVE ;  /* 0x000000000000791b */ /* 0x003fe20003800000 */
.L_x_2392:
[----:B------:R-:W-:Y:S05]  /*1ed50*/  BSYNC B0 ;  /* 0x0000000000007941 */ /* 0x000fea0003800000 */
.L_x_2391:
[----:B------:R-:W-:Y:S05]  /*1ed60*/  BRA `(.L_x_2393) ;  /* 0xffffffb8009c7947 */ /* 0x000fea000383ffff */
.L_x_2259:
[----:B------:R-:W-:Y:S01]  /*1ed70*/  BSSY B0, `(.L_x_2394) ;  /* 0x0000006000007945 */ /* 0x000fe20003800000 */
[----:B------:R-:W-:-:S07]  /*1ed80*/  IMAD.MOV.U32 R15, RZ, RZ, -0x1 ;  /* 0xffffffffff0f7424 */ /* 0x000fce00078e00ff */
[----:B-1----:R-:W-:Y:S05]  /*1ed90*/  WARPSYNC.COLLECTIVE R15, `(.L_x_2395) ;  /* 0x000000000f0c7348 */ /* 0x002fea0003c00000 */
[----:B------:R-:W-:Y:S02]  /*1eda0*/  ELECT P6, UR62, PT ;  /* 0x00000000003e782f */ /* 0x000fe400038c0000 */
[----:B------:R-:W-:Y:S01]  /*1edb0*/  MOV R14, UR62 ;  /* 0x0000003e000e7c02 */ /* 0x000fe20008000f00 */
[----:B-1----:R-:W-:Y:S10]  /*1edc0*/  ENDCOLLECTIVE ;  /* 0x000000000000791b */ /* 0x002ff40003800000 */
.L_x_2395:
[----:B------:R-:W-:Y:S05]  /*1edd0*/  BSYNC B0 ;  /* 0x0000000000007941 */ /* 0x000fea0003800000 */
.L_x_2394:
[----:B------:R-:W-:Y:S05]  /*1ede0*/  BRA `(.L_x_2396) ;  /* 0xffffffb8008c7947 */ /* 0x000fea000383ffff */
.L_x_2262:
[----:B0-----:R0:W1:Y:S02]  /*1edf0*/  SYNCS.PHASECHK.TRANS64.TRYWAIT P0, [R5+URZ+0x22840], R7 ;  /* 0x02284007050075a7 */ /* 0x001064000800017f */
[----:B-1----:R-:W-:Y:S05]  /*1ee00*/  @!P0 NANOSLEEP.SYNCS 0x989680 ;  /* 0x009896800000895d */ /* 0x002fea0003900000 */
[----:B------:R-:W1:Y:S02]  /*1ee10*/  @!P0 SYNCS.PHASECHK.TRANS64 P0, [R5+URZ+0x22840], R7 ;  /* 0x02284007050085a7 */ /* 0x000e64000800007f */
[----:B-1----:R-:W-:Y:S05]  /*1ee20*/  @!P0 BRA `(.L_x_2262) ;  /* 0xfffffffc00f08947 */ /* 0x002fea000383ffff */
[----:B------:R-:W-:Y:S05]  /*1ee30*/  BRA `(.L_x_2397) ;  /* 0xffffffb800f47947 */ /* 0x000fea000383ffff */
.L_x_2265:
        /* <DEDUP_REMOVED lines=8> */
.L_x_2268:
[----:B0-----:R0:W1:Y:S02]  /*1eec0*/  SYNCS.PHASECHK.TRANS64.TRYWAIT P0, [R2+URZ+0x22860], R5 ;  /* 0x02286005020075a7 */ /* 0x001064000800017f */
[----:B-1----:R-:W-:Y:S05]  /*1eed0*/  @!P0 NANOSLEEP.SYNCS 0x989680 ;  /* 0x009896800000895d */ /* 0x002fea0003900000 */
[----:B------:R-:W1:Y:S02]  /*1eee0*/  @!P0 SYNCS.PHASECHK.TRANS64 P0, [R2+URZ+0x22860], R5 ;  /* 0x02286005020085a7 */ /* 0x000e64000800007f */
[----:B-1----:R-:W-:Y:S05]  /*1eef0*/  @!P0 BRA `(.L_x_2268) ;  /* 0xfffffffc00f08947 */ /* 0x002fea000383ffff */
[----:B------:R-:W-:Y:S05]  /*1ef00*/  BRA `(.L_x_2399) ;  /* 0xffffffbc00ec7947 */ /* 0x000fea000383ffff */
.L_x_2277:
[----:B--2---:R2:W3:Y:S02]  /*1ef10*/  SYNCS.PHASECHK.TRANS64.TRYWAIT P0, [R2+URZ+0x22840], R3 ;  /* 0x02284003020075a7 */ /* 0x0044e4000800017f */
[----:B---3--:R-:W-:Y:S05]  /*1ef20*/  @!P0 NANOSLEEP.SYNCS 0x989680 ;  /* 0x009896800000895d */ /* 0x008fea0003900000 */
[----:B------:R-:W3:Y:S02]  /*1ef30*/  @!P0 SYNCS.PHASECHK.TRANS64 P0, [R2+URZ+0x22840], R3 ;  /* 0x02284003020085a7 */ /* 0x000ee4000800007f */
[----:B---3--:R-:W-:Y:S05]  /*1ef40*/  @!P0 BRA `(.L_x_2277) ;  /* 0xfffffffc00f08947 */ /* 0x008fea000383ffff */
[----:B------:R-:W-:Y:S05]  /*1ef50*/  BRA `(.L_x_2400) ;  /* 0xffffffc4006c7947 */ /* 0x000fea000383ffff */
.L_x_2279:
[----:B0-----:R0:W3:Y:S02]  /*1ef60*/  SYNCS.PHASECHK.TRANS64.TRYWAIT P0, [R2+URZ+0x22860], R3 ;  /* 0x02286003020075a7 */ /* 0x0010e4000800017f */
[----:B---3--:R-:W-:Y:S05]  /*1ef70*/  @!P0 NANOSLEEP.SYNCS 0x989680 ;  /* 0x009896800000895d */ /* 0x008fea0003900000 */
[----:B------:R-:W3:Y:S02]  /*1ef80*/  @!P0 SYNCS.PHASECHK.TRANS64 P0, [R2+URZ+0x22860], R3 ;  /* 0x02286003020085a7 */ /* 0x000ee4000800007f */
[----:B---3--:R-:W-:Y:S05]  /*1ef90*/  @!P0 BRA `(.L_x_2279) ;  /* 0xfffffffc00f08947 */ /* 0x008fea000383ffff */
[----:B------:R-:W-:Y:S05]  /*1efa0*/  BRA `(.L_x_2401) ;  /* 0xffffffc400dc7947 */ /* 0x000fea000383ffff */
.L_x_2284:
[----:B---3--:R3:W4:Y:S02]  /*1efb0*/  SYNCS.PHASECHK.TRANS64.TRYWAIT P0, [R2+URZ+0x22840], R3 ;  /* 0x02284003020075a7 */ /* 0x008724000800017f */
[----:B----4-:R-:W-:Y:S05]  /*1efc0*/  @!P0 NANOSLEEP.SYNCS 0x989680 ;  /* 0x009896800000895d */ /* 0x010fea0003900000 */
[----:B------:R-:W4:Y:S02]  /*1efd0*/  @!P0 SYNCS.PHASECHK.TRANS64 P0, [R2+URZ+0x22840], R3 ;  /* 0x02284003020085a7 */ /* 0x000f24000800007f */
[----:B----4-:R-:W-:Y:S05]  /*1efe0*/  @!P0 BRA `(.L_x_2284) ;  /* 0xfffffffc00f08947 */ /* 0x010fea000383ffff */
[----:B------:R-:W-:Y:S05]  /*1eff0*/  BRA `(.L_x_2402) ;  /* 0xffffffcc00307947 */ /* 0x000fea000383ffff */
.L_x_2286:
[----:B0-----:R0:W2:Y:S02]  /*1f000*/  SYNCS.PHASECHK.TRANS64.TRYWAIT P1, [R2+URZ+0x22860], R3 ;  /* 0x02286003020075a7 */ /* 0x0010a4000802017f */
[----:B--2---:R-:W-:Y:S05]  /*1f010*/  @!P1 NANOSLEEP.SYNCS 0x989680 ;  /* 0x009896800000995d */ /* 0x004fea0003900000 */
[----:B------:R-:W2:Y:S02]  /*1f020*/  @!P1 SYNCS.PHASECHK.TRANS64 P1, [R2+URZ+0x22860], R3 ;  /* 0x02286003020095a7 */ /* 0x000ea4000802007f */
[----:B--2---:R-:W-:Y:S05]  /*1f030*/  @!P1 BRA `(.L_x_2286) ;  /* 0xfffffffc00f09947 */ /* 0x004fea000383ffff */
[----:B------:R-:W-:Y:S05]  /*1f040*/  BRA `(.L_x_2403) ;  /* 0xffffffcc009c7947 */ /* 0x000fea000383ffff */
.L_x_2291:
[----:B---3--:R3:W4:Y:S02]  /*1f050*/  SYNCS.PHASECHK.TRANS64.TRYWAIT P0, [R2+URZ+0x22840], R3 ;  /* 0x02284003020075a7 */ /* 0x008724000800017f */
[----:B----4-:R-:W-:Y:S05]  /*1f060*/  @!P0 NANOSLEEP.SYNCS 0x989680 ;  /* 0x009896800000895d */ /* 0x010fea0003900000 */
[----:B------:R-:W4:Y:S02]  /*1f070*/  @!P0 SYNCS.PHASECHK.TRANS64 P0, [R2+URZ+0x22840], R3 ;  /* 0x02284003020085a7 */ /* 0x000f24000800007f */
[----:B----4-:R-:W-:Y:S05]  /*1f080*/  @!P0 BRA `(.L_x_2291) ;  /* 0xfffffffc00f08947 */ /* 0x010fea000383ffff */
[----:B------:R-:W-:Y:S05]  /*1f090*/  BRA `(.L_x_2404) ;  /* 0xffffffd000cc7947 */ /* 0x000fea000383ffff */
.L_x_2293:
[----:B0-----:R0:W2:Y:S02]  /*1f0a0*/  SYNCS.PHASECHK.TRANS64.TRYWAIT P1, [R2+URZ+0x22860], R3 ;  /* 0x02286003020075a7 */ /* 0x0010a4000802017f */
[----:B--2---:R-:W-:Y:S05]  /*1f0b0*/  @!P1 NANOSLEEP.SYNCS 0x989680 ;  /* 0x009896800000995d */ /* 0x004fea0003900000 */
[----:B------:R-:W2:Y:S02]  /*1f0c0*/  @!P1 SYNCS.PHASECHK.TRANS64 P1, [R2+URZ+0x22860], R3 ;  /* 0x02286003020095a7 */ /* 0x000ea4000802007f */
[----:B--2---:R-:W-:Y:S05]  /*1f0d0*/  @!P1 BRA `(.L_x_2293) ;  /* 0xfffffffc00f09947 */ /* 0x004fea000383ffff */
[----:B------:R-:W-:Y:S05]  /*1f0e0*/  BRA `(.L_x_2405) ;  /* 0xffffffd4003c7947 */ /* 0x000fea000383ffff */
.L_x_2298:
[----:B------:R-:W-:Y:S01]  /*1f0f0*/  BSSY B0, `(.L_x_2406) ;  /* 0x0000008000007945 */ /* 0x000fe20003800000 */
[----:B0-----:R-:W-:Y:S02]  /*1f100*/  IMAD.MOV.U32 R13, RZ, RZ, R16 ;  /* 0x000000ffff0d7224 */ /* 0x001fe400078e0010 */
[----:B------:R-:W-:Y:S02]  /*1f110*/  IMAD.MOV.U32 R12, RZ, RZ, RZ ;  /* 0x000000ffff0c7224 */ /* 0x000fe400078e00ff */
[----:B-1----:R-:W-:Y:S02]  /*1f120*/  IMAD.MOV.U32 R11, RZ, RZ, 0x1f ;  /* 0x0000001fff0b7424 */ /* 0x002fe400078e00ff */
[----:B------:R-:W-:-:S07]  /*1f130*/  IMAD.MOV.U32 R15, RZ, RZ, -0x1 ;  /* 0xffffffffff0f7424 */ /* 0x000fce00078e00ff */
[----:B--23--:R-:W-:Y:S05]  /*1f140*/  WARPSYNC.COLLECTIVE R15, `(.L_x_2407) ;  /* 0x000000000f087348 */ /* 0x00cfea0003c00000 */
[----:B------:R0:W1:Y:S02]  /*1f150*/  SHFL.IDX P6, R14, R13, R12, R11 ;  /* 0x0000000c0d0e7389 */ /* 0x00006400000c000b */
[----:B0123--:R-:W-:Y:S01]  /*1f160*/  ENDCOLLECTIVE ;  /* 0x000000000000791b */ /* 0x00ffe20003800000 */
.L_x_2407:
[----:B------:R-:W-:Y:S05]  /*1f170*/  BSYNC B0 ;  /* 0x0000000000007941 */ /* 0x000fea0003800000 */
.L_x_2406:
        /* <DEDUP_REMOVED lines=8> */
.L_x_2408:
[----:B------:R-:W-:Y:S01]  /*1f200*/  IMAD.MOV.U32 R16, RZ, RZ, R14 ;  /* 0x000000ffff107224 */ /* 0x000fe200078e000e */
[----:B------:R-:W-:Y:S06]  /*1f210*/  BRA `(.L_x_2409) ;  /* 0xffffffd800307947 */ /* 0x000fec000383ffff */
.L_x_2301:
[----:B------:R-:W-:Y:S01]  /*1f220*/  BSSY B0, `(.L_x_2410) ;  /* 0x0000008000007945 */ /* 0x000fe20003800000 */
[----:B0----5:R-:W-:Y:S02]  /*1f230*/  IMAD.MOV.U32 R13, RZ, RZ, R17 ;  /* 0x000000ffff0d7224 */ /* 0x021fe400078e0011 */
[----:B------:R-:W-:Y:S02]  /*1f240*/  IMAD.MOV.U32 R12, RZ, RZ, 0x1 ;  /* 0x00000001ff0c7424 */ /* 0x000fe400078e00ff */
[----:B-1----:R-:W-:Y:S02]  /*1f250*/  IMAD.MOV.U32 R11, RZ, RZ, RZ ;  /* 0x000000ffff0b7224 */ /* 0x002fe400078e00ff */
[----:B------:R-:W-:-:S07]  /*1f260*/  IMAD.MOV.U32 R15, RZ, RZ, -0x1 ;  /* 0xffffffffff0f7424 */ /* 0x000fce00078e00ff */
[----:B--234-:R-:W-:Y:S05]  /*1f270*/  WARPSYNC.COLLECTIVE R15, `(.L_x_2411) ;  /* 0x000000000f087348 */ /* 0x01cfea0003c00000 */
[----:B------:R0:W1:Y:S02]  /*1f280*/  SHFL.UP P6, R14, R13, R12, R11 ;  /* 0x0400000c0d0e7389 */ /* 0x00006400000c000b */
[----:B01234-:R-:W-:Y:S01]  /*1f290*/  ENDCOLLECTIVE ;  /* 0x000000000000791b */ /* 0x01ffe20003800000 */
.L_x_2411:
[----:B------:R-:W-:Y:S05]  /*1f2a0*/  BSYNC B0 ;  /* 0x0000000000007941 */ /* 0x000fea0003800000 */
.L_x_2410:
[C---:B------:R-:W-:Y:S01]  /*1f2b0*/  ISETP.NE.AND P0, PT, R7.reuse, RZ, PT ;  /* 0x000000ff0700720c */ /* 0x040fe20003f05270 */
        /* <DEDUP_REMOVED lines=9> */
.L_x_2412:
        /* <DEDUP_REMOVED lines=8> */
.L_x_2413:
        /* <DEDUP_REMOVED lines=8> */
.L_x_2414:
        /* <DEDUP_REMOVED lines=8> */
.L_x_2415:
        /* <DEDUP_REMOVED lines=8> */
.L_x_2416:
[----:B------:R-:W-:Y:S05]  /*1f550*/  BRA `(.L_x_2417) ;  /* 0xffffffd400f47947 */ /* 0x000fea000383ffff */
.L_x_2306:
[----:B------:R-:W-:Y:S01]  /*1f560*/  BSSY B0, `(.L_x_2418) ;  /* 0x0000008000007945 */ /* 0x000fe20003800000 */
[----:B-----5:R-:W-:Y:S02]  /*1f570*/  IMAD.MOV.U32 R13, RZ, RZ, R17 ;  /* 0x000000ffff0d7224 */ /* 0x020fe400078e0011 */
[----:B------:R-:W-:Y:S02]  /*1f580*/  IMAD.MOV.U32 R12, RZ, RZ, 0x1 ;  /* 0x00000001ff0c7424 */ /* 0x000fe400078e00ff */
[----:B-1----:R-:W-:Y:S02]  /*1f590*/  IMAD.MOV.U32 R11, RZ, RZ, RZ ;  /* 0x000000ffff0b7224 */ /* 0x002fe400078e00ff */
[----:B------:R-:W-:-:S07]  /*1f5a0*/  IMAD.MOV.U32 R15, RZ, RZ, -0x1 ;  /* 0xffffffffff0f7424 */ /* 0x000fce00078e00ff */
[----:B0-2---:R-:W-:Y:S05]  /*1f5b0*/  WARPSYNC.COLLECTIVE R15, `(.L_x_2419) ;  /* 0x000000000f087348 */ /* 0x005fea0003c00000 */
[----:B------:R1:W3:Y:S02]  /*1f5c0*/  SHFL.UP P6, R14, R13, R12, R11 ;  /* 0x0400000c0d0e7389 */ /* 0x0002e400000c000b */
[----:B0123--:R-:W-:Y:S01]  /*1f5d0*/  ENDCOLLECTIVE ;  /* 0x000000000000791b */ /* 0x00ffe20003800000 */
.L_x_2419:
[----:B------:R-:W-:Y:S05]  /*1f5e0*/  BSYNC B0 ;  /* 0x0000000000007941 */ /* 0x000fea0003800000 */
.L_x_2418:
        /* <DEDUP_REMOVED lines=10> */
.L_x_2420:
        /* <DEDUP_REMOVED lines=8> */
.L_x_2421:
        /* <DEDUP_REMOVED lines=8> */
.L_x_2422:
        /* <DEDUP_REMOVED lines=8> */
.L_x_2423:
        /* <DEDUP_REMOVED lines=8> */
.L_x_2424:
[----:B------:R-:W-:Y:S05]  /*1f890*/  BRA `(.L_x_2425) ;  /* 0xffffffd400d87947 */ /* 0x000fea000383ffff */
.L_x_2308:
[----:B------:R-:W-:Y:S01]  /*1f8a0*/  BSSY B0, `(.L_x_2426) ;  /* 0x0000006000007945 */ /* 0x000fe20003800000 */
[----:B------:R-:W-:Y:S01]  /*1f8b0*/  PLOP3.LUT P6, PT, P6, PT, PT, 0x8, 0x0 ;  /* 0x000000000000781c */ /* 0x000fe200037ce170 */
[----:B------:R-:W-:-:S12]  /*1f8c0*/  IMAD.MOV.U32 R15, RZ, RZ, -0x1 ;  /* 0xffffffffff0f7424 */ /* 0x000fd800078e00ff */
[----:B01----:R-:W-:Y:S05]  /*1f8d0*/  WARPSYNC.COLLECTIVE R15, `(.L_x_2427) ;  /* 0x000000000f087348 */ /* 0x003fea0003c00000 */
[----:B------:R-:W-:Y:S01]  /*1f8e0*/  VOTE.ANY R14, PT, P6 ;  /* 0x00000000000e7806 */ /* 0x000fe200030e0100 */
[----:B01----:R-:W-:Y:S06]  /*1f8f0*/  ENDCOLLECTIVE ;  /* 0x000000000000791b */ /* 0x003fec0003800000 */
.L_x_2427:
[----:B------:R-:W-:Y:S05]  /*1f900*/  BSYNC B0 ;  /* 0x0000000000007941 */ /* 0x000fea0003800000 */
.L_x_2426:
        /* <DEDUP_REMOVED lines=9> */
.L_x_2428:
[----:B------:R-:W-:Y:S01]  /*1f9a0*/  IMAD.MOV.U32 R17, RZ, RZ, R14 ;  /* 0x000000ffff117224 */ /* 0x000fe200078e000e */
[----:B------:R-:W-:Y:S06]  /*1f9b0*/  BRA `(.L_x_2429) ;  /* 0xffffffd400c87947 */ /* 0x000fec000383ffff */
.L_x_2310:
[----:B------:R-:W-:Y:S01]  /*1f9c0*/  BSSY B0, `(.L_x_2430) ;  /* 0x0000007000007945 */ /* 0x000fe20003800000 */
[----:B------:R-:W-:Y:S02]  /*1f9d0*/  IMAD.MOV.U32 R13, RZ, RZ, R2 ;  /* 0x000000ffff0d7224 */ /* 0x000fe400078e0002 */
[----:B-1----:R-:W-:Y:S02]  /*1f9e0*/  IMAD.MOV.U32 R11, RZ, RZ, 0x1f ;  /* 0x0000001fff0b7424 */ /* 0x002fe400078e00ff */
[----:B------:R-:W-:-:S07]  /*1f9f0*/  IMAD.MOV.U32 R15, RZ, RZ, -0x1 ;  /* 0xffffffffff0f7424 */ /* 0x000fce00078e00ff */
[----:B0-23--:R-:W-:Y:S05]  /*1fa00*/  WARPSYNC.COLLECTIVE R15, `(.L_x_2431) ;  /* 0x000000000f087348 */ /* 0x00dfea0003c00000 */
[----:B------:R1:W4:Y:S02]  /*1fa10*/  SHFL.IDX P6, R14, R13, R12, R11 ;  /* 0x0000000c0d0e7389 */ /* 0x00032400000c000b */
[----:B01234-:R-:W-:Y:S01]  /*1fa20*/  ENDCOLLECTIVE ;  /* 0x000000000000791b */ /* 0x01ffe20003800000 */
.L_x_2431:
[----:B------:R-:W-:Y:S05]  /*1fa30*/  BSYNC B0 ;  /* 0x0000000000007941 */ /* 0x000fea0003800000 */
.L_x_2430:
[----:B------:R-:W-:Y:S01]  /*1fa40*/  IMAD.MOV.U32 R7, RZ, RZ, R14 ;  /* 0x000000ffff077224 */ /* 0x000fe200078e000e */
[----:B------:R-:W-:Y:S06]  /*1fa50*/  BRA `(.L_x_2309) ;  /* 0xffffffd400bc7947 */ /* 0x000fec000383ffff */
.L_x_2314:
[----:B-1----:R1:W2:Y:S02]  /*1fa60*/  SYNCS.PHASECHK.TRANS64.TRYWAIT P0, [R0+URZ+0x22820], R3 ;  /* 0x02282003000075a7 */ /* 0x0022a4000800017f */
[----:B--2---:R-:W-:Y:S05]  /*1fa70*/  @!P0 NANOSLEEP.SYNCS 0x989680 ;  /* 0x009896800000895d */ /* 0x004fea0003900000 */
[----:B------:R-:W2:Y:S02]  /*1fa80*/  @!P0 SYNCS.PHASECHK.TRANS64 P0, [R0+URZ+0x22820], R3 ;  /* 0x02282003000085a7 */ /* 0x000ea4000800007f */
[----:B--2---:R-:W-:Y:S05]  /*1fa90*/  @!P0 BRA `(.L_x_2314) ;  /* 0xfffffffc00f08947 */ /* 0x004fea000383ffff */
[----:B------:R-:W-:Y:S05]  /*1faa0*/  BRA `(.L_x_2432) ;  /* 0xffffffdc00307947 */ /* 0x000fea000383ffff */
.L_x_2315:
        /* <DEDUP_REMOVED lines=11> */
.L_x_2434:
[----:B------:R-:W-:Y:S05]  /*1fb60*/  BSYNC B0 ;  /* 0x0000000000007941 */ /* 0x000fea0003800000 */
.L_x_2433:
[----:B------:R-:W-:Y:S05]  /*1fb70*/  BRA `(.L_x_2435) ;  /* 0xffffffdc00187947 */ /* 0x000fea000383ffff */
.L_x_2316:
[----:B------:R-:W-:Y:S01]  /*1fb80*/  BSSY B0, `(.L_x_2436) ;  /* 0x0000006000007945 */ /* 0x000fe20003800000 */
[----:B------:R-:W-:-:S07]  /*1fb90*/  IMAD.MOV.U32 R15, RZ, RZ, -0x1 ;  /* 0xffffffffff0f7424 */ /* 0x000fce00078e00ff */
[----:B012---:R-:W-:Y:S05]  /*1fba0*/  WARPSYNC.COLLECTIVE R15, `(.L_x_2437) ;  /* 0x000000000f0c7348 */ /* 0x007fea0003c00000 */
[----:B------:R-:W-:Y:S02]  /*1fbb0*/  ELECT P6, UR62, PT ;  /* 0x00000000003e782f */ /* 0x000fe400038c0000 */
[----:B------:R-:W-:Y:S01]  /*1fbc0*/  MOV R14, UR62 ;  /* 0x0000003e000e7c02 */ /* 0x000fe20008000f00 */
[----:B012---:R-:W-:Y:S10]  /*1fbd0*/  ENDCOLLECTIVE ;  /* 0x000000000000791b */ /* 0x007ff40003800000 */
.L_x_2437:
[----:B------:R-:W-:Y:S05]  /*1fbe0*/  BSYNC B0 ;  /* 0x0000000000007941 */ /* 0x000fea0003800000 */
.L_x_2436:
[----:B------:R-:W-:Y:S05]  /*1fbf0*/  BRA `(.L_x_2438) ;  /* 0xffffffdc000c7947 */ /* 0x000fea000383ffff */
.L_x_2318:
[----:B-1----:R1:W2:Y:S02]  /*1fc00*/  SYNCS.PHASECHK.TRANS64.TRYWAIT P0, [R6+URZ], R5 ;  /* 0x00000005060075a7 */ /* 0x0022a4000800017f */
[----:B--2---:R-:W-:Y:S05]  /*1fc10*/  @!P0 NANOSLEEP.SYNCS 0x989680 ;  /* 0x009896800000895d */ /* 0x004fea0003900000 */
[----:B------:R-:W2:Y:S02]  /*1fc20*/  @!P0 SYNCS.PHASECHK.TRANS64 P0, [R6+URZ], R5 ;  /* 0x00000005060085a7 */ /* 0x000ea4000800007f */
[----:B--2---:R-:W-:Y:S05]  /*1fc30*/  @!P0 BRA `(.L_x_2318) ;  /* 0xfffffffc00f08947 */ /* 0x004fea000383ffff */
[----:B------:R-:W-:Y:S05]  /*1fc40*/  BRA `(.L_x_2439) ;  /* 0xffffffdc00487947 */ /* 0x000fea000383ffff */
.L_x_2319:
[----:B--2---:R2:W3:Y:S02]  /*1fc50*/  SYNCS.PHASECHK.TRANS64.TRYWAIT P0, [R7+URZ], R2 ;  /* 0x00000002070075a7 */ /* 0x0044e4000800017f */
[----:B---3--:R-:W-:Y:S05]  /*1fc60*/  @!P0 NANOSLEEP.SYNCS 0x989680 ;  /* 0x009896800000895d */ /* 0x008fea0003900000 */
[----:B------:R-:W3:Y:S02]  /*1fc70*/  @!P0 SYNCS.PHASECHK.TRANS64 P0, [R7+URZ], R2 ;  /* 0x00000002070085a7 */ /* 0x000ee4000800007f */
[----:B---3--:R-:W-:Y:S05]  /*1fc80*/  @!P0 BRA `(.L_x_2319) ;  /* 0xfffffffc00f08947 */ /* 0x008fea000383ffff */
[----:B------:R-:W-:Y:S05]  /*1fc90*/  BRA `(.L_x_2440) ;  /* 0xffffffdc003c7947 */ /* 0x000fea000383ffff */
.L_x_2321:
[----:B---3--:R3:W4:Y:S02]  /*1fca0*/  SYNCS.PHASECHK.TRANS64.TRYWAIT P0, [R4+URZ], R5 ;  /* 0x00000005040075a7 */ /* 0x008724000800017f */
[----:B----4-:R-:W-:Y:S05]  /*1fcb0*/  @!P0 NANOSLEEP.SYNCS 0x989680 ;  /* 0x009896800000895d */ /* 0x010fea0003900000 */
[----:B------:R-:W4:Y:S02]  /*1fcc0*/  @!P0 SYNCS.PHASECHK.TRANS64 P0, [R4+URZ], R5 ;  /* 0x00000005040085a7 */ /* 0x000f24000800007f */
[----:B----4-:R-:W-:Y:S05]  /*1fcd0*/  @!P0 BRA `(.L_x_2321) ;  /* 0xfffffffc00f08947 */ /* 0x010fea000383ffff */
[----:B------:R-:W-:Y:S05]  /*1fce0*/  BRA `(.L_x_2441) ;  /* 0xffffffdc00447947 */ /* 0x000fea000383ffff */
.L_x_2442:
        /* <DEDUP_REMOVED lines=9> */
.L_x_4724:


//--------------------- .text._ZN7cutlass13device_kernelIN5flash11enable_sm90INS1_16FlashAttnFwdSm90INS1_25CollectiveMainloopFwdSm90ILi2EN4cute5tupleIJNS5_1CILi1EEES8_S8_EEENS6_IJNS7_ILi128EEENS7_ILi96EEENS7_ILi64EEEEEELi256ENS_10bfloat16_tEfNS_4arch4Sm90ELb0ELb1ELb0ELb1ELb0ELb0ELb1ELb1ELb0ELb0ELb0ELb0EEENS1_21CollectiveEpilogueFwdINS6_IJSA_NS7_ILi256EEESB_EEES9_SE_SG_Li256ELb1ELb0ELb0ELb0EEENS1_36VarlenDynamicPersistentTileSchedulerILi128ELi96ELi256ELi32ELb0ELb0ELb1ELb1ELb0ELb1EEEEEEEEEvNT_6ParamsE --------------------------
	.section	.text._ZN7cutlass13device_kernelIN5flash11enable_sm90INS1_16FlashAttnFwdSm90INS1_25CollectiveMainloopFwdSm90ILi2EN4cute5tupleIJNS5_1CILi1EEES8_S8_EEENS6_IJNS7_ILi128EEENS7_ILi96EEENS7_ILi64EEEEEELi256ENS_10bfloat16_tEfNS_4arch4Sm90ELb0ELb1ELb0ELb1ELb0ELb0ELb1ELb1ELb0ELb0ELb0ELb0EEENS1_21CollectiveEpilogueFwdINS6_IJSA_NS7_ILi256EEESB_EEES9_SE_SG_Li256ELb1ELb0ELb0ELb0EEENS1_36VarlenDynamicPersistentTileSchedulerILi128ELi96ELi256ELi32ELb0ELb0ELb1ELb1ELb0ELb1EEEEEEEEEvNT_6ParamsE,"ax",@progbits
	.align	128
.text._ZN7cutlass13device_kernelIN5flash11enable_sm90INS1_16FlashAttnFwdSm90INS1_25CollectiveMainloopFwdSm90ILi2EN4cute5tupleIJNS5_1CILi1EEES8_S8_EEENS6_IJNS7_ILi128EEENS7_ILi96EEENS7_ILi64EEEEEELi256ENS_10bfloat16_tEfNS_4arch4Sm90ELb0ELb1ELb0ELb1ELb0ELb0ELb1ELb1ELb0ELb0ELb0ELb0EEENS1_21CollectiveEpilogueFwdINS6_IJSA_NS7_ILi256EEESB_EEES9_SE_SG_Li256ELb1ELb0ELb0ELb0EEENS1_36VarlenDynamicPersistentTileSchedulerILi128ELi96ELi256ELi32ELb0ELb0ELb1ELb1ELb0ELb1EEEEEEEEEvNT_6ParamsE:
        .type           _ZN7cutlass13device_kernelIN5flash11enable_sm90INS1_16FlashAttnFwdSm90INS1_25CollectiveMainloopFwdSm90ILi2EN4cute5tupleIJNS5_1CILi1EEES8_S8_EEENS6_IJNS7_ILi128EEENS7_ILi96EEENS7_ILi64EEEEEELi256ENS_10bfloat16_tEfNS_4arch4Sm90ELb0ELb1ELb0ELb1ELb0ELb0ELb1ELb1ELb0ELb0ELb0ELb0EEENS1_21CollectiveEpilogueFwdINS6_IJSA_NS7_ILi256EEESB_EEES9_SE_SG_Li256ELb1ELb0ELb0ELb0EEENS1_36VarlenDynamicPersistentTileSchedulerILi128ELi96ELi256ELi32ELb0ELb0ELb1ELb1ELb0ELb1EEEEEEEEEvNT_6ParamsE,@function
        .size           _ZN7cutlass13device_kernelIN5flash11enable_sm90INS1_16FlashAttnFwdSm90INS1_25CollectiveMainloopFwdSm90ILi2EN4cute5tupleIJNS5_1CILi1EEES8_S8_EEENS6_IJNS7_ILi128EEENS7_ILi96EEENS7_ILi64EEEEEELi256ENS_10bfloat16_tEfNS_4arch4Sm90ELb0ELb1ELb0ELb1ELb0ELb0ELb1ELb1ELb0ELb0ELb0ELb0EEENS1_21CollectiveEpilogueFwdINS6_IJSA_NS7_ILi256EEESB_EEES9_SE_SG_Li256ELb1ELb0ELb0ELb0EEENS1_36VarlenDynamicPersistentTileSchedulerILi128ELi96ELi256ELi32ELb0ELb0ELb1ELb1ELb0ELb1EEEEEEEEEvNT_6ParamsE,(.L_x_4725 - _ZN7cutlass13device_kernelIN5flash11enable_sm90INS1_16FlashAttnFwdSm90INS1_25CollectiveMainloopFwdSm90ILi2EN4cute5tupleIJNS5_1CILi1EEES8_S8_EEENS6_IJNS7_ILi128EEENS7_ILi96EEENS7_ILi64EEEEEELi256ENS_10bfloat16_tEfNS_4arch4Sm90ELb0ELb1ELb0ELb1ELb0ELb0ELb1ELb1ELb0ELb0ELb0ELb0EEENS1_21CollectiveEpilogueFwdINS6_IJSA_NS7_ILi256EEESB_EEES9_SE_SG_Li256ELb1ELb0ELb0ELb0EEENS1_36VarlenDynamicPersistentTileSchedulerILi128ELi96ELi256ELi32ELb0ELb0ELb1ELb1ELb0ELb1EEEEEEEEEvNT_6ParamsE)
        .other          _ZN7cutlass13device_kernelIN5flash11enable_sm90INS1_16FlashAttnFwdSm90INS1_25CollectiveMainloopFwdSm90ILi2EN4cute5tupleIJNS5_1CILi1EEES8_S8_EEENS6_IJNS7_ILi128EEENS7_ILi96EEENS7_ILi64EEEEEELi256ENS_10bfloat16_tEfNS_4arch4Sm90ELb0ELb1ELb0ELb1ELb0ELb0ELb1ELb1ELb0ELb0ELb0ELb0EEENS1_21CollectiveEpilogueFwdINS6_IJSA_NS7_ILi256EEESB_EEES9_SE_SG_Li256ELb1ELb0ELb0ELb0EEENS1_36VarlenDynamicPersistentTileSchedulerILi128ELi96ELi256ELi32ELb0ELb0ELb1ELb1ELb0ELb1EEEEEEEEEvNT_6ParamsE,@"STO_CUDA_ENTRY STV_DEFAULT"
_ZN7cutlass13device_kernelIN5flash11enable_sm90INS1_16FlashAttnFwdSm90INS1_25CollectiveMainloopFwdSm90ILi2EN4cute5tupleIJNS5_1CILi1EEES8_S8_EEENS6_IJNS7_ILi128EEENS7_ILi96EEENS7_ILi64EEEEEELi256ENS_10bfloat16_tEfNS_4arch4Sm90ELb0ELb1ELb0ELb1ELb0ELb0ELb1ELb1ELb0ELb0ELb0ELb0EEENS1_21CollectiveEpilogueFwdINS6_IJSA_NS7_ILi256EEESB_EEES9_SE_SG_Li256ELb1ELb0ELb0ELb0EEENS1_36VarlenDynamicPersistentTileSchedulerILi128ELi96ELi256ELi32ELb0ELb0ELb1ELb1ELb0ELb1EEEEEEEEEvNT_6ParamsE:
[----:B------:R-:W0:Y:S02]  /*0000*/  LDC R1, c[0x0][0x28] ;  /* 0x00000a00ff017b82 */ /* 0x000e240000000800 */
[----:B0-----:R-:W-:Y:S01]  /*0010*/  VIADD R1, R1, 0xfffffb80 ;  /* 0xfffffb8001017836 */ /* 0x001fe20000000000 */
[----:B------:R-:W0:Y:S01]  /*0020*/  S2R R3, SR_TID.X ;  /* 0x0000000000037919 */ /* 0x000e220000002100 */
[----:B------:R-:W-:Y:S01]  /*0030*/  ELECT P0, URZ, PT ;  /* 0x00000000003f782f */ /* 0x000fe20003800000 */
[----:B------:R-:W-:Y:S01]  /*0040*/  BSSY B0, `(.L_x_2443) ;  /* 0x0000018000007945 */ /* 0x000fe20003800000 */
[----:B------:R-:W-:Y:S02]  /*0050*/  ULDC UR4, c[0x0][0x20] ;  /* 0x0000080000047ab9 */ /* 0x000fe40000000800 */
[----:B------:R-:W-:Y:S01]  /*0060*/  IADD3 R16, P1, R1, UR4, RZ ;  /* 0x0000000401107c10 */ /* 0x000fe2000ff3e0ff */
[----:B------:R-:W-:-:S04]  /*0070*/  ULDC UR4, c[0x0][0x24] ;  /* 0x0000090000047ab9 */ /* 0x000fc80000000800 */
[----:B------:R-:W-:Y:S01]  /*0080*/  IMAD.X R17, RZ, RZ, UR4, P1 ;  /* 0x00000004ff117e24 */ /* 0x000fe200088e06ff */
        /* <DEDUP_REMOVED lines=19> */
.L_x_2444:
[----:B------:R-:W-:Y:S05]  /*01c0*/  BSYNC B0 ;  /* 0x0000000000007941 */ /* 0x000fea0003800000 */
.L_x_2443:
        /* <DEDUP_REMOVED lines=43> */
.L_x_2445:
        /* <DEDUP_REMOVED lines=22> */
.L_x_2446:
        /* <DEDUP_REMOVED lines=18> */
.L_x_2447:
        /* <DEDUP_REMOVED lines=22> */
.L_x_2448:
        /* <DEDUP_REMOVED lines=22> */
.L_x_2449:
        /* <DEDUP_REMOVED lines=9> */
[----:B----4-:R-:W-:-:S05]  /*0a50*/  IMAD.X R2, RZ, RZ, R17, P0 ;  /* 0x000000ffff027224 */ /* 0x010fca00000e0611 */
[----:B------:R4:W-:Y:S01]  /*0a60*/  STL [R1+0x464], R2 ;  /* 0x0004640201007387 */ /* 0x0009e20000100800 */
[----:B0123--:R-:W-:Y:S06]  /*0a70*/  BAR.SYNC.DEFER_BLOCKING 0x0 ;  /* 0x0000000000007b1d */ /* 0x00ffec0000010000 */
[----:B------:R-:W-:Y:S05]  /*0a80*/  @!P1 BRA `(.L_x_2450) ;  /* 0x0000020800ec9947 */ /* 0x000fea0003800000 */
.L_x_2451:
[----:B------:R-:W-:-:S08]  /*0a90*/  NOP ;  /* 0x0000000000007918 */ /* 0x000fd00000000000 */
[----:B------:R-:W0:Y:S02]  /*0aa0*/  USETMAXREG.TRY_ALLOC.CTAPOOL UP0, 0xf0 ;  /* 0x000000f0000079c8 */ /* 0x000e240008000600 */
[----:B0-----:R-:W-:-:S13]  /*0ab0*/  PLOP3.LUT P0, PT, PT, PT, UP0, 0x80, 0x0 ;  /* 0x000000000000781c */ /* 0x001fda0003f0f008 */
[----:B------:R-:W-:Y:S05]  /*0ac0*/  @!P0 BRA `(.L_x_2451) ;  /* 0xfffffffc00f08947 */ /* 0x000fea000383ffff */
[----:B------:R-:W-:Y:S01]  /*0ad0*/  ISETP.NE.AND P0, PT, R36, 0x1, PT ;  /* 0x000000012400780c */ /* 0x000fe20003f05270 */
[----:B------:R-:W0:Y:S08]  /*0ae0*/  S2UR UR4, SR_CgaCtaId ;  /* 0x00000000000479c3 */ /* 0x000e300000008800 */
[----:B------:R-:W-:Y:S06]  /*0af0*/  BAR.ARV 0x8, 0x120 ;  /* 0x0204800000007b1d */ /* 0x000fec0000002000 */
[----:B------:R-:W-:-:S02]  /*0b00*/  UMOV UR44, 0x400 ;  /* 0x00000400002c7882 */ /* 0x000fc40000000000 */
[----:B------:R-:W-:Y:S08]  /*0b10*/  @!P0 BAR.ARV 0x9, 0x100 ;  /* 0x0244000000008b1d */ /* 0x000ff00000002000 */
[----:B------:R-:W-:Y:S01]  /*0b20*/  BAR.SYNC.DEFER_BLOCKING 0x5, 0x120 ;  /* 0x0144800000007b1d */ /* 0x000fe20000010000 */
[C---:B------:R-:W-:Y:S02]  /*0b30*/  IADD3 R210, P1, R16.reuse, 0x210, RZ ;  /* 0x0000021010d27810 */ /* 0x040fe40007f3e0ff */
[----:B------:R-:W-:Y:S01]  /*0b40*/  IADD3 R219, P2, R16, 0x21c, RZ ;  /* 0x0000021c10db7810 */ /* 0x000fe20007f5e0ff */
[----:B0-----:R-:W-:-:S02]  /*0b50*/  ULEA UR44, UR4, UR44, 0x18 ;  /* 0x0000002c042c7291 */ /* 0x001fc4000f8ec03f */
[--C-:B------:R-:W-:Y:S01]  /*0b60*/  IMAD.X R209, RZ, RZ, R17.reuse, P1 ;  /* 0x000000ffffd17224 */ /* 0x100fe200008e0611 */
[----:B------:R-:W-:Y:S01]  /*0b70*/  ULDC UR4, c[0x0][0xd14] ;  /* 0x0003450000047ab9 */ /* 0x000fe20000000800 */
[----:B------:R-:W-:Y:S01]  /*0b80*/  STL.64 [R1+0x210], RZ ;  /* 0x000210ff01007387 */ /* 0x000fe20000100a00 */
[----:B------:R-:W-:-:S03]  /*0b90*/  IMAD.X R211, RZ, RZ, R17, P2 ;  /* 0x000000ffffd37224 */ /* 0x000fc600010e0611 */
[----:B------:R-:W-:Y:S04]  /*0ba0*/  STL [R1+0x218], RZ ;  /* 0x000218ff01007387 */ /* 0x000fe80000100800 */
[----:B------:R-:W-:Y:S04]  /*0bb0*/  STL [R1+0x21c], RZ ;  /* 0x00021cff01007387 */ /* 0x000fe80000100800 */
[----:B------:R-:W0:Y:S01]  /*0bc0*/  LDS.128 R8, [UR44+0x324d0] ;  /* 0x0324d02cff087984 */ /* 0x000e220008000c00 */
[----:B------:R-:W-:Y:S06]  /*0bd0*/  BAR.ARV 0x4, 0x120 ;  /* 0x0104800000007b1d */ /* 0x000fec0000002000 */
[----:B0-----:R-:W-:-:S13]  /*0be0*/  ISETP.GE.AND P0, PT, R11, UR4, PT ;  /* 0x000000040b007c0c */ /* 0x001fda000bf06270 */
[----:B------:R-:W-:Y:S05]  /*0bf0*/  @P0 EXIT ;  /* 0x000000000000094d */ /* 0x000fea0003800000 */
[----:B------:R-:W0:Y:S01]  /*0c00*/  S2R R6, SR_TID.X ;  /* 0x0000000000067919 */ /* 0x000e220000002100 */
[----:B------:R-:W1:Y:S01]  /*0c10*/  S2UR UR4, SR_SWINHI ;  /* 0x00000000000479c3 */ /* 0x000e620000002f00 */
[----:B------:R-:W-:Y:S01]  /*0c20*/  IMAD.MOV.U32 R197, RZ, RZ, 0x2 ;  /* 0x00000002ffc57424 */ /* 0x000fe200078e00ff */
[----:B------:R-:W-:Y:S01]  /*0c30*/  R2UR UR5, R9 ;  /* 0x00000000090572ca */ /* 0x000fe200000e0000 */
[----:B------:R-:W-:Y:S01]  /*0c40*/  VIADD R205, R36, 0x8 ;  /* 0x0000000824cd7836 */ /* 0x000fe20000000000 */
[----:B------:R-:W-:Y:S02]  /*0c50*/  R2UR UR6, R11 ;  /* 0x000000000b0672ca */ /* 0x000fe400000e0000 */
[----:B------:R-:W-:Y:S02]  /*0c60*/  R2UR UR7, R10 ;  /* 0x000000000a0772ca */ /* 0x000fe400000e0000 */
[----:B------:R-:W-:Y:S01]  /*0c70*/  IADD3 R204, -R36, 0xb, RZ ;  /* 0x0000000b24cc7810 */ /* 0x000fe20007ffe1ff */
[----:B------:R-:W-:Y:S01]  /*0c80*/  UMOV UR36, UR44 ;  /* 0x0000002c00247c82 */ /* 0x000fe20008000000 */
[----:B-1----:R-:W-:Y:S01]  /*0c90*/  UMOV UR37, UR4 ;  /* 0x0000000400257c82 */ /* 0x002fe20008000000 */
[C---:B0-----:R-:W-:Y:S01]  /*0ca0*/  VIADD R195, R6.reuse, 0xffffff80 ;  /* 0xffffff8006c37836 */ /* 0x041fe20000000000 */
[----:B------:R-:W-:-:S04]  /*0cb0*/  LOP3.LUT R6, R6, 0x7f, RZ, 0xc0, !PT ;  /* 0x0000007f06067812 */ /* 0x000fc800078ec0ff */
[----:B------:R-:W-:Y:S02]  /*0cc0*/  SHF.R.S32.HI R0, RZ, 0x1f, R195 ;  /* 0x0000001fff007819 */ /* 0x000fe400000114c3 */
[----:B------:R-:W-:Y:S02]  /*0cd0*/  ISETP.NE.AND P0, PT, R6, RZ, PT ;  /* 0x000000ff0600720c */ /* 0x000fe40003f05270 */
[CC--:B----4-:R-:W-:Y:S02]  /*0ce0*/  LEA.HI R2, R0.reuse, R195.reuse, RZ, 0x4 ;  /* 0x000000c300027211 */ /* 0x0d0fe400078f20ff */
[CC--:B------:R-:W-:Y:S02]  /*0cf0*/  LEA.HI R3, R0.reuse, R195.reuse, RZ, 0x5 ;  /* 0x000000c300037211 */ /* 0x0c0fe400078f28ff */
[----:B------:R-:W-:Y:S02]  /*0d00*/  LEA.HI R31, R0, R195, RZ, 0x7 ;  /* 0x000000c3001f7211 */ /* 0x000fe400078f38ff */
[----:B------:R-:W-:Y:S01]  /*0d10*/  SHF.R.S32.HI R5, RZ, 0x4, R2 ;  /* 0x00000004ff057819 */ /* 0x000fe20000011402 */
[----:B------:R-:W-:Y:S01]  /*0d20*/  IMAD.SHL.U32 R3, R3, 0x20, RZ ;  /* 0x0000002003037824 */ /* 0x000fe200078e00ff */
[----:B------:R-:W-:-:S02]  /*0d30*/  LOP3.LUT R206, R31, 0xffffff80, RZ, 0xc0, !PT ;  /* 0xffffff801fce7812 */ /* 0x000fc400078ec0ff */
[C---:B------:R-:W-:Y:S02]  /*0d40*/  LOP3.LUT R4, R2.reuse, 0x3fffff0, RZ, 0xc0, !PT ;  /* 0x03fffff002047812 */ /* 0x040fe400078ec0ff */
[----:B------:R-:W-:Y:S01]  /*0d50*/  LEA.HI R2, R2, R5, RZ, 0x1 ;  /* 0x0000000502027211 */ /* 0x000fe200078f08ff */
[----:B------:R-:W-:Y:S01]  /*0d60*/  IMAD.IADD R206, R195, 0x1, -R206 ;  /* 0x00000001c3ce7824 */ /* 0x000fe200078e0ace */
[----:B------:R-:W-:Y:S01]  /*0d70*/  LOP3.LUT R7, R3, 0xfffffc00, RZ, 0xc0, !PT ;  /* 0xfffffc0003077812 */ /* 0x000fe200078ec0ff */
[----:B------:R-:W-:Y:S01]  /*0d80*/  IMAD.IADD R4, R195, 0x1, -R4 ;  /* 0x00000001c3047824 */ /* 0x000fe200078e0a04 */
[----:B------:R-:W-:Y:S02]  /*0d90*/  LOP3.LUT R2, R2, 0x1ffffffe, RZ, 0xc0, !PT ;  /* 0x1ffffffe02027812 */ /* 0x000fe400078ec0ff */
[----:B------:R-:W-:Y:S01]  /*0da0*/  SHF.R.S32.HI R3, RZ, 0x1f, R206 ;  /* 0x0000001fff037819 */ /* 0x000fe200000114ce */
[----:B------:R-:W-:Y:S01]  /*0db0*/  IMAD R7, R4, 0x40, R7 ;  /* 0x0000004004077824 */ /* 0x000fe200078e0207 */
[----:B------:R-:W-:Y:S01]  /*0dc0*/  SHF.R.S32.HI R220, RZ, 0x7, R31 ;  /* 0x00000007ffdc7819 */ /* 0x000fe2000001141f */
[----:B------:R-:W-:Y:S01]  /*0dd0*/  IMAD.IADD R4, R5, 0x1, -R2 ;  /* 0x0000000105047824 */ /* 0x000fe200078e0a02 */
[----:B------:R-:W-:-:S02]  /*0de0*/  LEA.HI R37, R3, R206, RZ, 0x2 ;  /* 0x000000ce03257211 */ /* 0x000fc400078f10ff */
[----:B------:R-:W-:Y:S01]  /*0df0*/  LEA.HI R3, R3, R206, RZ, 0x5 ;  /* 0x000000ce03037211 */ /* 0x000fe200078f28ff */
[----:B------:R-:W-:Y:S01]  /*0e00*/  IMAD R4, R4, 0x8, R7 ;  /* 0x0000000804047824 */ /* 0x000fe200078e0207 */
[--C-:B------:R-:W-:Y:S02]  /*0e10*/  SHF.R.S32.HI R2, RZ, 0x2, R37.reuse ;  /* 0x00000002ff027819 */ /* 0x100fe40000011425 */
[----:B------:R-:W-:Y:S01]  /*0e20*/  SHF.R.S32.HI R5, RZ, 0x1f, R37 ;  /* 0x0000001fff057819 */ /* 0x000fe20000011425 */
[----:B------:R-:W-:Y:S01]  /*0e30*/  IMAD.WIDE R196, R4, R197, UR36 ;  /* 0x0000002404c47e25 */ /* 0x000fe2000f8e02c5 */
[----:B------:R-:W-:Y:S02]  /*0e40*/  SHF.R.S32.HI R3, RZ, 0x5, R3 ;  /* 0x00000005ff037819 */ /* 0x000fe40000011403 */
[----:B------:R-:W-:Y:S02]  /*0e50*/  LEA.HI R5, R5, R2, RZ, 0x3 ;  /* 0x0000000205057211 */ /* 0x000fe400078f18ff */
[----:B------:R-:W-:-:S02]  /*0e60*/  IADD3 R9, P4, R196, 0x20, RZ ;  /* 0x00000020c4097810 */ /* 0x000fc40007f9e0ff */
[----:B------:R-:W-:Y:S02]  /*0e70*/  LOP3.LUT R5, R5, 0xfffffff8, RZ, 0xc0, !PT ;  /* 0xfffffff805057812 */ /* 0x000fe400078ec0ff */
[----:B------:R-:W-:Y:S02]  /*0e80*/  LOP3.LUT R8, R9, 0x380, RZ, 0xc0, !PT ;  /* 0x0000038009087812 */ /* 0x000fe400078ec0ff */
[----:B------:R-:W-:Y:S01]  /*0e90*/  IADD3 R7, P2, R196, 0x60, RZ ;  /* 0x00000060c4077810 */ /* 0x000fe20007f5e0ff */
[----:B------:R-:W-:Y:S01]  /*0ea0*/  IMAD.IADD R2, R2, 0x1, -R5 ;  /* 0x0000000102027824 */ /* 0x000fe200078e0a05 */
[----:B------:R-:W-:Y:S02]  /*0eb0*/  SHF.R.U64 R8, R8, 0x3, RZ ;  /* 0x0000000308087819 */ /* 0x000fe400000012ff */
[----:B------:R-:W-:Y:S01]  /*0ec0*/  IADD3 R5, P3, R196, 0x40, RZ ;  /* 0x00000040c4057810 */ /* 0x000fe20007f7e0ff */
[----:B------:R-:W-:Y:S01]  /*0ed0*/  IMAD R198, R3, 0x10, R2 ;  /* 0x0000001003c67824 */ /* 0x000fe200078e0202 */
[----:B------:R-:W-:Y:S01]  /*0ee0*/  LOP3.LUT R2, R8, R9, RZ, 0x3c, !PT ;  /* 0x0000000908027212 */ /* 0x000fe200078e3cff */
[----:B------:R-:W-:Y:S01]  /*0ef0*/  IMAD.X R3, RZ, RZ, R197, P4 ;  /* 0x000000ffff037224 */ /* 0x000fe200020e06c5 */
[----:B------:R-:W-:-:S02]  /*0f00*/  IADD3 R9, P1, R196, 0x4000, RZ ;  /* 0x00004000c4097810 */ /* 0x000fc40007f3e0ff */
[----:B------:R-:W-:Y:S02]  /*0f10*/  IADD3 R15, P4, R196, 0x4060, RZ ;  /* 0x00004060c40f7810 */ /* 0x000fe40007f9e0ff */
[----:B------:R-:W-:Y:S02]  /*0f20*/  LOP3.LUT R8, R9, 0x380, RZ, 0xc0, !PT ;  /* 0x0000038009087812 */ /* 0x000fe400078ec0ff */
[----:B------:R-:W-:Y:S02]  /*0f30*/  LOP3.LUT R14, R15, 0x380, RZ, 0xc0, !PT ;  /* 0x000003800f0e7812 */ /* 0x000fe400078ec0ff */
[----:B------:R-:W-:Y:S02]  /*0f40*/  SHF.R.U64 R8, R8, 0x3, RZ ;  /* 0x0000000308087819 */ /* 0x000fe400000012ff */
[----:B------:R-:W-:Y:S02]  /*0f50*/  LOP3.LUT R6, R7, 0x380, RZ, 0xc0, !PT ;  /* 0x0000038007067812 */ /* 0x000fe400078ec0ff */
[----:B------:R-:W-:Y:S01]  /*0f60*/  LOP3.LUT R8, R8, R9, RZ, 0x3c, !PT ;  /* 0x0000000908087212 */ /* 0x000fe200078e3cff */
[----:B------:R-:W-:Y:S01]  /*0f70*/  IMAD.X R9, RZ, RZ, R197, P1 ;  /* 0x000000ffff097224 */ /* 0x000fe200008e06c5 */
[----:B------:R-:W-:-:S02]  /*0f80*/  IADD3 R25, P1, R196, 0x8040, RZ ;  /* 0x00008040c4197810 */ /* 0x000fc40007f3e0ff */
[----:B------:R-:W-:Y:S02]  /*0f90*/  LOP3.LUT R4, R5, 0x380, RZ, 0xc0, !PT ;  /* 0x0000038005047812 */ /* 0x000fe400078ec0ff */
[----:B------:R-:W-:Y:S02]  /*0fa0*/  LOP3.LUT R24, R25, 0x380, RZ, 0xc0, !PT ;  /* 0x0000038019187812 */ /* 0x000fe400078ec0ff */
[----:B------:R-:W-:Y:S02]  /*0fb0*/  SHF.R.U64 R14, R14, 0x3, RZ ;  /* 0x000000030e0e7819 */ /* 0x000fe400000012ff */
[----:B------:R-:W-:Y:S02]  /*0fc0*/  SHF.R.U64 R6, R6, 0x3, RZ ;  /* 0x0000000306067819 */ /* 0x000fe400000012ff */
[----:B------:R-:W-:Y:S02]  /*0fd0*/  SHF.R.U64 R24, R24, 0x3, RZ ;  /* 0x0000000318187819 */ /* 0x000fe400000012ff */
[----:B------:R-:W-:-:S02]  /*0fe0*/  SHF.R.U64 R4, R4, 0x3, RZ ;  /* 0x0000000304047819 */ /* 0x000fc400000012ff */
[----:B------:R-:W-:Y:S01]  /*0ff0*/  LOP3.LUT R14, R14, R15, RZ, 0x3c, !PT ;  /* 0x0000000f0e0e7212 */ /* 0x000fe200078e3cff */
[--C-:B------:R-:W-:Y:S01]  /*1000*/  IMAD.X R15, RZ, RZ, R197.reuse, P4 ;  /* 0x000000ffff0f7224 */ /* 0x100fe200020e06c5 */
[----:B------:R-:W-:Y:S01]  /*1010*/  LOP3.LUT R6, R6, R7, RZ, 0x3c, !PT ;  /* 0x0000000706067212 */ /* 0x000fe200078e3cff */
[--C-:B------:R-:W-:Y:S01]  /*1020*/  IMAD.X R7, RZ, RZ, R197.reuse, P2 ;  /* 0x000000ffff077224 */ /* 0x100fe200010e06c5 */
[----:B------:R-:W-:Y:S02]  /*1030*/  LOP3.LUT R24, R24, R25, RZ, 0x3c, !PT ;  /* 0x0000001918187212 */ /* 0x000fe400078e3cff */
[----:B------:R-:W-:Y:S01]  /*1040*/  LOP3.LUT R4, R4, R5, RZ, 0x3c, !PT ;  /* 0x0000000504047212 */ /* 0x000fe200078e3cff */
[----:B------:R-:W-:Y:S01]  /*1050*/  IMAD.X R5, RZ, RZ, R197, P3 ;  /* 0x000000ffff057224 */ /* 0x000fe200018e06c5 */
[C---:B------:R-:W-:Y:S02]  /*1060*/  IADD3 R25, P4, R196.reuse, 0xc020, RZ ;  /* 0x0000c020c4197810 */ /* 0x040fe40007f9e0ff */
[----:B------:R-:W-:-:S02]  /*1070*/  IADD3 R21, P2, R196, 0x8020, RZ ;  /* 0x00008020c4157810 */ /* 0x000fc40007f5e0ff */
[C---:B------:R-:W-:Y:S02]  /*1080*/  IADD3 R11, P6, R196.reuse, 0x4020, RZ ;  /* 0x00004020c40b7810 */ /* 0x040fe40007fde0ff */
[C---:B------:R-:W-:Y:S02]  /*1090*/  IADD3 R13, P5, R196.reuse, 0x4040, RZ ;  /* 0x00004040c40d7810 */ /* 0x040fe40007fbe0ff */
[----:B------:R-:W-:Y:S02]  /*10a0*/  IADD3 R19, P3, R196, 0x8000, RZ ;  /* 0x00008000c4137810 */ /* 0x000fe40007f7e0ff */
[----:B------:R-:W-:Y:S02]  /*10b0*/  LOP3.LUT R30, R25, 0x380, RZ, 0xc0, !PT ;  /* 0x00000380191e7812 */ /* 0x000fe400078ec0ff */
[----:B------:R-:W-:Y:S02]  /*10c0*/  LOP3.LUT R20, R21, 0x380, RZ, 0xc0, !PT ;  /* 0x0000038015147812 */ /* 0x000fe400078ec0ff */
[----:B------:R-:W-:-:S02]  /*10d0*/  LOP3.LUT R10, R11, 0x380, RZ, 0xc0, !PT ;  /* 0x000003800b0a7812 */ /* 0x000fc400078ec0ff */
[----:B------:R-:W-:Y:S02]  /*10e0*/  LOP3.LUT R12, R13, 0x380, RZ, 0xc0, !PT ;  /* 0x000003800d0c7812 */ /* 0x000fe400078ec0ff */
[----:B------:R-:W-:Y:S02]  /*10f0*/  LOP3.LUT R18, R19, 0x380, RZ, 0xc0, !PT ;  /* 0x0000038013127812 */ /* 0x000fe400078ec0ff */
[----:B------:R-:W-:Y:S02]  /*1100*/  SHF.R.U64 R30, R30, 0x3, RZ ;  /* 0x000000031e1e7819 */ /* 0x000fe400000012ff */
[----:B------:R-:W-:Y:S02]  /*1110*/  SHF.R.U64 R20, R20, 0x3, RZ ;  /* 0x0000000314147819 */ /* 0x000fe400000012ff */
[----:B------:R-:W-:Y:S02]  /*1120*/  SHF.R.U64 R10, R10, 0x3, RZ ;  /* 0x000000030a0a7819 */ /* 0x000fe400000012ff */
[----:B------:R-:W-:-:S02]  /*1130*/  SHF.R.U64 R12, R12, 0x3, RZ ;  /* 0x000000030c0c7819 */ /* 0x000fc400000012ff */
[----:B------:R-:W-:Y:S02]  /*1140*/  SHF.R.U64 R18, R18, 0x3, RZ ;  /* 0x0000000312127819 */ /* 0x000fe400000012ff */
[----:B------:R-:W-:Y:S02]  /*1150*/  LOP3.LUT R30, R30, R25, RZ, 0x3c, !PT ;  /* 0x000000191e1e7212 */ /* 0x000fe400078e3cff */
[----:B------:R-:W-:Y:S01]  /*1160*/  LOP3.LUT R20, R20, R21, RZ, 0x3c, !PT ;  /* 0x0000001514147212 */ /* 0x000fe200078e3cff */
[--C-:B------:R-:W-:Y:S01]  /*1170*/  IMAD.X R21, RZ, RZ, R197.reuse, P2 ;  /* 0x000000ffff157224 */ /* 0x100fe200010e06c5 */
[----:B------:R-:W-:Y:S02]  /*1180*/  MOV R25, R2 ;  /* 0x0000000200197202 */ /* 0x000fe40000000f00 */
[----:B------:R-:W-:Y:S01]  /*1190*/  LOP3.LUT R10, R10, R11, RZ, 0x3c, !PT ;  /* 0x0000000b0a0a7212 */ /* 0x000fe200078e3cff */
[--C-:B------:R-:W-:Y:S01]  /*11a0*/  IMAD.X R11, RZ, RZ, R197.reuse, P6 ;  /* 0x000000ffff0b7224 */ /* 0x100fe200030e06c5 */
[----:B------:R-:W-:Y:S01]  /*11b0*/  LOP3.LUT R12, R12, R13, RZ, 0x3c, !PT ;  /* 0x0000000d0c0c7212 */ /* 0x000fe200078e3cff */
[--C-:B------:R-:W-:Y:S01]  /*11c0*/  IMAD.X R13, RZ, RZ, R197.reuse, P5 ;  /* 0x000000ffff0d7224 */ /* 0x100fe200028e06c5 */
[----:B------:R-:W-:Y:S01]  /*11d0*/  LOP3.LUT R18, R18, R19, RZ, 0x3c, !PT ;  /* 0x0000001312127212 */ /* 0x000fe200078e3cff */
[----:B------:R-:W-:Y:S01]  /*11e0*/  IMAD.X R19, RZ, RZ, R197, P3 ;  /* 0x000000ffff137224 */ /* 0x000fe200018e06c5 */
[----:B------:R-:W-:Y:S01]  /*11f0*/  MOV R2, R6 ;  /* 0x0000000600027202 */ /* 0x000fe20000000f00 */
[----:B------:R0:W-:Y:S01]  /*1200*/  STL [R1+0x478], R25 ;  /* 0x0004781901007387 */ /* 0x0001e20000100800 */
[----:B------:R-:W-:-:S02]  /*1210*/  IADD3 R35, P2, R196, 0xc060, RZ ;  /* 0x0000c060c4237810 */ /* 0x000fc40007f5e0ff */
[C---:B------:R-:W-:Y:S01]  /*1220*/  IADD3 R27, P6, R196.reuse, 0x8060, RZ ;  /* 0x00008060c41b7810 */ /* 0x040fe20007fde0ff */
[----:B------:R1:W-:Y:S01]  /*1230*/  STL [R1+0x470], R2 ;  /* 0x0004700201007387 */ /* 0x0003e20000100800 */
[C---:B------:R-:W-:Y:S02]  /*1240*/  IADD3 R29, P5, R196.reuse, 0xc000, RZ ;  /* 0x0000c000c41d7810 */ /* 0x040fe40007fbe0ff */
[----:B------:R-:W-:Y:S02]  /*1250*/  IADD3 R33, P3, R196, 0xc040, RZ ;  /* 0x0000c040c4217810 */ /* 0x000fe40007f7e0ff */
[----:B------:R-:W-:Y:S01]  /*1260*/  MOV R3, R4 ;  /* 0x0000000400037202 */ /* 0x000fe20000000f00 */
[----:B0-----:R-:W-:Y:S01]  /*1270*/  IMAD.X R25, RZ, RZ, R197, P1 ;  /* 0x000000ffff197224 */ /* 0x001fe200008e06c5 */
[----:B------:R-:W-:Y:S02]  /*1280*/  LOP3.LUT R34, R35, 0x380, RZ, 0xc0, !PT ;  /* 0x0000038023227812 */ /* 0x000fe400078ec0ff */
[----:B------:R-:W-:Y:S01]  /*1290*/  LOP3.LUT R26, R27, 0x380, RZ, 0xc0, !PT ;  /* 0x000003801b1a7812 */ /* 0x000fe200078ec0ff */
[----:B------:R0:W-:Y:S01]  /*12a0*/  STL [R1+0x474], R3 ;  /* 0x0004740301007387 */ /* 0x0001e20000100800 */
[----:B------:R-:W-:-:S02]  /*12b0*/  LOP3.LUT R28, R29, 0x380, RZ, 0xc0, !PT ;  /* 0x000003801d1c7812 */ /* 0x000fc400078ec0ff */
[----:B------:R-:W-:Y:S02]  /*12c0*/  LOP3.LUT R32, R33, 0x380, RZ, 0xc0, !PT ;  /* 0x0000038021207812 */ /* 0x000fe400078ec0ff */
[----:B-1----:R-:W-:Y:S01]  /*12d0*/  LEA.HI R2, R31, R220, RZ, 0x1 ;  /* 0x000000dc1f027211 */ /* 0x002fe200078f08ff */
[----:B------:R-:W-:Y:S01]  /*12e0*/  IMAD.X R31, RZ, RZ, R197, P4 ;  /* 0x000000ffff1f7224 */ /* 0x000fe200020e06c5 */
[----:B------:R-:W-:Y:S02]  /*12f0*/  LEA.HI R0, R0, R195, RZ, 0x3 ;  /* 0x000000c300007211 */ /* 0x000fe400078f18ff */
[----:B------:R-:W-:Y:S02]  /*1300*/  SHF.R.U64 R34, R34, 0x3, RZ ;  /* 0x0000000322227819 */ /* 0x000fe400000012ff */
[----:B------:R-:W-:Y:S02]  /*1310*/  SHF.R.U64 R26, R26, 0x3, RZ ;  /* 0x000000031a1a7819 */ /* 0x000fe400000012ff */
[----:B------:R-:W-:-:S02]  /*1320*/  SHF.R.U64 R28, R28, 0x3, RZ ;  /* 0x000000031c1c7819 */ /* 0x000fc400000012ff */
[----:B------:R-:W-:Y:S02]  /*1330*/  SHF.R.U64 R32, R32, 0x3, RZ ;  /* 0x0000000320207819 */ /* 0x000fe400000012ff */
[----:B0-----:R-:W-:Y:S02]  /*1340*/  LOP3.LUT R3, R2, 0x3fffffe, RZ, 0xc0, !PT ;  /* 0x03fffffe02037812 */ /* 0x001fe400078ec0ff */
[----:B------:R-:W-:Y:S02]  /*1350*/  LOP3.LUT R2, R0, 0x1ffffff8, RZ, 0xc0, !PT ;  /* 0x1ffffff800027812 */ /* 0x000fe400078ec0ff */
        /* <DEDUP_REMOVED lines=12> */
[----:B------:R-:W-:Y:S01]  /*1420*/  IADD3 R18, P1, R16, 0x13c, RZ ;  /* 0x0000013c10127810 */ /* 0x000fe20007f3e0ff */
        /* <DEDUP_REMOVED lines=14> */
[----:B------:R-:W-:Y:S02]  /*1510*/  MOV R224, R28 ;  /* 0x0000001c00e07202 */ /* 0x000fe40000000f00 */
[----:B------:R-:W-:Y:S02]  /*1520*/  MOV R223, R30 ;  /* 0x0000001e00df7202 */ /* 0x000fe40000000f00 */
[----:B------:R-:W-:Y:S02]  /*1530*/  MOV R222, R32 ;  /* 0x0000002000de7202 */ /* 0x000fe40000000f00 */
[----:B------:R-:W-:-:S02]  /*1540*/  MOV R221, R34 ;  /* 0x0000002200dd7202 */ /* 0x000fc40000000f00 */
[----:B------:R-:W-:Y:S02]  /*1550*/  SEL R200, RZ, 0x1, P0 ;  /* 0x00000001ffc87807 */ /* 0x000fe40000000000 */
[----:B------:R-:W-:-:S07]  /*1560*/  SHF.R.S32.HI R192, RZ, 0x3, R0 ;  /* 0x00000003ffc07819 */ /* 0x000fce0000011400 */
.L_x_2577:
[----:B------:R-:W-:Y:S01]  /*1570*/  ULDC.64 UR8, c[0x0][0xb20] ;  /* 0x0002c80000087ab9 */ /* 0x000fe20000000a00 */
[----:B------:R-:W-:Y:S01]  /*1580*/  ULDC UR4, c[0x0][0x404] ;  /* 0x0001010000047ab9 */ /* 0x000fe20000000800 */
[----:B------:R-:W-:-:S04]  /*1590*/  UISETP.NE.U32.AND UP0, UPT, UR8, URZ, UPT ;  /* 0x0000003f0800728c */ /* 0x000fc8000bf05070 */
[----:B------:R-:W-:-:S03]  /*15a0*/  UISETP.NE.AND.EX UP0, UPT, UR9, URZ, UPT, UP0 ;  /* 0x0000003f0900728c */ /* 0x000fc6000bf05300 */
[----:B------:R-:W-:Y:S02]  /*15b0*/  ULDC.64 UR8, c[0x0][0xb10] ;  /* 0x0002c40000087ab9 */ /* 0x000fe40000000a00 */
[----:B------:R-:W-:Y:S01]  /*15c0*/  UISETP.NE.U32.AND UP1, UPT, UR8, URZ, UPT ;  /* 0x0000003f0800728c */ /* 0x000fe2000bf25070 */
[----:B------:R-:W-:-:S03]  /*15d0*/  PLOP3.LUT P0, PT, PT, PT, UP0, 0x80, 0x0 ;  /* 0x000000000000781c */ /* 0x000fc60003f0f008 */
[----:B------:R-:W-:-:S03]  /*15e0*/  UISETP.NE.AND.EX UP1, UPT, UR9, URZ, UPT, UP1 ;  /* 0x0000003f0900728c */ /* 0x000fc6000bf25310 */
[----:B------:R-:W-:Y:S02]  /*15f0*/  @UP0 ULDC.64 UR8, c[0x0][0xb20] ;  /* 0x0002c80000080ab9 */ /* 0x000fe40000000a00 */
[----:B------:R-:W-:Y:S01]  /*1600*/  @UP0 UIMAD.WIDE UR8, UR6, 0x4, UR8 ;  /* 0x00000004060808a5 */ /* 0x000fe2000f8e0208 */
[----:B------:R-:W-:-:S05]  /*1610*/  PLOP3.LUT P2, PT, PT, PT, UP1, 0x80, 0x0 ;  /* 0x000000000000781c */ /* 0x000fca0003f4f018 */
[----:B------:R-:W-:Y:S01]  /*1620*/  @UP1 ULDC.64 UR10, c[0x0][0xb10] ;  /* 0x0002c400000a1ab9 */ /* 0x000fe20000000a00 */
[----:B------:R-:W-:Y:S02]  /*1630*/  IMAD.U32 R2, RZ, RZ, UR8 ;  /* 0x00000008ff027e24 */ /* 0x000fe4000f8e00ff */
[----:B------:R-:W-:Y:S01]  /*1640*/  IMAD.U32 R3, RZ, RZ, UR9 ;  /* 0x00000009ff037e24 */ /* 0x000fe2000f8e00ff */
[----:B------:R-:W-:-:S04]  /*1650*/  @UP1 UIMAD.WIDE UR8, UR6, 0x4, UR10 ;  /* 0x00000004060818a5 */ /* 0x000fc8000f8e020a */
[----:B--2---:R-:W2:Y:S02]  /*1660*/  @P0 LDG.E R2, desc[UR54][R2.64] ;  /* 0x0000003602020981 */ /* 0x004ea4000c1e1900 */
[----:B01-345:R-:W-:Y:S02]  /*1670*/  IMAD.U32 R4, RZ, RZ, UR8 ;  /* 0x00000008ff047e24 */ /* 0x03bfe4000f8e00ff */
[----:B------:R-:W-:Y:S01]  /*1680*/  IMAD.U32 R5, RZ, RZ, UR9 ;  /* 0x00000009ff057e24 */ /* 0x000fe2000f8e00ff */
[----:B------:R-:W-:-:S04]  /*1690*/  ULDC.64 UR8, c[0x0][0x3f8] ;  /* 0x0000fe0000087ab9 */ /* 0x000fc80000000a00 */
[----:B------:R-:W3:Y:S01]  /*16a0*/  @P2 LDG.E R4, desc[UR54][R4.64] ;  /* 0x0000003604042981 */ /* 0x000ee2000c1e1900 */
[----:B------:R-:W-:Y:S01]  /*16b0*/  UISETP.NE.U32.AND UP0, UPT, UR8, URZ, UPT ;  /* 0x0000003f0800728c */ /* 0x000fe2000bf05070 */
[----:B------:R-:W-:Y:S01]  /*16c0*/  UMOV UR42, URZ ;  /* 0x0000003f002a7c82 */ /* 0x000fe20008000000 */
[----:B------:R-:W-:Y:S02]  /*16d0*/  ULDC UR38, c[0x0][0x288] ;  /* 0x0000a20000267ab9 */ /* 0x000fe40000000800 */
[----:B------:R-:W-:Y:S01]  /*16e0*/  UISETP.NE.AND.EX UP0, UPT, UR9, URZ, UPT, UP0 ;  /* 0x0000003f0900728c */ /* 0x000fe2000bf05300 */
[----:B------:R-:W-:Y:S02]  /*16f0*/  UMOV UR39, UR7 ;  /* 0x0000000700277c82 */ /* 0x000fe40008000000 */
[----:B------:R-:W-:Y:S01]  /*1700*/  ULDC.64 UR8, c[0x0][0xb18] ;  /* 0x0002c60000087ab9 */ /* 0x000fe20000000a00 */
[----:B------:R-:W-:Y:S01]  /*1710*/  USEL UR4, UR4, 0x1, UP0 ;  /* 0x0000000104047887 */ /* 0x000fe20008000000 */
[----:B------:R-:W-:Y:S01]  /*1720*/  ISETP.NE.U32.AND P1, PT, RZ, UR8, PT ;  /* 0x00000008ff007c0c */ /* 0x000fe2000bf25070 */
[----:B------:R-:W-:-:S02]  /*1730*/  ULDC UR8, c[0x0][0x2e0] ;  /* 0x0000b80000087ab9 */ /* 0x000fc40000000800 */
[----:B------:R-:W-:Y:S01]  /*1740*/  UIMAD UR4, UR4, UR8, URZ ;  /* 0x00000008040472a4 */ /* 0x000fe2000f8e023f */
[----:B------:R-:W-:Y:S02]  /*1750*/  ISETP.NE.AND.EX P1, PT, RZ, UR9, PT, P1 ;  /* 0x00000009ff007c0c */ /* 0x000fe4000bf25310 */
[----:B--2---:R-:W-:Y:S02]  /*1760*/  @P0 R2UR UR42, R2 ;  /* 0x00000000022a02ca */ /* 0x004fe400000e0000 */
        /* <DEDUP_REMOVED lines=15> */
.L_x_2452:
[----:B------:R-:W-:Y:S01]  /*1860*/  UMOV UR40, UR5 ;  /* 0x0000000500287c82 */ /* 0x000fe20008000000 */
[----:B------:R-:W-:Y:S01]  /*1870*/  UMOV UR41, UR6 ;  /* 0x0000000600297c82 */ /* 0x000fe20008000000 */
[----:B------:R-:W-:Y:S05]  /*1880*/  @!P1 BRA `(.L_x_2453) ;  /* 0x00000000001c9947 */ /* 0x000fea0003800000 */
[----:B------:R-:W-:Y:S02]  /*1890*/  ULDC.64 UR8, c[0x0][0xb18] ;  /* 0x0002c60000087ab9 */ /* 0x000fe40000000a00 */
[----:B------:R-:W-:-:S06]  /*18a0*/  UIMAD.WIDE UR6, UR6, 0x4, UR8 ;  /* 0x00000004060678a5 */ /* 0x000fcc000f8e0208 */
[----:B------:R-:W-:Y:S02]  /*18b0*/  IMAD.U32 R2, RZ, RZ, UR6 ;  /* 0x00000006ff027e24 */ /* 0x000fe4000f8e00ff */
[----:B------:R-:W-:-:S05]  /*18c0*/  IMAD.U32 R3, RZ, RZ, UR7 ;  /* 0x00000007ff037e24 */ /* 0x000fca000f8e00ff */
[----:B------:R-:W2:Y:S02]  /*18d0*/  LDG.E R2, desc[UR54][R2.64] ;  /* 0x0000003602027981 */ /* 0x000ea4000c1e1900 */
[----:B--2---:R-:W-:Y:S01]  /*18e0*/  R2UR UR4, R2 ;  /* 0x00000000020472ca */ /* 0x004fe200000e0000 */
[----:B------:R-:W-:-:S14]  /*18f0*/  BRA `(.L_x_2454) ;  /* 0x0000000000347947 */ /* 0x000fdc0003800000 */
.L_x_2453:
        /* <DEDUP_REMOVED lines=13> */
.L_x_2454:
[----:B------:R-:W0:Y:S01]  /*19d0*/  LDC R0, c[0x0][0xa80] ;  /* 0x0002a000ff007b82 */ /* 0x000e220000000800 */
[----:B------:R-:W-:Y:S01]  /*19e0*/  UIADD3 UR8, UP0, UR36, 0x32430, URZ ;  /* 0x0003243024087890 */ /* 0x000fe2000ff1e03f */
[----:B------:R-:W-:Y:S01]  /*19f0*/  IMAD.MOV.U32 R4, RZ, RZ, 0xc000 ;  /* 0x0000c000ff047424 */ /* 0x000fe200078e00ff */
[----:B------:R-:W-:Y:S01]  /*1a00*/  UIADD3 UR10, UP1, UR36, 0x32440, URZ ;  /* 0x00032440240a7890 */ /* 0x000fe2000ff3e03f */
[----:B------:R-:W-:Y:S01]  /*1a10*/  IMAD.U32 R5, RZ, RZ, UR48 ;  /* 0x00000030ff057e24 */ /* 0x000fe2000f8e00ff */
[----:B------:R-:W-:Y:S01]  /*1a20*/  UIADD3 UR6, UP2, UR36, 0x32450, URZ ;  /* 0x0003245024067890 */ /* 0x000fe2000ff5e03f */
[----:B------:R-:W-:Y:S01]  /*1a30*/  IMAD.MOV.U32 R6, RZ, RZ, R200 ;  /* 0x000000ffff067224 */ /* 0x000fe200078e00c8 */
[----:B------:R-:W-:Y:S01]  /*1a40*/  UIADD3 UR12, UP3, UR36, 0x32460, URZ ;  /* 0x00032460240c7890 */ /* 0x000fe2000ff7e03f */
[----:B------:R-:W-:Y:S01]  /*1a50*/  IMAD.MOV.U32 R7, RZ, RZ, 0x100 ;  /* 0x00000100ff077424 */ /* 0x000fe200078e00ff */
[----:B------:R-:W-:Y:S01]  /*1a60*/  UIADD3.X UR9, URZ, UR37, URZ, UP0, !UPT ;  /* 0x000000253f097290 */ /* 0x000fe200087fe43f */
[----:B------:R-:W-:Y:S01]  /*1a70*/  IMAD.MOV.U32 R2, RZ, RZ, 0x3000 ;  /* 0x00003000ff027424 */ /* 0x000fe200078e00ff */
[----:B------:R-:W-:Y:S01]  /*1a80*/  UIADD3.X UR7, URZ, UR37, URZ, UP2, !UPT ;  /* 0x000000253f077290 */ /* 0x000fe200097fe43f */
[----:B------:R-:W-:Y:S01]  /*1a90*/  IMAD.U32 R3, RZ, RZ, UR48 ;  /* 0x00000030ff037e24 */ /* 0x000fe2000f8e00ff */
[----:B------:R-:W-:Y:S01]  /*1aa0*/  UIADD3.X UR13, URZ, UR37, URZ, UP3, !UPT ;  /* 0x000000253f0d7290 */ /* 0x000fe20009ffe43f */
[----:B------:R1:W-:Y:S01]  /*1ab0*/  STL.128 [R1+0x50], R4 ;  /* 0x0000500401007387 */ /* 0x0003e20000100c00 */
[----:B------:R-:W-:Y:S01]  /*1ac0*/  UIADD3.X UR11, URZ, UR37, URZ, UP1, !UPT ;  /* 0x000000253f0b7290 */ /* 0x000fe20008ffe43f */
[----:B------:R-:W-:Y:S01]  /*1ad0*/  IMAD.MOV.U32 R201, RZ, RZ, 0x100 ;  /* 0x00000100ffc97424 */ /* 0x000fe200078e00ff */
[----:B------:R-:W-:Y:S01]  /*1ae0*/  UIADD3 UR42, -UR42, UR4, URZ ;  /* 0x000000042a2a7290 */ /* 0x000fe2000fffe13f */
[----:B------:R2:W-:Y:S01]  /*1af0*/  STL.64 [R1+0x18], R2 ;  /* 0x0000180201007387 */ /* 0x0005e20000100a00 */
[----:B------:R-:W-:Y:S01]  /*1b00*/  IMAD.MOV.U32 R202, RZ, RZ, 0x1 ;  /* 0x00000001ffca7424 */ /* 0x000fe200078e00ff */
[----:B------:R-:W-:Y:S01]  /*1b10*/  ULEA UR4, UR5, 0x80, 0x7 ;  /* 0x0000008005047891 */ /* 0x000fe2000f8e383f */
[----:B------:R-:W-:Y:S01]  /*1b20*/  IMAD.MOV.U32 R203, RZ, RZ, RZ ;  /* 0x000000ffffcb7224 */ /* 0x000fe200078e00ff */
[----:B------:R3:W-:Y:S01]  /*1b30*/  STL.128 [R1+0x430], RZ ;  /* 0x000430ff01007387 */ /* 0x0007e20000100c00 */
[----:B------:R-:W-:Y:S01]  /*1b40*/  IMAD.MOV.U32 R14, RZ, RZ, 0x1 ;  /* 0x00000001ff0e7424 */ /* 0x000fe200078e00ff */
[C---:B------:R-:W-:Y:S01]  /*1b50*/  IADD3 R36, P0, R16.reuse, 0x430, RZ ;  /* 0x0000043010247810 */ /* 0x040fe20007f1e0ff */
[----:B------:R-:W-:Y:S01]  /*1b60*/  IMAD.MOV.U32 R15, RZ, RZ, RZ ;  /* 0x000000ffff0f7224 */ /* 0x000fe200078e00ff */
[----:B------:R3:W-:Y:S01]  /*1b70*/  STL.128 [R1+0x20], R200 ;  /* 0x000020c801007387 */ /* 0x0007e20000100c00 */
[----:B------:R-:W-:Y:S01]  /*1b80*/  IMAD.U32 R12, RZ, RZ, UR5 ;  /* 0x00000005ff0c7e24 */ /* 0x000fe2000f8e00ff */
[----:B------:R-:W-:Y:S01]  /*1b90*/  IADD3 R34, P1, R16, 0x38, RZ ;  /* 0x0000003810227810 */ /* 0x000fe20007f3e0ff */
[----:B------:R-:W-:Y:S01]  /*1ba0*/  IMAD.U32 R8, RZ, RZ, UR6 ;  /* 0x00000006ff087e24 */ /* 0x000fe2000f8e00ff */
[----:B------:R3:W-:Y:S01]  /*1bb0*/  STL.64 [R1+0x60], R14 ;  /* 0x0000600e01007387 */ /* 0x0007e20000100a00 */
[----:B------:R-:W-:-:S02]  /*1bc0*/  IMAD.U32 R10, RZ, RZ, UR12 ;  /* 0x0000000cff0a7e24 */ /* 0x000fc4000f8e00ff */
[----:B-1----:R-:W-:Y:S01]  /*1bd0*/  IMAD.U32 R4, RZ, RZ, UR8 ;  /* 0x00000008ff047e24 */ /* 0x002fe2000f8e00ff */
[----:B------:R3:W-:Y:S01]  /*1be0*/  STL [R1+0x70], R12 ;  /* 0x0000700c01007387 */ /* 0x0007e20000100800 */
[----:B------:R-:W-:Y:S01]  /*1bf0*/  IMAD.U32 R9, RZ, RZ, UR7 ;  /* 0x00000007ff097e24 */ /* 0x000fe2000f8e00ff */
[----:B------:R-:W-:Y:S01]  /*1c00*/  ULDC.64 UR6, c[0x0][0xad8] ;  /* 0x0002b60000067ab9 */ /* 0x000fe20000000a00 */
[----:B------:R-:W-:Y:S01]  /*1c10*/  IMAD.U32 R11, RZ, RZ, UR13 ;  /* 0x0000000dff0b7e24 */ /* 0x000fe2000f8e00ff */
[----:B------:R-:W-:Y:S01]  /*1c20*/  UISETP.GE.AND UP0, UPT, UR7, 0x1, UPT ;  /* 0x000000010700788c */ /* 0x000fe2000bf06270 */
[----:B--2---:R-:W-:Y:S01]  /*1c30*/  IMAD.U32 R2, RZ, RZ, UR10 ;  /* 0x0000000aff027e24 */ /* 0x004fe2000f8e00ff */
[----:B0-----:R3:W-:Y:S01]  /*1c40*/  STL [R1+0x450], R0 ;  /* 0x0004500001007387 */ /* 0x0017e20000100800 */
[----:B------:R-:W-:Y:S01]  /*1c50*/  IMAD.U32 R5, RZ, RZ, UR9 ;  /* 0x00000009ff057e24 */ /* 0x000fe2000f8e00ff */
[----:B------:R-:W-:Y:S01]  /*1c60*/  UIADD3 UR8, UR42, UR4, -UR38 ;  /* 0x000000042a087290 */ /* 0x000fe2000fffe826 */
[----:B------:R-:W-:Y:S01]  /*1c70*/  IMAD.U32 R3, RZ, RZ, UR11 ;  /* 0x0000000bff037e24 */ /* 0x000fe2000f8e00ff */
[----:B------:R3:W-:Y:S01]  /*1c80*/  STL.128 [R1+0x40], R8 ;  /* 0x0000400801007387 */ /* 0x0007e20000100c00 */
[----:B------:R-:W-:Y:S01]  /*1c90*/  PLOP3.LUT P2, PT, PT, PT, UP0, 0x80, 0x0 ;  /* 0x000000000000781c */ /* 0x000fe20003f4f008 */
[----:B------:R-:W-:Y:S01]  /*1ca0*/  UIADD3 UR6, UR8, UR6, URZ ;  /* 0x0000000608067290 */ /* 0x000fe2000fffe03f */
[--C-:B------:R-:W-:Y:S01]  /*1cb0*/  IMAD.X R37, RZ, RZ, R17.reuse, P0 ;  /* 0x000000ffff257224 */ /* 0x100fe200000e0611 */
[----:B------:R3:W-:Y:S01]  /*1cc0*/  STL.64 [R1+0x68], R10 ;  /* 0x0000680a01007387 */ /* 0x0007e20000100a00 */
[----:B------:R-:W-:-:S03]  /*1cd0*/  IMAD.X R35, RZ, RZ, R17, P1 ;  /* 0x000000ffff237224 */ /* 0x000fc600008e0611 */
[----:B------:R3:W-:Y:S04]  /*1ce0*/  STL.64 [R1+0x8], R4 ;  /* 0x0000080401007387 */ /* 0x0007e80000100a00 */
[----:B------:R3:W-:Y:S04]  /*1cf0*/  STL.64 [R1+0x10], R2 ;  /* 0x0000100201007387 */ /* 0x0007e80000100a00 */
[----:B------:R3:W-:Y:S04]  /*1d00*/  STL.64 [R1+0x30], R2 ;  /* 0x0000300201007387 */ /* 0x0007e80000100a00 */
        /* <DEDUP_REMOVED lines=46> */
.L_x_2456:
[----:B------:R-:W-:-:S11]  /*1ff0*/  UISETP.NE.AND UP0, UPT, UR7, 0x1, UPT ;  /* 0x000000010700788c */ /* 0x000fd6000bf05270 */
[----:B------:R-:W-:Y:S02]  /*2000*/  @UP0 ULDC.64 UR10, c[0x0][0xae0] ;  /* 0x0002b800000a0ab9 */ /* 0x000fe40000000a00 */
[----:B------:R-:W-:-:S04]  /*2010*/  UIMAD.WIDE.U32 UR8, UR4, UR10, URZ ;  /* 0x0000000a040872a5 */ /* 0x000fc8000f8e003f */
[----:B------:R-:W-:-:S12]  /*2020*/  @UP0 USHF.R.U32.HI UR4, URZ, UR11, UR9 ;  /* 0x0000000b3f040299 */ /* 0x000fd80008011609 */
.L_x_2457:
[----:B------:R-:W-:-:S04]  /*2030*/  UIMAD UR4, UR4, UR7, UR7 ;  /* 0x00000007040472a4 */ /* 0x000fc8000f8e0207 */
[----:B------:R-:W-:-:S04]  /*2040*/  UISETP.LT.AND UP0, UPT, UR6, UR4, UPT ;  /* 0x000000040600728c */ /* 0x000fc8000bf01270 */
[----:B------:R-:W-:-:S12]  /*2050*/  USEL UR6, UR6, UR4, UP0 ;  /* 0x0000000406067287 */ /* 0x000fd80008000000 */
.L_x_2455:
[----:B------:R-:W-:Y:S02]  /*2060*/  UIADD3 UR8, UR42, 0x5f, URZ ;  /* 0x0000005f2a087890 */ /* 0x000fe4000fffe03f */
[----:B------:R-:W-:Y:S02]  /*2070*/  UIADD3 UR10, UR6, 0x5f, URZ ;  /* 0x0000005f060a7890 */ /* 0x000fe4000fffe03f */
[----:B------:R-:W-:Y:S02]  /*2080*/  UIMAD.WIDE UR8, UR8, 0x2aaaaaab, URZ ;  /* 0x2aaaaaab080878a5 */ /* 0x000fe4000f8e023f */
[----:B------:R-:W-:Y:S02]  /*2090*/  UIMAD.WIDE UR10, UR10, 0x2aaaaaab, URZ ;  /* 0x2aaaaaab0a0a78a5 */ /* 0x000fe4000f8e023f */
[----:B------:R-:W-:Y:S02]  /*20a0*/  USHF.R.U32.HI UR4, URZ, 0x1f, UR9 ;  /* 0x0000001f3f047899 */ /* 0x000fe40008011609 */
[----:B------:R-:W-:-:S02]  /*20b0*/  USHF.R.U32.HI UR6, URZ, 0x1f, UR11 ;  /* 0x0000001f3f067899 */ /* 0x000fc4000801160b */
[----:B------:R-:W-:Y:S02]  /*20c0*/  ULEA UR5, UR5, -UR38, 0x7 ;  /* 0x8000002605057291 */ /* 0x000fe4000f8e383f */
[----:B------:R-:W-:Y:S02]  /*20d0*/  ULEA.HI.SX32 UR4, UR9, UR4, 0x1c ;  /* 0x0000000409047291 */ /* 0x000fe4000f8fe23f */
[----:B------:R-:W-:Y:S02]  /*20e0*/  ULEA.HI.SX32 UR6, UR11, UR6, 0x1c ;  /* 0x000000060b067291 */ /* 0x000fe4000f8fe23f */
[----:B------:R-:W-:Y:S02]  /*20f0*/  UIADD3 UR5, UR42, UR5, URZ ;  /* 0x000000052a057290 */ /* 0x000fe4000fffe03f */
        /* <DEDUP_REMOVED lines=16> */
.L_x_2459:
[----:B------:R-:W-:-:S11]  /*2200*/  UISETP.NE.AND UP0, UPT, UR7, 0x1, UPT ;  /* 0x000000010700788c */ /* 0x000fd6000bf05270 */
[----:B------:R-:W-:Y:S02]  /*2210*/  @UP0 ULDC.64 UR10, c[0x0][0xae0] ;  /* 0x0002b800000a0ab9 */ /* 0x000fe40000000a00 */
[----:B------:R-:W-:-:S04]  /*2220*/  UIMAD.WIDE.U32 UR4, UR6, UR10, URZ ;  /* 0x0000000a060472a5 */ /* 0x000fc8000f8e003f */
[----:B------:R-:W-:-:S12]  /*2230*/  @UP0 USHF.R.U32.HI UR6, URZ, UR11, UR5 ;  /* 0x0000000b3f060299 */ /* 0x000fd80008011605 */
.L_x_2460:
[----:B------:R-:W-:-:S04]  /*2240*/  UIMAD UR6, UR6, UR7, URZ ;  /* 0x00000007060672a4 */ /* 0x000fc8000f8e023f */
[----:B------:R-:W-:-:S04]  /*2250*/  UISETP.LT.AND UP0, UPT, UR8, UR6, UPT ;  /* 0x000000060800728c */ /* 0x000fc8000bf01270 */
[----:B------:R-:W-:-:S12]  /*2260*/  USEL UR8, UR8, UR6, !UP0 ;  /* 0x0000000608087287 */ /* 0x000fd8000c000000 */
.L_x_2458:
        /* <DEDUP_REMOVED lines=9> */
[----:B---3--:R-:W0:Y:S01]  /*2300*/  SHFL.IDX PT, R0, R220, RZ, 0x1f ;  /* 0x00001fffdc007589 */ /* 0x008e2200000e0000 */
        /* <DEDUP_REMOVED lines=23> */
[----:B0-----:R-:W-:Y:S01]  /*2480*/  LEA.HI R2, R0, R0, RZ, 0x1 ;  /* 0x0000000000027211 */ /* 0x001fe200078f08ff */
[----:B------:R-:W-:Y:S01]  /*2490*/  IMAD.U32 R14, RZ, RZ, UR5 ;  /* 0x00000005ff0e7e24 */ /* 0x000fe2000f8e00ff */
[----:B------:R-:W-:Y:S01]  /*24a0*/  ULOP3.LUT UP0, URZ, UR6, 0x1bf, URZ, 0xc0, !UPT ;  /* 0x000001bf063f7892 */ /* 0x000fe2000f80c03f */
[----:B------:R-:W-:Y:S01]  /*24b0*/  IMAD.MOV.U32 R15, RZ, RZ, 0x40000040 ;  /* 0x40000040ff0f7424 */ /* 0x000fe200078e00ff */
[----:B------:R-:W-:Y:S01]  /*24c0*/  LOP3.LUT R3, R2, 0x7fffe, RZ, 0xc0, !PT ;  /* 0x0007fffe02037812 */ /* 0x000fe200078ec0ff */
[----:B------:R0:W-:Y:S01]  /*24d0*/  STL.128 [R1+0xa0], R8 ;  /* 0x0000a00801007387 */ /* 0x0001e20000100c00 */
[----:B------:R-:W-:Y:S01]  /*24e0*/  IMAD.X R44, RZ, RZ, R17, P5 ;  /* 0x000000ffff2c7224 */ /* 0x000fe200028e0611 */
[----:B------:R-:W-:Y:S01]  /*24f0*/  IADD3 R31, P1, R16, 0x118, RZ ;  /* 0x00000118101f7810 */ /* 0x000fe20007f3e0ff */
[----:B-1----:R-:W-:Y:S01]  /*2500*/  IMAD.MOV.U32 R5, RZ, RZ, 0x40000040 ;  /* 0x40000040ff057424 */ /* 0x002fe200078e00ff */
[----:B------:R0:W-:Y:S01]  /*2510*/  STL.64 [R1+0x78], RZ ;  /* 0x000078ff01007387 */ /* 0x0001e20000100a00 */
[----:B------:R-:W-:Y:S01]  /*2520*/  IMAD.IADD R3, R0, 0x1, -R3 ;  /* 0x0000000100037824 */ /* 0x000fe200078e0a03 */
[----:B------:R-:W-:Y:S01]  /*2530*/  PLOP3.LUT P5, PT, PT, PT, UP0, 0x80, 0x0 ;  /* 0x000000000000781c */ /* 0x000fe20003faf008 */
[----:B--2---:R-:W-:Y:S01]  /*2540*/  IMAD.MOV.U32 R13, RZ, RZ, 0x40000040 ;  /* 0x40000040ff0d7424 */ /* 0x004fe200078e00ff */
        /* <DEDUP_REMOVED lines=36> */
[----:B0-----:R-:W-:Y:S01]  /*2790*/  IMAD.U32 R4, RZ, RZ, UR4 ;  /* 0x00000004ff047e24 */ /* 0x001fe2000f8e00ff */
        /* <DEDUP_REMOVED lines=12> */
.L_x_2462:
[----:B------:R-:W1:Y:S01]  /*2860*/  S2R R20, SR_TID.X ;  /* 0x0000000000147919 */ /* 0x000e620000002100 */
[----:B0-----:R-:W0:Y:S01]  /*2870*/  LDC.64 R12, c[0x0][0x428] ;  /* 0x00010a00ff0c7b82 */ /* 0x001e220000000a00 */
[----:B------:R-:W-:Y:S01]  /*2880*/  IADD3 R8, P0, R16, 0x120, RZ ;  /* 0x0000012010087810 */ /* 0x000fe20007f1e0ff */
[----:B------:R-:W-:Y:S01]  /*2890*/  ULDC UR4, c[0x0][0x20] ;  /* 0x0000080000047ab9 */ /* 0x000fe20000000800 */
[----:B------:R-:W-:Y:S01]  /*28a0*/  IMAD.U32 R7, RZ, RZ, UR38 ;  /* 0x00000026ff077e24 */ /* 0x000fe2000f8e00ff */
[----:B------:R-:W-:Y:S01]  /*28b0*/  STL.64 [R1+0x130], R24 ;  /* 0x0001301801007387 */ /* 0x000fe20000100a00 */
[----:B------:R-:W-:Y:S02]  /*28c0*/  IMAD.U32 R11, RZ, RZ, UR42 ;  /* 0x0000002aff0b7e24 */ /* 0x000fe4000f8e00ff */
[----:B------:R-:W-:Y:S01]  /*28d0*/  IMAD.X R9, RZ, RZ, R17, P0 ;  /* 0x000000ffff097224 */ /* 0x000fe200000e0611 */
[----:B------:R-:W2:Y:S01]  /*28e0*/  LDC R21, c[0x0][0xad4] ;  /* 0x0002b500ff157b82 */ /* 0x000ea20000000800 */
[----:B------:R-:W-:Y:S01]  /*28f0*/  VIADD R6, R18, -UR4 ;  /* 0x8000000412067c36 */ /* 0x000fe20008000000 */
[----:B------:R-:W-:Y:S04]  /*2900*/  STL.64 [R1+0x120], R198 ;  /* 0x000120c601007387 */ /* 0x000fe80000100a00 */
[----:B------:R-:W-:Y:S02]  /*2910*/  STL.64 [R1+0x128], R8 ;  /* 0x0001280801007387 */ /* 0x000fe40000100a00 */
[----:B------:R-:W3:Y:S02]  /*2920*/  LDC R15, c[0x0][0x430] ;  /* 0x00010c00ff0f7b82 */ /* 0x000ee40000000800 */
[----:B------:R-:W-:Y:S04]  /*2930*/  STL.U8 [R1+0x138], RZ ;  /* 0x000138ff01007387 */ /* 0x000fe80000100000 */
[----:B------:R4:W-:Y:S02]  /*2940*/  STL [R6+0x4], R7 ;  /* 0x0000040706007387 */ /* 0x0009e40000100800 */
[----:B------:R-:W5:Y:S02]  /*2950*/  LDC.64 R4, c[0x0][0xad8] ;  /* 0x0002b600ff047b82 */ /* 0x000f640000000a00 */
[----:B------:R0:W-:Y:S04]  /*2960*/  STL [R6+0x8], R11 ;  /* 0x0000080b06007387 */ /* 0x0001e80000100800 */
[----:B0-----:R0:W-:Y:S01]  /*2970*/  STL [R6+0x24], R12 ;  /* 0x0000240c06007387 */ /* 0x0011e20000100800 */
[----:B-1----:R-:W-:Y:S01]  /*2980*/  VIADD R195, R20, 0xffffff80 ;  /* 0xffffff8014c37836 */ /* 0x002fe20000000000 */
[----:B------:R-:W1:Y:S02]  /*2990*/  LDC.64 R2, c[0x0][0xae0] ;  /* 0x0002b800ff027b82 */ /* 0x000e640000000a00 */
[----:B------:R0:W-:Y:S04]  /*29a0*/  STL [R6+0x28], R13 ;  /* 0x0000280d06007387 */ /* 0x0001e80000100800 */
[----:B--2---:R0:W-:Y:S04]  /*29b0*/  STL [R6+0xc], R21 ;  /* 0x00000c1506007387 */ /* 0x0041e80000100800 */
[----:B---3--:R0:W-:Y:S04]  /*29c0*/  STL [R6+0x2c], R15 ;  /* 0x00002c0f06007387 */ /* 0x0081e80000100800 */
[----:B------:R0:W-:Y:S04]  /*29d0*/  STL [R6+0x14], RZ ;  /* 0x000014ff06007387 */ /* 0x0001e80000100800 */
[----:B------:R0:W-:Y:S04]  /*29e0*/  STL [R6], R195 ;  /* 0x000000c306007387 */ /* 0x0001e80000100800 */
[----:B-----5:R0:W-:Y:S04]  /*29f0*/  STL [R6+0x10], R4 ;  /* 0x0000100406007387 */ /* 0x0201e80000100800 */
[----:B------:R0:W-:Y:S04]  /*2a00*/  STL [R6+0x18], R5 ;  /* 0x0000180506007387 */ /* 0x0001e80000100800 */
[----:B-1----:R0:W-:Y:S04]  /*2a10*/  STL [R6+0x1c], R2 ;  /* 0x00001c0206007387 */ /* 0x0021e80000100800 */
[----:B------:R0:W-:Y:S04]  /*2a20*/  STL [R6+0x20], R3 ;  /* 0x0000200306007387 */ /* 0x0001e80000100800 */
[----:B----4-:R-:W2:Y:S01]  /*2a30*/  LDL R7, [R1+0x21c] ;  /* 0x00021c0001077983 */ /* 0x010ea20000100800 */
[----:B------:R-:W-:Y:S03]  /*2a40*/  BSSY B0, `(.L_x_2463) ;  /* 0x0000008000007945 */ /* 0x000fe60003800000 */
[----:B------:R0:W-:Y:S01]  /*2a50*/  STL.U8 [R1+0x16c], RZ ;  /* 0x00016cff01007387 */ /* 0x0001e20000100000 */
[----:B--2---:R-:W-:-:S04]  /*2a60*/  LEA.HI R0, R7, R7, RZ, 0x1 ;  /* 0x0000000707007211 */ /* 0x004fc800078f08ff */
[----:B------:R-:W-:-:S05]  /*2a70*/  LOP3.LUT R0, R0, 0xfffffffe, RZ, 0xc0, !PT ;  /* 0xfffffffe00007812 */ /* 0x000fca00078ec0ff */
[----:B------:R-:W-:-:S05]  /*2a80*/  IMAD.IADD R0, R7, 0x1, -R0 ;  /* 0x0000000107007824 */ /* 0x000fca00078e0a00 */
[----:B------:R-:W-:-:S04]  /*2a90*/  SHF.L.U32 R0, R0, 0x1f, RZ ;  /* 0x0000001f00007819 */ /* 0x000fc800000006ff */
[----:B------:R-:W1:Y:S02]  /*2aa0*/  SYNCS.PHASECHK.TRANS64.TRYWAIT P0, [UR44+0x32400], R0 ;  /* 0x03240000ff0075a7 */ /* 0x000e64000800016c */
[----:B01----:R-:W-:Y:S05]  /*2ab0*/  @!P0 BRA `(.L_x_2464) ;  /* 0x0000023c00088947 */ /* 0x003fea0003800000 */
.L_x_2671:
[----:B------:R-:W-:Y:S05]  /*2ac0*/  BSYNC B0 ;  /* 0x0000000000007941 */ /* 0x000fea0003800000 */
.L_x_2463:
[----:B------:R-:W2:Y:S04]  /*2ad0*/  LDL R33, [R1+0x1c] ;  /* 0x00001c0001217983 */ /* 0x000ea80000100800 */
[----:B------:R1:W5:Y:S01]  /*2ae0*/  LDL.64 R24, [R1+0x210] ;  /* 0x0002100001187983 */ /* 0x0003620000100a00 */
[----:B------:R-:W-:Y:S01]  /*2af0*/  IMAD.U32 R8, RZ, RZ, UR36 ;  /* 0x00000024ff087e24 */ /* 0x000fe2000f8e00ff */
[C---:B0-----:R-:W-:Y:S01]  /*2b00*/  IADD3 R0, P2, R16.reuse, 0x420, RZ ;  /* 0x0000042010007810 */ /* 0x041fe20007f5e0ff */
        /* <DEDUP_REMOVED lines=16> */
[----:B0-----:R-:W-:-:S02]  /*2c10*/  IMAD.MOV.U32 R8, RZ, RZ, R34 ;  /* 0x000000ffff087224 */ /* 0x001fc400078e0022 */
[----:B------:R-:W-:Y:S02]  /*2c20*/  IMAD.MOV.U32 R9, RZ, RZ, R35 ;  /* 0x000000ffff097224 */ /* 0x000fe400078e0023 */
[----:B------:R-:W-:Y:S01]  /*2c30*/  IMAD.MOV.U32 R10, RZ, RZ, R26 ;  /* 0x000000ffff0a7224 */ /* 0x000fe200078e001a */
[----:B------:R1:W-:Y:S01]  /*2c40*/  BAR.SYNC.DEFER_BLOCKING R205, 0x100 ;  /* 0x000400cd0000751d */ /* 0x0003e20000010000 */
[----:B------:R-:W-:Y:S01]  /*2c50*/  IMAD.MOV.U32 R11, RZ, RZ, R39 ;  /* 0x000000ffff0b7224 */ /* 0x000fe200078e0027 */
[----:B------:R-:W-:Y:S01]  /*2c60*/  IADD3 R26, P0, R16, 0x16c, RZ ;  /* 0x0000016c101a7810 */ /* 0x000fe20007f1e0ff */
[----:B---3--:R-:W-:Y:S02]  /*2c70*/  IMAD.MOV.U32 R12, RZ, RZ, R27 ;  /* 0x000000ffff0c7224 */ /* 0x008fe400078e001b */
[----:B------:R-:W-:Y:S02]  /*2c80*/  IMAD.MOV.U32 R39, RZ, RZ, R21 ;  /* 0x000000ffff277224 */ /* 0x000fe400078e0015 */
[----:B------:R-:W-:Y:S01]  /*2c90*/  IMAD.X R27, RZ, RZ, R17, P0 ;  /* 0x000000ffff1b7224 */ /* 0x000fe200000e0611 */
[----:B------:R0:W-:Y:S01]  /*2ca0*/  STL.128 [R1+0x1b0], R8 ;  /* 0x0001b00801007387 */ /* 0x0001e20000100c00 */
[----:B------:R-:W-:-:S02]  /*2cb0*/  IMAD.MOV.U32 R13, RZ, RZ, R42 ;  /* 0x000000ffff0d7224 */ /* 0x000fc400078e002a */
[----:B------:R-:W-:Y:S01]  /*2cc0*/  IMAD.MOV.U32 R14, RZ, RZ, R29 ;  /* 0x000000ffff0e7224 */ /* 0x000fe200078e001d */
[----:B------:R-:W-:Y:S01]  /*2cd0*/  STL.128 [R1+0x1e0], R36 ;  /* 0x0001e02401007387 */ /* 0x000fe20000100c00 */
[----:B------:R-:W-:Y:S02]  /*2ce0*/  IMAD.MOV.U32 R15, RZ, RZ, R44 ;  /* 0x000000ffff0f7224 */ /* 0x000fe400078e002c */
[----:B------:R-:W-:-:S03]  /*2cf0*/  IMAD.X R21, RZ, RZ, R17, P1 ;  /* 0x000000ffff157224 */ /* 0x000fc600008e0611 */
[----:B------:R-:W-:Y:S04]  /*2d00*/  STL.128 [R1+0x190], R12 ;  /* 0x0001900c01007387 */ /* 0x000fe80000100c00 */
[----:B------:R-:W-:Y:S01]  /*2d10*/  STL.128 [R1+0x180], R20 ;  /* 0x0001801401007387 */ /* 0x000fe20000100c00 */
[----:B0-----:R-:W-:Y:S02]  /*2d20*/  IMAD.MOV.U32 R8, RZ, RZ, R30 ;  /* 0x000000ffff087224 */ /* 0x001fe400078e001e */
[----:B------:R-:W-:Y:S02]  /*2d30*/  IMAD.MOV.U32 R9, RZ, RZ, R45 ;  /* 0x000000ffff097224 */ /* 0x000fe400078e002d */
[----:B------:R-:W-:Y:S02]  /*2d40*/  IMAD.MOV.U32 R10, RZ, RZ, R31 ;  /* 0x000000ffff0a7224 */ /* 0x000fe400078e001f */
[----:B------:R-:W-:-:S05]  /*2d50*/  IMAD.MOV.U32 R11, RZ, RZ, R32 ;  /* 0x000000ffff0b7224 */ /* 0x000fca00078e0020 */
[----:B------:R0:W-:Y:S02]  /*2d60*/  STL.128 [R1+0x1c0], R8 ;  /* 0x0001c00801007387 */ /* 0x0001e40000100c00 */
[----:B0-----:R-:W-:Y:S02]  /*2d70*/  IMAD.MOV.U32 R10, RZ, RZ, R26 ;  /* 0x000000ffff0a7224 */ /* 0x001fe400078e001a */
[----:B------:R-:W-:Y:S02]  /*2d80*/  IMAD.MOV.U32 R11, RZ, RZ, R27 ;  /* 0x000000ffff0b7224 */ /* 0x000fe400078e001b */
[----:B------:R-:W-:Y:S01]  /*2d90*/  IMAD.MOV.U32 R8, RZ, RZ, R0 ;  /* 0x000000ffff087224 */ /* 0x000fe200078e0000 */
[----:B------:R-:W-:Y:S01]  /*2da0*/  IADD3 R0, P0, R16, 0xa8, RZ ;  /* 0x000000a810007810 */ /* 0x000fe20007f1e0ff */
[----:B------:R-:W-:-:S04]  /*2db0*/  IMAD.MOV.U32 R9, RZ, RZ, R7 ;  /* 0x000000ffff097224 */ /* 0x000fc800078e0007 */
[----:B------:R-:W-:Y:S01]  /*2dc0*/  IMAD.X R7, RZ, RZ, R17, P0 ;  /* 0x000000ffff077224 */ /* 0x000fe200000e0611 */
[----:B------:R0:W-:Y:S02]  /*2dd0*/  STL.128 [R1+0x1d0], R8 ;  /* 0x0001d00801007387 */ /* 0x0001e40000100c00 */
[----:B0-----:R-:W-:Y:S02]  /*2de0*/  IMAD.MOV.U32 R10, RZ, RZ, R28 ;  /* 0x000000ffff0a7224 */ /* 0x001fe400078e001c */
[----:B------:R-:W-:Y:S02]  /*2df0*/  IMAD.MOV.U32 R11, RZ, RZ, R43 ;  /* 0x000000ffff0b7224 */ /* 0x000fe400078e002b */
[----:B------:R-:W-:Y:S02]  /*2e00*/  IMAD.MOV.U32 R8, RZ, RZ, R208 ;  /* 0x000000ffff087224 */ /* 0x000fe400078e00d0 */
[----:B------:R-:W-:-:S05]  /*2e10*/  IMAD.MOV.U32 R9, RZ, RZ, R207 ;  /* 0x000000ffff097224 */ /* 0x000fca00078e00cf */
[----:B------:R0:W-:Y:S02]  /*2e20*/  STL.128 [R1+0x1f0], R8 ;  /* 0x0001f00801007387 */ /* 0x0001e40000100c00 */
[----:B0-----:R-:W-:Y:S02]  /*2e30*/  IMAD.MOV.U32 R8, RZ, RZ, R40 ;  /* 0x000000ffff087224 */ /* 0x001fe400078e0028 */
[----:B------:R-:W-:Y:S02]  /*2e40*/  IMAD.MOV.U32 R9, RZ, RZ, R41 ;  /* 0x000000ffff097224 */ /* 0x000fe400078e0029 */
[----:B------:R-:W-:Y:S02]  /*2e50*/  IMAD.MOV.U32 R10, RZ, RZ, R0 ;  /* 0x000000ffff0a7224 */ /* 0x000fe400078e0000 */
[----:B------:R-:W-:-:S05]  /*2e60*/  IMAD.MOV.U32 R11, RZ, RZ, R7 ;  /* 0x000000ffff0b7224 */ /* 0x000fca00078e0007 */
[----:B------:R1:W-:Y:S01]  /*2e70*/  STL.128 [R1+0x200], R8 ;  /* 0x0002000801007387 */ /* 0x0003e20000100c00 */
[----:B--2---:R-:W-:-:S04]  /*2e80*/  LOP3.LUT R0, R33, 0x1, RZ, 0xfc, !PT ;  /* 0x0000000121007812 */ /* 0x004fc800078efcff */
[----:B------:R-:W-:-:S13]  /*2e90*/  ISETP.NE.AND P1, PT, R0, 0x3, PT ;  /* 0x000000030000780c */ /* 0x000fda0003f25270 */
[----:B-1----:R-:W-:Y:S05]  /*2ea0*/  @!P1 BRA `(.L_x_2466) ;  /* 0x0000000000049947 */ /* 0x002fea0003800000 */
[----:B------:R-:W-:Y:S01]  /*2eb0*/  BPT.TRAP 0x1 ;  /* 0x000000040000795c */ /* 0x000fe20000300000 */
.L_x_2466:
[----:B------:R-:W-:Y:S05]  /*2ec0*/  BSYNC B0 ;  /* 0x0000000000007941 */ /* 0x000fea0003800000 */
.L_x_2465:
[----:B------:R-:W2:Y:S01]  /*2ed0*/  LDL.64 R8, [R1+0x8] ;  /* 0x0000080001087983 */ /* 0x000ea20000100a00 */
[----:B-----5:R-:W-:Y:S01]  /*2ee0*/  SHF.L.U32 R25, R25, 0x1f, RZ ;  /* 0x0000001f19197819 */ /* 0x020fe200000006ff */
[----:B------:R-:W-:Y:S01]  /*2ef0*/  BSSY B0, `(.L_x_2467) ;  /* 0x0000006000007945 */ /* 0x000fe20003800000 */
[----:B--2---:R-:W-:-:S05]  /*2f00*/  MOV R7, R8 ;  /* 0x0000000800077202 */ /* 0x004fca0000000f00 */
[----:B------:R-:W-:-:S04]  /*2f10*/  IMAD R24, R24, 0x8, R7 ;  /* 0x0000000818187824 */ /* 0x000fc800078e0207 */
[----:B------:R0:W1:Y:S01]  /*2f20*/  SYNCS.PHASECHK.TRANS64.TRYWAIT P0, [R24+URZ], R25 ;  /* 0x00000019180075a7 */ /* 0x000062000800017f */
[----:B------:R-:W-:Y:S05]  /*2f30*/  @!P1 BRA `(.L_x_2468) ;  /* 0x0000000000049947 */ /* 0x000fea0003800000 */
[----:B------:R-:W-:Y:S01]  /*2f40*/  BPT.TRAP 0x1 ;  /* 0x000000040000795c */ /* 0x000fe20000300000 */
.L_x_2468:
[----:B------:R-:W-:Y:S05]  /*2f50*/  BSYNC B0 ;  /* 0x0000000000007941 */ /* 0x000fea0003800000 */
.L_x_2467:
[----:B------:R-:W-:Y:S04]  /*2f60*/  BSSY B0, `(.L_x_2469) ;  /* 0x0000004000007945 */ /* 0x000fe80003800000 */
[----:B-1----:R-:W-:Y:S05]  /*2f70*/  @P0 BRA `(.L_x_2470) ;  /* 0x0000000000080947 */ /* 0x002fea0003800000 */
[----:B------:R-:W1:Y:S02]  /*2f80*/  SYNCS.PHASECHK.TRANS64.TRYWAIT P0, [R24+URZ], R25 ;  /* 0x00000019180075a7 */ /* 0x000e64000800017f */
[----:B-1----:R-:W-:Y:S05]  /*2f90*/  @!P0 BRA `(.L_x_2471) ;  /* 0x0000023400e88947 */ /* 0x002fea0003800000 */
.L_x_2470:
[----:B------:R-:W-:Y:S05]  /*2fa0*/  BSYNC B0 ;  /* 0x0000000000007941 */ /* 0x000fea0003800000 */
.L_x_2469:
[----:B------:R-:W2:Y:S04]  /*2fb0*/  LDL R13, [R1+0x210] ;  /* 0x00021000010d7983 */ /* 0x000ea80000100800 */
[----:B------:R-:W2:Y:S01]  /*2fc0*/  LDL.64 R8, [R1+0xa0] ;  /* 0x0000a00001087983 */ /* 0x000ea20000100a00 */
[----:B------:R-:W-:Y:S05]  /*2fd0*/  WARPSYNC.ALL ;  /* 0x0000000000007948 */ /* 0x000fea0003800000 */
[----:B01----:R-:W3:Y:S04]  /*2fe0*/  LDL.64 R24, [R1+0x98] ;  /* 0x0000980001187983 */ /* 0x003ee80000100a00 */
[----:B------:R-:W4:Y:S04]  /*2ff0*/  LDL.64 R10, [R1+0x98] ;  /* 0x00009800010a7983 */ /* 0x000f280000100a00 */
[----:B------:R-:W5:Y:S01]  /*3000*/  LDL.64 R14, [R1+0x98] ;  /* 0x00009800010e7983 */ /* 0x000f620000100a00 */
[----:B--2---:R-:W-:-:S03]  /*3010*/  IMAD R8, R13, 0x300, R8 ;  /* 0x000003000d087824 */ /* 0x004fc600078e0208 */
[----:B------:R-:W2:Y:S01]  /*3020*/  LDL.64 R20, [R1+0x98] ;  /* 0x0000980001147983 */ /* 0x000ea20000100a00 */
[----:B------:R-:W-:Y:S02]  /*3030*/  R2UR UR7, R9 ;  /* 0x00000000090772ca */ /* 0x000fe400000e0000 */
[C---:B------:R-:W-:Y:S01]  /*3040*/  R2UR UR6, R8.reuse ;  /* 0x00000000080672ca */ /* 0x040fe200000e0000 */
[----:B------:R-:W2:Y:S01]  /*3050*/  LDL R7, [R1+0x21c] ;  /* 0x00021c0001077983 */ /* 0x000ea20000100800 */
[----:B------:R-:W-:Y:S01]  /*3060*/  VIADD R12, R8, 0x2 ;  /* 0x00000002080c7836 */ /* 0x000fe20000000000 */
[----:B------:R-:W-:Y:S01]  /*3070*/  BSSY B0, `(.L_x_2472) ;  /* 0x000002e000007945 */ /* 0x000fe20003800000 */
[----:B------:R-:W-:Y:S01]  /*3080*/  IMAD.MOV.U32 R13, RZ, RZ, R9 ;  /* 0x000000ffff0d7224 */ /* 0x000fe200078e0009 */
[----:B------:R0:W-:Y:S01]  /*3090*/  STL [R1+0x80], RZ ;  /* 0x000080ff01007387 */ /* 0x0001e20000100800 */
[----:B---3--:R-:W-:Y:S02]  /*30a0*/  R2UR UR4, R24 ;  /* 0x00000000180472ca */ /* 0x008fe400000e0000 */
[----:B------:R-:W-:-:S02]  /*30b0*/  R2UR UR5, R25 ;  /* 0x00000000190572ca */ /* 0x000fc400000e0000 */
[----:B------:R-:W-:Y:S01]  /*30c0*/  WARPGROUP.ARRIVE ;  /* 0x00000000000079c5 */ /* 0x000fe20000000000 */
[----:B----4-:R-:W-:Y:S02]  /*30d0*/  VIADD R10, R10, 0x2 ;  /* 0x000000020a0a7836 */ /* 0x010fe40000000000 */
[----:B-----5:R-:W-:Y:S02]  /*30e0*/  VIADD R14, R14, 0x4 ;  /* 0x000000040e0e7836 */ /* 0x020fe40000000000 */
[----:B--2---:R-:W-:-:S06]  /*30f0*/  VIADD R20, R20, 0x6 ;  /* 0x0000000614147836 */ /* 0x004fcc0000000000 */
        /* <DEDUP_REMOVED lines=35> */
[----:B------:R-:W1:Y:S02]  /*3330*/  SYNCS.PHASECHK.TRANS64.TRYWAIT P0, [UR44+0x32410], R7 ;  /* 0x03241007ff0075a7 */ /* 0x000e64000800016c */
[----:B01----:R-:W-:Y:S05]  /*3340*/  @!P0 BRA `(.L_x_2473) ;  /* 0x0000023400108947 */ /* 0x003fea0003800000 */
.L_x_2672:
[----:B------:R-:W-:Y:S05]  /*3350*/  BSYNC B0 ;  /* 0x0000000000007941 */ /* 0x000fea0003800000 */
.L_x_2472:
[----:B0-----:R-:W2:Y:S04]  /*3360*/  LDL R7, [R1+0x54] ;  /* 0x0000540001077983 */ /* 0x001ea80000100800 */
[----:B------:R0:W5:Y:S01]  /*3370*/  LDL.64 R8, [R1+0x210] ;  /* 0x0002100001087983 */ /* 0x0001620000100a00 */
[----:B------:R-:W-:Y:S01]  /*3380*/  BSSY B0, `(.L_x_2474) ;  /* 0x0000005000007945 */ /* 0x000fe20003800000 */
[----:B--2---:R-:W-:-:S04]  /*3390*/  LOP3.LUT R7, R7, 0x1, RZ, 0xfc, !PT ;  /* 0x0000000107077812 */ /* 0x004fc800078efcff */
[----:B------:R-:W-:-:S13]  /*33a0*/  ISETP.NE.AND P1, PT, R7, 0x3, PT ;  /* 0x000000030700780c */ /* 0x000fda0003f25270 */
[----:B0-----:R-:W-:Y:S05]  /*33b0*/  @!P1 BRA `(.L_x_2475) ;  /* 0x0000000000049947 */ /* 0x001fea0003800000 */
[----:B------:R-:W-:Y:S01]  /*33c0*/  BPT.TRAP 0x1 ;  /* 0x000000040000795c */ /* 0x000fe20000300000 */
.L_x_2475:
[----:B------:R-:W-:Y:S05]  /*33d0*/  BSYNC B0 ;  /* 0x0000000000007941 */ /* 0x000fea0003800000 */
.L_x_2474:
        /* <DEDUP_REMOVED lines=8> */
.L_x_2477:
[----:B------:R-:W-:Y:S05]  /*3460*/  BSYNC B0 ;  /* 0x0000000000007941 */ /* 0x000fea0003800000 */
.L_x_2476:
[----:B------:R-:W-:Y:S04]  /*3470*/  BSSY B0, `(.L_x_2478) ;  /* 0x0000004000007945 */ /* 0x000fe80003800000 */
[----:B-1----:R-:W-:Y:S05]  /*3480*/  @P0 BRA `(.L_x_2479) ;  /* 0x0000000000080947 */ /* 0x002fea0003800000 */
[----:B------:R-:W1:Y:S02]  /*3490*/  SYNCS.PHASECHK.TRANS64.TRYWAIT P0, [R8+URZ], R9 ;  /* 0x00000009080075a7 */ /* 0x000e64000800017f */
[----:B-1----:R-:W-:Y:S05]  /*34a0*/  @!P0 BRA `(.L_x_2480) ;  /* 0x0000023000d08947 */ /* 0x002fea0003800000 */
.L_x_2479:
[----:B------:R-:W-:Y:S05]  /*34b0*/  BSYNC B0 ;  /* 0x0000000000007941 */ /* 0x000fea0003800000 */
.L_x_2478:
[----:B------:R-:W2:Y:S04]  /*34c0*/  LDL R19, [R1+0x210] ;  /* 0x0002100001137983 */ /* 0x000ea80000100800 */
[----:B01----:R-:W2:Y:S04]  /*34d0*/  LDL.64 R8, [R1+0x118] ;  /* 0x0001180001087983 */ /* 0x003ea80000100a00 */
[----:B------:R-:W3:Y:S04]  /*34e0*/  LDL R7, [R1+0x90] ;  /* 0x0000900001077983 */ /* 0x000ee80000100800 */
[----:B------:R-:W4:Y:S04]  /*34f0*/  LDL.64 R10, [R1+0x110] ;  /* 0x00011000010a7983 */ /* 0x000f280000100a00 */
[----:B------:R-:W5:Y:S04]  /*3500*/  LDL.64 R12, [R1+0x110] ;  /* 0x00011000010c7983 */ /* 0x000f680000100a00 */
[----:B------:R-:W5:Y:S04]  /*3510*/  LDL.64 R14, [R1+0x110] ;  /* 0x00011000010e7983 */ /* 0x000f680000100a00 */
[----:B------:R-:W5:Y:S01]  /*3520*/  LDL.64 R20, [R1+0x110] ;  /* 0x0001100001147983 */ /* 0x000f620000100a00 */
[----:B------:R-:W-:Y:S05]  /*3530*/  WARPSYNC.ALL ;  /* 0x0000000000007948 */ /* 0x000fea0003800000 */
[----:B------:R-:W-:Y:S01]  /*3540*/  WARPGROUP.ARRIVE ;  /* 0x00000000000079c5 */ /* 0x000fe20000000000 */
[----:B------:R-:W5:Y:S04]  /*3550*/  LDL.64 R72, [R1+0x110] ;  /* 0x0001100001487983 */ /* 0x000f680000100a00 */
[----:B------:R-:W5:Y:S01]  /*3560*/  LDL.LU R74, [R1+0x460] ;  /* 0x00046000014a7983 */ /* 0x000f620000300800 */
[----:B--2---:R-:W-:Y:S01]  /*3570*/  IMAD R8, R19, 0xc00, R8 ;  /* 0x00000c0013087824 */ /* 0x004fe200078e0208 */
[----:B---3--:R-:W-:-:S04]  /*3580*/  ISETP.NE.U32.AND P0, PT, R7, RZ, PT ;  /* 0x000000ff0700720c */ /* 0x008fc80003f05070 */
[----:B------:R-:W-:Y:S02]  /*3590*/  R2UR UR6, R8 ;  /* 0x00000000080672ca */ /* 0x000fe400000e0000 */
[----:B------:R-:W-:Y:S02]  /*35a0*/  R2UR UR7, R9 ;  /* 0x00000000090772ca */ /* 0x000fe400000e0000 */
[----:B----4-:R-:W-:Y:S02]  /*35b0*/  R2UR UR4, R10 ;  /* 0x000000000a0472ca */ /* 0x010fe400000e0000 */
[----:B------:R-:W-:-:S03]  /*35c0*/  R2UR UR5, R11 ;  /* 0x000000000b0572ca */ /* 0x000fc600000e0000 */
[----:B------:R-:W-:-:S10]  /*35d0*/  VOTEU.ANY UP0, P0 ;  /* 0x00000000003f7886 */ /* 0x000fd40000000100 */
        /* <DEDUP_REMOVED lines=129> */
[----:B------:R-:W0:Y:S01]  /*3df0*/  S2R R75, SR_TID.X ;  /* 0x00000000004b7919 */ /* 0x000e220000002100 */
[----:B------:R-:W-:Y:S01]  /*3e00*/  LOP3.LUT R74, R74, 0xffefffff, RZ, 0xc0, !PT ;  /* 0xffefffff4a4a7812 */ /* 0x000fe200078ec0ff */
[----:B------:R-:W-:Y:S02]  /*3e10*/  WARPGROUP.DEPBAR.LE gsb0, 0x0 ;  /* 0x00008000000079c5 */ /* 0x000fe40000010000 */
[----:B------:R-:W-:-:S08]  /*3e20*/  WARPGROUP.ARRIVE ;  /* 0x00000000000079c5 */ /* 0x000fd00000000000 */
[----:B------:R-:W-:Y:S01]  /*3e30*/  HGMMA.64x96x16.F32.BF16 R24, gdesc[UR4], R24, gsb0 ;  /* 0x01600000041879f0 */ /* 0x000fe20008001818 */
[----:B0-----:R-:W-:Y:S01]  /*3e40*/  LOP3.LUT P1, RZ, R75, 0x7f, RZ, 0xc0, !PT ;  /* 0x0000007f4bff7812 */ /* 0x001fe2000782c0ff */
[----:B--2---:R-:W-:-:S12]  /*3e50*/  VIADD R12, R12, 0xc02 ;  /* 0x00000c020c0c7836 */ /* 0x004fd80000000000 */
[----:B------:R-:W-:Y:S01]  /*3e60*/  @P1 LOP3.LUT R74, R74, 0x100000, RZ, 0xfc, !PT ;  /* 0x001000004a4a1812 */ /* 0x000fe200078efcff */
[----:B------:R-:W2:Y:S04]  /*3e70*/  @!P1 LDL R7, [R1+0x210] ;  /* 0x0002100001079983 */ /* 0x000ea80000100800 */
[----:B------:R0:W-:Y:S01]  /*3e80*/  STL [R1+0x460], R74 ;  /* 0x0004604a01007387 */ /* 0x0001e20000100800 */
[----:B------:R-:W-:Y:S02]  /*3e90*/  VIADD R10, R8, 0x902 ;  /* 0x00000902080a7836 */ /* 0x000fe40000000000 */
[----:B------:R-:W-:Y:S01]  /*3ea0*/  IMAD.MOV.U32 R11, RZ, RZ, R9 ;  /* 0x000000ffff0b7224 */ /* 0x000fe200078e0009 */
[----:B0-----:R-:W5:Y:S02]  /*3eb0*/  @!P1 LDL.64 R74, [R1+0x30] ;  /* 0x00003000014a9983 */ /* 0x001f640000100a00 */
[----:B------:R-:W-:-:S02]  /*3ec0*/  R2UR UR6, R10 ;  /* 0x000000000a0672ca */ /* 0x000fc400000e0000 */
[----:B------:R-:W-:Y:S02]  /*3ed0*/  R2UR UR7, R11 ;  /* 0x000000000b0772ca */ /* 0x000fe400000e0000 */
[----:B------:R-:W-:Y:S02]  /*3ee0*/  R2UR UR4, R12 ;  /* 0x000000000c0472ca */ /* 0x000fe400000e0000 */
[----:B------:R-:W-:Y:S01]  /*3ef0*/  R2UR UR5, R13 ;  /* 0x000000000d0572ca */ /* 0x000fe200000e0000 */
[----:B------:R-:W-:Y:S02]  /*3f00*/  WARPGROUP.DEPBAR.LE gsb0, 0x0 ;  /* 0x00008000000079c5 */ /* 0x000fe40000010000 */
        /* <DEDUP_REMOVED lines=23> */
[----:B-----5:R-:W-:Y:S01]  /*4080*/  @!P1 MOV R74, R74 ;  /* 0x0000004a004a9202 */ /* 0x020fe20000000f00 */
[----:B------:R0:W-:Y:S04]  /*4090*/  STL [R1+0x90], R0 ;  /* 0x0000900001007387 */ /* 0x0001e80000100800 */
[----:B------:R0:W-:Y:S01]  /*40a0*/  STL [R1+0x90], R0 ;  /* 0x0000900001007387 */ /* 0x0001e20000100800 */
[----:B--2---:R-:W-:-:S03]  /*40b0*/  @!P1 IMAD R7, R7, 0x8, R74 ;  /* 0x0000000807079824 */ /* 0x004fc600078e024a */
        /* <DEDUP_REMOVED lines=16> */
[----:B------:R-:W2:Y:S04]  /*41c0*/  LDL R15, [R1+0x70] ;  /* 0x00007000010f7983 */ /* 0x000ea80000100800 */
[----:B------:R-:W3:Y:S04]  /*41d0*/  LDL R11, [R6+0x8] ;  /* 0x00000800060b7983 */ /* 0x000ee80000100800 */
[----:B-1----:R-:W4:Y:S04]  /*41e0*/  LDL R7, [R6] ;  /* 0x0000000006077983 */ /* 0x002f280000100800 */
[----:B------:R-:W5:Y:S04]  /*41f0*/  LDL R19, [R6+0x18] ;  /* 0x0000180006137983 */ /* 0x000f680000100800 */
[----:B------:R-:W5:Y:S04]  /*4200*/  LDL R12, [R6+0x4] ;  /* 0x00000400060c7983 */ /* 0x000f680000100800 */
[----:B------:R-:W5:Y:S04]  /*4210*/  LDL R13, [R6+0xc] ;  /* 0x00000c00060d7983 */ /* 0x000f680000100800 */
[----:B------:R-:W5:Y:S04]  /*4220*/  LDL R9, [R6+0x10] ;  /* 0x0000100006097983 */ /* 0x000f680000100800 */
[----:B------:R-:W5:Y:S01]  /*4230*/  LDL R14, [R6+0x14] ;  /* 0x00001400060e7983 */ /* 0x000f620000100800 */
[----:B------:R-:W-:-:S02]  /*4240*/  UMOV UR4, 0xffffffa0 ;  /* 0xffffffa000047882 */ /* 0x000fc40000000000 */
[----:B------:R-:W-:Y:S01]  /*4250*/  UIMAD UR4, UR45, UR4, 0x60 ;  /* 0x000000602d0474a4 */ /* 0x000fe2000f8e0204 */
[----:B------:R-:W-:Y:S01]  /*4260*/  BSSY B0, `(.L_x_2481) ;  /* 0x000003e000007945 */ /* 0x000fe20003800000 */
[----:B----4-:R-:W-:-:S04]  /*4270*/  SHF.R.S32.HI R8, RZ, 0x1f, R7 ;  /* 0x0000001fff087819 */ /* 0x010fc80000011407 */
        /* <DEDUP_REMOVED lines=11> */
[----:B--2---:R-:W-:Y:S01]  /*4330*/  IMAD R74, R15, 0x8, R74 ;  /* 0x000000080f4a7824 */ /* 0x004fe200078e024a */
[----:B------:R-:W-:Y:S01]  /*4340*/  LOP3.LUT R21, R20, 0x7ffffffc, RZ, 0xc0, !PT ;  /* 0x7ffffffc14157812 */ /* 0x000fe200078ec0ff */
[----:B---3--:R-:W-:Y:S01]  /*4350*/  VIADD R15, R11, UR4 ;  /* 0x000000040b0f7c36 */ /* 0x008fe20008000000 */
        /* <DEDUP_REMOVED lines=20> */
[----:B0-----:R-:W-:Y:S06]  /*44a0*/  @!P0 BRA `(.L_x_2482) ;  /* 0x0000000000648947 */ /* 0x001fec0003800000 */
        /* <DEDUP_REMOVED lines=12> */
.L_x_2486:
[----:B------:R-:W-:Y:S05]  /*4570*/  BSYNC B2 ;  /* 0x0000000000027941 */ /* 0x000fea0003800000 */
.L_x_2485:
[----:B------:R-:W-:Y:S01]  /*4580*/  LOP3.LUT R8, RZ, R8, RZ, 0x33, !PT ;  /* 0x00000008ff087212 */ /* 0x000fe200078e33ff */
[----:B------:R-:W-:Y:S06]  /*4590*/  BRA `(.L_x_2487) ;  /* 0x0000000000187947 */ /* 0x000fec0003800000 */
.L_x_2484:
[----:B------:R-:W-:-:S13]  /*45a0*/  ISETP.NE.AND P0, PT, R19, 0x1, PT ;  /* 0x000000011300780c */ /* 0x000fda0003f05270 */
[----:B------:R-:W-:Y:S05]  /*45b0*/  @!P0 BRA `(.L_x_2487) ;  /* 0x0000000000108947 */ /* 0x000fea0003800000 */
[----:B------:R-:W2:Y:S04]  /*45c0*/  LDL R9, [R6+0x1c] ;  /* 0x00001c0006097983 */ /* 0x000ea80000100800 */
[----:B------:R-:W3:Y:S01]  /*45d0*/  LDL R13, [R6+0x20] ;  /* 0x00002000060d7983 */ /* 0x000ee20000100800 */
[----:B--2---:R-:W-:-:S05]  /*45e0*/  IMAD.HI.U32 R8, R8, R9, RZ ;  /* 0x0000000908087227 */ /* 0x004fca00078e00ff */
[----:B---3--:R-:W-:-:S07]  /*45f0*/  SHF.R.U32.HI R8, RZ, R13, R8 ;  /* 0x0000000dff087219 */ /* 0x008fce0000011608 */
.L_x_2487:
[----:B------:R-:W-:Y:S05]  /*4600*/  BSYNC B1 ;  /* 0x0000000000017941 */ /* 0x000fea0003800000 */
.L_x_2483:
[----:B------:R-:W-:-:S05]  /*4610*/  IMAD R8, R19, R8, R21 ;  /* 0x0000000813087224 */ /* 0x000fca00078e0215 */
[----:B------:R-:W-:Y:S02]  /*4620*/  VIMNMX R7, R7, R8, !PT ;  /* 0x0000000807077248 */ /* 0x000fe40007fe0100 */
[----:B------:R-:W-:-:S07]  /*4630*/  VIADDMNMX R10, R8, R19, R10, PT ;  /* 0x00000013080a7246 */ /* 0x000fce000380010a */
.L_x_2482:
[----:B------:R-:W-:Y:S05]  /*4640*/  BSYNC B0 ;  /* 0x0000000000007941 */ /* 0x000fea0003800000 */
.L_x_2481:
        /* <DEDUP_REMOVED lines=132> */
.L_x_2493:
[----:B------:R-:W-:Y:S05]  /*4e90*/  BSYNC B2 ;  /* 0x0000000000027941 */ /* 0x000fea0003800000 */
.L_x_2492:
[----:B------:R-:W-:Y:S01]  /*4ea0*/  LOP3.LUT R12, RZ, R12, RZ, 0x33, !PT ;  /* 0x0000000cff0c7212 */ /* 0x000fe200078e33ff */
[----:B------:R-:W-:Y:S06]  /*4eb0*/  BRA `(.L_x_2494) ;  /* 0x0000000000187947 */ /* 0x000fec0003800000 */
.L_x_2491:
[----:B------:R-:W-:-:S13]  /*4ec0*/  ISETP.NE.AND P6, PT, R19, 0x1, PT ;  /* 0x000000011300780c */ /* 0x000fda0003fc5270 */
[----:B------:R-:W-:Y:S05]  /*4ed0*/  @!P6 BRA `(.L_x_2494) ;  /* 0x000000000010e947 */ /* 0x000fea0003800000 */
[----:B------:R-:W2:Y:S04]  /*4ee0*/  LDL R11, [R6+0x1c] ;  /* 0x00001c00060b7983 */ /* 0x000ea80000100800 */
[----:B------:R-:W3:Y:S01]  /*4ef0*/  LDL R13, [R6+0x20] ;  /* 0x00002000060d7983 */ /* 0x000ee20000100800 */
[----:B--2---:R-:W-:-:S05]  /*4f00*/  IMAD.HI.U32 R12, R12, R11, RZ ;  /* 0x0000000b0c0c7227 */ /* 0x004fca00078e00ff */
[----:B---3--:R-:W-:-:S07]  /*4f10*/  SHF.R.U32.HI R12, RZ, R13, R12 ;  /* 0x0000000dff0c7219 */ /* 0x008fce000001160c */
.L_x_2494:
[----:B------:R-:W-:Y:S05]  /*4f20*/  BSYNC B1 ;  /* 0x0000000000017941 */ /* 0x000fea0003800000 */
.L_x_2490:
[----:B------:R-:W-:-:S05]  /*4f30*/  IMAD R12, R19, R12, R21 ;  /* 0x0000000c130c7224 */ /* 0x000fca00078e0215 */
[----:B------:R-:W-:Y:S02]  /*4f40*/  VIADDMNMX R10, R12, R19, R10, PT ;  /* 0x000000130c0a7246 */ /* 0x000fe4000380010a */
[----:B------:R-:W-:-:S07]  /*4f50*/  VIMNMX R7, R7, R12, !PT ;  /* 0x0000000c07077248 */ /* 0x000fce0007fe0100 */
.L_x_2489:
[----:B------:R-:W-:Y:S05]  /*4f60*/  BSYNC B0 ;  /* 0x0000000000007941 */ /* 0x000fea0003800000 */
.L_x_2488:
        /* <DEDUP_REMOVED lines=13> */
[----:B------:R-:W5:Y:S01]  /*5040*/  LDL R20, [R1+0x36c] ;  /* 0x00036c0001147983 */ /* 0x000f620000100800 */
[----:B------:R-:W-:Y:S02]  /*5050*/  ISETP.LT.OR P0, PT, R10, 0xa, P0 ;  /* 0x0000000a0a00780c */ /* 0x000fe40000701670 */
[----:B------:R-:W-:Y:S01]  /*5060*/  ISETP.NE.AND P6, PT, R36, RZ, PT ;  /* 0x000000ff2400720c */ /* 0x000fe20003fc5270 */
[----:B------:R-:W5:Y:S01]  /*5070*/  LDL R25, [R1+0x310] ;  /* 0x0003100001197983 */ /* 0x000f620000100800 */
[----:B------:R-:W-:-:S02]  /*5080*/  FSEL R45, R31, -INF , !P0 ;  /* 0xff8000001f2d7808 */ /* 0x000fc40004000000 */
[----:B------:R-:W-:Y:S01]  /*5090*/  ISETP.NE.AND P0, PT, R28, RZ, PT ;  /* 0x000000ff1c00720c */ /* 0x000fe20003f05270 */
[----:B------:R-:W5:Y:S01]  /*50a0*/  LDL R176, [R1+0x2e0] ;  /* 0x0002e00001b07983 */ /* 0x000f620000100800 */
[C---:B------:R-:W-:Y:S02]  /*50b0*/  ISETP.GT.AND P5, PT, R7.reuse, RZ, !P5 ;  /* 0x000000ff0700720c */ /* 0x040fe40006fa4270 */
[----:B------:R-:W-:Y:S01]  /*50c0*/  ISETP.GT.AND P0, PT, R7, 0x10, !P0 ;  /* 0x000000100700780c */ /* 0x000fe20004704270 */
[----:B------:R-:W5:Y:S01]  /*50d0*/  LDL R21, [R1+0x300] ;  /* 0x0003000001157983 */ /* 0x000f620000100800 */
[C---:B------:R-:W-:Y:S02]  /*50e0*/  ISETP.LT.OR P5, PT, R10.reuse, 0x1, P5 ;  /* 0x000000010a00780c */ /* 0x040fe40002fa1670 */
[----:B------:R-:W-:Y:S01]  /*50f0*/  ISETP.LT.OR P0, PT, R10, 0x11, P0 ;  /* 0x000000110a00780c */ /* 0x000fe20000701670 */
[----:B------:R-:W5:Y:S01]  /*5100*/  LDL R126, [R1+0x220] ;  /* 0x00022000017e7983 */ /* 0x000f620000100800 */
[----:B------:R-:W-:-:S02]  /*5110*/  FSEL R177, R26, -INF , !P5 ;  /* 0xff8000001ab17808 */ /* 0x000fc40006800000 */
[----:B------:R-:W-:Y:S01]  /*5120*/  FSEL R188, R34, -INF , !P0 ;  /* 0xff80000022bc7808 */ /* 0x000fe20004000000 */
[----:B------:R-:W5:Y:S01]  /*5130*/  LDL R128, [R1+0x230] ;  /* 0x0002300001807983 */ /* 0x000f620000100800 */
[----:B------:R-:W-:Y:S02]  /*5140*/  ISETP.NE.AND P0, PT, R29, RZ, PT ;  /* 0x000000ff1d00720c */ /* 0x000fe40003f05270 */
[----:B------:R-:W-:Y:S01]  /*5150*/  FMNMX.FTZ R11, R61, R154, !PT ;  /* 0x0000009a3d0b7209 */ /* 0x000fe20007810000 */
[----:B------:R-:W5:Y:S01]  /*5160*/  LDL R130, [R1+0x240] ;  /* 0x0002400001827983 */ /* 0x000f620000100800 */
[----:B------:R-:W-:Y:S02]  /*5170*/  ISETP.GT.AND P0, PT, R7, 0x11, !P0 ;  /* 0x000000110700780c */ /* 0x000fe40004704270 */
[----:B------:R-:W-:Y:S01]  /*5180*/  FMNMX.FTZ R6, R177, R53, !PT ;  /* 0x00000035b1067209 */ /* 0x000fe20007810000 */
[----:B------:R-:W5:Y:S01]  /*5190*/  LDL R132, [R1+0x250] ;  /* 0x0002500001847983 */ /* 0x000f620000100800 */
[----:B------:R-:W-:-:S02]  /*51a0*/  ISETP.LT.OR P0, PT, R10, 0x12, P0 ;  /* 0x000000120a00780c */ /* 0x000fc40000701670 */
[----:B------:R-:W-:Y:S01]  /*51b0*/  FMNMX.FTZ R11, R152, R11, !PT ;  /* 0x0000000b980b7209 */ /* 0x000fe20007810000 */
[----:B------:R-:W5:Y:S01]  /*51c0*/  LDL R134, [R1+0x260] ;  /* 0x0002600001867983 */ /* 0x000f620000100800 */
[----:B------:R-:W-:Y:S02]  /*51d0*/  FSEL R191, R35, -INF , !P0 ;  /* 0xff80000023bf7808 */ /* 0x000fe40004000000 */
[----:B------:R-:W-:Y:S01]  /*51e0*/  ISETP.GT.AND P0, PT, R7, 0x18, !P1 ;  /* 0x000000180700780c */ /* 0x000fe20004f04270 */
[----:B------:R-:W5:Y:S01]  /*51f0*/  LDL R35, [R1+0x234] ;  /* 0x0002340001237983 */ /* 0x000f620000100800 */
[----:B------:R-:W-:Y:S02]  /*5200*/  FMNMX.FTZ R6, R49, R6, !PT ;  /* 0x0000000631067209 */ /* 0x000fe40007810000 */
[----:B------:R-:W-:Y:S01]  /*5210*/  ISETP.LT.OR P0, PT, R10, 0x19, P0 ;  /* 0x000000190a00780c */ /* 0x000fe20000701670 */
[----:B------:R-:W5:Y:S01]  /*5220*/  LDL R65, [R1+0x26c] ;  /* 0x00026c0001417983 */ /* 0x000f620000100800 */
[----:B------:R-:W-:-:S02]  /*5230*/  FMNMX.FTZ R11, R148, R11, !PT ;  /* 0x0000000b940b7209 */ /* 0x000fc40007810000 */
        /* <DEDUP_REMOVED lines=30> */
[----:B------:R-:W-:Y:S01]  /*5420*/  ISETP.NE.AND P0, PT, R40, RZ, PT ;  /* 0x000000ff2800720c */ /* 0x000fe20003f05270 */
[----:B------:R-:W5:Y:S01]  /*5430*/  LDL R43, [R1+0x248] ;  /* 0x00024800012b7983 */ /* 0x000f620000100800 */
[----:B------:R-:W-:Y:S02]  /*5440*/  FMNMX.FTZ R12, R213, R12, !PT ;  /* 0x0000000cd50c7209 */ /* 0x000fe40007810000 */
[----:B------:R-:W-:Y:S01]  /*5450*/  ISETP.GT.AND P0, PT, R7, 0x28, !P0 ;  /* 0x000000280700780c */ /* 0x000fe20004704270 */
[----:B------:R-:W5:Y:S01]  /*5460*/  LDL R79, [R1+0x294] ;  /* 0x00029400014f7983 */ /* 0x000f620000100800 */
[----:B------:R-:W-:-:S02]  /*5470*/  FMNMX.FTZ R6, R160, R11, !PT ;  /* 0x0000000ba0067209 */ /* 0x000fc40007810000 */
[----:B------:R-:W-:Y:S01]  /*5480*/  ISETP.LT.OR P0, PT, R10, 0x29, P0 ;  /* 0x000000290a00780c */ /* 0x000fe20000701670 */
[----:B------:R-:W5:Y:S01]  /*5490*/  LDL R81, [R1+0x298] ;  /* 0x0002980001517983 */ /* 0x000f620000100800 */
[----:B------:R-:W-:Y:S02]  /*54a0*/  FMNMX.FTZ R11, R181, R12, !PT ;  /* 0x0000000cb50b7209 */ /* 0x000fe40007810000 */
[----:B------:R-:W-:Y:S01]  /*54b0*/  FSEL R189, R46, -INF , !P0 ;  /* 0xff8000002ebd7808 */ /* 0x000fe20004000000 */
[----:B------:R-:W5:Y:S01]  /*54c0*/  LDL R83, [R1+0x29c] ;  /* 0x00029c0001537983 */ /* 0x000f620000100800 */
[----:B------:R-:W-:Y:S02]  /*54d0*/  ISETP.NE.AND P0, PT, R41, RZ, PT ;  /* 0x000000ff2900720c */ /* 0x000fe40003f05270 */
[----:B------:R-:W-:Y:S01]  /*54e0*/  FMNMX.FTZ R6, R163, R6, !PT ;  /* 0x00000006a3067209 */ /* 0x000fe20007810000 */
[----:B------:R-:W5:Y:S01]  /*54f0*/  LDL R41, [R1+0x244] ;  /* 0x0002440001297983 */ /* 0x000f620000100800 */
[----:B------:R-:W-:-:S02]  /*5500*/  ISETP.GT.AND P0, PT, R7, 0x29, !P0 ;  /* 0x000000290700780c */ /* 0x000fc40004704270 */
[----:B------:R-:W-:Y:S01]  /*5510*/  FMNMX.FTZ R12, R184, R11, !PT ;  /* 0x0000000bb80c7209 */ /* 0x000fe20007810000 */
[----:B------:R-:W5:Y:S01]  /*5520*/  LDL R142, [R1+0x2a0] ;  /* 0x0002a000018e7983 */ /* 0x000f620000100800 */
[----:B------:R-:W-:Y:S02]  /*5530*/  ISETP.LT.OR P0, PT, R10, 0x2a, P0 ;  /* 0x0000002a0a00780c */ /* 0x000fe40000701670 */
[----:B------:R-:W-:Y:S01]  /*5540*/  FMNMX.FTZ R11, R167, R6, !PT ;  /* 0x00000006a70b7209 */ /* 0x000fe20007810000 */
[----:B------:R-:W5:Y:S01]  /*5550*/  LDL R85, [R1+0x2a4] ;  /* 0x0002a40001557983 */ /* 0x000f620000100800 */
[----:B------:R-:W-:Y:S02]  /*5560*/  FSEL R194, R47, -INF , !P0 ;  /* 0xff8000002fc27808 */ /* 0x000fe40004000000 */
[----:B------:R-:W-:Y:S01]  /*5570*/  ISETP.NE.AND P0, PT, R44, RZ, PT ;  /* 0x000000ff2c00720c */ /* 0x000fe20003f05270 */
[----:B------:R-:W5:Y:S01]  /*5580*/  LDL R47, [R1+0x24c] ;  /* 0x00024c00012f7983 */ /* 0x000f620000100800 */
[----:B------:R-:W-:-:S02]  /*5590*/  ISETP.NE.AND P1, PT, R75, RZ, PT ;  /* 0x000000ff4b00720c */ /* 0x000fc40003f25270 */
[----:B------:R-:W-:Y:S01]  /*55a0*/  ISETP.GT.AND P0, PT, R7, 0x30, !P0 ;  /* 0x000000300700780c */ /* 0x000fe20004704270 */
[----:B------:R-:W5:Y:S01]  /*55b0*/  LDL R75, [R1+0x288] ;  /* 0x00028800014b7983 */ /* 0x000f620000100800 */
[----:B------:R-:W-:Y:S02]  /*55c0*/  FMNMX.FTZ R13, R189, R12, !PT ;  /* 0x0000000cbd0d7209 */ /* 0x000fe40007810000 */
[----:B------:R-:W-:Y:S01]  /*55d0*/  ISETP.LT.OR P0, PT, R10, 0x31, P0 ;  /* 0x000000310a00780c */ /* 0x000fe20000701670 */
[----:B------:R-:W5:Y:S01]  /*55e0*/  LDL R87, [R1+0x2a8] ;  /* 0x0002a80001577983 */ /* 0x000f620000100800 */
[----:B------:R-:W-:Y:S02]  /*55f0*/  FMNMX.FTZ R6, R170, R11, !PT ;  /* 0x0000000baa067209 */ /* 0x000fe40007810000 */
[----:B------:R-:W-:Y:S01]  /*5600*/  FSEL R178, R50, -INF , !P0 ;  /* 0xff80000032b27808 */ /* 0x000fe20004000000 */
[----:B------:R-:W5:Y:S01]  /*5610*/  LDL R89, [R1+0x2ac] ;  /* 0x0002ac0001597983 */ /* 0x000f620000100800 */
[----:B------:R-:W-:-:S02]  /*5620*/  ISETP.NE.AND P0, PT, R48, RZ, PT ;  /* 0x000000ff3000720c */ /* 0x000fc40003f05270 */
[----:B------:R-:W-:Y:S01]  /*5630*/  FMNMX.FTZ R13, R194, R13, !PT ;  /* 0x0000000dc20d7209 */ /* 0x000fe20007810000 */
[----:B------:R-:W5:Y:S01]  /*5640*/  LDL R144, [R1+0x2b0] ;  /* 0x0002b00001907983 */ /* 0x000f620000100800 */
[----:B------:R-:W-:Y:S02]  /*5650*/  ISETP.GT.AND P0, PT, R7, 0x31, !P0 ;  /* 0x000000310700780c */ /* 0x000fe40004704270 */
[----:B------:R-:W-:Y:S01]  /*5660*/  FMNMX.FTZ R6, R157, R6, !PT ;  /* 0x000000069d067209 */ /* 0x000fe20007810000 */
[----:B------:R-:W5:Y:S01]  /*5670*/  LDL R91, [R1+0x2b4] ;  /* 0x0002b400015b7983 */ /* 0x000f620000100800 */
[----:B------:R-:W-:Y:S02]  /*5680*/  ISETP.LT.OR P0, PT, R10, 0x32, P0 ;  /* 0x000000320a00780c */ /* 0x000fe40000701670 */
[----:B------:R-:W-:Y:S01]  /*5690*/  ISETP.NE.AND P6, PT, R56, RZ, PT ;  /* 0x000000ff3800720c */ /* 0x000fe20003fc5270 */
[----:B------:R-:W5:Y:S01]  /*56a0*/  LDL R93, [R1+0x2b8] ;  /* 0x0002b800015d7983 */ /* 0x000f620000100800 */
[----:B------:R-:W-:-:S02]  /*56b0*/  FSEL R180, R51, -INF , !P0 ;  /* 0xff80000033b47808 */ /* 0x000fc40004000000 */
[----:B------:R-:W-:Y:S01]  /*56c0*/  ISETP.NE.AND P0, PT, R74, RZ, PT ;  /* 0x000000ff4a00720c */ /* 0x000fe20003f05270 */
[----:B------:R-:W5:Y:S01]  /*56d0*/  LDL R51, [R1+0x254] ;  /* 0x0002540001337983 */ /* 0x000f620000100800 */
[----:B------:R-:W-:Y:S02]  /*56e0*/  FMNMX.FTZ R13, R178, R13, !PT ;  /* 0x0000000db20d7209 */ /* 0x000fe40007810000 */
        /* <DEDUP_REMOVED lines=12> */
[----:B------:R-:W-:Y:S01]  /*57b0*/  ISETP.NE.AND P5, PT, R57, RZ, PT ;  /* 0x000000ff3900720c */ /* 0x000fe20003fa5270 */
        /* <DEDUP_REMOVED lines=10> */
[----:B------:R-:W-:-:S02]  /*5860*/  ISETP.NE.AND P1, PT, R60, RZ, PT ;  /* 0x000000ff3c00720c */ /* 0x000fc40003f25270 */
[----:B------:R-:W-:Y:S01]  /*5870*/  FSEL R179, R58, -INF , !P0 ;  /* 0xff8000003ab37808 */ /* 0x000fe20004000000 */
[----:B------:R-:W5:Y:S01]  /*5880*/  LDL R103, [R1+0x2d4] ;  /* 0x0002d40001677983 */ /* 0x000f620000100800 */
[----:B------:R-:W-:Y:S02]  /*5890*/  ISETP.GT.AND P0, PT, R7, 0x41, !P6 ;  /* 0x000000410700780c */ /* 0x000fe40007704270 */
[----:B------:R-:W-:Y:S01]  /*58a0*/  FMNMX.FTZ R6, R185, R6, !PT ;  /* 0x00000006b9067209 */ /* 0x000fe20007810000 */
[----:B------:R-:W5:Y:S01]  /*58b0*/  LDL R105, [R1+0x2d8] ;  /* 0x0002d80001697983 */ /* 0x000f620000100800 */
[----:B------:R-:W-:Y:S02]  /*58c0*/  ISETP.LT.OR P0, PT, R10, 0x42, P0 ;  /* 0x000000420a00780c */ /* 0x000fe40000701670 */
[----:B------:R-:W-:Y:S01]  /*58d0*/  FMNMX.FTZ R11, R156, R11, !PT ;  /* 0x0000000b9c0b7209 */ /* 0x000fe20007810000 */
[----:B------:R-:W5:Y:S01]  /*58e0*/  LDL R107, [R1+0x2dc] ;  /* 0x0002dc00016b7983 */ /* 0x000f620000100800 */
[----:B------:R-:W-:-:S02]  /*58f0*/  FSEL R183, R59, -INF , !P0 ;  /* 0xff8000003bb77808 */ /* 0x000fc40004000000 */
[C---:B------:R-:W-:Y:S01]  /*5900*/  ISETP.GT.AND P0, PT, R7.reuse, 0x48, !P5 ;  /* 0x000000480700780c */ /* 0x040fe20006f04270 */
[----:B------:R-:W5:Y:S01]  /*5910*/  LDL R59, [R1+0x264] ;  /* 0x00026400013b7983 */ /* 0x000f620000100800 */
[----:B------:R-:W-:Y:S02]  /*5920*/  ISETP.GT.AND P1, PT, R7, 0x49, !P1 ;  /* 0x000000490700780c */ /* 0x000fe40004f24270 */
[----:B------:R-:W-:Y:S01]  /*5930*/  ISETP.LT.OR P0, PT, R10, 0x49, P0 ;  /* 0x000000490a00780c */ /* 0x000fe20000701670 */
[----:B------:R-:W5:Y:S01]  /*5940*/  LDL R109, [R1+0x2e4] ;  /* 0x0002e400016d7983 */ /* 0x000f620000100800 */
[----:B------:R-:W-:Y:S02]  /*5950*/  FMNMX.FTZ R6, R179, R6, !PT ;  /* 0x00000006b3067209 */ /* 0x000fe40007810000 */
[----:B------:R-:W-:Y:S01]  /*5960*/  FMNMX.FTZ R11, R158, R11, !PT ;  /* 0x0000000b9e0b7209 */ /* 0x000fe20007810000 */
[----:B------:R-:W5:Y:S01]  /*5970*/  LDL R111, [R1+0x2e8] ;  /* 0x0002e800016f7983 */ /* 0x000f620000100800 */
[----:B------:R-:W-:-:S02]  /*5980*/  ISETP.NE.AND P6, PT, R14, RZ, PT ;  /* 0x000000ff0e00720c */ /* 0x000fc40003fc5270 */
[----:B------:R-:W-:Y:S01]  /*5990*/  ISETP.GT.AND P2, PT, R7, 0x50, !P2 ;  /* 0x000000500700780c */ /* 0x000fe20005744270 */
[----:B------:R-:W5:Y:S01]  /*59a0*/  LDL R14, [R1+0x39c] ;  /* 0x00039c00010e7983 */ /* 0x000f620000100800 */
[----:B------:R-:W-:Y:S02]  /*59b0*/  ISETP.LT.OR P1, PT, R10, 0x4a, P1 ;  /* 0x0000004a0a00780c */ /* 0x000fe40000f21670 */
[----:B------:R-:W-:Y:S01]  /*59c0*/  FSEL R187, R62, -INF , !P0 ;  /* 0xff8000003ebb7808 */ /* 0x000fe20004000000 */
[----:B------:R-:W5:Y:S01]  /*59d0*/  LDL R113, [R1+0x2ec] ;  /* 0x0002ec0001717983 */ /* 0x000f620000100800 */
[----:B------:R-:W-:Y:S02]  /*59e0*/  FMNMX.FTZ R6, R183, R6, !PT ;  /* 0x00000006b7067209 */ /* 0x000fe40007810000 */
[----:B------:R-:W-:Y:S01]  /*59f0*/  FMNMX.FTZ R11, R162, R11, !PT ;  /* 0x0000000ba20b7209 */ /* 0x000fe20007810000 */
[----:B------:R-:W5:Y:S01]  /*5a00*/  LDL R115, [R1+0x2f4] ;  /* 0x0002f40001737983 */ /* 0x000f620000100800 */
[----:B------:R-:W-:-:S02]  /*5a10*/  ISETP.GT.AND P3, PT, R7, 0x51, !P3 ;  /* 0x000000510700780c */ /* 0x000fc40005f64270 */
[C---:B------:R-:W-:Y:S01]  /*5a20*/  ISETP.GT.AND P4, PT, R7.reuse, 0x58, !P4 ;  /* 0x000000580700780c */ /* 0x040fe20006784270 */
[----:B------:R-:W5:Y:S01]  /*5a30*/  LDL R117, [R1+0x2f8] ;  /* 0x0002f80001757983 */ /* 0x000f620000100800 */
[----:B------:R-:W-:Y:S02]  /*5a40*/  ISETP.GT.AND P5, PT, R7, 0x59, !P6 ;  /* 0x000000590700780c */ /* 0x000fe400077a4270 */
[----:B------:R-:W-:Y:S01]  /*5a50*/  ISETP.LT.OR P2, PT, R10, 0x51, P2 ;  /* 0x000000510a00780c */ /* 0x000fe20001741670 */
[----:B------:R-:W5:Y:S01]  /*5a60*/  LDL R119, [R1+0x2fc] ;  /* 0x0002fc0001777983 */ /* 0x000f620000100800 */
[----:B------:R-:W-:Y:S02]  /*5a70*/  FSEL R190, R63, -INF , !P1 ;  /* 0xff8000003fbe7808 */ /* 0x000fe40004800000 */
[----:B------:R-:W-:Y:S01]  /*5a80*/  FMNMX.FTZ R7, R187, R6, !PT ;  /* 0x00000006bb077209 */ /* 0x000fe20007810000 */
[----:B------:R-:W5:Y:S01]  /*5a90*/  LDL R63, [R1+0x268] ;  /* 0x00026800013f7983 */ /* 0x000f620000100800 */
[----:B------:R-:W-:-:S02]  /*5aa0*/  FMNMX.FTZ R11, R166, R11, !PT ;  /* 0x0000000ba60b7209 */ /* 0x000fc40007810000 */
[----:B------:R-:W-:Y:S01]  /*5ab0*/  ISETP.LT.OR P3, PT, R10, 0x52, P3 ;  /* 0x000000520a00780c */ /* 0x000fe20001f61670 */
[----:B------:R-:W5:Y:S01]  /*5ac0*/  LDL R121, [R1+0x304] ;  /* 0x0003040001797983 */ /* 0x000f620000100800 */
[----:B------:R-:W-:Y:S02]  /*5ad0*/  FSEL R201, R66, -INF , !P2 ;  /* 0xff80000042c97808 */ /* 0x000fe40005000000 */
[----:B------:R-:W-:Y:S01]  /*5ae0*/  FMNMX.FTZ R6, R190, R7, !PT ;  /* 0x00000007be067209 */ /* 0x000fe20007810000 */
[----:B------:R-:W5:Y:S01]  /*5af0*/  LDL R123, [R1+0x308] ;  /* 0x00030800017b7983 */ /* 0x000f620000100800 */
[----:B------:R-:W-:Y:S02]  /*5b00*/  FMNMX.FTZ R12, R168, R11, !PT ;  /* 0x0000000ba80c7209 */ /* 0x000fe40007810000 */
[----:B------:R-:W-:Y:S01]  /*5b10*/  ISETP.LT.OR P4, PT, R10, 0x59, P4 ;  /* 0x000000590a00780c */ /* 0x000fe20002781670 */
[----:B------:R-:W5:Y:S01]  /*5b20*/  LDL R125, [R1+0x30c] ;  /* 0x00030c00017d7983 */ /* 0x000f620000100800 */
[----:B------:R-:W-:-:S02]  /*5b30*/  FSEL R202, R67, -INF , !P3 ;  /* 0xff80000043ca7808 */ /* 0x000fc40005800000 */
[----:B------:R-:W-:Y:S01]  /*5b40*/  FMNMX.FTZ R7, R201, R6, !PT ;  /* 0x00000006c9077209 */ /* 0x000fe20007810000 */
[----:B------:R-:W5:Y:S01]  /*5b50*/  LDL R67, [R1+0x274] ;  /* 0x0002740001437983 */ /* 0x000f620000100800 */
[----:B------:R-:W-:Y:S02]  /*5b60*/  FMNMX.FTZ R11, R169, R12, !PT ;  /* 0x0000000ca90b7209 */ /* 0x000fe40007810000 */
[----:B------:R-:W-:Y:S01]  /*5b70*/  FSEL R212, R70, -INF , !P4 ;  /* 0xff80000046d47808 */ /* 0x000fe20006000000 */
[----:B------:R-:W5:Y:S01]  /*5b80*/  LDL R127, [R1+0x314] ;  /* 0x00031400017f7983 */ /* 0x000f620000100800 */
[----:B------:R-:W-:Y:S02]  /*5b90*/  FMNMX.FTZ R7, R202, R7, !PT ;  /* 0x00000007ca077209 */ /* 0x000fe40007810000 */
[----:B------:R-:W-:Y:S01]  /*5ba0*/  ISETP.LT.OR P5, PT, R10, 0x5a, P5 ;  /* 0x0000005a0a00780c */ /* 0x000fe20002fa1670 */
[----:B------:R-:W5:Y:S01]  /*5bb0*/  LDL R129, [R1+0x318] ;  /* 0x0003180001817983 */ /* 0x000f620000100800 */
[----:B------:R-:W-:-:S02]  /*5bc0*/  FMNMX.FTZ R11, R172, R11, !PT ;  /* 0x0000000bac0b7209 */ /* 0x000fc40007810000 */
[----:B------:R-:W-:Y:S01]  /*5bd0*/  FMNMX.FTZ R7, R212, R7, !PT ;  /* 0x00000007d4077209 */ /* 0x000fe20007810000 */
[----:B------:R-:W5:Y:S01]  /*5be0*/  LDL R131, [R1+0x31c] ;  /* 0x00031c0001837983 */ /* 0x000f620000100800 */
[----:B------:R-:W-:Y:S02]  /*5bf0*/  FSEL R214, R71, -INF , !P5 ;  /* 0xff80000047d67808 */ /* 0x000fe40006800000 */
[----:B------:R-:W-:Y:S01]  /*5c00*/  FMNMX.FTZ R10, R174, R11, !PT ;  /* 0x0000000bae0a7209 */ /* 0x000fe20007810000 */
[----:B------:R-:W5:Y:S01]  /*5c10*/  LDL R71, [R1+0x27c] ;  /* 0x00027c0001477983 */ /* 0x000f620000100800 */
[----:B------:R-:W-:-:S03]  /*5c20*/  FMNMX.FTZ R11, R214, R7, !PT ;  /* 0x00000007d60b7209 */ /* 0x000fc60007810000 */
[----:B------:R-:W0:Y:S04]  /*5c30*/  SHFL.BFLY PT, R7, R10, 0x2, 0x1f ;  /* 0x0c401f000a077f89 */ /* 0x000e2800000e0000 */
[----:B------:R-:W-:Y:S04]  /*5c40*/  STL.64 [R1+0x430], R10 ;  /* 0x0004300a01007387 */ /* 0x000fe80000100a00 */
[----:B------:R-:W4:Y:S04]  /*5c50*/  LDL R29, [R1+0x434] ;  /* 0x00043400011d7983 */ /* 0x000f280000100800 */
[----:B------:R-:W5:Y:S04]  /*5c60*/  LDL R27, [R1+0x320] ;  /* 0x00032000011b7983 */ /* 0x000f680000100800 */
[----:B------:R-:W5:Y:S04]  /*5c70*/  LDL R133, [R1+0x324] ;  /* 0x0003240001857983 */ /* 0x000f680000100800 */
[----:B------:R-:W5:Y:S01]  /*5c80*/  LDL R118, [R1+0x328] ;  /* 0x0003280001767983 */ /* 0x000f620000100800 */
[----:B0-----:R-:W-:-:S03]  /*5c90*/  FMNMX.FTZ R12, R10, R7, !PT ;  /* 0x000000070a0c7209 */ /* 0x001fc60007810000 */
[----:B------:R-:W5:Y:S04]  /*5ca0*/  LDL R120, [R1+0x32c] ;  /* 0x00032c0001787983 */ /* 0x000f680000100800 */
[----:B------:R-:W0:Y:S04]  /*5cb0*/  SHFL.BFLY PT, R13, R12, 0x1, 0x1f ;  /* 0x0c201f000c0d7f89 */ /* 0x000e2800000e0000 */
[----:B------:R-:W5:Y:S04]  /*5cc0*/  LDL.64 R6, [R1+0xa8] ;  /* 0x0000a80001067983 */ /* 0x000f680000100a00 */
[----:B------:R-:W5:Y:S04]  /*5cd0*/  LDL R122, [R1+0x330] ;  /* 0x00033000017a7983 */ /* 0x000f680000100800 */
[----:B------:R-:W5:Y:S04]  /*5ce0*/  LDL R124, [R1+0x334] ;  /* 0x00033400017c7983 */ /* 0x000f680000100800 */
[----:B------:R-:W5:Y:S04]  /*5cf0*/  LDL R110, [R1+0x338] ;  /* 0x00033800016e7983 */ /* 0x000f680000100800 */
[----:B------:R-:W5:Y:S01]  /*5d00*/  LDL R112, [R1+0x33c] ;  /* 0x00033c0001707983 */ /* 0x000f620000100800 */
[----:B0-----:R-:W-:-:S03]  /*5d10*/  FMNMX.FTZ R12, R12, R13, !PT ;  /* 0x0000000d0c0c7209 */ /* 0x001fc60007810000 */
[----:B------:R-:W5:Y:S04]  /*5d20*/  LDL R114, [R1+0x340] ;  /* 0x0003400001727983 */ /* 0x000f680000100800 */
[----:B------:R0:W-:Y:S04]  /*5d30*/  STL [R1+0x430], R12 ;  /* 0x0004300c01007387 */ /* 0x0001e80000100800 */
[----:B------:R-:W5:Y:S04]  /*5d40*/  LDL R31, [R1+0x430] ;  /* 0x00043000011f7983 */ /* 0x000f680000100800 */
[----:B------:R-:W5:Y:S04]  /*5d50*/  LDL R13, [R1+0x450] ;  /* 0x00045000010d7983 */ /* 0x000f680000100800 */
[----:B0-----:R-:W5:Y:S04]  /*5d60*/  LDL R12, [R1+0x3cc] ;  /* 0x0003cc00010c7983 */ /* 0x001f680000100800 */
        /* <DEDUP_REMOVED lines=46> */
[----:B--2---:R0:W-:Y:S04]  /*6050*/  STL [R1+0x224], R226 ;  /* 0x000224e201007387 */ /* 0x0041e80000100800 */
[----:B---3--:R1:W-:Y:S04]  /*6060*/  STL [R1+0x228], R228 ;  /* 0x000228e401007387 */ /* 0x0083e80000100800 */
[----:B------:R-:W2:Y:S04]  /*6070*/  LDL R230, [R1+0x40c] ;  /* 0x00040c0001e67983 */ /* 0x000ea80000100800 */
[----:B0-----:R-:W3:Y:S04]  /*6080*/  LDL R226, [R1+0x410] ;  /* 0x0004100001e27983 */ /* 0x001ee80000100800 */
[----:B------:R-:W3:Y:S04]  /*6090*/  LDL R227, [R1+0x414] ;  /* 0x0004140001e37983 */ /* 0x000ee80000100800 */
[----:B-1----:R-:W3:Y:S04]  /*60a0*/  LDL R228, [R1+0x418] ;  /* 0x0004180001e47983 */ /* 0x002ee80000100800 */
[----:B------:R-:W3:Y:S04]  /*60b0*/  LDL R229, [R1+0x41c] ;  /* 0x00041c0001e57983 */ /* 0x000ee80000100800 */
[----:B----4-:R-:W0:Y:S02]  /*60c0*/  SHFL.BFLY PT, R10, R29, 0x2, 0x1f ;  /* 0x0c401f001d0a7f89 */ /* 0x010e2400000e0000 */
[----:B0-----:R-:W-:-:S05]  /*60d0*/  FMNMX.FTZ R11, R10, R29, !PT ;  /* 0x0000001d0a0b7209 */ /* 0x001fca0007810000 */
[----:B------:R-:W0:Y:S04]  /*60e0*/  SHFL.BFLY PT, R10, R11, 0x1, 0x1f ;  /* 0x0c201f000b0a7f89 */ /* 0x000e2800000e0000 */
[----:B------:R1:W-:Y:S01]  /*60f0*/  STL [R1+0x2f0], R19 ;  /* 0x0002f01301007387 */ /* 0x0003e20000100800 */
[----:B-----5:R-:W-:-:S03]  /*6100*/  IMAD R6, R15, 0xc00, R6 ;  /* 0x00000c000f067824 */ /* 0x020fc600078e0206 */
[----:B------:R4:W-:Y:S01]  /*6110*/  STL [R1+0x36c], R20 ;  /* 0x00036c1401007387 */ /* 0x0009e20000100800 */
[----:B0-----:R-:W-:Y:S02]  /*6120*/  FMNMX.FTZ R10, R11, R10, !PT ;  /* 0x0000000a0b0a7209 */ /* 0x001fe40007810000 */
[----:B------:R-:W-:Y:S01]  /*6130*/  FSETP.NEU.FTZ.AND P0, PT, R31, -INF , PT ;  /* 0xff8000001f00780b */ /* 0x000fe20003f1d000 */
[----:B-1----:R-:W-:Y:S02]  /*6140*/  FMUL.FTZ R19, R13, R31 ;  /* 0x0000001f0d137220 */ /* 0x002fe40000410000 */
[----:B------:R-:W-:-:S03]  /*6150*/  FMUL.FTZ R15, R10, R13 ;  /* 0x0000000d0a0f7220 */ /* 0x000fc60000410000 */
[----:B------:R-:W-:Y:S02]  /*6160*/  FSEL R19, R19, RZ, P0 ;  /* 0x000000ff13137208 */ /* 0x000fe40000000000 */
[----:B------:R-:W-:-:S04]  /*6170*/  FSETP.NEU.FTZ.AND P0, PT, R10, -INF , PT ;  /* 0xff8000000a00780b */ /* 0x000fc80003f1d000 */
[----:B----4-:R-:W-:Y:S01]  /*6180*/  FSEL R20, R15, RZ, P0 ;  /* 0x000000ff0f147208 */ /* 0x010fe20000000000 */
[----:B------:R0:W-:Y:S01]  /*6190*/  STL [R1+0x310], R25 ;  /* 0x0003101901007387 */ /* 0x0001e20000100800 */
[-CC-:B------:R-:W-:Y:S01]  /*61a0*/  FFMA.FTZ R175, R152, R13.reuse, -R19.reuse ;  /* 0x0000000d98af7223 */ /* 0x180fe20000010813 */
[-C--:B------:R-:W-:Y:S02]  /*61b0*/  FFMA.FTZ R11, R148, R13.reuse, -R19 ;  /* 0x0000000d940b7223 */ /* 0x080fe40000010813 */
[----:B------:R1:W-:Y:S01]  /*61c0*/  STL [R1+0x2e0], R176 ;  /* 0x0002e0b001007387 */ /* 0x0003e20000100800 */
[-CC-:B------:R-:W-:Y:S01]  /*61d0*/  FFMA.FTZ R177, R177, R13.reuse, -R20.reuse ;  /* 0x0000000db1b17223 */ /* 0x180fe20000010814 */
[-CC-:B------:R-:W-:Y:S02]  /*61e0*/  FFMA.FTZ R15, R49, R13.reuse, -R20.reuse ;  /* 0x0000000d310f7223 */ /* 0x180fe40000010814 */
[----:B------:R4:W-:Y:S01]  /*61f0*/  STL [R1+0x300], R21 ;  /* 0x0003001501007387 */ /* 0x0009e20000100800 */
[----:B0-----:R-:W-:-:S03]  /*6200*/  FFMA.FTZ R25, R53, R13, -R20 ;  /* 0x0000000d35197223 */ /* 0x001fc60000010814 */
[----:B------:R0:W-:Y:S01]  /*6210*/  STL [R1+0x39c], R14 ;  /* 0x00039c0e01007387 */ /* 0x0001e20000100800 */
[-CC-:B-1----:R-:W-:Y:S01]  /*6220*/  FFMA.FTZ R176, R61, R13.reuse, -R19.reuse ;  /* 0x0000000d3db07223 */ /* 0x182fe20000010813 */
[-C--:B----4-:R-:W-:Y:S01]  /*6230*/  FFMA.FTZ R21, R154, R13.reuse, -R19 ;  /* 0x0000000d9a157223 */ /* 0x090fe20000010813 */
[----:B0-----:R0:W-:Y:S01]  /*6240*/  MUFU.EX2 R14, R25 ;  /* 0x00000019000e7308 */ /* 0x0011e20000000800 */
[----:B------:R1:W-:Y:S01]  /*6250*/  STL [R1+0x3cc], R12 ;  /* 0x0003cc0c01007387 */ /* 0x0003e20000100800 */
[----:B0-----:R-:W-:-:S06]  /*6260*/  FFMA.FTZ R25, R45, R13, -R20 ;  /* 0x0000000d2d197223 */ /* 0x001fcc0000010814 */
[----:B------:R-:W-:Y:S08]  /*6270*/  MUFU.EX2 R176, R176 ;  /* 0x000000b000b07308 */ /* 0x000ff00000000800 */
[----:B------:R-:W0:Y:S08]  /*6280*/  MUFU.EX2 R21, R21 ;  /* 0x0000001500157308 */ /* 0x000e300000000800 */
[----:B------:R-:W-:Y:S08]  /*6290*/  MUFU.EX2 R175, R175 ;  /* 0x000000af00af7308 */ /* 0x000ff00000000800 */
[----:B------:R-:W4:Y:S08]  /*62a0*/  MUFU.EX2 R11, R11 ;  /* 0x0000000b000b7308 */ /* 0x000f300000000800 */
[----:B------:R-:W5:Y:S08]  /*62b0*/  MUFU.EX2 R177, R177 ;  /* 0x000000b100b17308 */ /* 0x000f700000000800 */
[----:B------:R-:W-:Y:S08]  /*62c0*/  MUFU.EX2 R15, R15 ;  /* 0x0000000f000f7308 */ /* 0x000ff00000000800 */
[----:B-1----:R-:W1:Y:S01]  /*62d0*/  MUFU.EX2 R12, R25 ;  /* 0x00000019000c7308 */ /* 0x002e620000000800 */
[----:B------:R5:W-:Y:S01]  /*62e0*/  STL [R1+0x23c], R39 ;  /* 0x00023c2701007387 */ /* 0x000be20000100800 */
[----:B------:R-:W-:-:S02]  /*62f0*/  R2UR UR6, R6 ;  /* 0x00000000060672ca */ /* 0x000fc400000e0000 */
[----:B------:R-:W-:Y:S01]  /*6300*/  R2UR UR7, R7 ;  /* 0x00000000070772ca */ /* 0x000fe200000e0000 */
[----:B------:R1:W-:Y:S01]  /*6310*/  STL [R1+0x3d8], R38 ;  /* 0x0003d82601007387 */ /* 0x0003e20000100800 */
[----:B0-----:R-:W-:Y:S02]  /*6320*/  F2FP.BF16.F32.PACK_AB R152, R21, R176 ;  /* 0x000000b01598723e */ /* 0x001fe400000010ff */
[----:B----4-:R-:W-:Y:S01]  /*6330*/  F2FP.BF16.F32.PACK_AB R154, R11, R175 ;  /* 0x000000af0b9a723e */ /* 0x010fe200000010ff */
[----:B-----5:R-:W-:Y:S01]  /*6340*/  IMAD.MOV.U32 R39, RZ, RZ, R7 ;  /* 0x000000ffff277224 */ /* 0x020fe200078e0007 */
        /* <DEDUP_REMOVED lines=115> */
[----:B0-----:R-:W-:-:S06]  /*6a80*/  WARPGROUP.ARRIVE ;  /* 0x00000000000079c5 */ /* 0x001fcc0000000000 */
[----:B------:R-:W-:Y:S01]  /*6a90*/  HGMMA.64x256x16.F32.BF16 R24, R152, gdesc[UR4].tnspB, RZ, !UPT, gsb0 ;  /* 0x43e0000498187df0 */ /* 0x000fe2000c0018ff */
[----:B------:R0:W-:Y:S01]  /*6aa0*/  STL [R1+0x404], R218 ;  /* 0x000404da01007387 */ /* 0x0001e20000100800 */
[-CC-:B------:R-:W-:Y:S01]  /*6ab0*/  FFMA.FTZ R215, R8, R13.reuse, -R19.reuse ;  /* 0x0000000d08d77223 */ /* 0x180fe20000010813 */
[-CC-:B------:R-:W-:Y:S02]  /*6ac0*/  FFMA.FTZ R171, R171, R13.reuse, -R19.reuse ;  /* 0x0000000dabab7223 */ /* 0x180fe40000010813 */
[----:B------:R4:W-:Y:S01]  /*6ad0*/  STL [R1+0x408], R217 ;  /* 0x000408d901007387 */ /* 0x0009e20000100800 */
[----:B------:R-:W-:-:S03]  /*6ae0*/  FFMA.FTZ R173, R173, R13, -R19 ;  /* 0x0000000dadad7223 */ /* 0x000fc60000010813 */
[----:B------:R5:W-:Y:S01]  /*6af0*/  STL [R1+0x400], R216 ;  /* 0x000400d801007387 */ /* 0x000be20000100800 */
[-CC-:B0-----:R-:W-:Y:S01]  /*6b00*/  FFMA.FTZ R218, R191, R13.reuse, -R20.reuse ;  /* 0x0000000dbfda7223 */ /* 0x181fe20000010814 */
[-CC-:B------:R-:W-:Y:S01]  /*6b10*/  FFMA.FTZ R191, R213, R13.reuse, -R20.reuse ;  /* 0x0000000dd5bf7223 */ /* 0x180fe20000010814 */
[-CC-:B----4-:R-:W-:Y:S01]  /*6b20*/  FFMA.FTZ R217, R188, R13.reuse, -R20.reuse ;  /* 0x0000000dbcd97223 */ /* 0x190fe20000010814 */
[-CC-:B------:R-:W-:Y:S01]  /*6b30*/  FFMA.FTZ R188, R203, R13.reuse, -R20.reuse ;  /* 0x0000000dcbbc7223 */ /* 0x180fe20000010814 */
[-CC-:B-----5:R-:W-:Y:S01]  /*6b40*/  FFMA.FTZ R216, R9, R13.reuse, -R19.reuse ;  /* 0x0000000d09d87223 */ /* 0x1a0fe20000010813 */
[----:B------:R-:W-:Y:S08]  /*6b50*/  MUFU.EX2 R215, R215 ;  /* 0x000000d700d77308 */ /* 0x000ff00000000800 */
[----:B------:R-:W0:Y:S08]  /*6b60*/  MUFU.EX2 R216, R216 ;  /* 0x000000d800d87308 */ /* 0x000e300000000800 */
[----:B------:R-:W-:Y:S08]  /*6b70*/  MUFU.EX2 R171, R171 ;  /* 0x000000ab00ab7308 */ /* 0x000ff00000000800 */
[----:B------:R-:W4:Y:S08]  /*6b80*/  MUFU.EX2 R173, R173 ;  /* 0x000000ad00ad7308 */ /* 0x000f300000000800 */
[----:B------:R-:W-:Y:S08]  /*6b90*/  MUFU.EX2 R217, R217 ;  /* 0x000000d900d97308 */ /* 0x000ff00000000800 */
[----:B------:R-:W5:Y:S08]  /*6ba0*/  MUFU.EX2 R218, R218 ;  /* 0x000000da00da7308 */ /* 0x000f700000000800 */
[----:B------:R-:W-:Y:S08]  /*6bb0*/  MUFU.EX2 R188, R188 ;  /* 0x000000bc00bc7308 */ /* 0x000ff00000000800 */
[----:B------:R-:W1:Y:S01]  /*6bc0*/  MUFU.EX2 R191, R191 ;  /* 0x000000bf00bf7308 */ /* 0x000e620000000800 */
[----:B--2---:R-:W-:Y:S04]  /*6bd0*/  STL [R1+0x40c], R230 ;  /* 0x00040ce601007387 */ /* 0x004fe80000100800 */
[----:B---3--:R-:W-:Y:S04]  /*6be0*/  STL [R1+0x410], R226 ;  /* 0x000410e201007387 */ /* 0x008fe80000100800 */
[----:B------:R-:W-:Y:S04]  /*6bf0*/  STL [R1+0x414], R227 ;  /* 0x000414e301007387 */ /* 0x000fe80000100800 */
[----:B------:R-:W-:Y:S04]  /*6c00*/  STL [R1+0x418], R228 ;  /* 0x000418e401007387 */ /* 0x000fe80000100800 */
        /* <DEDUP_REMOVED lines=10> */
[----:B------:R-:W2:Y:S01]  /*6cb0*/  MUFU.EX2 R163, R163 ;  /* 0x000000a300a37308 */ /* 0x000ea20000000800 */
[----:B------:R-:W-:-:S02]  /*6cc0*/  WARPGROUP.DEPBAR.LE gsb0, 0x0 ;  /* 0x00008000000079c5 */ /* 0x000fc40000010000 */
[----:B0-----:R-:W-:Y:S02]  /*6cd0*/  F2FP.BF16.F32.PACK_AB R152, R216, R215 ;  /* 0x000000d7d898723e */ /* 0x001fe400000010ff */
[----:B----4-:R-:W-:Y:S02]  /*6ce0*/  F2FP.BF16.F32.PACK_AB R154, R173, R171 ;  /* 0x000000abad9a723e */ /* 0x010fe400000010ff */
[----:B-----5:R-:W-:Y:S02]  /*6cf0*/  F2FP.BF16.F32.PACK_AB R153, R218, R217 ;  /* 0x000000d9da99723e */ /* 0x020fe400000010ff */
        /* <DEDUP_REMOVED lines=33> */
[----:B0-----:R-:W-:-:S06]  /*6f10*/  WARPGROUP.ARRIVE ;  /* 0x00000000000079c5 */ /* 0x001fcc0000000000 */
[----:B------:R-:W-:Y:S01]  /*6f20*/  HGMMA.64x256x16.F32.BF16 R24, R152, gdesc[UR8].tnspB, R24, gsb0 ;  /* 0x43e0000898187df0 */ /* 0x000fe20008001818 */
[----:B------:R-:W-:Y:S08]  /*6f30*/  MUFU.EX2 R167, R167 ;  /* 0x000000a700a77308 */ /* 0x000ff00000000800 */
[----:B------:R-:W0:Y:S08]  /*6f40*/  MUFU.EX2 R170, R170 ;  /* 0x000000aa00aa7308 */ /* 0x000e300000000800 */
[----:B------:R-:W-:Y:S08]  /*6f50*/  MUFU.EX2 R181, R181 ;  /* 0x000000b500b57308 */ /* 0x000ff00000000800 */
[----:B------:R-:W1:Y:S08]  /*6f60*/  MUFU.EX2 R184, R184 ;  /* 0x000000b800b87308 */ /* 0x000e700000000800 */
[----:B------:R-:W-:Y:S08]  /*6f70*/  MUFU.EX2 R189, R189 ;  /* 0x000000bd00bd7308 */ /* 0x000ff00000000800 */
[----:B------:R-:W3:Y:S01]  /*6f80*/  MUFU.EX2 R194, R194 ;  /* 0x000000c200c27308 */ /* 0x000ee20000000800 */
        /* <DEDUP_REMOVED lines=13> */
[----:B------:R-:W4:Y:S08]  /*7060*/  MUFU.EX2 R159, R159 ;  /* 0x0000009f009f7308 */ /* 0x000f300000000800 */
[----:B------:R-:W-:Y:S08]  /*7070*/  MUFU.EX2 R161, R161 ;  /* 0x000000a100a17308 */ /* 0x000ff00000000800 */
[----:B------:R-:W5:Y:S08]  /*7080*/  MUFU.EX2 R164, R164 ;  /* 0x000000a400a47308 */ /* 0x000f700000000800 */
[----:B------:R-:W-:Y:S08]  /*7090*/  MUFU.EX2 R178, R178 ;  /* 0x000000b200b27308 */ /* 0x000ff00000000800 */
[----:B------:R-:W5:Y:S08]  /*70a0*/  MUFU.EX2 R180, R180 ;  /* 0x000000b400b47308 */ /* 0x000f700000000800 */
[----:B------:R-:W-:Y:S01]  /*70b0*/  MUFU.EX2 R182, R182 ;  /* 0x000000b600b67308 */ /* 0x000fe20000000800 */
[----:B------:R-:W-:-:S02]  /*70c0*/  WARPGROUP.DEPBAR.LE gsb0, 0x0 ;  /* 0x00008000000079c5 */ /* 0x000fc40000010000 */
[----:B--2---:R-:W-:Y:S02]  /*70d0*/  F2FP.BF16.F32.PACK_AB R152, R163, R160 ;  /* 0x000000a0a398723e */ /* 0x004fe400000010ff */
[----:B0-----:R-:W-:Y:S02]  /*70e0*/  F2FP.BF16.F32.PACK_AB R154, R170, R167 ;  /* 0x000000a7aa9a723e */ /* 0x001fe400000010ff */
[----:B-1----:R-:W-:Y:S02]  /*70f0*/  F2FP.BF16.F32.PACK_AB R153, R184, R181 ;  /* 0x000000b5b899723e */ /* 0x002fe400000010ff */
[----:B---3--:R-:W-:Y:S01]  /*7100*/  F2FP.BF16.F32.PACK_AB R155, R194, R189 ;  /* 0x000000bdc29b723e */ /* 0x008fe200000010ff */
        /* <DEDUP_REMOVED lines=34> */
[----:B------:R-:W0:Y:S01]  /*7330*/  MUFU.EX2 R185, R185 ;  /* 0x000000b900b97308 */ /* 0x000e220000000800 */
[----:B------:R-:W-:Y:S02]  /*7340*/  VIADD R8, R6, 0x180 ;  /* 0x0000018006087836 */ /* 0x000fe40000000000 */
[----:B------:R-:W-:-:S03]  /*7350*/  IMAD.MOV.U32 R9, RZ, RZ, R7 ;  /* 0x000000ffff097224 */ /* 0x000fc600078e0007 */
[----:B------:R-:W-:Y:S02]  /*7360*/  R2UR UR6, R8 ;  /* 0x00000000080672ca */ /* 0x000fe400000e0000 */
[----:B------:R-:W-:Y:S01]  /*7370*/  R2UR UR7, R9 ;  /* 0x00000000090772ca */ /* 0x000fe200000e0000 */
        /* <DEDUP_REMOVED lines=9> */
[-C--:B------:R-:W-:Y:S01]  /*7410*/  FFMA.FTZ R19, R183, R13.reuse, -R20 ;  /* 0x0000000db7137223 */ /* 0x080fe20000010814 */
[----:B------:R-:W-:Y:S01]  /*7420*/  FADD.FTZ R14, R177, R14 ;  /* 0x0000000eb10e7221 */ /* 0x000fe20000010000 */
[-CC-:B------:R-:W-:Y:S01]  /*7430*/  FFMA.FTZ R187, R187, R13.reuse, -R20.reuse ;  /* 0x0000000dbbbb7223 */ /* 0x180fe20000010814 */
[-CC-:B------:R-:W-:Y:S01]  /*7440*/  FFMA.FTZ R190, R190, R13.reuse, -R20.reuse ;  /* 0x0000000dbebe7223 */ /* 0x180fe20000010814 */
[-CC-:B------:R-:W-:Y:S01]  /*7450*/  FFMA.FTZ R201, R201, R13.reuse, -R20.reuse ;  /* 0x0000000dc9c97223 */ /* 0x180fe20000010814 */
[-CC-:B------:R-:W-:Y:S01]  /*7460*/  FFMA.FTZ R202, R202, R13.reuse, -R20.reuse ;  /* 0x0000000dcaca7223 */ /* 0x180fe20000010814 */
[-CC-:B------:R-:W-:Y:S01]  /*7470*/  FFMA.FTZ R212, R212, R13.reuse, -R20.reuse ;  /* 0x0000000dd4d47223 */ /* 0x180fe20000010814 */
[----:B------:R-:W-:Y:S01]  /*7480*/  FFMA.FTZ R20, R214, R13, -R20 ;  /* 0x0000000dd6147223 */ /* 0x000fe20000010814 */
[----:B------:R-:W-:Y:S01]  /*7490*/  FADD.FTZ R15, R15, R14 ;  /* 0x0000000e0f0f7221 */ /* 0x000fe20000010000 */
[----:B------:R-:W-:Y:S08]  /*74a0*/  MUFU.EX2 R156, R156 ;  /* 0x0000009c009c7308 */ /* 0x000ff00000000800 */
[----:B------:R-:W1:Y:S08]  /*74b0*/  MUFU.EX2 R158, R158 ;  /* 0x0000009e009e7308 */ /* 0x000e700000000800 */
[----:B------:R-:W-:Y:S08]  /*74c0*/  MUFU.EX2 R162, R162 ;  /* 0x000000a200a27308 */ /* 0x000ff00000000800 */
[----:B------:R-:W2:Y:S08]  /*74d0*/  MUFU.EX2 R166, R166 ;  /* 0x000000a600a67308 */ /* 0x000eb00000000800 */
[----:B------:R3:W-:Y:S08]  /*74e0*/  MUFU.EX2 R168, R8 ;  /* 0x0000000800a87308 */ /* 0x0007f00000000800 */
[----:B------:R-:W2:Y:S08]  /*74f0*/  MUFU.EX2 R19, R19 ;  /* 0x0000001300137308 */ /* 0x000eb00000000800 */
[----:B------:R-:W-:Y:S08]  /*7500*/  MUFU.EX2 R13, R187 ;  /* 0x000000bb000d7308 */ /* 0x000ff00000000800 */
[----:B------:R-:W2:Y:S01]  /*7510*/  MUFU.EX2 R14, R190 ;  /* 0x000000be000e7308 */ /* 0x000ea20000000800 */
[----:B---3--:R-:W-:-:S02]  /*7520*/  VIADD R8, R6, 0x200 ;  /* 0x0000020006087836 */ /* 0x008fc40000000000 */
[----:B------:R-:W-:Y:S01]  /*7530*/  IMAD.MOV.U32 R9, RZ, RZ, R7 ;  /* 0x000000ffff097224 */ /* 0x000fe200078e0007 */
[----:B------:R-:W-:Y:S02]  /*7540*/  WARPGROUP.DEPBAR.LE gsb0, 0x0 ;  /* 0x00008000000079c5 */ /* 0x000fe40000010000 */
[----:B----4-:R-:W-:Y:S02]  /*7550*/  F2FP.BF16.F32.PACK_AB R152, R159, R157 ;  /* 0x0000009d9f98723e */ /* 0x010fe400000010ff */
[----:B-----5:R-:W-:Y:S02]  /*7560*/  F2FP.BF16.F32.PACK_AB R154, R164, R161 ;  /* 0x000000a1a49a723e */ /* 0x020fe400000010ff */
[----:B------:R-:W-:Y:S02]  /*7570*/  F2FP.BF16.F32.PACK_AB R153, R180, R178 ;  /* 0x000000b2b499723e */ /* 0x000fe400000010ff */
[----:B0-----:R-:W-:Y:S01]  /*7580*/  F2FP.BF16.F32.PACK_AB R155, R185, R182 ;  /* 0x000000b6b99b723e */ /* 0x001fe200000010ff */
        /* <DEDUP_REMOVED lines=34> */
[----:B------:R-:W-:Y:S02]  /*77b0*/  R2UR UR6, R8 ;  /* 0x00000000080672ca */ /* 0x000fe400000e0000 */
[----:B------:R-:W-:Y:S01]  /*77c0*/  R2UR UR7, R9 ;  /* 0x00000000090772ca */ /* 0x000fe200000e0000 */
[----:B------:R-:W-:Y:S01]  /*77d0*/  FADD.FTZ R12, R12, R15 ;  /* 0x0000000f0c0c7221 */ /* 0x000fe20000010000 */
[----:B------:R-:W-:Y:S08]  /*77e0*/  MUFU.EX2 R179, R179 ;  /* 0x000000b300b37308 */ /* 0x000ff00000000800 */
[----:B------:R-:W0:Y:S08]  /*77f0*/  MUFU.EX2 R8, R169 ;  /* 0x000000a900087308 */ /* 0x000e300000000800 */
[----:B------:R-:W-:Y:S08]  /*7800*/  MUFU.EX2 R172, R172 ;  /* 0x000000ac00ac7308 */ /* 0x000ff00000000800 */
[----:B------:R-:W3:Y:S08]  /*7810*/  MUFU.EX2 R9, R174 ;  /* 0x000000ae00097308 */ /* 0x000ef00000000800 */
[----:B------:R-:W-:Y:S08]  /*7820*/  MUFU.EX2 R201, R201 ;  /* 0x000000c900c97308 */ /* 0x000ff00000000800 */
[----:B------:R-:W4:Y:S08]  /*7830*/  MUFU.EX2 R202, R202 ;  /* 0x000000ca00ca7308 */ /* 0x000f300000000800 */
[----:B------:R-:W-:Y:S08]  /*7840*/  MUFU.EX2 R212, R212 ;  /* 0x000000d400d47308 */ /* 0x000ff00000000800 */
[----:B------:R-:W5:Y:S01]  /*7850*/  MUFU.EX2 R15, R20 ;  /* 0x00000014000f7308 */ /* 0x000f620000000800 */
[----:B------:R-:W-:Y:S01]  /*7860*/  VIADD R6, R6, 0x280 ;  /* 0x0000028006067836 */ /* 0x000fe20000000000 */
[----:B------:R-:W-:-:S02]  /*7870*/  WARPGROUP.DEPBAR.LE gsb0, 0x0 ;  /* 0x00008000000079c5 */ /* 0x000fc40000010000 */
[----:B-1----:R-:W-:Y:S02]  /*7880*/  F2FP.BF16.F32.PACK_AB R152, R158, R156 ;  /* 0x0000009c9e98723e */ /* 0x002fe400000010ff */
[----:B--2---:R-:W-:Y:S02]  /*7890*/  F2FP.BF16.F32.PACK_AB R154, R166, R162 ;  /* 0x000000a2a69a723e */ /* 0x004fe400000010ff */
[----:B------:R-:W-:Y:S02]  /*78a0*/  F2FP.BF16.F32.PACK_AB R153, R19, R168 ;  /* 0x000000a81399723e */ /* 0x000fe400000010ff */
        /* <DEDUP_REMOVED lines=36> */
[----:B------:R-:W-:Y:S01]  /*7af0*/  R2UR UR7, R7 ;  /* 0x00000000070772ca */ /* 0x000fe200000e0000 */
[----:B------:R-:W1:Y:S01]  /*7b00*/  S2R R203, SR_TID.X ;  /* 0x0000000000cb7919 */ /* 0x000e620000002100 */
[----:B------:R-:W-:-:S04]  /*7b10*/  FADD.FTZ R176, R176, R21 ;  /* 0x00000015b0b07221 */ /* 0x000fc80000010000 */
[----:B------:R-:W-:-:S04]  /*7b20*/  FADD.FTZ R176, R175, R176 ;  /* 0x000000b0afb07221 */ /* 0x000fc80000010000 */
[----:B------:R-:W-:Y:S01]  /*7b30*/  FADD.FTZ R176, R11, R176 ;  /* 0x000000b00bb07221 */ /* 0x000fe20000010000 */
[----:B------:R-:W-:Y:S01]  /*7b40*/  FADD.FTZ R21, R217, R12 ;  /* 0x0000000cd9157221 */ /* 0x000fe20000010000 */
[----:B-1----:R-:W-:Y:S02]  /*7b50*/  LOP3.LUT P6, RZ, R203, 0x7f, RZ, 0xc0, !PT ;  /* 0x0000007fcbff7812 */ /* 0x002fe400078cc0ff */
[----:B------:R-:W-:-:S11]  /*7b60*/  FADD.FTZ R215, R215, R176 ;  /* 0x000000b0d7d77221 */ /* 0x000fd60000010000 */
[----:B------:R-:W2:Y:S04]  /*7b70*/  @!P6 LDL.64 R6, [R1+0x68] ;  /* 0x000068000106e983 */ /* 0x000ea80000100a00 */
[----:B------:R-:W2:Y:S01]  /*7b80*/  @!P6 LDL R11, [R1+0x210] ;  /* 0x00021000010be983 */ /* 0x000ea20000100800 */
[----:B------:R-:W-:Y:S01]  /*7b90*/  FADD.FTZ R21, R218, R21 ;  /* 0x00000015da157221 */ /* 0x000fe20000010000 */
[----:B------:R-:W-:Y:S02]  /*7ba0*/  WARPGROUP.DEPBAR.LE gsb0, 0x0 ;  /* 0x00008000000079c5 */ /* 0x000fe40000010000 */
[----:B0-----:R-:W-:Y:S02]  /*7bb0*/  F2FP.BF16.F32.PACK_AB R152, R8, R179 ;  /* 0x000000b30898723e */ /* 0x001fe400000010ff */
[----:B---3--:R-:W-:-:S02]  /*7bc0*/  F2FP.BF16.F32.PACK_AB R154, R9, R172 ;  /* 0x000000ac099a723e */ /* 0x008fc400000010ff */
[----:B----4-:R-:W-:Y:S02]  /*7bd0*/  F2FP.BF16.F32.PACK_AB R153, R202, R201 ;  /* 0x000000c9ca99723e */ /* 0x010fe400000010ff */
[----:B-----5:R-:W-:Y:S01]  /*7be0*/  F2FP.BF16.F32.PACK_AB R155, R15, R212 ;  /* 0x000000d40f9b723e */ /* 0x020fe200000010ff */
        /* <DEDUP_REMOVED lines=75> */
[----:B------:R-:W-:Y:S04]  /*80a0*/  STL.128 [R1+0x3e0], R136 ;  /* 0x0003e08801007387 */ /* 0x000fe80000100c00 */
[----:B------:R-:W-:Y:S04]  /*80b0*/  STL.128 [R1+0x3f0], R140 ;  /* 0x0003f08c01007387 */ /* 0x000fe80000100c00 */
[----:B------:R-:W-:Y:S04]  /*80c0*/  STL.128 [R1+0x400], R144 ;  /* 0x0004009001007387 */ /* 0x000fe80000100c00 */
[----:B------:R1:W-:Y:S04]  /*80d0*/  STL.128 [R1+0x410], R148 ;  /* 0x0004109401007387 */ /* 0x0003e80000100c00 */
[----:B------:R-:W3:Y:S04]  /*80e0*/  LDL R169, [R1+0x220] ;  /* 0x0002200001a97983 */ /* 0x000ee80000100800 */
[----:B------:R-:W4:Y:S04]  /*80f0*/  LDL R155, [R1+0x224] ;  /* 0x00022400019b7983 */ /* 0x000f280000100800 */
        /* <DEDUP_REMOVED lines=60> */
[----:B-1----:R-:W5:Y:S04]  /*84c0*/  LDL R150, [R1+0x318] ;  /* 0x0003180001967983 */ /* 0x002f680000100800 */
        /* <DEDUP_REMOVED lines=64> */
[----:B------:R-:W5:Y:S01]  /*88d0*/  LDL R20, [R1+0x41c] ;  /* 0x00041c0001147983 */ /* 0x000f620000100800 */
        /* <DEDUP_REMOVED lines=20> */
[----:B--2---:R-:W-:Y:S02]  /*8a20*/  @!P6 MOV R6, R6 ;  /* 0x000000060006e202 */ /* 0x004fe40000000f00 */
[----:B------:R-:W-:Y:S01]  /*8a30*/  FADD.FTZ R179, R8, R179 ;  /* 0x000000b308b37221 */ /* 0x000fe20000010000 */
[----:B------:R-:W-:-:S03]  /*8a40*/  FADD.FTZ R212, R212, R201 ;  /* 0x000000c9d4d47221 */ /* 0x000fc60000010000 */
[----:B------:R-:W-:Y:S01]  /*8a50*/  FADD.FTZ R8, R172, R179 ;  /* 0x000000b3ac087221 */ /* 0x000fe20000010000 */
[----:B------:R-:W-:Y:S01]  /*8a60*/  @!P6 IMAD R11, R11, 0x8, R6 ;  /* 0x000000080b0be824 */ /* 0x000fe200078e0206 */
        /* <DEDUP_REMOVED lines=12> */
[----:B---3--:R2:W-:Y:S04]  /*8b30*/  STL [R1+0x220], R169 ;  /* 0x000220a901007387 */ /* 0x0085e80000100800 */
        /* <DEDUP_REMOVED lines=128> */
[----:B0-----:R-:W3:Y:S01]  /*9340*/  LDL R0, [R1+0x70] ;  /* 0x0000700001007983 */ /* 0x001ee20000100800 */
[----:B------:R-:W-:Y:S01]  /*9350*/  ISETP.GE.AND P0, PT, R5, 0x1, PT ;  /* 0x000000010500780c */ /* 0x000fe20003f06270 */
[----:B------:R-:W-:Y:S01]  /*9360*/  IMAD.U32 R7, RZ, RZ, UR38 ;  /* 0x00000026ff077e24 */ /* 0x000fe2000f8e00ff */
[----:B------:R-:W-:-:S06]  /*9370*/  UIADD3 UR45, UR45, -0x2, URZ ;  /* 0xfffffffe2d2d7890 */ /* 0x000fcc000fffe03f */
[----:B-1----:R-:W-:Y:S02]  /*9380*/  IMAD.U32 R10, RZ, RZ, UR45 ;  /* 0x0000002dff0a7e24 */ /* 0x002fe4000f8e00ff */
[----:B---3--:R-:W-:-:S05]  /*9390*/  IMAD.SHL.U32 R0, R0, 0x80, RZ ;  /* 0x0000008000007824 */ /* 0x008fca00078e00ff */
[----:B------:R-:W-:-:S05]  /*93a0*/  IADD3 R7, R0, UR42, -R7 ;  /* 0x0000002a00077c10 */ /* 0x000fca000fffe807 */
[----:B------:R-:W-:Y:S01]  /*93b0*/  IMAD.IADD R4, R7, 0x1, R4 ;  /* 0x0000000107047824 */ /* 0x000fe200078e0204 */
[----:B--2---:R-:W-:Y:S06]  /*93c0*/  @!P0 BRA `(.L_x_2495) ;  /* 0x0000000000408947 */ /* 0x004fec0003800000 */
        /* <DEDUP_REMOVED lines=10> */
.L_x_2497:
[----:B------:R-:W-:-:S13]  /*9470*/  ISETP.NE.AND P0, PT, R5, 0x1, PT ;  /* 0x000000010500780c */ /* 0x000fda0003f05270 */
[----:B------:R-:W-:-:S05]  /*9480*/  @P0 IMAD.HI.U32 R2, R6, R2, RZ ;  /* 0x0000000206020227 */ /* 0x000fca00078e00ff */
[----:B------:R-:W-:-:S07]  /*9490*/  @P0 SHF.R.U32.HI R6, RZ, R3, R2 ;  /* 0x00000003ff060219 */ /* 0x000fce0000011602 */
.L_x_2498:
[----:B------:R-:W-:Y:S05]  /*94a0*/  BSYNC B0 ;  /* 0x0000000000007941 */ /* 0x000fea0003800000 */
.L_x_2496:
[----:B------:R-:W-:-:S05]  /*94b0*/  IMAD R5, R6, R5, R5 ;  /* 0x0000000506057224 */ /* 0x000fca00078e0205 */
[----:B------:R-:W-:-:S07]  /*94c0*/  VIMNMX R4, R4, R5, PT ;  /* 0x0000000504047248 */ /* 0x000fce0003fe0100 */
.L_x_2495:
        /* <DEDUP_REMOVED lines=8> */
.L_x_2503:
[----:B------:R-:W-:Y:S01]  /*9550*/  BSSY B0, `(.L_x_2502) ;  /* 0x0000004000007945 */ /* 0x000fe20003800000 */
[----:B------:R-:W-:Y:S01]  /*9560*/  VIADD R0, R16, 0x170 ;  /* 0x0000017010007836 */ /* 0x000fe20000000000 */
[----:B------:R-:W-:-:S07]  /*9570*/  MOV R202, 0x9590 ;  /* 0x0000959000ca7802 */ /* 0x000fce0000000f00 */
[----:B------:R-:W-:Y:S05]  /*9580*/  CALL.REL.NOINC `($_ZN7cutlass13device_kernelIN5flash11enable_sm90INS1_16FlashAttnFwdSm90INS1_25CollectiveMainloopFwdSm90ILi2EN4cute5tupleIJNS5_1CILi1EEES8_S8_EEENS6_IJNS7_ILi128EEENS7_ILi96EEENS7_ILi64EEEEEELi256ENS_10bfloat16_tEfNS_4arch4Sm90ELb0ELb1ELb0ELb1ELb0ELb0ELb1ELb1ELb0ELb0ELb0ELb0EEENS1_21CollectiveEpilogueFwdINS6_IJSA_NS7_ILi256EEESB_EEES9_SE_SG_Li256ELb1ELb0ELb0ELb0EEENS1_36VarlenDynamicPersistentTileSchedulerILi128ELi96ELi256ELi32ELb0ELb0ELb1ELb1ELb0ELb1EEEEEEEEEvNT_6ParamsE$_ZZN5flash25CollectiveMainloopFwdSm90ILi2EN4cute5tupleIJNS1_1CILi1EEES4_S4_EEENS2_IJNS3_ILi128EEENS3_ILi96EEENS3_ILi64EEEEEELi256EN7cutlass10bfloat16_tEfNSA_4arch4Sm90ELb0ELb1ELb0ELb1ELb0ELb0ELb1ELb1ELb0ELb0ELb0ELb0EE3mmaINS_16FlashAttnFwdSm90ISE_NS_21CollectiveEpilogueFwdINS2_IJS6_NS3_ILi256EEES7_EEES5_SB_SD_Li256ELb1ELb0ELb0ELb0EEENS_36VarlenDynamicPersistentTileSchedulerILi128ELi96ELi256ELi32ELb0ELb0ELb1ELb1ELb0ELb1EEEE13SharedStorageENS1_6TensorINS1_11ArrayEngineIfLm128EEENS1_6LayoutINS2_IJNS2_IJNS3_ILi2EEEST_NS3_ILi32EEEEEES4_S4_EEENS2_IJNS2_IJS4_ST_NS3_ILi4EEEEEENS3_ILi0EEESZ_EEEEEEENS_7SoftmaxILi2ELi0EEEEEbRKNSE_6ParamsENSA_25PipelineTmaAsyncNoClusterILi2ENSA_16PipelineTmaAsyncILi2EEEEES1B_RNSA_13PipelineStateILj2EEERT0_RT1_iRiRKNS_16SeqlenInfoQKNewKILb1ELb0EEENS2_IJiiiiEEERT_ENKUliT_T0_T1_E_clIZSF_ISO_S12_S14_EbS17_S1B_S1B_S1E_S1G_S1I_iS1J_S1N_S1O_S1Q_EUlRS1R_iE1_NS3_ILb0EEENS3_ILb1EEEEEDaiS1R_S1S_S1T_) ;  /* 0x000001e4000c7944 */ /* 0x000fea0003c00000 */
[----:B------:R-:W-:Y:S05]  /*9590*/  BSYNC B0 ;  /* 0x0000000000007941 */ /* 0x000fea0003800000 */
.L_x_2502:
[C---:B------:R-:W-:Y:S01]  /*95a0*/  ISETP.GT.AND P0, PT, R10.reuse, R191, PT ;  /* 0x000000bf0a00720c */ /* 0x040fe20003f04270 */
[----:B------:R-:W-:-:S12]  /*95b0*/  VIADD R10, R10, 0xffffffff ;  /* 0xffffffff0a0a7836 */ /* 0x000fd80000000000 */
[----:B------:R-:W-:Y:S05]  /*95c0*/  @P0 BRA `(.L_x_2503) ;  /* 0xfffffffc00e00947 */ /* 0x000fea000383ffff */
[----:B------:R-:W-:Y:S05]  /*95d0*/  BSYNC B1 ;  /* 0x0000000000017941 */ /* 0x000fea0003800000 */
.L_x_2501:
[----:B------:R-:W2:Y:S02]  /*95e0*/  LDL R0, [R1+0x70] ;  /* 0x0000700001007983 */ /* 0x000ea40000100800 */
[----:B--2---:R-:W-:-:S07]  /*95f0*/  IMAD.SHL.U32 R0, R0, 0x80, RZ ;  /* 0x0000008000007824 */ /* 0x004fce00078e00ff */
.L_x_2500:
[----:B------:R-:W-:Y:S05]  /*9600*/  BSYNC B2 ;  /* 0x0000000000027941 */ /* 0x000fea0003800000 */
.L_x_2499:
[----:B------:R-:W0:Y:S01]  /*9610*/  LDC R5, c[0x0][0xadc] ;  /* 0x0002b700ff057b82 */ /* 0x000e220000000800 */
[----:B------:R-:W-:-:S06]  /*9620*/  UIADD3 UR4, UR42, 0x80, -UR38 ;  /* 0x000000802a047890 */ /* 0x000fcc000fffe826 */
[----:B------:R-:W-:Y:S01]  /*9630*/  VIADD R0, R0, UR4 ;  /* 0x0000000400007c36 */ /* 0x000fe20008000000 */
[----:B------:R-:W-:-:S03]  /*9640*/  ULDC UR4, c[0x0][0xad4] ;  /* 0x0002b50000047ab9 */ /* 0x000fc60000000800 */
[----:B------:R-:W-:Y:S01]  /*9650*/  VIADD R2, R0, -UR4 ;  /* 0x8000000400027c36 */ /* 0x000fe20008000000 */
[----:B0-----:R-:W-:-:S13]  /*9660*/  ISETP.GE.AND P0, PT, R5, 0x1, PT ;  /* 0x000000010500780c */ /* 0x001fda0003f06270 */
[----:B------:R-:W-:Y:S05]  /*9670*/  @!P0 BRA `(.L_x_2504) ;  /* 0x0000000000448947 */ /* 0x000fea0003800000 */
        /* <DEDUP_REMOVED lines=10> */
.L_x_2506:
[----:B------:R-:W-:-:S13]  /*9720*/  ISETP.NE.AND P0, PT, R5, 0x1, PT ;  /* 0x000000010500780c */ /* 0x000fda0003f05270 */
[----:B------:R-:W0:Y:S02]  /*9730*/  @P0 LDC.64 R6, c[0x0][0xae0] ;  /* 0x0002b800ff060b82 */ /* 0x000e240000000a00 */
[----:B0-----:R-:W-:-:S05]  /*9740*/  @P0 IMAD.HI.U32 R4, R0, R6, RZ ;  /* 0x0000000600040227 */ /* 0x001fca00078e00ff */
[----:B------:R-:W-:-:S07]  /*9750*/  @P0 SHF.R.U32.HI R0, RZ, R7, R4 ;  /* 0x00000007ff000219 */ /* 0x000fce0000011604 */
.L_x_2507:
[----:B------:R-:W-:Y:S05]  /*9760*/  BSYNC B0 ;  /* 0x0000000000007941 */ /* 0x000fea0003800000 */
.L_x_2505:
[----:B------:R-:W-:-:S05]  /*9770*/  IMAD R3, R0, R5, RZ ;  /* 0x0000000500037224 */ /* 0x000fca00078e02ff */
[----:B------:R-:W-:-:S07]  /*9780*/  VIMNMX R2, R2, R3, !PT ;  /* 0x0000000302027248 */ /* 0x000fce0007fe0100 */
.L_x_2504:
[----:B------:R-:W-:-:S04]  /*9790*/  VIADD R2, R2, 0x5f ;  /* 0x0000005f02027836 */ /* 0x000fc80000000000 */
[----:B------:R-:W-:-:S05]  /*97a0*/  IMAD.HI R2, R2, 0x2aaaaaab, RZ ;  /* 0x2aaaaaab02027827 */ /* 0x000fca00078e02ff */
[----:B------:R-:W-:-:S04]  /*97b0*/  SHF.R.U32.HI R3, RZ, 0x1f, R2 ;  /* 0x0000001fff037819 */ /* 0x000fc80000011602 */
[----:B------:R-:W-:-:S04]  /*97c0*/  LEA.HI.SX32 R2, R2, R3, 0x1c ;  /* 0x0000000302027211 */ /* 0x000fc800078fe2ff */
[----:B------:R-:W-:-:S04]  /*97d0*/  VIMNMX R2, R2, UR43, !PT ;  /* 0x0000002b02027c48 */ /* 0x000fc8000ffe0100 */
[----:B------:R-:W-:-:S13]  /*97e0*/  ISETP.GE.AND P0, PT, R10, R2, PT ;  /* 0x000000020a00720c */ /* 0x000fda0003f06270 */
[----:B------:R-:W-:Y:S05]  /*97f0*/  @!P0 BRA `(.L_x_2508) ;  /* 0x0000009400e88947 */ /* 0x000fea0003800000 */
.L_x_2525:
[----:B0-----:R-:W2:Y:S04]  /*9800*/  LD.E R3, desc[UR54][R22.64+0x210] ;  /* 0x0002103616037980 */ /* 0x001ea8000c101900 */
[----:B-1----:R-:W3:Y:S01]  /*9810*/  LD.E R0, desc[UR54][R22.64+0x218] ;  /* 0x0002183616007980 */ /* 0x002ee2000c101900 */
        /* <DEDUP_REMOVED lines=17> */
[----:B-1----:R-:W-:Y:S01]  /*9930*/  @!P1 IMAD.MOV.U32 R3, RZ, RZ, RZ ;  /* 0x000000ffff039224 */ /* 0x002fe200078e00ff */
[----:B--2---:R-:W-:-:S04]  /*9940*/  LOP3.LUT R0, R0, 0x1, RZ, 0xfc, !PT ;  /* 0x0000000100007812 */ /* 0x004fc800078efcff */
[----:B------:R-:W-:-:S13]  /*9950*/  ISETP.NE.AND P2, PT, R0, 0x3, PT ;  /* 0x000000030000780c */ /* 0x000fda0003f45270 */
[----:B0-----:R-:W-:Y:S05]  /*9960*/  @!P2 BRA `(.L_x_2510) ;  /* 0x000000000004a947 */ /* 0x001fea0003800000 */
[----:B------:R-:W-:Y:S01]  /*9970*/  BPT.TRAP 0x1 ;  /* 0x000000040000795c */ /* 0x000fe20000300000 */
.L_x_2510:
[----:B------:R-:W-:Y:S05]  /*9980*/  BSYNC B0 ;  /* 0x0000000000007941 */ /* 0x000fea0003800000 */
.L_x_2509:
[----:B------:R-:W2:Y:S01]  /*9990*/  LD.E.64 R4, desc[UR54][R72.64+0x8] ;  /* 0x0000083648047980 */ /* 0x000ea2000c101b00 */
[----:B-----5:R-:W-:Y:S02]  /*99a0*/  SHF.L.U32 R8, R9, 0x1f, RZ ;  /* 0x0000001f09087819 */ /* 0x020fe400000006ff */
[----:B--2---:R-:W-:-:S05]  /*99b0*/  MOV R4, R4 ;  /* 0x0000000400047202 */ /* 0x004fca0000000f00 */
[----:B------:R-:W-:-:S04]  /*99c0*/  IMAD R3, R3, 0x8, R4 ;  /* 0x0000000803037824 */ /* 0x000fc800078e0204 */
[----:B------:R0:W1:Y:S01]  /*99d0*/  SYNCS.PHASECHK.TRANS64.TRYWAIT P1, [R3+URZ], R8 ;  /* 0x00000008030075a7 */ /* 0x000062000802017f */
[----:B------:R-:W2:Y:S04]  /*99e0*/  LD.E R4, desc[UR54][R72.64+0x1c] ;  /* 0x00001c3648047980 */ /* 0x000ea8000c101900 */
[----:B------:R0:W5:Y:S04]  /*99f0*/  LD.E R0, desc[UR54][R22.64+0x210] ;  /* 0x0002103616007980 */ /* 0x000168000c101900 */
[----:B------:R0:W5:Y:S01]  /*9a00*/  LD.E R6, desc[UR54][R22.64+0x214] ;  /* 0x0002143616067980 */ /* 0x000162000c101900 */
[----:B------:R-:W-:Y:S01]  /*9a10*/  BSSY B0, `(.L_x_2511) ;  /* 0x0000005000007945 */ /* 0x000fe20003800000 */
[----:B--2---:R-:W-:-:S04]  /*9a20*/  LOP3.LUT R4, R4, 0x1, RZ, 0xfc, !PT ;  /* 0x0000000104047812 */ /* 0x004fc800078efcff */
[----:B------:R-:W-:-:S13]  /*9a30*/  ISETP.NE.AND P2, PT, R4, 0x3, PT ;  /* 0x000000030400780c */ /* 0x000fda0003f45270 */
[----:B01----:R-:W-:Y:S05]  /*9a40*/  @!P2 BRA `(.L_x_2512) ;  /* 0x000000000004a947 */ /* 0x003fea0003800000 */
[----:B------:R-:W-:Y:S01]  /*9a50*/  BPT.TRAP 0x1 ;  /* 0x000000040000795c */ /* 0x000fe20000300000 */
.L_x_2512:
[----:B------:R-:W-:Y:S05]  /*9a60*/  BSYNC B0 ;  /* 0x0000000000007941 */ /* 0x000fea0003800000 */
.L_x_2511:
[----:B------:R-:W-:Y:S04]  /*9a70*/  BSSY B0, `(.L_x_2513) ;  /* 0x0000008000007945 */ /* 0x000fe80003800000 */
[----:B------:R-:W-:Y:S05]  /*9a80*/  @P1 BRA `(.L_x_2514) ;  /* 0x0000000000181947 */ /* 0x000fea0003800000 */
[----:B------:R-:W2:Y:S01]  /*9a90*/  LD.E.64 R4, desc[UR54][R72.64+0x8] ;  /* 0x0000083648047980 */ /* 0x000ea2000c101b00 */
[----:B-----5:R-:W-:Y:S02]  /*9aa0*/  SHF.L.U32 R3, R6, 0x1f, RZ ;  /* 0x0000001f06037819 */ /* 0x020fe400000006ff */
[----:B--2---:R-:W-:-:S05]  /*9ab0*/  MOV R5, R4 ;  /* 0x0000000400057202 */ /* 0x004fca0000000f00 */
[----:B------:R-:W-:-:S04]  /*9ac0*/  IMAD R0, R0, 0x8, R5 ;  /* 0x0000000800007824 */ /* 0x000fc800078e0205 */
[----:B------:R-:W0:Y:S02]  /*9ad0*/  SYNCS.PHASECHK.TRANS64.TRYWAIT P1, [R0+URZ], R3 ;  /* 0x00000003000075a7 */ /* 0x000e24000802017f */
[----:B0-----:R-:W-:Y:S05]  /*9ae0*/  @!P1 BRA `(.L_x_2515) ;  /* 0x000001cc00549947 */ /* 0x001fea0003800000 */
.L_x_2514:
[----:B------:R-:W-:Y:S05]  /*9af0*/  BSYNC B0 ;  /* 0x0000000000007941 */ /* 0x000fea0003800000 */
.L_x_2513:
        /* <DEDUP_REMOVED lines=14> */
[----:B0-----:R-:W-:Y:S01]  /*9be0*/  IMAD.MOV.U32 R0, RZ, RZ, 0x1 ;  /* 0x00000001ff007424 */ /* 0x001fe200078e00ff */
        /* <DEDUP_REMOVED lines=42> */
[----:B0-----:R-:W-:Y:S05]  /*9e90*/  @!P2 BRA `(.L_x_2517) ;  /* 0x000000000004a947 */ /* 0x001fea0003800000 */
[----:B------:R-:W-:Y:S01]  /*9ea0*/  BPT.TRAP 0x1 ;  /* 0x000000040000795c */ /* 0x000fe20000300000 */
.L_x_2517:
[----:B------:R-:W-:Y:S05]  /*9eb0*/  BSYNC B0 ;  /* 0x0000000000007941 */ /* 0x000fea0003800000 */
.L_x_2516:
[----:B------:R-:W2:Y:S01]  /*9ec0*/  LDL.64 R6, [R1+0x40] ;  /* 0x0000400001067983 */ /* 0x000ea20000100a00 */
[----:B-----5:R-:W-:Y:S02]  /*9ed0*/  SHF.L.U32 R8, R5, 0x1f, RZ ;  /* 0x0000001f05087819 */ /* 0x020fe400000006ff */
[----:B--2---:R-:W-:-:S05]  /*9ee0*/  MOV R6, R6 ;  /* 0x0000000600067202 */ /* 0x004fca0000000f00 */
[----:B------:R-:W-:-:S04]  /*9ef0*/  IMAD R3, R3, 0x8, R6 ;  /* 0x0000000803037824 */ /* 0x000fc800078e0206 */
[----:B------:R0:W1:Y:S01]  /*9f00*/  SYNCS.PHASECHK.TRANS64.TRYWAIT P1, [R3+URZ], R8 ;  /* 0x00000008030075a7 */ /* 0x000062000802017f */
[----:B------:R0:W5:Y:S04]  /*9f10*/  LD.E R4, desc[UR54][R22.64+0x210] ;  /* 0x0002103616047980 */ /* 0x000168000c101900 */
[----:B------:R0:W5:Y:S01]  /*9f20*/  LD.E R5, desc[UR54][R22.64+0x214] ;  /* 0x0002143616057980 */ /* 0x000162000c101900 */
[----:B------:R-:W-:Y:S04]  /*9f30*/  BSSY B0, `(.L_x_2518) ;  /* 0x0000003000007945 */ /* 0x000fe80003800000 */
[----:B------:R-:W-:Y:S05]  /*9f40*/  @!P2 BRA `(.L_x_2519) ;  /* 0x000000000004a947 */ /* 0x000fea0003800000 */
[----:B------:R-:W-:Y:S01]  /*9f50*/  BPT.TRAP 0x1 ;  /* 0x000000040000795c */ /* 0x000fe20000300000 */
.L_x_2519:
[----:B------:R-:W-:Y:S05]  /*9f60*/  BSYNC B0 ;  /* 0x0000000000007941 */ /* 0x000fea0003800000 */
.L_x_2518:
[----:B------:R-:W-:Y:S04]  /*9f70*/  BSSY B0, `(.L_x_2520) ;  /* 0x0000006000007945 */ /* 0x000fe80003800000 */
[----:B-1----:R-:W-:Y:S05]  /*9f80*/  @P1 BRA `(.L_x_2521) ;  /* 0x0000000000101947 */ /* 0x002fea0003800000 */
[----:B-----5:R-:W-:Y:S01]  /*9f90*/  IMAD R4, R4, 0x8, R6 ;  /* 0x0000000804047824 */ /* 0x020fe200078e0206 */
[----:B------:R-:W-:-:S04]  /*9fa0*/  SHF.L.U32 R5, R5, 0x1f, RZ ;  /* 0x0000001f05057819 */ /* 0x000fc800000006ff */
[----:B------:R-:W1:Y:S02]  /*9fb0*/  SYNCS.PHASECHK.TRANS64.TRYWAIT P1, [R4+URZ], R5 ;  /* 0x00000005040075a7 */ /* 0x000e64000802017f */
[----:B-1----:R-:W-:Y:S05]  /*9fc0*/  @!P1 BRA `(.L_x_2522) ;  /* 0x000001c800309947 */ /* 0x002fea0003800000 */
.L_x_2521:
[----:B------:R-:W-:Y:S05]  /*9fd0*/  BSYNC B0 ;  /* 0x0000000000007941 */ /* 0x000fea0003800000 */
.L_x_2520:
[----:B------:R-:W2:Y:S04]  /*9fe0*/  LD.E R11, desc[UR54][R22.64+0x210] ;  /* 0x00021036160b7980 */ /* 0x000ea8000c101900 */
[----:B------:R-:W2:Y:S04]  /*9ff0*/  LDL.64 R6, [R1+0x118] ;  /* 0x0001180001067983 */ /* 0x000ea80000100a00 */
[----:B0-----:R-:W3:Y:S04]  /*a000*/  LDL R3, [R1+0x90] ;  /* 0x0000900001037983 */ /* 0x001ee80000100800 */
[----:B-1---5:R-:W4:Y:S04]  /*a010*/  LDL.64 R4, [R1+0x110] ;  /* 0x0001100001047983 */ /* 0x022f280000100a00 */
[----:B------:R-:W4:Y:S04]  /*a020*/  LDL.64 R8, [R1+0x110] ;  /* 0x0001100001087983 */ /* 0x000f280000100a00 */
[----:B------:R-:W4:Y:S04]  /*a030*/  LDL.64 R12, [R1+0x110] ;  /* 0x00011000010c7983 */ /* 0x000f280000100a00 */
[----:B------:R-:W4:Y:S01]  /*a040*/  LDL.64 R14, [R1+0x110] ;  /* 0x00011000010e7983 */ /* 0x000f220000100a00 */
[----:B------:R-:W-:Y:S05]  /*a050*/  WARPSYNC.ALL ;  /* 0x0000000000007948 */ /* 0x000fea0003800000 */
[----:B------:R-:W-:Y:S01]  /*a060*/  WARPGROUP.ARRIVE ;  /* 0x00000000000079c5 */ /* 0x000fe20000000000 */
[----:B------:R-:W4:Y:S01]  /*a070*/  LDL.64 R20, [R1+0x110] ;  /* 0x0001100001147983 */ /* 0x000f220000100a00 */
[----:B--2---:R-:W-:Y:S01]  /*a080*/  IMAD R6, R11, 0xc00, R6 ;  /* 0x00000c000b067824 */ /* 0x004fe200078e0206 */
[----:B------:R-:W-:-:S02]  /*a090*/  R2UR UR7, R7 ;  /* 0x00000000070772ca */ /* 0x000fc400000e0000 */
[----:B---3--:R-:W-:Y:S02]  /*a0a0*/  ISETP.NE.U32.AND P1, PT, R3, RZ, PT ;  /* 0x000000ff0300720c */ /* 0x008fe40003f25070 */
[----:B------:R-:W-:Y:S02]  /*a0b0*/  R2UR UR6, R6 ;  /* 0x00000000060672ca */ /* 0x000fe400000e0000 */
[----:B----4-:R-:W-:Y:S02]  /*a0c0*/  R2UR UR4, R4 ;  /* 0x00000000040472ca */ /* 0x010fe400000e0000 */
        /* <DEDUP_REMOVED lines=160> */
[----:B------:R-:W0:Y:S01]  /*aad0*/  S2R R19, SR_TID.X ;  /* 0x0000000000137919 */ /* 0x000e220000002100 */
[----:B------:R-:W-:Y:S04]  /*aae0*/  STL [R1+0x90], R0 ;  /* 0x0000900001007387 */ /* 0x000fe80000100800 */
[----:B------:R-:W-:Y:S01]  /*aaf0*/  STL [R1+0x90], R0 ;  /* 0x0000900001007387 */ /* 0x000fe20000100800 */
[----:B------:R-:W-:-:S02]  /*ab00*/  WARPGROUP.DEPBAR.LE gsb0, 0x0 ;  /* 0x00008000000079c5 */ /* 0x000fc40000010000 */
[----:B------:R-:W-:-:S06]  /*ab10*/  WARPGROUP.ARRIVE ;  /* 0x00000000000079c5 */ /* 0x000fcc0000000000 */
[----:B------:R-:W-:Y:S01]  /*ab20*/  HGMMA.64x96x16.F32.BF16 R24, gdesc[UR4], R24, gsb0 ;  /* 0x01600000041879f0 */ /* 0x000fe20008001818 */
[----:B------:R-:W-:Y:S01]  /*ab30*/  STL [R1+0x90], R0 ;  /* 0x0000900001007387 */ /* 0x000fe20000100800 */
[----:B0-----:R-:W-:-:S03]  /*ab40*/  LOP3.LUT P2, RZ, R19, 0x7f, RZ, 0xc0, !PT ;  /* 0x0000007f13ff7812 */ /* 0x001fc6000784c0ff */
        /* <DEDUP_REMOVED lines=21> */
[----:B------:R-:W2:Y:S04]  /*aca0*/  LDL.64 R74, [R1+0x430] ;  /* 0x00043000014a7983 */ /* 0x000ea80000100a00 */
[----:B------:R-:W3:Y:S04]  /*acb0*/  LDL R72, [R1+0x450] ;  /* 0x0004500001487983 */ /* 0x000ee80000100800 */
[----:B------:R-:W4:Y:S01]  /*acc0*/  LDL.64 R14, [R1+0x440] ;  /* 0x00044000010e7983 */ /* 0x000f220000100a00 */
[----:B--2---:R-:W-:-:S04]  /*acd0*/  FMNMX.FTZ R4, R24, R74, !PT ;  /* 0x0000004a18047209 */ /* 0x004fc80007810000 */
[----:B-1----:R-:W-:-:S04]  /*ace0*/  FMNMX.FTZ R3, R25, R4, !PT ;  /* 0x0000000419037209 */ /* 0x002fc80007810000 */
        /* <DEDUP_REMOVED lines=49> */
[----:B-1----:R-:W-:-:S03]  /*b000*/  FMNMX.FTZ R6, R7, R8, !PT ;  /* 0x0000000807067209 */ /* 0x002fc60007810000 */
[----:B------:R-:W-:Y:S04]  /*b010*/  STL.64 [R1+0x430], R4 ;  /* 0x0004300401007387 */ /* 0x000fe80000100a00 */
[----:B------:R-:W2:Y:S04]  /*b020*/  LDL R7, [R1+0x434] ;  /* 0x0004340001077983 */ /* 0x000ea80000100800 */
[----:B------:R-:W-:Y:S04]  /*b030*/  STL [R1+0x430], R6 ;  /* 0x0004300601007387 */ /* 0x000fe80000100800 */
[----:B------:R-:W3:Y:S04]  /*b040*/  LDL R77, [R1+0x430] ;  /* 0x00043000014d7983 */ /* 0x000ee80000100800 */
[----:B--2---:R-:W1:Y:S01]  /*b050*/  SHFL.BFLY PT, R4, R7, 0x2, 0x1f ;  /* 0x0c401f0007047f89 */ /* 0x004e6200000e0000 */
[----:B---3--:R-:W-:Y:S01]  /*b060*/  FADD.FTZ R3, R74, -R77 ;  /* 0x8000004d4a037221 */ /* 0x008fe20000010000 */
[----:B------:R-:W-:-:S04]  /*b070*/  FMUL.FTZ R77, R72, R77 ;  /* 0x0000004d484d7220 */ /* 0x000fc80000410000 */
[----:B------:R-:W-:Y:S01]  /*b080*/  FFMA.FTZ R152, R24, R72, -R77 ;  /* 0x0000004818987223 */ /* 0x000fe2000001084d */
[----:B-1----:R-:W-:-:S05]  /*b090*/  FMNMX.FTZ R5, R4, R7, !PT ;  /* 0x0000000704057209 */ /* 0x002fca0007810000 */
[----:B------:R-:W1:Y:S01]  /*b0a0*/  SHFL.BFLY PT, R24, R5, 0x1, 0x1f ;  /* 0x0c201f0005187f89 */ /* 0x000e6200000e0000 */
[-C--:B------:R-:W-:Y:S01]  /*b0b0*/  FMUL.FTZ R73, R3, R72.reuse ;  /* 0x0000004803497220 */ /* 0x080fe20000410000 */
[-CC-:B------:R-:W-:Y:S01]  /*b0c0*/  FFMA.FTZ R3, R25, R72.reuse, -R77.reuse ;  /* 0x0000004819037223 */ /* 0x180fe2000001084d */
[-CC-:B------:R-:W-:Y:S01]  /*b0d0*/  FFMA.FTZ R12, R44, R72.reuse, -R77.reuse ;  /* 0x000000482c0c7223 */ /* 0x180fe2000001084d */
[----:B------:R-:W-:Y:S01]  /*b0e0*/  MUFU.EX2 R152, R152 ;  /* 0x0000009800987308 */ /* 0x000fe20000000800 */
[----:B------:R-:W-:Y:S01]  /*b0f0*/  FFMA.FTZ R154, R28, R72, -R77 ;  /* 0x000000481c9a7223 */ /* 0x000fe2000001084d */
[----:B-1----:R-:W-:-:S05]  /*b100*/  FMNMX.FTZ R24, R5, R24, !PT ;  /* 0x0000001805187209 */ /* 0x002fca0007810000 */
[----:B------:R-:W-:Y:S01]  /*b110*/  FADD.FTZ R75, R75, -R24 ;  /* 0x800000184b4b7221 */ /* 0x000fe20000010000 */
[----:B------:R-:W-:-:S03]  /*b120*/  FMUL.FTZ R25, R24, R72 ;  /* 0x0000004818197220 */ /* 0x000fc60000410000 */
[----:B------:R-:W-:Y:S01]  /*b130*/  FMUL.FTZ R44, R72, R75 ;  /* 0x0000004b482c7220 */ /* 0x000fe20000410000 */
[-CC-:B------:R-:W-:Y:S01]  /*b140*/  FFMA.FTZ R153, R26, R72.reuse, -R25.reuse ;  /* 0x000000481a997223 */ /* 0x180fe20000010819 */
[-CC-:B------:R-:W-:Y:S01]  /*b150*/  FFMA.FTZ R187, R27, R72.reuse, -R25.reuse ;  /* 0x000000481bbb7223 */ /* 0x180fe20000010819 */
[----:B------:R-:W-:Y:S01]  /*b160*/  MUFU.EX2 R73, R73 ;  /* 0x0000004900497308 */ /* 0x000fe20000000800 */
[-CC-:B------:R-:W-:Y:S01]  /*b170*/  FFMA.FTZ R185, R30, R72.reuse, -R25.reuse ;  /* 0x000000481eb97223 */ /* 0x180fe20000010819 */
[----:B------:R-:W-:-:S06]  /*b180*/  FFMA.FTZ R188, R31, R72, -R25 ;  /* 0x000000481fbc7223 */ /* 0x000fcc0000010819 */
[----:B------:R-:W-:Y:S01]  /*b190*/  MUFU.EX2 R44, R44 ;  /* 0x0000002c002c7308 */ /* 0x000fe20000000800 */
[----:B------:R-:W-:-:S07]  /*b1a0*/  FFMA.FTZ R155, R29, R72, -R77 ;  /* 0x000000481d9b7223 */ /* 0x000fce000001084d */
[----:B------:R-:W4:Y:S01]  /*b1b0*/  MUFU.EX2 R153, R153 ;  /* 0x0000009900997308 */ /* 0x000f220000000800 */
[----:B------:R-:W-:-:S07]  /*b1c0*/  FFMA.FTZ R181, R34, R72, -R25 ;  /* 0x0000004822b57223 */ /* 0x000fce0000010819 */
[----:B------:R-:W1:Y:S01]  /*b1d0*/  MUFU.EX2 R187, R187 ;  /* 0x000000bb00bb7308 */ /* 0x000e620000000800 */
[----:B------:R-:W-:-:S07]  /*b1e0*/  FFMA.FTZ R19, R32, R72, -R77 ;  /* 0x0000004820137223 */ /* 0x000fce000001084d */
[----:B------:R-:W2:Y:S01]  /*b1f0*/  MUFU.EX2 R3, R3 ;  /* 0x0000000300037308 */ /* 0x000ea20000000800 */
[----:B------:R-:W-:-:S07]  /*b200*/  FFMA.FTZ R183, R35, R72, -R25 ;  /* 0x0000004823b77223 */ /* 0x000fce0000010819 */
[----:B------:R-:W3:Y:S01]  /*b210*/  MUFU.EX2 R185, R185 ;  /* 0x000000b900b97308 */ /* 0x000ee20000000800 */
[----:B------:R-:W-:-:S07]  /*b220*/  FFMA.FTZ R163, R33, R72, -R77 ;  /* 0x0000004821a37223 */ /* 0x000fce000001084d */
[----:B------:R-:W0:Y:S01]  /*b230*/  MUFU.EX2 R154, R154 ;  /* 0x0000009a009a7308 */ /* 0x000e220000000800 */
[----:B----4-:R-:W-:Y:S01]  /*b240*/  FFMA.FTZ R26, R15, R44, R153 ;  /* 0x0000002c0f1a7223 */ /* 0x010fe20000010099 */
[----:B------:R-:W-:-:S06]  /*b250*/  FFMA.FTZ R182, R38, R72, -R25 ;  /* 0x0000004826b67223 */ /* 0x000fcc0000010819 */
[----:B------:R-:W4:Y:S01]  /*b260*/  MUFU.EX2 R188, R188 ;  /* 0x000000bc00bc7308 */ /* 0x000f220000000800 */
[----:B------:R-:W-:Y:S01]  /*b270*/  FFMA.FTZ R14, R73, R14, R152 ;  /* 0x0000000e490e7223 */ /* 0x000fe20000010098 */
[----:B------:R-:W-:-:S06]  /*b280*/  FFMA.FTZ R13, R36, R72, -R77 ;  /* 0x00000048240d7223 */ /* 0x000fcc000001084d */
[----:B------:R-:W4:Y:S01]  /*b290*/  MUFU.EX2 R155, R155 ;  /* 0x0000009b009b7308 */ /* 0x000f220000000800 */
[----:B-1----:R-:W-:Y:S01]  /*b2a0*/  FADD.FTZ R26, R187, R26 ;  /* 0x0000001abb1a7221 */ /* 0x002fe20000010000 */
[----:B------:R-:W-:-:S06]  /*b2b0*/  FFMA.FTZ R184, R39, R72, -R25 ;  /* 0x0000004827b87223 */ /* 0x000fcc0000010819 */
[----:B------:R-:W1:Y:S01]  /*b2c0*/  MUFU.EX2 R181, R181 ;  /* 0x000000b500b57308 */ /* 0x000e620000000800 */
[----:B--2---:R-:W-:Y:S01]  /*b2d0*/  FADD.FTZ R15, R3, R14 ;  /* 0x0000000e030f7221 */ /* 0x004fe20000010000 */
[----:B------:R-:W-:-:S06]  /*b2e0*/  FFMA.FTZ R162, R37, R72, -R77 ;  /* 0x0000004825a27223 */ /* 0x000fcc000001084d */
[----:B------:R-:W2:Y:S01]  /*b2f0*/  MUFU.EX2 R19, R19 ;  /* 0x0000001300137308 */ /* 0x000ea20000000800 */
[----:B---3--:R-:W-:Y:S01]  /*b300*/  FADD.FTZ R27, R185, R26 ;  /* 0x0000001ab91b7221 */ /* 0x008fe20000010000 */
[----:B------:R-:W-:-:S06]  /*b310*/  FFMA.FTZ R177, R42, R72, -R25 ;  /* 0x000000482ab17223 */ /* 0x000fcc0000010819 */
[----:B------:R-:W3:Y:S01]  /*b320*/  MUFU.EX2 R183, R183 ;  /* 0x000000b700b77308 */ /* 0x000ee20000000800 */
[----:B0-----:R-:W-:Y:S01]  /*b330*/  FADD.FTZ R14, R154, R15 ;  /* 0x0000000f9a0e7221 */ /* 0x001fe20000010000 */
[----:B------:R-:W-:-:S06]  /*b340*/  FFMA.FTZ R11, R40, R72, -R77 ;  /* 0x00000048280b7223 */ /* 0x000fcc000001084d */
[----:B------:R-:W0:Y:S01]  /*b350*/  MUFU.EX2 R163, R163 ;  /* 0x000000a300a37308 */ /* 0x000e220000000800 */
[----:B----4-:R-:W-:Y:S01]  /*b360*/  FADD.FTZ R26, R188, R27 ;  /* 0x0000001bbc1a7221 */ /* 0x010fe20000010000 */
[----:B------:R-:W-:-:S06]  /*b370*/  FFMA.FTZ R179, R43, R72, -R25 ;  /* 0x000000482bb37223 */ /* 0x000fcc0000010819 */
[----:B------:R-:W4:Y:S01]  /*b380*/  MUFU.EX2 R182, R182 ;  /* 0x000000b600b67308 */ /* 0x000f220000000800 */
[----:B------:R-:W-:Y:S01]  /*b390*/  FADD.FTZ R14, R155, R14 ;  /* 0x0000000e9b0e7221 */ /* 0x000fe20000010000 */
[----:B------:R-:W-:-:S06]  /*b3a0*/  FFMA.FTZ R160, R41, R72, -R77 ;  /* 0x0000004829a07223 */ /* 0x000fcc000001084d */
[----:B------:R-:W4:Y:S01]  /*b3b0*/  MUFU.EX2 R13, R13 ;  /* 0x0000000d000d7308 */ /* 0x000f220000000800 */
[----:B-1----:R-:W-:Y:S01]  /*b3c0*/  FADD.FTZ R26, R181, R26 ;  /* 0x0000001ab51a7221 */ /* 0x002fe20000010000 */
[----:B------:R-:W-:-:S06]  /*b3d0*/  FFMA.FTZ R178, R46, R72, -R25 ;  /* 0x000000482eb27223 */ /* 0x000fcc0000010819 */
[----:B------:R-:W1:Y:S01]  /*b3e0*/  MUFU.EX2 R184, R184 ;  /* 0x000000b800b87308 */ /* 0x000e620000000800 */
[----:B--2---:R-:W-:-:S07]  /*b3f0*/  FADD.FTZ R14, R19, R14 ;  /* 0x0000000e130e7221 */ /* 0x004fce0000010000 */
        /* <DEDUP_REMOVED lines=20> */
[----:B0-----:R-:W-:-:S06]  /*b540*/  FADD.FTZ R15, R11, R14 ;  /* 0x0000000e0b0f7221 */ /* 0x001fcc0000010000 */
[----:B------:R-:W0:Y:S01]  /*b550*/  MUFU.EX2 R180, R180 ;  /* 0x000000b400b47308 */ /* 0x000e220000000800 */
[-C--:B------:R-:W-:Y:S01]  /*b560*/  FFMA.FTZ R9, R52, R72.reuse, -R77 ;  /* 0x0000004834097223 */ /* 0x080fe2000001084d */
[----:B------:R-:W-:-:S06]  /*b570*/  FFMA.FTZ R166, R54, R72, -R25 ;  /* 0x0000004836a67223 */ /* 0x000fcc0000010819 */
[----:B------:R-:W3:Y:S01]  /*b580*/  MUFU.EX2 R161, R161 ;  /* 0x000000a100a17308 */ /* 0x000ee20000000800 */
[----:B----4-:R-:W-:Y:S01]  /*b590*/  FADD.FTZ R27, R179, R26 ;  /* 0x0000001ab31b7221 */ /* 0x010fe20000010000 */
[----:B------:R-:W-:-:S06]  /*b5a0*/  FADD.FTZ R15, R160, R15 ;  /* 0x0000000fa00f7221 */ /* 0x000fcc0000010000 */
[----:B------:R-:W4:Y:S01]  /*b5b0*/  MUFU.EX2 R164, R164 ;  /* 0x000000a400a47308 */ /* 0x000f220000000800 */
[-C--:B------:R-:W-:Y:S01]  /*b5c0*/  FFMA.FTZ R159, R53, R72.reuse, -R77 ;  /* 0x00000048359f7223 */ /* 0x080fe2000001084d */
[----:B------:R-:W-:-:S06]  /*b5d0*/  FFMA.FTZ R172, R55, R72, -R25 ;  /* 0x0000004837ac7223 */ /* 0x000fcc0000010819 */
[----:B------:R-:W4:Y:S01]  /*b5e0*/  MUFU.EX2 R8, R8 ;  /* 0x0000000800087308 */ /* 0x000f220000000800 */
[----:B-1----:R-:W-:Y:S01]  /*b5f0*/  FADD.FTZ R27, R178, R27 ;  /* 0x0000001bb21b7221 */ /* 0x002fe20000010000 */
[----:B--2---:R-:W-:-:S06]  /*b600*/  FADD.FTZ R14, R12, R15 ;  /* 0x0000000f0c0e7221 */ /* 0x004fcc0000010000 */
[----:B------:R-:W1:Y:S01]  /*b610*/  MUFU.EX2 R171, R171 ;  /* 0x000000ab00ab7308 */ /* 0x000e620000000800 */
[-C--:B------:R-:W-:Y:S01]  /*b620*/  FFMA.FTZ R6, R56, R72.reuse, -R77 ;  /* 0x0000004838067223 */ /* 0x080fe2000001084d */
[----:B------:R-:W-:-:S06]  /*b630*/  FFMA.FTZ R167, R58, R72, -R25 ;  /* 0x000000483aa77223 */ /* 0x000fcc0000010819 */
[----:B------:R-:W2:Y:S01]  /*b640*/  MUFU.EX2 R158, R158 ;  /* 0x0000009e009e7308 */ /* 0x000ea20000000800 */
[----:B0-----:R-:W-:Y:S01]  /*b650*/  FADD.FTZ R27, R180, R27 ;  /* 0x0000001bb41b7221 */ /* 0x001fe20000010000 */
[----:B---3--:R-:W-:-:S06]  /*b660*/  FADD.FTZ R15, R161, R14 ;  /* 0x0000000ea10f7221 */ /* 0x008fcc0000010000 */
[----:B------:R-:W-:Y:S01]  /*b670*/  MUFU.EX2 R9, R9 ;  /* 0x0000000900097308 */ /* 0x000fe20000000800 */
[-C--:B------:R-:W-:Y:S01]  /*b680*/  FFMA.FTZ R156, R57, R72.reuse, -R77 ;  /* 0x00000048399c7223 */ /* 0x080fe2000001084d */
[----:B------:R-:W-:-:S06]  /*b690*/  FFMA.FTZ R173, R59, R72, -R25 ;  /* 0x000000483bad7223 */ /* 0x000fcc0000010819 */
[----:B------:R-:W0:Y:S01]  /*b6a0*/  MUFU.EX2 R166, R166 ;  /* 0x000000a600a67308 */ /* 0x000e220000000800 */
[----:B----4-:R-:W-:Y:S01]  /*b6b0*/  FADD.FTZ R14, R164, R27 ;  /* 0x0000001ba40e7221 */ /* 0x010fe20000010000 */
[----:B------:R-:W-:-:S06]  /*b6c0*/  FADD.FTZ R15, R8, R15 ;  /* 0x0000000f080f7221 */ /* 0x000fcc0000010000 */
[----:B------:R-:W-:Y:S01]  /*b6d0*/  MUFU.EX2 R159, R159 ;  /* 0x0000009f009f7308 */ /* 0x000fe20000000800 */
[-C--:B------:R-:W-:Y:S01]  /*b6e0*/  FFMA.FTZ R7, R60, R72.reuse, -R77 ;  /* 0x000000483c077223 */ /* 0x080fe2000001084d */
[----:B------:R-:W-:-:S06]  /*b6f0*/  FFMA.FTZ R168, R62, R72, -R25 ;  /* 0x000000483ea87223 */ /* 0x000fcc0000010819 */
[----:B------:R-:W3:Y:S01]  /*b700*/  MUFU.EX2 R172, R172 ;  /* 0x000000ac00ac7308 */ /* 0x000ee20000000800 */
[----:B-1----:R-:W-:Y:S01]  /*b710*/  FADD.FTZ R27, R171, R14 ;  /* 0x0000000eab1b7221 */ /* 0x002fe20000010000 */
[----:B--2---:R-:W-:-:S06]  /*b720*/  FADD.FTZ R14, R158, R15 ;  /* 0x0000000f9e0e7221 */ /* 0x004fcc0000010000 */
[----:B------:R-:W-:Y:S01]  /*b730*/  MUFU.EX2 R6, R6 ;  /* 0x0000000600067308 */ /* 0x000fe20000000800 */
[-C--:B------:R-:W-:Y:S01]  /*b740*/  FFMA.FTZ R157, R61, R72.reuse, -R77 ;  /* 0x000000483d9d7223 */ /* 0x080fe2000001084d */
[----:B------:R-:W-:-:S06]  /*b750*/  FFMA.FTZ R174, R63, R72, -R25 ;  /* 0x000000483fae7223 */ /* 0x000fcc0000010819 */
[----:B------:R-:W1:Y:S01]  /*b760*/  MUFU.EX2 R167, R167 ;  /* 0x000000a700a77308 */ /* 0x000e620000000800 */
[----:B0-----:R-:W-:Y:S01]  /*b770*/  FADD.FTZ R27, R166, R27 ;  /* 0x0000001ba61b7221 */ /* 0x001fe20000010000 */
[----:B------:R-:W-:-:S06]  /*b780*/  FADD.FTZ R14, R9, R14 ;  /* 0x0000000e090e7221 */ /* 0x000fcc0000010000 */
[----:B------:R-:W-:Y:S01]  /*b790*/  MUFU.EX2 R156, R156 ;  /* 0x0000009c009c7308 */ /* 0x000fe20000000800 */
[-C--:B------:R-:W-:Y:S01]  /*b7a0*/  FFMA.FTZ R4, R64, R72.reuse, -R77 ;  /* 0x0000004840047223 */ /* 0x080fe2000001084d */
[----:B------:R-:W-:-:S06]  /*b7b0*/  FFMA.FTZ R169, R66, R72, -R25 ;  /* 0x0000004842a97223 */ /* 0x000fcc0000010819 */
[----:B------:R-:W0:Y:S01]  /*b7c0*/  MUFU.EX2 R173, R173 ;  /* 0x000000ad00ad7308 */ /* 0x000e220000000800 */
[----:B---3--:R-:W-:Y:S01]  /*b7d0*/  FADD.FTZ R26, R172, R27 ;  /* 0x0000001bac1a7221 */ /* 0x008fe20000010000 */
[----:B------:R-:W-:-:S06]  /*b7e0*/  FADD.FTZ R15, R159, R14 ;  /* 0x0000000e9f0f7221 */ /* 0x000fcc0000010000 */
[----:B------:R-:W-:Y:S01]  /*b7f0*/  MUFU.EX2 R7, R7 ;  /* 0x0000000700077308 */ /* 0x000fe20000000800 */
[-C--:B------:R-:W-:Y:S01]  /*b800*/  FFMA.FTZ R21, R65, R72.reuse, -R77 ;  /* 0x0000004841157223 */ /* 0x080fe2000001084d */
[----:B------:R-:W-:-:S06]  /*b810*/  FFMA.FTZ R175, R67, R72, -R25 ;  /* 0x0000004843af7223 */ /* 0x000fcc0000010819 */
[----:B------:R-:W2:Y:S01]  /*b820*/  MUFU.EX2 R168, R168 ;  /* 0x000000a800a87308 */ /* 0x000ea20000000800 */
[----:B-1----:R-:W-:Y:S01]  /*b830*/  FADD.FTZ R26, R167, R26 ;  /* 0x0000001aa71a7221 */ /* 0x002fe20000010000 */
[----:B------:R-:W-:-:S06]  /*b840*/  FADD.FTZ R15, R6, R15 ;  /* 0x0000000f060f7221 */ /* 0x000fcc0000010000 */
[----:B------:R-:W-:Y:S01]  /*b850*/  MUFU.EX2 R157, R157 ;  /* 0x0000009d009d7308 */ /* 0x000fe20000000800 */
[----:B------:R-:W-:-:S07]  /*b860*/  FFMA.FTZ R170, R70, R72, -R25 ;  /* 0x0000004846aa7223 */ /* 0x000fce0000010819 */
[----:B------:R-:W1:Y:S01]  /*b870*/  MUFU.EX2 R174, R174 ;  /* 0x000000ae00ae7308 */ /* 0x000e620000000800 */
[----:B------:R-:W-:Y:S01]  /*b880*/  FFMA.FTZ R68, R68, R72, -R77 ;  /* 0x0000004844447223 */ /* 0x000fe2000001084d */
[----:B0-----:R-:W-:Y:S01]  /*b890*/  FADD.FTZ R27, R173, R26 ;  /* 0x0000001aad1b7221 */ /* 0x001fe20000010000 */
[----:B------:R-:W-:-:S05]  /*b8a0*/  FADD.FTZ R14, R156, R15 ;  /* 0x0000000f9c0e7221 */ /* 0x000fca0000010000 */
[----:B------:R-:W-:Y:S01]  /*b8b0*/  MUFU.EX2 R4, R4 ;  /* 0x0000000400047308 */ /* 0x000fe20000000800 */
[-C--:B------:R-:W-:Y:S01]  /*b8c0*/  FFMA.FTZ R20, R69, R72.reuse, -R77 ;  /* 0x0000004845147223 */ /* 0x080fe2000001084d */
[----:B------:R-:W-:-:S06]  /*b8d0*/  FFMA.FTZ R176, R71, R72, -R25 ;  /* 0x0000004847b07223 */ /* 0x000fcc0000010819 */
[----:B------:R-:W0:Y:S01]  /*b8e0*/  MUFU.EX2 R169, R169 ;  /* 0x000000a900a97308 */ /* 0x000e220000000800 */
[----:B--2---:R-:W-:Y:S01]  /*b8f0*/  FADD.FTZ R27, R168, R27 ;  /* 0x0000001ba81b7221 */ /* 0x004fe20000010000 */
[----:B------:R-:W-:-:S06]  /*b900*/  FADD.FTZ R14, R7, R14 ;  /* 0x0000000e070e7221 */ /* 0x000fcc0000010000 */
[----:B------:R-:W-:Y:S08]  /*b910*/  MUFU.EX2 R21, R21 ;  /* 0x0000001500157308 */ /* 0x000ff00000000800 */
[----:B------:R-:W2:Y:S01]  /*b920*/  MUFU.EX2 R175, R175 ;  /* 0x000000af00af7308 */ /* 0x000ea20000000800 */
[----:B-1----:R-:W-:Y:S01]  /*b930*/  FADD.FTZ R26, R174, R27 ;  /* 0x0000001bae1a7221 */ /* 0x002fe20000010000 */
[----:B------:R-:W-:-:S06]  /*b940*/  FADD.FTZ R15, R157, R14 ;  /* 0x0000000e9d0f7221 */ /* 0x000fcc0000010000 */
[----:B------:R-:W-:Y:S08]  /*b950*/  MUFU.EX2 R5, R68 ;  /* 0x0000004400057308 */ /* 0x000ff00000000800 */
[----:B------:R-:W1:Y:S01]  /*b960*/  MUFU.EX2 R170, R170 ;  /* 0x000000aa00aa7308 */ /* 0x000e620000000800 */
[----:B0-----:R-:W-:Y:S01]  /*b970*/  FADD.FTZ R26, R169, R26 ;  /* 0x0000001aa91a7221 */ /* 0x001fe20000010000 */
[----:B------:R-:W-:-:S06]  /*b980*/  FADD.FTZ R14, R4, R15 ;  /* 0x0000000f040e7221 */ /* 0x000fcc0000010000 */
[----:B------:R-:W0:Y:S08]  /*b990*/  MUFU.EX2 R20, R20 ;  /* 0x0000001400147308 */ /* 0x000e300000000800 */
[----:B------:R-:W3:Y:S01]  /*b9a0*/  MUFU.EX2 R176, R176 ;  /* 0x000000b000b07308 */ /* 0x000ee20000000800 */
[----:B--2---:R-:W-:Y:S01]  /*b9b0*/  FADD.FTZ R15, R175, R26 ;  /* 0x0000001aaf0f7221 */ /* 0x004fe20000010000 */
[----:B------:R-:W-:-:S03]  /*b9c0*/  FADD.FTZ R14, R21, R14 ;  /* 0x0000000e150e7221 */ /* 0x000fc60000010000 */
[----:B-1----:R-:W-:Y:S01]  /*b9d0*/  FADD.FTZ R15, R170, R15 ;  /* 0x0000000faa0f7221 */ /* 0x002fe20000010000 */
[----:B------:R-:W-:-:S04]  /*b9e0*/  FADD.FTZ R25, R5, R14 ;  /* 0x0000000e05197221 */ /* 0x000fc80000010000 */
[----:B0-----:R-:W-:Y:S01]  /*b9f0*/  FADD.FTZ R14, R20, R25 ;  /* 0x00000019140e7221 */ /* 0x001fe20000010000 */
[----:B------:R0:W-:Y:S01]  /*ba00*/  STL [R1+0x434], R24 ;  /* 0x0004341801007387 */ /* 0x0001e20000100800 */
[----:B---3--:R-:W-:-:S05]  /*ba10*/  FADD.FTZ R15, R176, R15 ;  /* 0x0000000fb00f7221 */ /* 0x008fca0000010000 */
[----:B------:R1:W-:Y:S04]  /*ba20*/  STL.64 [R1+0x440], R14 ;  /* 0x0004400e01007387 */ /* 0x0003e80000100a00 */
[----:B------:R-:W2:Y:S04]  /*ba30*/  LD.E R25, desc[UR54][R22.64+0x41c] ;  /* 0x00041c3616197980 */ /* 0x000ea8000c101900 */
        /* <DEDUP_REMOVED lines=8> */
[----:B0-----:R-:W4:Y:S04]  /*bac0*/  LD.E R24, desc[UR54][R22.64+0x254] ;  /* 0x0002543616187980 */ /* 0x001f28000c101900 */
        /* <DEDUP_REMOVED lines=117> */
[----:B------:R-:W4:Y:S01]  /*c220*/  LD.E R27, desc[UR54][R22.64+0x418] ;  /* 0x00041836161b7980 */ /* 0x000f22000c101900 */
[----:B--2---:R-:W-:Y:S01]  /*c230*/  FMUL.FTZ R217, R44, R25 ;  /* 0x000000192cd97220 */ /* 0x004fe20000410000 */
[C---:B---3--:R-:W-:Y:S01]  /*c240*/  FMUL.FTZ R215, R73.reuse, R40 ;  /* 0x0000002849d77220 */ /* 0x048fe20000410000 */
[C---:B----4-:R-:W-:Y:S01]  /*c250*/  FMUL.FTZ R25, R73.reuse, R26 ;  /* 0x0000001a49197220 */ /* 0x050fe20000410000 */
[C---:B------:R-:W-:Y:S01]  /*c260*/  FMUL.FTZ R189, R73.reuse, R28 ;  /* 0x0000001c49bd7220 */ /* 0x040fe20000410000 */
[C---:B------:R-:W-:Y:S01]  /*c270*/  FMUL.FTZ R191, R73.reuse, R30 ;  /* 0x0000001e49bf7220 */ /* 0x040fe20000410000 */
[----:B------:R0:W-:Y:S01]  /*c280*/  ST.E desc[UR54][R22.64+0x41c], R217 ;  /* 0x00041cd916007985 */ /* 0x0001e2000c101936 */
[C---:B------:R-:W-:Y:S01]  /*c290*/  FMUL.FTZ R201, R73.reuse, R32 ;  /* 0x0000002049c97220 */ /* 0x040fe20000410000 */
[C---:B------:R-:W-:Y:S01]  /*c2a0*/  FMUL.FTZ R203, R73.reuse, R34 ;  /* 0x0000002249cb7220 */ /* 0x040fe20000410000 */
[C---:B------:R-:W-:Y:S01]  /*c2b0*/  FMUL.FTZ R213, R73.reuse, R36 ;  /* 0x0000002449d57220 */ /* 0x040fe20000410000 */
[----:B------:R1:W-:Y:S01]  /*c2c0*/  ST.E desc[UR54][R22.64+0x414], R215 ;  /* 0x000414d716007985 */ /* 0x0003e2000c101936 */
[----:B------:R-:W-:-:S03]  /*c2d0*/  FMUL.FTZ R227, R73, R146 ;  /* 0x0000009249e37220 */ /* 0x000fc60000410000 */
[----:B------:R2:W-:Y:S04]  /*c2e0*/  ST.E desc[UR54][R22.64+0x220], R25 ;  /* 0x0002201916007985 */ /* 0x0005e8000c101936 */
[----:B------:R3:W-:Y:S01]  /*c2f0*/  ST.E desc[UR54][R22.64+0x224], R189 ;  /* 0x000224bd16007985 */ /* 0x0007e2000c101936 */
[----:B0-----:R-:W-:-:S03]  /*c300*/  FMUL.FTZ R217, R73, R150 ;  /* 0x0000009649d97220 */ /* 0x001fc60000410000 */
[----:B------:R0:W-:Y:S01]  /*c310*/  ST.E desc[UR54][R22.64+0x230], R191 ;  /* 0x000230bf16007985 */ /* 0x0001e2000c101936 */
[C---:B-1----:R-:W-:Y:S01]  /*c320*/  FMUL.FTZ R215, R73.reuse, R38 ;  /* 0x0000002649d77220 */ /* 0x042fe20000410000 */
[C---:B--2---:R-:W-:Y:S01]  /*c330*/  FMUL.FTZ R25, R73.reuse, R24 ;  /* 0x0000001849197220 */ /* 0x044fe20000410000 */
[C---:B---3--:R-:W-:Y:S01]  /*c340*/  FMUL.FTZ R189, R73.reuse, R148 ;  /* 0x0000009449bd7220 */ /* 0x048fe20000410000 */
[C---:B0-----:R-:W-:Y:S01]  /*c350*/  FMUL.FTZ R191, R73.reuse, R144 ;  /* 0x0000009049bf7220 */ /* 0x041fe20000410000 */
[----:B------:R0:W-:Y:S01]  /*c360*/  ST.E desc[UR54][R22.64+0x234], R201 ;  /* 0x000234c916007985 */ /* 0x0001e2000c101936 */
[----:B------:R-:W-:-:S03]  /*c370*/  FMUL.FTZ R229, R73, R136 ;  /* 0x0000008849e57220 */ /* 0x000fc60000410000 */
[----:B------:R1:W-:Y:S04]  /*c380*/  ST.E desc[UR54][R22.64+0x240], R203 ;  /* 0x000240cb16007985 */ /* 0x0003e8000c101936 */
[----:B------:R2:W-:Y:S04]  /*c390*/  ST.E desc[UR54][R22.64+0x244], R213 ;  /* 0x000244d516007985 */ /* 0x0005e8000c101936 */
[----:B------:R3:W-:Y:S01]  /*c3a0*/  ST.E desc[UR54][R22.64+0x250], R215 ;  /* 0x000250d716007985 */ /* 0x0007e2000c101936 */
[----:B0-----:R-:W-:-:S03]  /*c3b0*/  FMUL.FTZ R201, R73, R142 ;  /* 0x0000008e49c97220 */ /* 0x001fc60000410000 */
[----:B------:R0:W-:Y:S01]  /*c3c0*/  ST.E desc[UR54][R22.64+0x254], R25 ;  /* 0x0002541916007985 */ /* 0x0001e2000c101936 */
[----:B-1----:R-:W-:-:S03]  /*c3d0*/  FMUL.FTZ R203, R73, R140 ;  /* 0x0000008c49cb7220 */ /* 0x002fc60000410000 */
[----:B------:R1:W-:Y:S01]  /*c3e0*/  ST.E desc[UR54][R22.64+0x260], R189 ;  /* 0x000260bd16007985 */ /* 0x0003e2000c101936 */
[----:B--2---:R-:W-:-:S03]  /*c3f0*/  FMUL.FTZ R213, R73, R138 ;  /* 0x0000008a49d57220 */ /* 0x004fc60000410000 */
[----:B------:R2:W-:Y:S01]  /*c400*/  ST.E desc[UR54][R22.64+0x264], R217 ;  /* 0x000264d916007985 */ /* 0x0005e2000c101936 */
[----:B---3--:R-:W-:-:S03]  /*c410*/  FMUL.FTZ R215, R73, R132 ;  /* 0x0000008449d77220 */ /* 0x008fc60000410000 */
[----:B------:R3:W-:Y:S01]  /*c420*/  ST.E desc[UR54][R22.64+0x270], R227 ;  /* 0x000270e316007985 */ /* 0x0007e2000c101936 */
[----:B0-----:R-:W-:-:S03]  /*c430*/  FMUL.FTZ R25, R73, R134 ;  /* 0x0000008649197220 */ /* 0x001fc60000410000 */
[----:B------:R0:W-:Y:S01]  /*c440*/  ST.E desc[UR54][R22.64+0x274], R191 ;  /* 0x000274bf16007985 */ /* 0x0001e2000c101936 */
[C---:B-1----:R-:W-:Y:S01]  /*c450*/  FMUL.FTZ R189, R73.reuse, R126 ;  /* 0x0000007e49bd7220 */ /* 0x042fe20000410000 */
[C---:B--2---:R-:W-:Y:S01]  /*c460*/  FMUL.FTZ R217, R73.reuse, R130 ;  /* 0x0000008249d97220 */ /* 0x044fe20000410000 */
[C---:B---3--:R-:W-:Y:S01]  /*c470*/  FMUL.FTZ R227, R73.reuse, R128 ;  /* 0x0000008049e37220 */ /* 0x048fe20000410000 */
[C---:B0-----:R-:W-:Y:S01]  /*c480*/  FMUL.FTZ R191, R73.reuse, R124 ;  /* 0x0000007c49bf7220 */ /* 0x041fe20000410000 */
[----:B------:R0:W-:Y:S04]  /*c490*/  ST.E desc[UR54][R22.64+0x280], R201 ;  /* 0x000280c916007985 */ /* 0x0001e8000c101936 */
        /* <DEDUP_REMOVED lines=13> */
[----:B-1----:R-:W-:-:S03]  /*c570*/  FMUL.FTZ R189, R73, R106 ;  /* 0x0000006a49bd7220 */ /* 0x002fc60000410000 */
[----:B------:R1:W-:Y:S01]  /*c580*/  ST.E desc[UR54][R22.64+0x2c4], R191 ;  /* 0x0002c4bf16007985 */ /* 0x0003e2000c101936 */
[C---:B--2---:R-:W-:Y:S01]  /*c590*/  FMUL.FTZ R215, R73.reuse, R112 ;  /* 0x0000007049d77220 */ /* 0x044fe20000410000 */
[C---:B---3--:R-:W-:Y:S01]  /*c5a0*/  FMUL.FTZ R217, R73.reuse, R110 ;  /* 0x0000006e49d97220 */ /* 0x048fe20000410000 */
[C---:B0-----:R-:W-:Y:S01]  /*c5b0*/  FMUL.FTZ R227, R73.reuse, R108 ;  /* 0x0000006c49e37220 */ /* 0x041fe20000410000 */
[C---:B-1----:R-:W-:Y:S01]  /*c5c0*/  FMUL.FTZ R191, R73.reuse, R104 ;  /* 0x0000006849bf7220 */ /* 0x042fe20000410000 */
        /* <DEDUP_REMOVED lines=39> */
[----:B-1----:R-:W-:Y:S01]  /*c840*/  FMUL.FTZ R191, R73, R64 ;  /* 0x0000004049bf7220 */ /* 0x002fe20000410000 */
[----:B------:R0:W-:Y:S01]  /*c850*/  ST.E desc[UR54][R22.64+0x370], R201 ;  /* 0x000370c916007985 */ /* 0x0001e2000c101936 */
[C---:B------:R-:W-:Y:S01]  /*c860*/  FMUL.FTZ R151, R44.reuse, R151 ;  /* 0x000000972c977220 */ /* 0x040fe20000410000 */
        /* <DEDUP_REMOVED lines=8> */
[C---:B0-----:R-:W-:Y:S01]  /*c8f0*/  FMUL.FTZ R201, R73.reuse, R56 ;  /* 0x0000003849c97220 */ /* 0x041fe20000410000 */
        /* <DEDUP_REMOVED lines=9> */
[C---:B------:R-:W-:Y:S02]  /*c990*/  FMUL.FTZ R127, R44.reuse, R127 ;  /* 0x0000007f2c7f7220 */ /* 0x040fe40000410000 */
[----:B------:R3:W-:Y:S01]  /*c9a0*/  ST.E desc[UR54][R22.64+0x3a4], R217 ;  /* 0x0003a4d916007985 */ /* 0x0007e2000c101936 */
[----:B0-----:R-:W-:Y:S01]  /*c9b0*/  FMUL.FTZ R25, R73, R54 ;  /* 0x0000003649197220 */ /* 0x001fe20000410000 */
[----:B------:R-:W-:-:S02]  /*c9c0*/  FMUL.FTZ R133, R44, R133 ;  /* 0x000000852c857220 */ /* 0x000fc40000410000 */
[----:B------:R0:W-:Y:S01]  /*c9d0*/  ST.E desc[UR54][R22.64+0x3b0], R227 ;  /* 0x0003b0e316007985 */ /* 0x0001e2000c101936 */
[C---:B-1----:R-:W-:Y:S01]  /*c9e0*/  FMUL.FTZ R189, R73.reuse, R46 ;  /* 0x0000002e49bd7220 */ /* 0x042fe20000410000 */
[C---:B------:R-:W-:Y:S02]  /*c9f0*/  FMUL.FTZ R131, R44.reuse, R131 ;  /* 0x000000832c837220 */ /* 0x040fe40000410000 */
[----:B------:R1:W-:Y:S01]  /*ca00*/  ST.E desc[UR54][R22.64+0x3b4], R191 ;  /* 0x0003b4bf16007985 */ /* 0x0003e2000c101936 */
[C---:B--2---:R-:W-:Y:S01]  /*ca10*/  FMUL.FTZ R215, R73.reuse, R52 ;  /* 0x0000003449d77220 */ /* 0x044fe20000410000 */
[C---:B------:R-:W-:Y:S01]  /*ca20*/  FMUL.FTZ R129, R44.reuse, R129 ;  /* 0x000000812c817220 */ /* 0x040fe20000410000 */
[C---:B------:R-:W-:Y:S01]  /*ca30*/  FMUL.FTZ R125, R44.reuse, R125 ;  /* 0x0000007d2c7d7220 */ /* 0x040fe20000410000 */
[C---:B---3--:R-:W-:Y:S01]  /*ca40*/  FMUL.FTZ R217, R73.reuse, R50 ;  /* 0x0000003249d97220 */ /* 0x048fe20000410000 */
[C---:B------:R-:W-:Y:S01]  /*ca50*/  FMUL.FTZ R117, R44.reuse, R117 ;  /* 0x000000752c757220 */ /* 0x040fe20000410000 */
[C---:B------:R-:W-:Y:S01]  /*ca60*/  FMUL.FTZ R123, R44.reuse, R123 ;  /* 0x0000007b2c7b7220 */ /* 0x040fe20000410000 */
[C---:B------:R-:W-:Y:S01]  /*ca70*/  FMUL.FTZ R121, R44.reuse, R121 ;  /* 0x000000792c797220 */ /* 0x040fe20000410000 */
[C---:B0-----:R-:W-:Y:S01]  /*ca80*/  FMUL.FTZ R227, R73.reuse, R48 ;  /* 0x0000003049e37220 */ /* 0x041fe20000410000 */
[C---:B------:R-:W-:Y:S01]  /*ca90*/  FMUL.FTZ R119, R44.reuse, R119 ;  /* 0x000000772c777220 */ /* 0x040fe20000410000 */
[C---:B------:R-:W-:Y:S01]  /*caa0*/  FMUL.FTZ R115, R44.reuse, R115 ;  /* 0x000000732c737220 */ /* 0x040fe20000410000 */
[C---:B------:R-:W-:Y:S01]  /*cab0*/  FMUL.FTZ R107, R44.reuse, R107 ;  /* 0x0000006b2c6b7220 */ /* 0x040fe20000410000 */
[C---:B-1----:R-:W-:Y:S01]  /*cac0*/  FMUL.FTZ R191, R73.reuse, R42 ;  /* 0x0000002a49bf7220 */ /* 0x042fe20000410000 */
        /* <DEDUP_REMOVED lines=119> */
[----:B0-----:R-:W4:Y:S04]  /*d240*/  LD.E R25, desc[UR54][R22.64+0x220] ;  /* 0x0002203616197980 */ /* 0x001f28000c101900 */
[----:B-1----:R-:W4:Y:S04]  /*d250*/  LD.E R35, desc[UR54][R22.64+0x224] ;  /* 0x0002243616237980 */ /* 0x002f28000c101900 */
[----:B--2---:R-:W2:Y:S04]  /*d260*/  LD.E R37, desc[UR54][R22.64+0x228] ;  /* 0x0002283616257980 */ /* 0x004ea8000c101900 */
[----:B------:R-:W2:Y:S04]  /*d270*/  LD.E R39, desc[UR54][R22.64+0x22c] ;  /* 0x00022c3616277980 */ /* 0x000ea8000c101900 */
[----:B------:R-:W2:Y:S04]  /*d280*/  LD.E R41, desc[UR54][R22.64+0x230] ;  /* 0x0002303616297980 */ /* 0x000ea8000c101900 */
        /* <DEDUP_REMOVED lines=126> */
[----:B------:R-:W-:Y:S04]  /*da70*/  ST.E desc[UR54][R22.64+0x22c], R39 ;  /* 0x00022c2716007985 */ /* 0x000fe8000c101936 */
[----:B------:R-:W-:Y:S04]  /*da80*/  ST.E desc[UR54][R22.64+0x230], R41 ;  /* 0x0002302916007985 */ /* 0x000fe8000c101936 */
[----:B---3--:R-:W-:Y:S04]  /*da90*/  ST.E desc[UR54][R22.64+0x234], R33 ;  /* 0x0002342116007985 */ /* 0x008fe8000c101936 */
        /* <DEDUP_REMOVED lines=122> */
[----:B0-----:R-:W4:Y:S04]  /*e240*/  LD.E R189, desc[UR54][R22.64+0x210] ;  /* 0x0002103616bd7980 */ /* 0x001f28000c101900 */
[----:B-1----:R-:W4:Y:S04]  /*e250*/  LD.E.64 R14, desc[UR54][R22.64+0xa8] ;  /* 0x0000a836160e7980 */ /* 0x002f28000c101b00 */
[----:B------:R-:W4:Y:S04]  /*e260*/  LDL R190, [R1+0x88] ;  /* 0x0000880001be7983 */ /* 0x000f280000100800 */
[----:B--2---:R-:W2:Y:S04]  /*e270*/  LD.E R24, desc[UR54][R22.64+0x220] ;  /* 0x0002203616187980 */ /* 0x004ea8000c101900 */
[----:B------:R-:W2:Y:S04]  /*e280*/  LD.E R25, desc[UR54][R22.64+0x224] ;  /* 0x0002243616197980 */ /* 0x000ea8000c101900 */
[----:B---3--:R-:W2:Y:S04]  /*e290*/  LD.E R26, desc[UR54][R22.64+0x228] ;  /* 0x00022836161a7980 */ /* 0x008ea8000c101900 */
[----:B------:R-:W2:Y:S04]  /*e2a0*/  LD.E R27, desc[UR54][R22.64+0x22c] ;  /* 0x00022c36161b7980 */ /* 0x000ea8000c101900 */
[----:B----4-:R-:W2:Y:S04]  /*e2b0*/  LD.E R28, desc[UR54][R22.64+0x230] ;  /* 0x00023036161c7980 */ /* 0x010ea8000c101900 */
        /* <DEDUP_REMOVED lines=132> */
[----:B--2---:R-:W-:-:S06]  /*eb00*/  WARPGROUP.ARRIVE ;  /* 0x00000000000079c5 */ /* 0x004fcc0000000000 */
        /* <DEDUP_REMOVED lines=138> */
[----:B0-----:R-:W-:-:S06]  /*f3b0*/  WARPGROUP.ARRIVE ;  /* 0x00000000000079c5 */ /* 0x001fcc0000000000 */
        /* <DEDUP_REMOVED lines=281> */
[----:B------:R-:W-:Y:S02]  /*10550*/  VIADD R8, R14, 0x200 ;  /* 0x000002000e087836 */ /* 0x000fe40000000000 */
[----:B------:R-:W-:-:S03]  /*10560*/  IMAD.MOV.U32 R9, RZ, RZ, R15 ;  /* 0x000000ffff097224 */ /* 0x000fc600078e000f */
        /* <DEDUP_REMOVED lines=667> */
[----:B0-----:R-:W2:Y:S04]  /*12f20*/  LDL.64 R4, [R1+0x68] ;  /* 0x0000680001047983 */ /* 0x001ea80000100a00 */
[----:B------:R-:W3:Y:S01]  /*12f30*/  LD.E R0, desc[UR54][R22.64+0x210] ;  /* 0x0002103616007980 */ /* 0x000ee2000c101900 */
[----:B--2---:R-:W-:-:S05]  /*12f40*/  MOV R3, R4 ;  /* 0x0000000400037202 */ /* 0x004fca0000000f00 */
[----:B---3--:R-:W-:-:S05]  /*12f50*/  IMAD R0, R0, 0x8, R3 ;  /* 0x0000000800007824 */ /* 0x008fca00078e0203 */
[----:B------:R-:W-:-:S04]  /*12f60*/  PRMT R0, RZ, 0x654, R0 ;  /* 0x00000654ff007816 */ /* 0x000fc80000000000 */
[----:B------:R1:W-:Y:S03]  /*12f70*/  SYNCS.ARRIVE.TRANS64.RED.A1T0 RZ, [R0+URZ], RZ ;  /* 0x000000ff00ff79a7 */ /* 0x0003e6000810043f */
.L_x_2524:
[----:B------:R-:W-:Y:S05]  /*12f80*/  BSYNC B0 ;  /* 0x0000000000007941 */ /* 0x000fea0003800000 */
.L_x_2523:
[----:B------:R-:W-:Y:S05]  /*12f90*/  @P0 BRA `(.L_x_2525) ;  /* 0xffffff6800180947 */ /* 0x000fea000383ffff */
.L_x_2508:
[----:B------:R-:W-:-:S13]  /*12fa0*/  ISETP.GE.AND P0, PT, R10, UR43, PT ;  /* 0x0000002b0a007c0c */ /* 0x000fda000bf06270 */
[----:B------:R-:W-:Y:S05]  /*12fb0*/  @!P0 BRA `(.L_x_2526) ;  /* 0x000000a800d48947 */ /* 0x000fea0003800000 */
[----:B0-----:R0:W5:Y:S02]  /*12fc0*/  LDL.64 R2, [R1+0x170] ;  /* 0x0001700001027983 */ /* 0x0011640000100a00 */
.L_x_2557:
[----:B-----5:R-:W2:Y:S04]  /*12fd0*/  LD.E R5, desc[UR54][R2.64] ;  /* 0x0000003602057980 */ /* 0x020ea8000c101900 */
[----:B01----:R-:W3:Y:S01]  /*12fe0*/  LD.E R0, desc[UR54][R2.64+0x8] ;  /* 0x0000083602007980 */ /* 0x003ee2000c101900 */
        /* <DEDUP_REMOVED lines=12> */
[----:B------:R-:W-:Y:S05]  /*130b0*/  YIELD ;  /* 0x0000000000007946 */ /* 0x000fea0003800000 */
[----:B------:R-:W-:Y:S01]  /*130c0*/  BSSY B0, `(.L_x_2527) ;  /* 0x0000006000007945 */ /* 0x000fe20003800000 */
[----:B---3--:R-:W-:Y:S01]  /*130d0*/  @!P0 IMAD.MOV.U32 R5, RZ, RZ, RZ ;  /* 0x000000ffff058224 */ /* 0x008fe200078e00ff */
[----:B--2---:R-:W-:-:S04]  /*130e0*/  LOP3.LUT R0, R0, 0x1, RZ, 0xfc, !PT ;  /* 0x0000000100007812 */ /* 0x004fc800078efcff */
[----:B------:R-:W-:-:S13]  /*130f0*/  ISETP.NE.AND P1, PT, R0, 0x3, PT ;  /* 0x000000030000780c */ /* 0x000fda0003f25270 */
[----:B-1----:R-:W-:Y:S05]  /*13100*/  @!P1 BRA `(.L_x_2528) ;  /* 0x0000000000049947 */ /* 0x002fea0003800000 */
[----:B------:R-:W-:Y:S01]  /*13110*/  BPT.TRAP 0x1 ;  /* 0x000000040000795c */ /* 0x000fe20000300000 */
.L_x_2528:
[----:B------:R-:W-:Y:S05]  /*13120*/  BSYNC B0 ;  /* 0x0000000000007941 */ /* 0x000fea0003800000 */
.L_x_2527:
        /* <DEDUP_REMOVED lines=13> */
.L_x_2530:
[----:B------:R-:W-:Y:S05]  /*13200*/  BSYNC B0 ;  /* 0x0000000000007941 */ /* 0x000fea0003800000 */
.L_x_2529:
        /* <DEDUP_REMOVED lines=8> */
.L_x_2532:
[----:B------:R-:W-:Y:S05]  /*13290*/  BSYNC B0 ;  /* 0x0000000000007941 */ /* 0x000fea0003800000 */
.L_x_2531:
[----:B------:R-:W2:Y:S04]  /*132a0*/  LD.E R5, desc[UR54][R2.64] ;  /* 0x0000003602057980 */ /* 0x000ea8000c101900 */
[----:B------:R-:W2:Y:S01]  /*132b0*/  LDL.64 R8, [R1+0xa0] ;  /* 0x0000a00001087983 */ /* 0x000ea20000100a00 */
[----:B------:R-:W-:Y:S05]  /*132c0*/  WARPSYNC.ALL ;  /* 0x0000000000007948 */ /* 0x000fea0003800000 */
[----:B------:R-:W3:Y:S04]  /*132d0*/  LDL.64 R20, [R1+0x98] ;  /* 0x0000980001147983 */ /* 0x000ee80000100a00 */
[----:B-1---5:R-:W4:Y:S04]  /*132e0*/  LDL.64 R6, [R1+0x98] ;  /* 0x0000980001067983 */ /* 0x022f280000100a00 */
        /* <DEDUP_REMOVED lines=54> */
.L_x_2535:
[----:B------:R-:W-:Y:S05]  /*13650*/  BSYNC B0 ;  /* 0x0000000000007941 */ /* 0x000fea0003800000 */
.L_x_2534:
        /* <DEDUP_REMOVED lines=10> */
.L_x_2537:
[----:B------:R-:W-:Y:S05]  /*13700*/  BSYNC B0 ;  /* 0x0000000000007941 */ /* 0x000fea0003800000 */
.L_x_2536:
[----:B------:R-:W-:Y:S04]  /*13710*/  BSSY B0, `(.L_x_2538) ;  /* 0x0000006000007945 */ /* 0x000fe80003800000 */
[----:B--2---:R-:W-:Y:S05]  /*13720*/  @P0 BRA `(.L_x_2539) ;  /* 0x0000000000100947 */ /* 0x004fea0003800000 */
[----:B-----5:R-:W-:Y:S01]  /*13730*/  IMAD R4, R4, 0x8, R7 ;  /* 0x0000000804047824 */ /* 0x020fe200078e0207 */
[----:B-1----:R-:W-:-:S04]  /*13740*/  SHF.L.U32 R5, R6, 0x1f, RZ ;  /* 0x0000001f06057819 */ /* 0x002fc800000006ff */
[----:B------:R-:W1:Y:S02]  /*13750*/  SYNCS.PHASECHK.TRANS64.TRYWAIT P0, [R4+URZ], R5 ;  /* 0x00000005040075a7 */ /* 0x000e64000800017f */
[----:B-1----:R-:W-:Y:S05]  /*13760*/  @!P0 BRA `(.L_x_2540) ;  /* 0x0000013000708947 */ /* 0x002fea0003800000 */
.L_x_2539:
[----:B------:R-:W-:Y:S05]  /*13770*/  BSYNC B0 ;  /* 0x0000000000007941 */ /* 0x000fea0003800000 */
.L_x_2538:
        /* <DEDUP_REMOVED lines=263> */
.L_x_2546:
[----:B------:R-:W-:Y:S05]  /*147f0*/  BSYNC B2 ;  /* 0x0000000000027941 */ /* 0x000fea0003800000 */
.L_x_2545:
[----:B------:R-:W-:Y:S01]  /*14800*/  LOP3.LUT R9, RZ, R9, RZ, 0x33, !PT ;  /* 0x00000009ff097212 */ /* 0x000fe200078e33ff */
[----:B------:R-:W-:Y:S06]  /*14810*/  BRA `(.L_x_2547) ;  /* 0x0000000000187947 */ /* 0x000fec0003800000 */
.L_x_2544:
[----:B------:R-:W-:-:S13]  /*14820*/  ISETP.NE.AND P0, PT, R12, 0x1, PT ;  /* 0x000000010c00780c */ /* 0x000fda0003f05270 */
[----:B------:R-:W-:Y:S05]  /*14830*/  @!P0 BRA `(.L_x_2547) ;  /* 0x0000000000108947 */ /* 0x000fea0003800000 */
[----:B------:R-:W2:Y:S04]  /*14840*/  LDL R6, [R13+0x1c] ;  /* 0x00001c000d067983 */ /* 0x000ea80000100800 */
[----:B------:R-:W3:Y:S01]  /*14850*/  LDL R14, [R13+0x20] ;  /* 0x000020000d0e7983 */ /* 0x000ee20000100800 */
[----:B--2---:R-:W-:-:S05]  /*14860*/  IMAD.HI.U32 R9, R9, R6, RZ ;  /* 0x0000000609097227 */ /* 0x004fca00078e00ff */
[----:B---3--:R-:W-:-:S07]  /*14870*/  SHF.R.U32.HI R9, RZ, R14, R9 ;  /* 0x0000000eff097219 */ /* 0x008fce0000011609 */
.L_x_2547:
[----:B------:R-:W-:Y:S05]  /*14880*/  BSYNC B1 ;  /* 0x0000000000017941 */ /* 0x000fea0003800000 */
.L_x_2543:
[----:B------:R-:W-:-:S05]  /*14890*/  IMAD R9, R12, R9, R21 ;  /* 0x000000090c097224 */ /* 0x000fca00078e0215 */
[----:B------:R-:W-:Y:S02]  /*148a0*/  VIMNMX R4, R4, R9, !PT ;  /* 0x0000000904047248 */ /* 0x000fe40007fe0100 */
[----:B------:R-:W-:-:S07]  /*148b0*/  VIADDMNMX R5, R9, R12, R5, PT ;  /* 0x0000000c09057246 */ /* 0x000fce0003800105 */
.L_x_2542:
[----:B------:R-:W-:Y:S05]  /*148c0*/  BSYNC B0 ;  /* 0x0000000000007941 */ /* 0x000fea0003800000 */
.L_x_2541:
        /* <DEDUP_REMOVED lines=132> */
.L_x_2553:
[----:B------:R-:W-:Y:S05]  /*15110*/  BSYNC B2 ;  /* 0x0000000000027941 */ /* 0x000fea0003800000 */
.L_x_2552:
[----:B------:R-:W-:Y:S01]  /*15120*/  LOP3.LUT R7, RZ, R7, RZ, 0x33, !PT ;  /* 0x00000007ff077212 */ /* 0x000fe200078e33ff */
[----:B------:R-:W-:Y:S06]  /*15130*/  BRA `(.L_x_2554) ;  /* 0x0000000000187947 */ /* 0x000fec0003800000 */
.L_x_2551:
[----:B------:R-:W-:-:S13]  /*15140*/  ISETP.NE.AND P6, PT, R12, 0x1, PT ;  /* 0x000000010c00780c */ /* 0x000fda0003fc5270 */
[----:B------:R-:W-:Y:S05]  /*15150*/  @!P6 BRA `(.L_x_2554) ;  /* 0x000000000010e947 */ /* 0x000fea0003800000 */
[----:B------:R-:W2:Y:S04]  /*15160*/  LDL R4, [R13+0x1c] ;  /* 0x00001c000d047983 */ /* 0x000ea80000100800 */
[----:B------:R-:W3:Y:S01]  /*15170*/  LDL R8, [R13+0x20] ;  /* 0x000020000d087983 */ /* 0x000ee20000100800 */
[----:B--2---:R-:W-:-:S05]  /*15180*/  IMAD.HI.U32 R7, R7, R4, RZ ;  /* 0x0000000407077227 */ /* 0x004fca00078e00ff */
[----:B---3--:R-:W-:-:S07]  /*15190*/  SHF.R.U32.HI R7, RZ, R8, R7 ;  /* 0x00000008ff077219 */ /* 0x008fce0000011607 */
.L_x_2554:
[----:B------:R-:W-:Y:S05]  /*151a0*/  BSYNC B1 ;  /* 0x0000000000017941 */ /* 0x000fea0003800000 */
.L_x_2550:
[----:B------:R-:W-:-:S05]  /*151b0*/  IMAD R7, R12, R7, R21 ;  /* 0x000000070c077224 */ /* 0x000fca00078e0215 */
[----:B------:R-:W-:Y:S02]  /*151c0*/  VIADDMNMX R5, R7, R12, R5, PT ;  /* 0x0000000c07057246 */ /* 0x000fe40003800105 */
[----:B------:R-:W-:-:S07]  /*151d0*/  VIMNMX R6, R6, R7, !PT ;  /* 0x0000000706067248 */ /* 0x000fce0007fe0100 */
.L_x_2549:
[----:B------:R-:W-:Y:S05]  /*151e0*/  BSYNC B0 ;  /* 0x0000000000007941 */ /* 0x000fea0003800000 */
.L_x_2548:
        /* <DEDUP_REMOVED lines=137> */
[----:B------:R-:W-:Y:S02]  /*15a80*/  ISETP.LT.OR P0, PT, R5, 0x5a, P0 ;  /* 0x0000005a0500780c */ /* 0x000fe40000701670 */
[----:B------:R-:W-:Y:S02]  /*15a90*/  FSEL R70, R70, -INF , !P5 ;  /* 0xff80000046467808 */ /* 0x000fe40006800000 */
[----:B------:R-:W-:Y:S02]  /*15aa0*/  FMNMX.FTZ R5, R67, R4, !PT ;  /* 0x0000000443057209 */ /* 0x000fe40007810000 */
[----:B------:R-:W-:-:S02]  /*15ab0*/  FSEL R71, R71, -INF , !P0 ;  /* 0xff80000047477808 */ /* 0x000fc40004000000 */
[----:B------:R-:W-:-:S04]  /*15ac0*/  FMNMX.FTZ R4, R70, R5, !PT ;  /* 0x0000000546047209 */ /* 0x000fc80007810000 */
[----:B------:R-:W-:Y:S02]  /*15ad0*/  FMNMX.FTZ R9, R71, R4, !PT ;  /* 0x0000000447097209 */ /* 0x000fe40007810000 */
[----:B-1----:R-:W-:Y:S01]  /*15ae0*/  FMNMX.FTZ R6, R11, R12, !PT ;  /* 0x0000000c0b067209 */ /* 0x002fe20007810000 */
[----:B------:R-:W3:Y:S04]  /*15af0*/  LDL.64 R4, [R1+0x440] ;  /* 0x0004400001047983 */ /* 0x000ee80000100a00 */
        /* <DEDUP_REMOVED lines=29> */
[-C--:B------:R-:W-:Y:S01]  /*15cd0*/  FFMA.FTZ R154, R154, R26.reuse, -R11 ;  /* 0x0000001a9a9a7223 */ /* 0x080fe2000001080b */
[----:B------:R-:W-:-:S05]  /*15ce0*/  FFMA.FTZ R155, R30, R26, -R9 ;  /* 0x0000001a1e9b7223 */ /* 0x000fca0000010809 */
[----:B------:R-:W3:Y:S08]  /*15cf0*/  MUFU.EX2 R32, R15 ;  /* 0x0000000f00207308 */ /* 0x000ef00000000800 */
[----:B------:R-:W-:Y:S08]  /*15d00*/  MUFU.EX2 R202, R202 ;  /* 0x000000ca00ca7308 */ /* 0x000ff00000000800 */
[----:B------:R-:W1:Y:S01]  /*15d10*/  MUFU.EX2 R31, R25 ;  /* 0x00000019001f7308 */ /* 0x000e620000000800 */
[----:B------:R-:W-:-:S07]  /*15d20*/  FFMA.FTZ R190, R84, R26, -R11 ;  /* 0x0000001a54be7223 */ /* 0x000fce000001080b */
[----:B------:R-:W2:Y:S01]  /*15d30*/  MUFU.EX2 R152, R152 ;  /* 0x0000009800987308 */ /* 0x000ea20000000800 */
[----:B------:R-:W-:-:S07]  /*15d40*/  FFMA.FTZ R185, R34, R26, -R9 ;  /* 0x0000001a22b97223 */ /* 0x000fce0000010809 */
[----:B------:R-:W4:Y:S01]  /*15d50*/  MUFU.EX2 R189, R189 ;  /* 0x000000bd00bd7308 */ /* 0x000f220000000800 */
[----:B------:R-:W-:-:S07]  /*15d60*/  FFMA.FTZ R187, R82, R26, -R11 ;  /* 0x0000001a52bb7223 */ /* 0x000fce000001080b */
[----:B------:R-:W5:Y:S01]  /*15d70*/  MUFU.EX2 R154, R154 ;  /* 0x0000009a009a7308 */ /* 0x000f620000000800 */
[----:B------:R-:W-:-:S07]  /*15d80*/  FFMA.FTZ R188, R35, R26, -R9 ;  /* 0x0000001a23bc7223 */ /* 0x000fce0000010809 */
[----:B------:R-:W0:Y:S01]  /*15d90*/  MUFU.EX2 R155, R155 ;  /* 0x0000009b009b7308 */ /* 0x000e220000000800 */
[----:B---3--:R-:W-:Y:S01]  /*15da0*/  FFMA.FTZ R15, R32, R4, R7 ;  /* 0x00000004200f7223 */ /* 0x008fe20000010007 */
[----:B------:R-:W-:Y:S01]  /*15db0*/  FFMA.FTZ R183, R80, R26, -R11 ;  /* 0x0000001a50b77223 */ /* 0x000fe2000001080b */
[----:B-1----:R-:W-:-:S05]  /*15dc0*/  FFMA.FTZ R4, R5, R31, R202 ;  /* 0x0000001f05047223 */ /* 0x002fca00000100ca */
[----:B------:R-:W1:Y:S01]  /*15dd0*/  MUFU.EX2 R194, R194 ;  /* 0x000000c200c27308 */ /* 0x000e620000000800 */
[----:B------:R-:W-:Y:S01]  /*15de0*/  FFMA.FTZ R181, R38, R26, -R9 ;  /* 0x0000001a26b57223 */ /* 0x000fe20000010809 */
[----:B--2---:R-:W-:-:S06]  /*15df0*/  FADD.FTZ R15, R152, R15 ;  /* 0x0000000f980f7221 */ /* 0x004fcc0000010000 */
[----:B------:R-:W2:Y:S01]  /*15e00*/  MUFU.EX2 R190, R190 ;  /* 0x000000be00be7308 */ /* 0x000ea20000000800 */
[----:B------:R-:W-:Y:S01]  /*15e10*/  FFMA.FTZ R184, R78, R26, -R11 ;  /* 0x0000001a4eb87223 */ /* 0x000fe2000001080b */
[----:B----4-:R-:W-:-:S06]  /*15e20*/  FADD.FTZ R4, R189, R4 ;  /* 0x00000004bd047221 */ /* 0x010fcc0000010000 */
[----:B------:R-:W3:Y:S01]  /*15e30*/  MUFU.EX2 R185, R185 ;  /* 0x000000b900b97308 */ /* 0x000ee20000000800 */
[----:B------:R-:W-:Y:S01]  /*15e40*/  FFMA.FTZ R182, R39, R26, -R9 ;  /* 0x0000001a27b67223 */ /* 0x000fe20000010809 */
[----:B-----5:R-:W-:-:S06]  /*15e50*/  FADD.FTZ R8, R154, R15 ;  /* 0x0000000f9a087221 */ /* 0x020fcc0000010000 */
[----:B------:R-:W4:Y:S01]  /*15e60*/  MUFU.EX2 R187, R187 ;  /* 0x000000bb00bb7308 */ /* 0x000f220000000800 */
[----:B------:R-:W-:Y:S01]  /*15e70*/  FFMA.FTZ R179, R76, R26, -R11 ;  /* 0x0000001a4cb37223 */ /* 0x000fe2000001080b */
[----:B0-----:R-:W-:-:S06]  /*15e80*/  FADD.FTZ R5, R155, R4 ;  /* 0x000000049b057221 */ /* 0x001fcc0000010000 */
[----:B------:R-:W0:Y:S01]  /*15e90*/  MUFU.EX2 R188, R188 ;  /* 0x000000bc00bc7308 */ /* 0x000e220000000800 */
[----:B------:R-:W-:Y:S01]  /*15ea0*/  FFMA.FTZ R177, R42, R26, -R9 ;  /* 0x0000001a2ab17223 */ /* 0x000fe20000010809 */
[----:B------:R-:W-:-:S06]  /*15eb0*/  FADD.FTZ R15, R153, R8 ;  /* 0x00000008990f7221 */ /* 0x000fcc0000010000 */
[----:B------:R-:W5:Y:S01]  /*15ec0*/  MUFU.EX2 R183, R183 ;  /* 0x000000b700b77308 */ /* 0x000f620000000800 */
[----:B------:R-:W-:Y:S01]  /*15ed0*/  FFMA.FTZ R180, R74, R26, -R11 ;  /* 0x0000001a4ab47223 */ /* 0x000fe2000001080b */
[----:B-1----:R-:W-:-:S06]  /*15ee0*/  FADD.FTZ R4, R194, R5 ;  /* 0x00000005c2047221 */ /* 0x002fcc0000010000 */
[----:B------:R-:W1:Y:S01]  /*15ef0*/  MUFU.EX2 R181, R181 ;  /* 0x000000b500b57308 */ /* 0x000e620000000800 */
[----:B------:R-:W-:Y:S01]  /*15f00*/  FFMA.FTZ R178, R43, R26, -R9 ;  /* 0x0000001a2bb27223 */ /* 0x000fe20000010809 */
[----:B--2---:R-:W-:-:S06]  /*15f10*/  FADD.FTZ R8, R190, R15 ;  /* 0x0000000fbe087221 */ /* 0x004fcc0000010000 */
[----:B------:R-:W2:Y:S01]  /*15f20*/  MUFU.EX2 R184, R184 ;  /* 0x000000b800b87308 */ /* 0x000ea20000000800 */
[----:B------:R-:W-:Y:S01]  /*15f30*/  FFMA.FTZ R176, R72, R26, -R11 ;  /* 0x0000001a48b07223 */ /* 0x000fe2000001080b */
[----:B---3--:R-:W-:-:S06]  /*15f40*/  FADD.FTZ R5, R185, R4 ;  /* 0x00000004b9057221 */ /* 0x008fcc0000010000 */
[----:B------:R-:W3:Y:S01]  /*15f50*/  MUFU.EX2 R182, R182 ;  /* 0x000000b600b67308 */ /* 0x000ee20000000800 */
[----:B------:R-:W-:Y:S01]  /*15f60*/  FFMA.FTZ R173, R46, R26, -R9 ;  /* 0x0000001a2ead7223 */ /* 0x000fe20000010809 */
[----:B----4-:R-:W-:-:S06]  /*15f70*/  FADD.FTZ R8, R187, R8 ;  /* 0x00000008bb087221 */ /* 0x010fcc0000010000 */
[----:B------:R-:W4:Y:S01]  /*15f80*/  MUFU.EX2 R179, R179 ;  /* 0x000000b300b37308 */ /* 0x000f220000000800 */
[----:B------:R-:W-:Y:S01]  /*15f90*/  FFMA.FTZ R175, R44, R26, -R11 ;  /* 0x0000001a2caf7223 */ /* 0x000fe2000001080b */
[----:B0-----:R-:W-:-:S06]  /*15fa0*/  FADD.FTZ R4, R188, R5 ;  /* 0x00000005bc047221 */ /* 0x001fcc0000010000 */
[----:B------:R-:W0:Y:S01]  /*15fb0*/  MUFU.EX2 R177, R177 ;  /* 0x000000b100b17308 */ /* 0x000e220000000800 */
[----:B------:R-:W-:Y:S01]  /*15fc0*/  FFMA.FTZ R174, R47, R26, -R9 ;  /* 0x0000001a2fae7223 */ /* 0x000fe20000010809 */
[----:B-----5:R-:W-:-:S06]  /*15fd0*/  FADD.FTZ R5, R183, R8 ;  /* 0x00000008b7057221 */ /* 0x020fcc0000010000 */
        /* <DEDUP_REMOVED lines=31> */
[----:B0-----:R-:W-:Y:S01]  /*161d0*/  FADD.FTZ R4, R174, R5 ;  /* 0x00000005ae047221 */ /* 0x001fe20000010000 */
[----:B------:R-:W-:-:S06]  /*161e0*/  FFMA.FTZ R164, R59, R26, -R9 ;  /* 0x0000001a3ba47223 */ /* 0x000fcc0000010809 */
[----:B------:R-:W0:Y:S01]  /*161f0*/  MUFU.EX2 R171, R171 ;  /* 0x000000ab00ab7308 */ /* 0x000e220000000800 */
[----:B-----5:R-:W-:Y:S01]  /*16200*/  FADD.FTZ R8, R170, R15 ;  /* 0x0000000faa087221 */ /* 0x020fe20000010000 */
[----:B------:R-:W-:-:S06]  /*16210*/  FFMA.FTZ R21, R60, R26, -R11 ;  /* 0x0000001a3c157223 */ /* 0x000fcc000001080b */
[----:B------:R-:W5:Y:S01]  /*16220*/  MUFU.EX2 R166, R166 ;  /* 0x000000a600a67308 */ /* 0x000f620000000800 */
        /* <DEDUP_REMOVED lines=28> */
[----:B0-----:R-:W-:-:S06]  /*163f0*/  FADD.FTZ R4, R164, R5 ;  /* 0x00000005a4047221 */ /* 0x001fcc0000010000 */
[----:B------:R-:W0:Y:S01]  /*16400*/  MUFU.EX2 R13, R13 ;  /* 0x0000000d000d7308 */ /* 0x000e220000000800 */
[-C--:B------:R-:W-:Y:S01]  /*16410*/  FFMA.FTZ R11, R28, R26.reuse, -R11 ;  /* 0x0000001a1c0b7223 */ /* 0x080fe2000001080b */
[----:B------:R-:W-:-:S06]  /*16420*/  FFMA.FTZ R20, R71, R26, -R9 ;  /* 0x0000001a47147223 */ /* 0x000fcc0000010809 */
[----:B------:R-:W4:Y:S01]  /*16430*/  MUFU.EX2 R19, R19 ;  /* 0x0000001300137308 */ /* 0x000f220000000800 */
[----:B-----5:R-:W-:Y:S01]  /*16440*/  FADD.FTZ R5, R21, R8 ;  /* 0x0000000815057221 */ /* 0x020fe20000010000 */
[----:B-1----:R-:W-:-:S06]  /*16450*/  FADD.FTZ R9, R159, R4 ;  /* 0x000000049f097221 */ /* 0x002fcc0000010000 */
[----:B------:R-:W1:Y:S08]  /*16460*/  MUFU.EX2 R14, R14 ;  /* 0x0000000e000e7308 */ /* 0x000e700000000800 */
[----:B------:R-:W5:Y:S01]  /*16470*/  MUFU.EX2 R156, R156 ;  /* 0x0000009c009c7308 */ /* 0x000f620000000800 */
[----:B--2---:R-:W-:Y:S01]  /*16480*/  FADD.FTZ R4, R158, R5 ;  /* 0x000000059e047221 */ /* 0x004fe20000010000 */
[----:B---3--:R-:W-:-:S06]  /*16490*/  FADD.FTZ R8, R162, R9 ;  /* 0x00000009a2087221 */ /* 0x008fcc0000010000 */
[----:B------:R-:W2:Y:S08]  /*164a0*/  MUFU.EX2 R12, R12 ;  /* 0x0000000c000c7308 */ /* 0x000eb00000000800 */
[----:B------:R-:W3:Y:S01]  /*164b0*/  MUFU.EX2 R15, R15 ;  /* 0x0000000f000f7308 */ /* 0x000ee20000000800 */
[----:B0-----:R-:W-:Y:S01]  /*164c0*/  FADD.FTZ R5, R13, R4 ;  /* 0x000000040d057221 */ /* 0x001fe20000010000 */
[----:B----4-:R-:W-:-:S06]  /*164d0*/  FADD.FTZ R9, R19, R8 ;  /* 0x0000000813097221 */ /* 0x010fcc0000010000 */
[----:B------:R-:W0:Y:S08]  /*164e0*/  MUFU.EX2 R11, R11 ;  /* 0x0000000b000b7308 */ /* 0x000e300000000800 */
[----:B------:R-:W4:Y:S01]  /*164f0*/  MUFU.EX2 R20, R20 ;  /* 0x0000001400147308 */ /* 0x000f220000000800 */
[----:B-1----:R-:W-:Y:S01]  /*16500*/  FADD.FTZ R5, R14, R5 ;  /* 0x000000050e057221 */ /* 0x002fe20000010000 */
[----:B-----5:R-:W-:-:S03]  /*16510*/  FADD.FTZ R4, R156, R9 ;  /* 0x000000099c047221 */ /* 0x020fc60000010000 */
[----:B--2---:R-:W-:Y:S01]  /*16520*/  FADD.FTZ R8, R12, R5 ;  /* 0x000000050c087221 */ /* 0x004fe20000010000 */
[----:B---3--:R-:W-:-:S03]  /*16530*/  FADD.FTZ R5, R15, R4 ;  /* 0x000000040f057221 */ /* 0x008fc60000010000 */
[----:B0-----:R-:W-:Y:S01]  /*16540*/  FADD.FTZ R4, R11, R8 ;  /* 0x000000080b047221 */ /* 0x001fe20000010000 */
[----:B------:R0:W-:Y:S01]  /*16550*/  STL [R1+0x434], R6 ;  /* 0x0004340601007387 */ /* 0x0001e20000100800 */
[----:B----4-:R-:W-:-:S05]  /*16560*/  FADD.FTZ R5, R20, R5 ;  /* 0x0000000514057221 */ /* 0x010fca0000010000 */
[----:B------:R1:W-:Y:S04]  /*16570*/  STL.64 [R1+0x440], R4 ;  /* 0x0004400401007387 */ /* 0x0003e80000100a00 */
[----:B------:R-:W2:Y:S04]  /*16580*/  LD.E R29, desc[UR54][R22.64+0x414] ;  /* 0x00041436161d7980 */ /* 0x000ea8000c101900 */
[----:B------:R-:W3:Y:S04]  /*16590*/  LD.E R8, desc[UR54][R22.64+0x220] ;  /* 0x0002203616087980 */ /* 0x000ee8000c101900 */
[----:B------:R-:W4:Y:S04]  /*165a0*/  LD.E R9, desc[UR54][R22.64+0x224] ;  /* 0x0002243616097980 */ /* 0x000f28000c101900 */
[----:B------:R-:W5:Y:S04]  /*165b0*/  LD.E R25, desc[UR54][R22.64+0x234] ;  /* 0x0002343616197980 */ /* 0x000f68000c101900 */
[----:B------:R-:W5:Y:S04]  /*165c0*/  LD.E R27, desc[UR54][R22.64+0x244] ;  /* 0x00024436161b7980 */ /* 0x000f68000c101900 */
[----:B0-----:R-:W5:Y:S04]  /*165d0*/  LD.E R6, desc[UR54][R22.64+0x254] ;  /* 0x0002543616067980 */ /* 0x001f68000c101900 */
        /* <DEDUP_REMOVED lines=122> */
[C---:B--2---:R-:W-:Y:S01]  /*16d80*/  FMUL.FTZ R141, R32.reuse, R29 ;  /* 0x0000001d208d7220 */ /* 0x044fe20000410000 */
[C---:B---3--:R-:W-:Y:S01]  /*16d90*/  FMUL.FTZ R29, R32.reuse, R8 ;  /* 0x00000008201d7220 */ /* 0x048fe20000410000 */
[C---:B----4-:R-:W-:Y:S01]  /*16da0*/  FMUL.FTZ R9, R32.reuse, R9 ;  /* 0x0000000920097220 */ /* 0x050fe20000410000 */
[C---:B-----5:R-:W-:Y:S01]  /*16db0*/  FMUL.FTZ R25, R32.reuse, R25 ;  /* 0x0000001920197220 */ /* 0x060fe20000410000 */
        /* <DEDUP_REMOVED lines=10> */
[C---:B0-----:R-:W-:Y:S01]  /*16e60*/  FMUL.FTZ R29, R32.reuse, R6 ;  /* 0x00000006201d7220 */ /* 0x041fe20000410000 */
[C---:B-1----:R-:W-:Y:S01]  /*16e70*/  FMUL.FTZ R9, R31.reuse, R216 ;  /* 0x000000d81f097220 */ /* 0x042fe20000410000 */
[C---:B--2---:R-:W-:Y:S01]  /*16e80*/  FMUL.FTZ R25, R31.reuse, R214 ;  /* 0x000000d61f197220 */ /* 0x044fe20000410000 */
[----:B---3--:R-:W-:Y:S02]  /*16e90*/  FMUL.FTZ R27, R31, R212 ;  /* 0x000000d41f1b7220 */ /* 0x008fe40000410000 */
        /* <DEDUP_REMOVED lines=99> */
[----:B------:R0:W-:Y:S01]  /*174d0*/  ST.E desc[UR54][R22.64+0x378], R33 ;  /* 0x0003782116007985 */ /* 0x0001e2000c101936 */
[----:B------:R-:W-:Y:S01]  /*174e0*/  FMUL.FTZ R147, R31, R30 ;  /* 0x0000001e1f937220 */ /* 0x000fe20000410000 */
        /* <DEDUP_REMOVED lines=29> */
[----:B------:R2:W-:Y:S01]  /*176c0*/  ST.E desc[UR54][R22.64+0x414], R141 ;  /* 0x0004148d16007985 */ /* 0x0005e2000c101936 */
[C---:B---3--:R-:W-:Y:S01]  /*176d0*/  FMUL.FTZ R9, R31.reuse, R4 ;  /* 0x000000041f097220 */ /* 0x048fe20000410000 */
[C---:B------:R-:W-:Y:S01]  /*176e0*/  FMUL.FTZ R119, R32.reuse, R119 ;  /* 0x0000007720777220 */ /* 0x040fe20000410000 */
[C---:B------:R-:W-:Y:S01]  /*176f0*/  FMUL.FTZ R117, R32.reuse, R117 ;  /* 0x0000007520757220 */ /* 0x040fe20000410000 */
[C---:B0-----:R-:W-:Y:S01]  /*17700*/  FMUL.FTZ R25, R31.reuse, R38 ;  /* 0x000000261f197220 */ /* 0x041fe20000410000 */
        /* <DEDUP_REMOVED lines=97> */
[----:B------:R-:W-:Y:S04]  /*17d20*/  ST.E desc[UR54][R22.64+0x3ec], R41 ;  /* 0x0003ec2916007985 */ /* 0x000fe8000c101936 */
[----:B------:R4:W-:Y:S04]  /*17d30*/  ST.E desc[UR54][R22.64+0x3f8], R5 ;  /* 0x0003f80516007985 */ /* 0x0009e8000c101936 */
[----:B------:R-:W-:Y:S04]  /*17d40*/  ST.E desc[UR54][R22.64+0x3fc], R9 ;  /* 0x0003fc0916007985 */ /* 0x000fe8000c101936 */
[----:B------:R5:W-:Y:S04]  /*17d50*/  ST.E desc[UR54][R22.64+0x408], R25 ;  /* 0x0004081916007985 */ /* 0x000be8000c101936 */
[----:B------:R5:W-:Y:S04]  /*17d60*/  ST.E desc[UR54][R22.64+0x40c], R27 ;  /* 0x00040c1b16007985 */ /* 0x000be8000c101936 */
[----:B------:R5:W-:Y:S01]  /*17d70*/  ST.E desc[UR54][R22.64+0x418], R31 ;  /* 0x0004181f16007985 */ /* 0x000be2000c101936 */
[----:B------:R1:W-:Y:S06]  /*17d80*/  BAR.SYNC.DEFER_BLOCKING R205, 0x100 ;  /* 0x000400cd0000751d */ /* 0x0003ec0000010000 */
[----:B0-----:R-:W5:Y:S04]  /*17d90*/  LD.E R29, desc[UR54][R22.64+0x220] ;  /* 0x00022036161d7980 */ /* 0x001f68000c101900 */
[----:B------:R-:W5:Y:S04]  /*17da0*/  LD.E R33, desc[UR54][R22.64+0x224] ;  /* 0x0002243616217980 */ /* 0x000f68000c101900 */
[----:B-1----:R-:W5:Y:S04]  /*17db0*/  LD.E R35, desc[UR54][R22.64+0x228] ;  /* 0x0002283616237980 */ /* 0x002f68000c101900 */
[----:B--2---:R-:W2:Y:S04]  /*17dc0*/  LD.E R37, desc[UR54][R22.64+0x22c] ;  /* 0x00022c3616257980 */ /* 0x004ea8000c101900 */
[----:B---3--:R-:W3:Y:S04]  /*17dd0*/  LD.E R39, desc[UR54][R22.64+0x230] ;  /* 0x0002303616277980 */ /* 0x008ee8000c101900 */
[----:B----4-:R-:W4:Y:S04]  /*17de0*/  LD.E R5, desc[UR54][R22.64+0x234] ;  /* 0x0002343616057980 */ /* 0x010f28000c101900 */
[----:B------:R-:W4:Y:S04]  /*17df0*/  LD.E R41, desc[UR54][R22.64+0x238] ;  /* 0x0002383616297980 */ /* 0x000f28000c101900 */
        /* <DEDUP_REMOVED lines=123> */
[----:B------:R-:W-:Y:S04]  /*185b0*/  ST.E desc[UR54][R22.64+0x224], R33 ;  /* 0x0002242116007985 */ /* 0x000fe8000c101936 */
[----:B------:R-:W-:Y:S04]  /*185c0*/  ST.E desc[UR54][R22.64+0x228], R35 ;  /* 0x0002282316007985 */ /* 0x000fe8000c101936 */
[----:B--2---:R-:W-:Y:S04]  /*185d0*/  ST.E desc[UR54][R22.64+0x22c], R37 ;  /* 0x00022c2516007985 */ /* 0x004fe8000c101936 */
[----:B---3--:R-:W-:Y:S04]  /*185e0*/  ST.E desc[UR54][R22.64+0x230], R39 ;  /* 0x0002302716007985 */ /* 0x008fe8000c101936 */
[----:B----4-:R-:W-:Y:S04]  /*185f0*/  ST.E desc[UR54][R22.64+0x234], R5 ;  /* 0x0002340516007985 */ /* 0x010fe8000c101936 */
[----:B------:R-:W-:Y:S04]  /*18600*/  ST.E desc[UR54][R22.64+0x238], R41 ;  /* 0x0002382916007985 */ /* 0x000fe8000c101936 */
        /* <DEDUP_REMOVED lines=121> */
[----:B0-----:R-:W5:Y:S04]  /*18da0*/  LD.E.64 R4, desc[UR54][R22.64+0xa8] ;  /* 0x0000a83616047980 */ /* 0x001f68000c101b00 */
[----:B-1----:R-:W5:Y:S04]  /*18db0*/  LDL R6, [R1+0x88] ;  /* 0x0000880001067983 */ /* 0x002f680000100800 */
        /* <DEDUP_REMOVED lines=976> */
[----:B0-----:R-:W5:Y:S04]  /*1cac0*/  LD.E R25, desc[UR54][R22.64+0x240] ;  /* 0x0002403616197980 */ /* 0x001f68000c101900 */
        /* <DEDUP_REMOVED lines=249> */
[----:B0-----:R-:W-:Y:S05]  /*1da60*/  @P6 BRA `(.L_x_2556) ;  /* 0x0000000000186947 */ /* 0x001fea0003800000 */
[----:B------:R-:W2:Y:S04]  /*1da70*/  LDL.64 R4, [R1+0x68] ;  /* 0x0000680001047983 */ /* 0x000ea80000100a00 */
[----:B------:R-:W3:Y:S01]  /*1da80*/  LD.E R0, desc[UR54][R2.64] ;  /* 0x0000003602007980 */ /* 0x000ee2000c101900 */
[----:B--2---:R-:W-:-:S05]  /*1da90*/  MOV R5, R4 ;  /* 0x0000000400057202 */ /* 0x004fca0000000f00 */
[----:B---3--:R-:W-:-:S05]  /*1daa0*/  IMAD R0, R0, 0x8, R5 ;  /* 0x0000000800007824 */ /* 0x008fca00078e0205 */
[----:B------:R-:W-:-:S04]  /*1dab0*/  PRMT R0, RZ, 0x654, R0 ;  /* 0x00000654ff007816 */ /* 0x000fc80000000000 */
[----:B------:R0:W-:Y:S03]  /*1dac0*/  SYNCS.ARRIVE.TRANS64.RED.A1T0 RZ, [R0+URZ], RZ ;  /* 0x000000ff00ff79a7 */ /* 0x0001e6000810043f */
.L_x_2556:
[----:B------:R-:W-:Y:S05]  /*1dad0*/  BSYNC B0 ;  /* 0x0000000000007941 */ /* 0x000fea0003800000 */
.L_x_2555:
[C---:B------:R-:W-:Y:S01]  /*1dae0*/  ISETP.GT.AND P0, PT, R10.reuse, UR43, PT ;  /* 0x0000002b0a007c0c */ /* 0x040fe2000bf04270 */
[----:B------:R-:W-:-:S12]  /*1daf0*/  VIADD R10, R10, 0xffffffff ;  /* 0xffffffff0a0a7836 */ /* 0x000fd80000000000 */
[----:B------:R-:W-:Y:S05]  /*1db00*/  @P0 BRA `(.L_x_2557) ;  /* 0xffffff5400300947 */ /* 0x000fea000383ffff */
.L_x_2526:
[----:B------:R-:W-:Y:S05]  /*1db10*/  WARPSYNC.ALL ;  /* 0x0000000000007948 */ /* 0x000fea0003800000 */
[----:B0-----:R-:W1:Y:S04]  /*1db20*/  LDL R5, [R1+0x440] ;  /* 0x0004400001057983 */ /* 0x001e680000100800 */
[----:B------:R-:W2:Y:S04]  /*1db30*/  LDL R4, [R1+0x444] ;  /* 0x0004440001047983 */ /* 0x000ea80000100800 */
[----:B------:R-:W3:Y:S04]  /*1db40*/  LDL R136, [R1+0x210] ;  /* 0x0002100001887983 */ /* 0x000ee80000100800 */
[----:B------:R-:W4:Y:S04]  /*1db50*/  LDL.64 R6, [R1+0x240] ;  /* 0x0002400001067983 */ /* 0x000f280000100a00 */
        /* <DEDUP_REMOVED lines=61> */
[----:B-1----:R-:W0:Y:S02]  /*1df30*/  SHFL.BFLY PT, R0, R5, 0x2, 0x1f ;  /* 0x0c401f0005007f89 */ /* 0x002e2400000e0000 */
[----:B0-----:R-:W-:-:S05]  /*1df40*/  FADD.FTZ R0, R5, R0 ;  /* 0x0000000005007221 */ /* 0x001fca0000010000 */
[----:B------:R-:W0:Y:S02]  /*1df50*/  SHFL.BFLY PT, R3, R0, 0x1, 0x1f ;  /* 0x0c201f0000037f89 */ /* 0x000e2400000e0000 */
[----:B0-----:R-:W-:Y:S01]  /*1df60*/  FADD.FTZ R2, R0, R3 ;  /* 0x0000000300027221 */ /* 0x001fe20000010000 */
[----:B---3--:R-:W-:Y:S01]  /*1df70*/  VIADD R136, R136, 0x1 ;  /* 0x0000000188887836 */ /* 0x008fe20000000000 */
[----:B------:R-:W3:Y:S04]  /*1df80*/  LDL R0, [R1+0x21c] ;  /* 0x00021c0001007983 */ /* 0x000ee80000100800 */
[----:B------:R-:W-:Y:S04]  /*1df90*/  STL [R1+0x440], R2 ;  /* 0x0004400201007387 */ /* 0x000fe80000100800 */
[----:B------:R-:W4:Y:S04]  /*1dfa0*/  LDL R148, [R1+0x440] ;  /* 0x0004400001947983 */ /* 0x000f280000100800 */
[----:B--2---:R-:W0:Y:S02]  /*1dfb0*/  SHFL.BFLY PT, R3, R4, 0x2, 0x1f ;  /* 0x0c401f0004037f89 */ /* 0x004e2400000e0000 */
[----:B0-----:R-:W-:Y:S01]  /*1dfc0*/  FADD.FTZ R8, R3, R4 ;  /* 0x0000000403087221 */ /* 0x001fe20000010000 */
[----:B------:R-:W-:Y:S01]  /*1dfd0*/  ISETP.NE.AND P2, PT, R136, 0x2, PT ;  /* 0x000000028800780c */ /* 0x000fe20003f45270 */
[----:B------:R-:W2:Y:S04]  /*1dfe0*/  LDL.64 R4, [R1+0x230] ;  /* 0x0002300001047983 */ /* 0x000ea80000100a00 */
[----:B------:R-:W0:Y:S08]  /*1dff0*/  SHFL.BFLY PT, R3, R8, 0x1, 0x1f ;  /* 0x0c201f0008037f89 */ /* 0x000e3000000e0000 */
[----:B------:R-:W5:Y:S01]  /*1e000*/  @!P2 LDL R19, [R1+0x214] ;  /* 0x000214000113a983 */ /* 0x000f620000100800 */
[----:B0-----:R-:W-:-:S03]  /*1e010*/  FADD.FTZ R140, R8, R3 ;  /* 0x00000003088c7221 */ /* 0x001fc60000010000 */
[----:B------:R-:W5:Y:S02]  /*1e020*/  LDL.64 R2, [R1+0x220] ;  /* 0x0002200001027983 */ /* 0x000f640000100a00 */
[----:B------:R-:W-:Y:S02]  /*1e030*/  FSETP.NE.FTZ.AND P1, PT, R140, RZ, PT ;  /* 0x000000ff8c00720b */ /* 0x000fe40003f35000 */
[----:B------:R-:W5:Y:S11]  /*1e040*/  LDL.64 R8, [R1+0x250] ;  /* 0x0002500001087983 */ /* 0x000f760000100a00 */
[----:B------:R-:W5:Y:S04]  /*1e050*/  @P1 LDL R143, [R1+0x450] ;  /* 0x00045000018f1983 */ /* 0x000f680000100800 */
[----:B------:R-:W5:Y:S01]  /*1e060*/  @P1 LDL R145, [R1+0x434] ;  /* 0x0004340001911983 */ /* 0x000f620000100800 */
[----:B------:R-:W-:-:S02]  /*1e070*/  IMAD.MOV.U32 R138, RZ, RZ, RZ ;  /* 0x000000ffff8a7224 */ /* 0x000fc400078e00ff */
[----:B------:R-:W-:Y:S01]  /*1e080*/  IMAD.MOV.U32 R142, RZ, RZ, -0x800000 ;  /* 0xff800000ff8e7424 */ /* 0x000fe200078e00ff */
[----:B------:R0:W-:Y:S08]  /*1e090*/  BAR.ARV R204, 0x100 ;  /* 0x000400cc0000751d */ /* 0x0001f00000002000 */
[----:B------:R-:W-:Y:S06]  /*1e0a0*/  BAR.ARV 0x8, 0x120 ;  /* 0x0204800000007b1d */ /* 0x000fec0000002000 */
[----:B----4-:R-:W-:-:S13]  /*1e0b0*/  FSETP.NE.FTZ.AND P0, PT, R148, RZ, PT ;  /* 0x000000ff9400720b */ /* 0x010fda0003f15000 */
[----:B------:R-:W4:Y:S04]  /*1e0c0*/  @P0 LDL R139, [R1+0x450] ;  /* 0x00045000018b0983 */ /* 0x000f280000100800 */
[----:B------:R-:W4:Y:S01]  /*1e0d0*/  @P0 LDL R144, [R1+0x430] ;  /* 0x0004300001900983 */ /* 0x000f220000100800 */
[----:B------:R-:W1:Y:S08]  /*1e0e0*/  @P0 MUFU.LG2 R141, R148 ;  /* 0x00000094008d0308 */ /* 0x000e700000000c00 */
[----:B------:R-:W2:Y:S01]  /*1e0f0*/  @P0 MUFU.RCP R138, R148 ;  /* 0x00000094008a0308 */ /* 0x000ea20000001000 */
[----:B-1----:R-:W-:-:S07]  /*1e100*/  @P0 FMUL.FTZ R146, R141, 0.69314718246459960938 ;  /* 0x3f3172188d920820 */ /* 0x002fce0000410000 */
[----:B------:R-:W1:Y:S01]  /*1e110*/  @P1 MUFU.LG2 R147, R140 ;  /* 0x0000008c00931308 */ /* 0x000e620000000c00 */
[----:B---3--:R-:W-:Y:S02]  /*1e120*/  VIADD R0, R0, 0x1 ;  /* 0x0000000100007836 */ /* 0x008fe40000000000 */
[-C--:B--2---:R-:W-:Y:S01]  /*1e130*/  FMUL.FTZ R5, R5, R138.reuse ;  /* 0x0000008a05057220 */ /* 0x084fe20000410000 */
[-C--:B------:R-:W-:Y:S01]  /*1e140*/  FMUL.FTZ R4, R4, R138.reuse ;  /* 0x0000008a04047220 */ /* 0x080fe20000410000 */
[-C--:B------:R-:W-:Y:S01]  /*1e150*/  FMUL.FTZ R7, R7, R138.reuse ;  /* 0x0000008a07077220 */ /* 0x080fe20000410000 */
[-C--:B------:R-:W-:Y:S01]  /*1e160*/  FMUL.FTZ R6, R6, R138.reuse ;  /* 0x0000008a06067220 */ /* 0x080fe20000410000 */
[-C--:B-----5:R-:W-:Y:S01]  /*1e170*/  FMUL.FTZ R11, R11, R138.reuse ;  /* 0x0000008a0b0b7220 */ /* 0x0a0fe20000410000 */
[-C--:B------:R-:W-:Y:S01]  /*1e180*/  FMUL.FTZ R10, R10, R138.reuse ;  /* 0x0000008a0a0a7220 */ /* 0x080fe20000410000 */
[----:B------:R-:W-:Y:S01]  /*1e190*/  STL.64 [R1+0x230], R4 ;  /* 0x0002300401007387 */ /* 0x000fe20000100a00 */
        /* <DEDUP_REMOVED lines=61> */
[----:B------:R-:W-:Y:S01]  /*1e570*/  @!P2 LOP3.LUT R4, R19, 0x1, RZ, 0x3c, !PT ;  /* 0x000000011304a812 */ /* 0x000fe200078e3cff */
[----:B------:R0:W-:Y:S04]  /*1e580*/  STL [R1+0x444], R140 ;  /* 0x0004448c01007387 */ /* 0x0001e80000100800 */
        /* <DEDUP_REMOVED lines=32> */
[----:B------:R0:W-:Y:S04]  /*1e790*/  @!P2 STL [R1+0x214], R4 ;  /* 0x000214040100a387 */ /* 0x0001e80000100800 */
[----:B------:R0:W-:Y:S04]  /*1e7a0*/  STL [R1+0x21c], R0 ;  /* 0x00021c0001007387 */ /* 0x0001e80000100800 */
[----:B------:R0:W-:Y:S01]  /*1e7b0*/  @!P2 STL [R1+0x210], RZ ;  /* 0x000210ff0100a387 */ /* 0x0001e20000100800 */
[----:B----4-:R-:W-:-:S04]  /*1e7c0*/  @P0 FMUL.FTZ R139, R139, 0.69314718246459960938 ;  /* 0x3f3172188b8b0820 */ /* 0x010fc80000410000 */
[----:B------:R-:W-:Y:S01]  /*1e7d0*/  @P0 FFMA.FTZ R142, R139, R144, R146 ;  /* 0x000000908b8e0223 */ /* 0x000fe20000010092 */
[----:B------:R-:W-:-:S06]  /*1e7e0*/  IMAD.MOV.U32 R139, RZ, RZ, RZ ;  /* 0x000000ffff8b7224 */ /* 0x000fcc00078e00ff */
[----:B------:R-:W1:Y:S01]  /*1e7f0*/  @P1 MUFU.RCP R139, R140 ;  /* 0x0000008c008b1308 */ /* 0x000e620000001000 */
[----:B------:R-:W-:Y:S01]  /*1e800*/  @P1 FMUL.FTZ R146, R143, 0.69314718246459960938 ;  /* 0x3f3172188f921820 */ /* 0x000fe20000410000 */
[----:B------:R-:W-:-:S03]  /*1e810*/  IMAD.MOV.U32 R144, RZ, RZ, -0x800000 ;  /* 0xff800000ff907424 */ /* 0x000fc600078e00ff */
[----:B------:R-:W-:Y:S01]  /*1e820*/  @P1 FFMA.FTZ R144, R146, R145, R147 ;  /* 0x0000009192901223 */ /* 0x000fe20000010093 */
[----:B------:R0:W-:Y:S04]  /*1e830*/  STL [R1+0x440], R142 ;  /* 0x0004408e01007387 */ /* 0x0001e80000100800 */
[----:B------:R0:W-:Y:S01]  /*1e840*/  STL [R1+0x444], R144 ;  /* 0x0004449001007387 */ /* 0x0001e20000100800 */
        /* <DEDUP_REMOVED lines=95> */
[----:B------:R0:W-:Y:S01]  /*1ee40*/  STL.64 [R1+0x418], R134 ;  /* 0x0004188601007387 */ /* 0x0001e20000100a00 */
[----:B------:R-:W-:-:S13]  /*1ee50*/  PLOP3.LUT P0, PT, PT, PT, PT, 0x8, 0x0 ;  /* 0x000000000000781c */ /* 0x000fda0003f0e170 */
.L_x_2461:
[----:B------:R-:W1:Y:S08]  /*1ee60*/  S2UR UR4, SR_CgaCtaId ;  /* 0x00000000000479c3 */ /* 0x000e700000008800 */
[----:B------:R-:W-:Y:S06]  /*1ee70*/  BAR.SYNC.DEFER_BLOCKING 0x5, 0x120 ;  /* 0x0144800000007b1d */ /* 0x000fec0000010000 */
[----:B------:R-:W-:Y:S01]  /*1ee80*/  UMOV UR44, 0x400 ;  /* 0x00000400002c7882 */ /* 0x000fe20000000000 */
[----:B------:R-:W-:Y:S01]  /*1ee90*/  BSSY B0, `(.L_x_2558) ;  /* 0x0000275000007945 */ /* 0x000fe20003800000 */
[----:B-1----:R-:W-:-:S09]  /*1eea0*/  ULEA UR44, UR4, UR44, 0x18 ;  /* 0x0000002c042c7291 */ /* 0x002fd2000f8ec03f */
[----:B0--3--:R-:W0:Y:S02]  /*1eeb0*/  LDS.128 R4, [UR44+0x324d0] ;  /* 0x0324d02cff047984 */ /* 0x009e240008000c00 */
[----:B0-----:R-:W-:Y:S02]  /*1eec0*/  R2UR UR5, R5 ;  /* 0x00000000050572ca */ /* 0x001fe400000e0000 */
[----:B------:R-:W-:Y:S02]  /*1eed0*/  R2UR UR7, R6 ;  /* 0x00000000060772ca */ /* 0x000fe400000e0000 */
[----:B------:R-:W-:Y:S01]  /*1eee0*/  R2UR UR6, R7 ;  /* 0x00000000070672ca */ /* 0x000fe200000e0000 */
[----:B------:R-:W-:Y:S06]  /*1eef0*/  BAR.ARV 0x4, 0x120 ;  /* 0x0104800000007b1d */ /* 0x000fec0000002000 */
[----:B------:R-:W-:Y:S08]  /*1ef00*/  @P0 BRA `(.L_x_2559) ;  /* 0x0000001800a40947 */ /* 0x000ff00003800000 */
[----:B------:R-:W2:Y:S04]  /*1ef10*/  LDL.128 R136, [R1+0x220] ;  /* 0x0002200001887983 */ /* 0x000ea80000100c00 */
[----:B------:R-:W3:Y:S04]  /*1ef20*/  LDL.128 R8, [R1+0x240] ;  /* 0x0002400001087983 */ /* 0x000ee80000100c00 */
[----:B------:R-:W4:Y:S04]  /*1ef30*/  LDL.128 R4, [R1+0x230] ;  /* 0x0002300001047983 */ /* 0x000f280000100c00 */
[----:B------:R-:W5:Y:S04]  /*1ef40*/  LDL.128 R24, [R1+0x260] ;  /* 0x0002600001187983 */ /* 0x000f680000100c00 */
        /* <DEDUP_REMOVED lines=10> */
[----:B------:R-:W5:Y:S04]  /*1eff0*/  LDL R21, [R1+0x478] ;  /* 0x0004780001157983 */ /* 0x000f680000100800 */
        /* <DEDUP_REMOVED lines=19> */
[----:B------:R-:W5:Y:S01]  /*1f130*/  LDL.128 R132, [R1+0x410] ;  /* 0x0004100001847983 */ /* 0x000f620000100c00 */
[----:B------:R-:W-:Y:S01]  /*1f140*/  LOP3.LUT R3, R196, 0x380, RZ, 0xc0, !PT ;  /* 0x00000380c4037812 */ /* 0x000fe200078ec0ff */
[----:B------:R-:W-:Y:S01]  /*1f150*/  ULDC.64 UR8, c[0x0][0xce0] ;  /* 0x0003380000087ab9 */ /* 0x000fe20000000a00 */
[----:B------:R-:W-:-:S02]  /*1f160*/  ULDC.64 UR10, c[0x0][0xcd8] ;  /* 0x00033600000a7ab9 */ /* 0x000fc40000000a00 */
[----:B------:R-:W-:-:S04]  /*1f170*/  SHF.R.U64 R3, R3, 0x3, RZ ;  /* 0x0000000303037819 */ /* 0x000fc800000012ff */
[----:B------:R-:W-:Y:S01]  /*1f180*/  LOP3.LUT R2, R3, R196, RZ, 0x3c, !PT ;  /* 0x000000c403027212 */ /* 0x000fe200078e3cff */
[----:B------:R-:W-:-:S05]  /*1f190*/  IMAD.MOV.U32 R3, RZ, RZ, R197 ;  /* 0x000000ffff037224 */ /* 0x000fca00078e00c5 */
[----:B------:R-:W-:Y:S01]  /*1f1a0*/  MOV R0, R2 ;  /* 0x0000000200007202 */ /* 0x000fe20000000f00 */
[----:B------:R-:W-:-:S04]  /*1f1b0*/  UISETP.NE.U32.AND UP1, UPT, UR8, URZ, UPT ;  /* 0x0000003f0800728c */ /* 0x000fc8000bf25070 */
[----:B------:R-:W-:-:S03]  /*1f1c0*/  UISETP.NE.AND.EX UP1, UPT, UR9, URZ, UPT, UP1 ;  /* 0x0000003f0900728c */ /* 0x000fc6000bf25310 */
[----:B------:R-:W-:Y:S02]  /*1f1d0*/  ULDC.64 UR8, c[0x0][0xcd8] ;  /* 0x0003360000087ab9 */ /* 0x000fe40000000a00 */
[----:B------:R-:W-:-:S04]  /*1f1e0*/  UISETP.NE.U32.AND UP0, UPT, UR8, URZ, UPT ;  /* 0x0000003f0800728c */ /* 0x000fc8000bf05070 */
[----:B------:R-:W-:Y:S01]  /*1f1f0*/  UISETP.NE.AND.EX UP0, UPT, UR9, URZ, UPT, UP0 ;  /* 0x0000003f0900728c */ /* 0x000fe2000bf05300 */
[----:B------:R-:W-:Y:S02]  /*1f200*/  PLOP3.LUT P2, PT, PT, PT, UP1, 0x80, 0x0 ;  /* 0x000000000000781c */ /* 0x000fe40003f4f018 */
[----:B------:R-:W-:Y:S01]  /*1f210*/  @UP1 ULDC.64 UR8, c[0x0][0xce0] ;  /* 0x0003380000081ab9 */ /* 0x000fe20000000a00 */
[----:B------:R-:W-:Y:S02]  /*1f220*/  UIMAD.WIDE UR10, UR41, 0x4, UR10 ;  /* 0x00000004290a78a5 */ /* 0x000fe4000f8e020a */
[----:B------:R-:W-:Y:S01]  /*1f230*/  PLOP3.LUT P1, PT, PT, PT, UP0, 0x80, 0x0 ;  /* 0x000000000000781c */ /* 0x000fe20003f2f008 */
[----:B------:R-:W-:-:S03]  /*1f240*/  @UP1 UIMAD.WIDE UR8, UR41, 0x4, UR8 ;  /* 0x00000004290818a5 */ /* 0x000fc6000f8e0208 */
[----:B------:R-:W-:Y:S02]  /*1f250*/  IMAD.U32 R2, RZ, RZ, UR10 ;  /* 0x0000000aff027e24 */ /* 0x000fe4000f8e00ff */
[----:B------:R-:W-:Y:S01]  /*1f260*/  IMAD.U32 R3, RZ, RZ, UR11 ;  /* 0x0000000bff037e24 */ /* 0x000fe2000f8e00ff */
[----:B--2---:R-:W-:Y:S02]  /*1f270*/  F2FP.BF16.F32.PACK_AB R136, R137, R136 ;  /* 0x000000888988723e */ /* 0x004fe400000010ff */
[----:B------:R-:W-:Y:S02]  /*1f280*/  F2FP.BF16.F32.PACK_AB R137, R139, R138 ;  /* 0x0000008a8b89723e */ /* 0x000fe400000010ff */
[----:B---3--:R-:W-:Y:S02]  /*1f290*/  F2FP.BF16.F32.PACK_AB R8, R9, R8 ;  /* 0x000000080908723e */ /* 0x008fe400000010ff */
[----:B------:R-:W-:Y:S02]  /*1f2a0*/  F2FP.BF16.F32.PACK_AB R9, R11, R10 ;  /* 0x0000000a0b09723e */ /* 0x000fe400000010ff */
[----:B----4-:R-:W-:-:S02]  /*1f2b0*/  F2FP.BF16.F32.PACK_AB R138, R5, R4 ;  /* 0x00000004058a723e */ /* 0x010fc400000010ff */
[----:B------:R-:W-:Y:S01]  /*1f2c0*/  F2FP.BF16.F32.PACK_AB R139, R7, R6 ;  /* 0x00000006078b723e */ /* 0x000fe200000010ff */
[----:B------:R-:W-:Y:S01]  /*1f2d0*/  BAR.SYNC.DEFER_BLOCKING 0x1, 0x100 ;  /* 0x0044000000007b1d */ /* 0x000fe20000010000 */
[----:B-----5:R-:W-:Y:S02]  /*1f2e0*/  F2FP.BF16.F32.PACK_AB R24, R25, R24 ;  /* 0x000000181918723e */ /* 0x020fe400000010ff */
        /* <DEDUP_REMOVED lines=11> */
[----:B------:R-:W-:Y:S01]  /*1f3a0*/  F2FP.BF16.F32.PACK_AB R48, R49, R48 ;  /* 0x000000303130723e */ /* 0x000fe200000010ff */
[----:B------:R0:W-:Y:S01]  /*1f3b0*/  STSM.16.M88.4 [R0], R136 ;  /* 0x0000008800007844 */ /* 0x0001e20000000200 */
        /* <DEDUP_REMOVED lines=9> */
[----:B------:R1:W-:Y:S01]  /*1f450*/  STSM.16.M88.4 [R21], R8 ;  /* 0x0000000815007844 */ /* 0x0003e20000000200 */
        /* <DEDUP_REMOVED lines=10> */
[----:B------:R-:W-:-:S03]  /*1f500*/  F2FP.BF16.F32.PACK_AB R74, R77, R76 ;  /* 0x0000004c4d4a723e */ /* 0x000fc600000010ff */
[----:B------:R1:W-:Y:S01]  /*1f510*/  STSM.16.M88.4 [R237], R40 ;  /* 0x00000028ed007844 */ /* 0x0003e20000000200 */
[----:B------:R-:W-:Y:S02]  /*1f520*/  F2FP.BF16.F32.PACK_AB R75, R79, R78 ;  /* 0x0000004e4f4b723e */ /* 0x000fe400000010ff */
[----:B------:R-:W-:Y:S01]  /*1f530*/  F2FP.BF16.F32.PACK_AB R88, R89, R88 ;  /* 0x000000585958723e */ /* 0x000fe200000010ff */
[----:B------:R1:W-:Y:S01]  /*1f540*/  STSM.16.M88.4 [R236], R48 ;  /* 0x00000030ec007844 */ /* 0x0003e20000000200 */
        /* <DEDUP_REMOVED lines=27> */
[----:B------:R-:W-:Y:S01]  /*1f700*/  F2FP.BF16.F32.PACK_AB R123, R127, R126 ;  /* 0x0000007e7f7b723e */ /* 0x000fe200000010ff */
[----:B------:R1:W-:Y:S01]  /*1f710*/  STSM.16.M88.4 [R225], R96 ;  /* 0x00000060e1007844 */ /* 0x0003e20000000200 */
[----:B------:R-:W-:-:S02]  /*1f720*/  F2FP.BF16.F32.PACK_AB R130, R133, R132 ;  /* 0x000000848582723e */ /* 0x000fc400000010ff */
[----:B------:R-:W-:Y:S01]  /*1f730*/  F2FP.BF16.F32.PACK_AB R131, R135, R134 ;  /* 0x000000868783723e */ /* 0x000fe200000010ff */
[----:B------:R1:W-:Y:S04]  /*1f740*/  STSM.16.M88.4 [R224], R104 ;  /* 0x00000068e0007844 */ /* 0x0003e80000000200 */
[----:B------:R1:W-:Y:S04]  /*1f750*/  STSM.16.M88.4 [R223], R112 ;  /* 0x00000070df007844 */ /* 0x0003e80000000200 */
[----:B------:R1:W-:Y:S04]  /*1f760*/  STSM.16.M88.4 [R222], R120 ;  /* 0x00000078de007844 */ /* 0x0003e80000000200 */
[----:B------:R1:W-:Y:S01]  /*1f770*/  STSM.16.M88.4 [R221], R128 ;  /* 0x00000080dd007844 */ /* 0x0003e20000000200 */
[----:B------:R-:W-:Y:S01]  /*1f780*/  BAR.SYNC.DEFER_BLOCKING 0x1, 0x100 ;  /* 0x0044000000007b1d */ /* 0x000fe20000010000 */
[----:B------:R-:W-:-:S02]  /*1f790*/  IMAD.U32 R4, RZ, RZ, UR8 ;  /* 0x00000008ff047e24 */ /* 0x000fc4000f8e00ff */
[----:B------:R-:W-:-:S05]  /*1f7a0*/  IMAD.U32 R5, RZ, RZ, UR9 ;  /* 0x00000009ff057e24 */ /* 0x000fca000f8e00ff */
[----:B------:R-:W2:Y:S04]  /*1f7b0*/  @P2 LDG.E R4, desc[UR54][R4.64] ;  /* 0x0000003604042981 */ /* 0x000ea8000c1e1900 */
[----:B0-----:R-:W3:Y:S01]  /*1f7c0*/  @P1 LDG.E R0, desc[UR54][R2.64] ;  /* 0x0000003602001981 */ /* 0x001ee2000c1e1900 */
[----:B------:R-:W-:Y:S01]  /*1f7d0*/  IMAD.U32 R7, RZ, RZ, UR40 ;  /* 0x00000028ff077e24 */ /* 0x000fe2000f8e00ff */
[----:B------:R-:W-:Y:S01]  /*1f7e0*/  ULDC UR12, c[0x0][0xb88] ;  /* 0x0002e200000c7ab9 */ /* 0x000fe20000000800 */
[----:B------:R-:W-:Y:S02]  /*1f7f0*/  UMOV UR4, URZ ;  /* 0x0000003f00047c82 */ /* 0x000fe40008000000 */
[----:B------:R-:W-:Y:S01]  /*1f800*/  IMAD R7, R7, 0x80, R198 ;  /* 0x0000008007077824 */ /* 0x000fe200078e02c6 */
[----:B------:R-:W-:-:S03]  /*1f810*/  LOP3.LUT P0, RZ, R206, 0x3, RZ, 0xc0, !PT ;  /* 0x00000003ceff7812 */ /* 0x000fc6000780c0ff */
[----:B------:R-:W-:Y:S01]  /*1f820*/  VIADD R6, R7, 0x8 ;  /* 0x0000000807067836 */ /* 0x000fe20000000000 */
[----:B--2---:R-:W-:Y:S02]  /*1f830*/  @P2 R2UR UR12, R4 ;  /* 0x00000000040c22ca */ /* 0x004fe400000e0000 */
[----:B---3--:R-:W-:Y:S01]  /*1f840*/  @P1 R2UR UR4, R0 ;  /* 0x00000000000412ca */ /* 0x008fe200000e0000 */
[----:B-1----:R-:W-:-:S14]  /*1f850*/  @P2 BRA `(.L_x_2560) ;  /* 0x0000000000182947 */ /* 0x002fdc0003800000 */
[----:B------:R-:W-:Y:S05]  /*1f860*/  @!P1 BRA `(.L_x_2560) ;  /* 0x0000000000149947 */ /* 0x000fea0003800000 */
[----:B------:R-:W2:Y:S04]  /*1f870*/  LDG.E R4, desc[UR54][R2.64] ;  /* 0x0000003602047981 */ /* 0x000ea8000c1e1900 */
[----:B------:R-:W3:Y:S01]  /*1f880*/  LDG.E R0, desc[UR54][R2.64+0x4] ;  /* 0x0000043602007981 */ /* 0x000ee2000c1e1900 */
[----:B--2---:R-:W-:Y:S02]  /*1f890*/  R2UR UR8, R4 ;  /* 0x00000000040872ca */ /* 0x004fe400000e0000 */
[----:B---3--:R-:W-:-:S13]  /*1f8a0*/  R2UR UR12, R0 ;  /* 0x00000000000c72ca */ /* 0x008fda00000e0000 */
[----:B------:R-:W-:-:S12]  /*1f8b0*/  UIADD3 UR12, -UR8, UR12, URZ ;  /* 0x0000000c080c7290 */ /* 0x000fd8000fffe13f */
.L_x_2560:
[----:B------:R-:W-:Y:S01]  /*1f8c0*/  ISETP.GE.OR P1, PT, R7, UR12, P0 ;  /* 0x0000000c07007c0c */ /* 0x000fe20008726670 */
[----:B------:R-:W-:Y:S01]  /*1f8d0*/  USHF.R.S32.HI UR11, URZ, 0x1f, UR4 ;  /* 0x0000001f3f0b7899 */ /* 0x000fe20008011404 */
[----:B------:R-:W-:Y:S01]  /*1f8e0*/  ISETP.GE.OR P0, PT, R6, UR12, P0 ;  /* 0x0000000c06007c0c */ /* 0x000fe20008706670 */
[----:B------:R-:W-:Y:S01]  /*1f8f0*/  USHF.R.S32.HI UR16, URZ, 0x1f, UR39 ;  /* 0x0000001f3f107899 */ /* 0x000fe20008011427 */
[----:B------:R-:W-:-:S09]  /*1f900*/  ULDC.64 UR14, c[0x0][0xc70] ;  /* 0x00031c00000e7ab9 */ /* 0x000fd20000000a00 */
[----:B------:R-:W2:Y:S04]  /*1f910*/  @!P1 LDL R3, [R1+0x440] ;  /* 0x0004400001039983 */ /* 0x000ea80000100800 */
[----:B------:R-:W3:Y:S01]  /*1f920*/  @!P0 LDL R2, [R1+0x444] ;  /* 0x0004440001028983 */ /* 0x000ee20000100800 */
[----:B------:R-:W-:Y:S01]  /*1f930*/  UMOV UR10, UR4 ;  /* 0x00000004000a7c82 */ /* 0x000fe20008000000 */
[----:B------:R-:W-:Y:S01]  /*1f940*/  UIMAD UR13, UR16, UR14, URZ ;  /* 0x0000000e100d72a4 */ /* 0x000fe2000f8e023f */
[----:B------:R-:W-:Y:S01]  /*1f950*/  IMAD R0, R192, 0x40, R186 ;  /* 0x00000040c0007824 */ /* 0x000fe200078e02ba */
[----:B------:R-:W-:Y:S01]  /*1f960*/  UIMAD.WIDE.U32 UR8, UR39, UR14, UR10 ;  /* 0x0000000e270872a5 */ /* 0x000fe2000f8e000a */
[----:B------:R-:W-:Y:S01]  /*1f970*/  IMAD.MOV.U32 R5, RZ, RZ, 0x2 ;  /* 0x00000002ff057424 */ /* 0x000fe200078e00ff */
[----:B------:R-:W-:-:S02]  /*1f980*/  USHF.R.S32.HI UR10, URZ, 0x1f, UR41 ;  /* 0x0000001f3f0a7899 */ /* 0x000fc40008011429 */
[----:B------:R-:W-:Y:S01]  /*1f990*/  UIMAD UR13, UR39, UR15, UR13 ;  /* 0x0000000f270d72a4 */ /* 0x000fe2000f8e020d */
[----:B------:R-:W-:Y:S01]  /*1f9a0*/  IMAD.WIDE R4, R0, R5, UR36 ;  /* 0x0000002400047e25 */ /* 0x000fe2000f8e0205 */
[----:B------:R-:W-:Y:S01]  /*1f9b0*/  USEL UR17, UR10, URZ, !UP0 ;  /* 0x0000003f0a117287 */ /* 0x000fe2000c000000 */
[----:B------:R-:W-:Y:S01]  /*1f9c0*/  SHF.R.S32.HI R0, RZ, 0x1f, R7 ;  /* 0x0000001fff007819 */ /* 0x000fe20000011407 */
[----:B------:R-:W-:Y:S01]  /*1f9d0*/  ULDC.64 UR14, c[0x0][0xc78] ;  /* 0x00031e00000e7ab9 */ /* 0x000fe20000000a00 */
[----:B------:R-:W-:Y:S01]  /*1f9e0*/  USEL UR18, UR41, URZ, !UP0 ;  /* 0x0000003f29127287 */ /* 0x000fe2000c000000 */
[C---:B------:R-:W-:Y:S01]  /*1f9f0*/  IADD3 R9, P5, R4.reuse, 0x1000, RZ ;  /* 0x0000100004097810 */ /* 0x040fe20007fbe0ff */
[----:B------:R-:W-:Y:S01]  /*1fa00*/  UIMAD UR10, UR17, UR14, URZ ;  /* 0x0000000e110a72a4 */ /* 0x000fe2000f8e023f */
[C---:B------:R-:W-:Y:S01]  /*1fa10*/  IADD3 R13, P2, R4.reuse, 0x2000, RZ ;  /* 0x00002000040d7810 */ /* 0x040fe20007f5e0ff */
[----:B------:R-:W-:Y:S01]  /*1fa20*/  UIADD3 UR9, UR9, UR13, URZ ;  /* 0x0000000d09097290 */ /* 0x000fe2000fffe03f */
[C---:B------:R-:W-:Y:S01]  /*1fa30*/  IADD3 R25, P4, R4.reuse, 0x3000, RZ ;  /* 0x0000300004197810 */ /* 0x040fe20007f9e0ff */
[----:B------:R-:W-:Y:S01]  /*1fa40*/  UIMAD UR10, UR18, UR15, UR10 ;  /* 0x0000000f120a72a4 */ /* 0x000fe2000f8e020a */
[----:B------:R-:W-:Y:S01]  /*1fa50*/  IADD3 R33, P6, R4, 0x5000, RZ ;  /* 0x0000500004217810 */ /* 0x000fe20007fde0ff */
[----:B------:R-:W-:Y:S01]  /*1fa60*/  UIMAD.WIDE.U32 UR8, UR18, UR14, UR8 ;  /* 0x0000000e120872a5 */ /* 0x000fe2000f8e0008 */
[----:B------:R-:W-:-:S02]  /*1fa70*/  LOP3.LUT R8, R9, 0x380, RZ, 0xc0, !PT ;  /* 0x0000038009087812 */ /* 0x000fc400078ec0ff */
[----:B------:R-:W-:Y:S01]  /*1fa80*/  LOP3.LUT R12, R13, 0x380, RZ, 0xc0, !PT ;  /* 0x000003800d0c7812 */ /* 0x000fe200078ec0ff */
[----:B------:R-:W-:Y:S01]  /*1fa90*/  IMAD.U32 R11, RZ, RZ, UR10 ;  /* 0x0000000aff0b7e24 */ /* 0x000fe2000f8e00ff */
[----:B------:R-:W-:Y:S01]  /*1faa0*/  LOP3.LUT R24, R25, 0x380, RZ, 0xc0, !PT ;  /* 0x0000038019187812 */ /* 0x000fe200078ec0ff */
[----:B------:R-:W-:Y:S01]  /*1fab0*/  ULDC.64 UR14, c[0x0][0xba0] ;  /* 0x0002e800000e7ab9 */ /* 0x000fe20000000a00 */
[----:B------:R-:W-:Y:S02]  /*1fac0*/  IADD3 R6, P3, R7, UR8, RZ ;  /* 0x0000000807067c10 */ /* 0x000fe4000ff7e0ff */
[----:B------:R-:W-:Y:S02]  /*1fad0*/  LOP3.LUT R32, R33, 0x380, RZ, 0xc0, !PT ;  /* 0x0000038021207812 */ /* 0x000fe400078ec0ff */
[----:B------:R-:W-:Y:S01]  /*1fae0*/  IADD3.X R7, R0, UR9, R11, P3, !PT ;  /* 0x0000000900077c10 */ /* 0x000fe20009ffe40b */
[----:B------:R-:W-:Y:S01]  /*1faf0*/  ULDC.64 UR8, c[0x0][0xc40] ;  /* 0x0003100000087ab9 */ /* 0x000fe20000000a00 */
[----:B------:R-:W-:-:S02]  /*1fb00*/  SHF.R.U64 R8, R8, 0x3, RZ ;  /* 0x0000000308087819 */ /* 0x000fc400000012ff */
[----:B------:R-:W-:Y:S02]  /*1fb10*/  LEA R20, P3, R6, UR8, 0x2 ;  /* 0x0000000806147c11 */ /* 0x000fe4000f8610ff */
[----:B------:R-:W-:Y:S02]  /*1fb20*/  SHF.R.U64 R12, R12, 0x3, RZ ;  /* 0x000000030c0c7819 */ /* 0x000fe400000012ff */
[----:B------:R-:W-:Y:S02]  /*1fb30*/  LEA.HI.X R21, R6, UR9, R7, 0x2, P3 ;  /* 0x0000000906157c11 */ /* 0x000fe400098f1407 */
[----:B------:R-:W-:Y:S02]  /*1fb40*/  IADD3 R29, P3, R4, 0x4000, RZ ;  /* 0x00004000041d7810 */ /* 0x000fe40007f7e0ff */
[----:B------:R-:W-:Y:S02]  /*1fb50*/  SHF.R.U64 R24, R24, 0x3, RZ ;  /* 0x0000000318187819 */ /* 0x000fe400000012ff */
[----:B------:R-:W-:-:S02]  /*1fb60*/  LOP3.LUT R28, R29, 0x380, RZ, 0xc0, !PT ;  /* 0x000003801d1c7812 */ /* 0x000fc400078ec0ff */
        /* <DEDUP_REMOVED lines=15> */
[C---:B------:R-:W-:Y:S02]  /*1fc60*/  IADD3 R49, P3, R4.reuse, 0x9000, RZ ;  /* 0x0000900004317810 */ /* 0x040fe40007f7e0ff */
[----:B------:R-:W-:Y:S02]  /*1fc70*/  IADD3 R53, P6, R4, 0xa000, RZ ;  /* 0x0000a00004357810 */ /* 0x000fe40007fde0ff */
[----:B------:R-:W-:Y:S02]  /*1fc80*/  LOP3.LUT R36, R37, 0x380, RZ, 0xc0, !PT ;  /* 0x0000038025247812 */ /* 0x000fe400078ec0ff */
[----:B------:R-:W-:-:S02]  /*1fc90*/  LOP3.LUT R40, R41, 0x380, RZ, 0xc0, !PT ;  /* 0x0000038029287812 */ /* 0x000fc400078ec0ff */
[----:B------:R-:W-:Y:S02]  /*1fca0*/  LOP3.LUT R44, R45, 0x380, RZ, 0xc0, !PT ;  /* 0x000003802d2c7812 */ /* 0x000fe400078ec0ff */
[----:B------:R-:W-:Y:S02]  /*1fcb0*/  LOP3.LUT R48, R49, 0x380, RZ, 0xc0, !PT ;  /* 0x0000038031307812 */ /* 0x000fe400078ec0ff */
[----:B------:R-:W-:Y:S02]  /*1fcc0*/  LOP3.LUT R52, R53, 0x380, RZ, 0xc0, !PT ;  /* 0x0000038035347812 */ /* 0x000fe400078ec0ff */
[----:B------:R-:W-:Y:S02]  /*1fcd0*/  SHF.R.U64 R36, R36, 0x3, RZ ;  /* 0x0000000324247819 */ /* 0x000fe400000012ff */
        /* <DEDUP_REMOVED lines=21> */
[----:B------:R-:W-:Y:S01]  /*1fe30*/  LOP3.LUT R11, R4, 0x380, RZ, 0xc0, !PT ;  /* 0x00000380040b7812 */ /* 0x000fe200078ec0ff */
[----:B------:R-:W-:Y:S01]  /*1fe40*/  UIMAD UR8, UR11, UR14, URZ ;  /* 0x0000000e0b0872a4 */ /* 0x000fe2000f8e023f */
[----:B------:R-:W-:Y:S01]  /*1fe50*/  LOP3.LUT R64, R65, 0x380, RZ, 0xc0, !PT ;  /* 0x0000038041407812 */ /* 0x000fe200078ec0ff */
[----:B------:R-:W-:Y:S01]  /*1fe60*/  IMAD.X R73, RZ, RZ, R5, P6 ;  /* 0x000000ffff497224 */ /* 0x000fe200030e0605 */
[----:B------:R-:W-:Y:S01]  /*1fe70*/  LOP3.LUT R68, R69, 0x380, RZ, 0xc0, !PT ;  /* 0x0000038045447812 */ /* 0x000fe200078ec0ff */
[----:B------:R-:W-:Y:S01]  /*1fe80*/  ULDC.64 UR10, c[0x0][0xbe0] ;  /* 0x0002f800000a7ab9 */ /* 0x000fe20000000a00 */
[----:B------:R-:W-:Y:S02]  /*1fe90*/  LOP3.LUT R0, R7, 0x380, RZ, 0xc0, !PT ;  /* 0x0000038007007812 */ /* 0x000fe400078ec0ff */
[----:B------:R-:W-:Y:S02]  /*1fea0*/  SHF.R.U64 R56, R56, 0x3, RZ ;  /* 0x0000000338387819 */ /* 0x000fe400000012ff */
[----:B------:R-:W-:-:S02]  /*1feb0*/  SHF.R.U64 R60, R60, 0x3, RZ ;  /* 0x000000033c3c7819 */ /* 0x000fc400000012ff */
[----:B------:R-:W-:Y:S02]  /*1fec0*/  SHF.R.U64 R64, R64, 0x3, RZ ;  /* 0x0000000340407819 */ /* 0x000fe400000012ff */
        /* <DEDUP_REMOVED lines=11> */
[----:B------:R-:W-:-:S02]  /*1ff80*/  LOP3.LUT R4, R11, R4, RZ, 0x3c, !PT ;  /* 0x000000040b047212 */ /* 0x000fc400078e3cff */
[----:B------:R-:W-:Y:S02]  /*1ff90*/  LOP3.LUT R72, R0, R7, RZ, 0x3c, !PT ;  /* 0x0000000700487212 */ /* 0x000fe400078e3cff */
[----:B------:R-:W-:Y:S01]  /*1ffa0*/  SHF.R.S32.HI R187, RZ, 0x1f, R186 ;  /* 0x0000001fffbb7819 */ /* 0x000fe200000114ba */
[----:B------:R-:W-:Y:S01]  /*1ffb0*/  UIMAD UR8, UR4, UR15, UR8 ;  /* 0x0000000f040872a4 */ /* 0x000fe2000f8e0208 */
[----:B------:R-:W-:Y:S01]  /*1ffc0*/  IMAD.U32 R19, RZ, RZ, UR10 ;  /* 0x0000000aff137e24 */ /* 0x000fe2000f8e00ff */
[----:B------:R-:W-:Y:S01]  /*1ffd0*/  UIMAD UR12, UR40, -0x80, UR12 ;  /* 0xffffff80280c78a4 */ /* 0x000fe2000f8e020c */
[----:B------:R-:W-:-:S05]  /*1ffe0*/  VIADD R0, R192, 0x20 ;  /* 0x00000020c0007836 */ /* 0x000fca0000000000 */
[----:B------:R-:W-:Y:S02]  /*1fff0*/  ISETP.GE.AND P3, PT, R192, UR12, PT ;  /* 0x0000000cc0007c0c */ /* 0x000fe4000bf66270 */
[----:B------:R-:W-:Y:S01]  /*20000*/  SHF.R.S32.HI R193, RZ, 0x1f, R192 ;  /* 0x0000001fffc17819 */ /* 0x000fe200000114c0 */
[----:B------:R-:W-:Y:S01]  /*20010*/  BSSY B1, `(.L_x_2561) ;  /* 0x0000047000017945 */ /* 0x000fe20003800000 */
[----:B--2---:R0:W-:Y:S04]  /*20020*/  @!P1 STG.E desc[UR54][R20.64], R3 ;  /* 0x0000000314009986 */ /* 0x0041e8000c101936 */
[----:B---3--:R1:W-:Y:S04]  /*20030*/  @!P0 STG.E desc[UR54][R20.64+0x20], R2 ;  /* 0x0000200214008986 */ /* 0x0083e8000c101936 */
[----:B------:R-:W5:Y:S01]  /*20040*/  LD.E.128 R4, desc[UR54][R4.64] ;  /* 0x0000003604047980 */ /* 0x000f62000c101d00 */
[----:B0-----:R-:W-:-:S03]  /*20050*/  IMAD.U32 R3, RZ, RZ, UR14 ;  /* 0x0000000eff037e24 */ /* 0x001fc6000f8e00ff */
[----:B------:R-:W5:Y:S01]  /*20060*/  LD.E.128 R8, desc[UR54][R8.64] ;  /* 0x0000003608087980 */ /* 0x000f62000c101d00 */
[----:B-1----:R-:W-:-:S03]  /*20070*/  IMAD.WIDE.U32 R2, R3, UR4, R186 ;  /* 0x0000000403027c25 */ /* 0x002fc6000f8e00ba */
[----:B------:R-:W5:Y:S01]  /*20080*/  LD.E.128 R12, desc[UR54][R12.64] ;  /* 0x000000360c0c7980 */ /* 0x000f62000c101d00 */
[----:B------:R-:W-:-:S03]  /*20090*/  UIMAD UR4, UR16, UR10, URZ ;  /* 0x0000000a100472a4 */ /* 0x000fc6000f8e023f */
[----:B------:R-:W5:Y:S01]  /*200a0*/  LD.E.128 R24, desc[UR54][R24.64] ;  /* 0x0000003618187980 */ /* 0x000f62000c101d00 */
[----:B------:R-:W-:-:S03]  /*200b0*/  VIADD R3, R3, UR8 ;  /* 0x0000000803037c36 */ /* 0x000fc60008000000 */
        /* <DEDUP_REMOVED lines=12> */
[----:B------:R-:W-:-:S02]  /*20180*/  UIMAD UR4, UR39, UR11, UR4 ;  /* 0x0000000b270472a4 */ /* 0x000fc4000f8e0204 */
[----:B------:R-:W-:Y:S01]  /*20190*/  IMAD.WIDE.U32 R2, R19, UR39, R2 ;  /* 0x0000002713027c25 */ /* 0x000fe2000f8e0002 */
[----:B------:R-:W-:Y:S01]  /*201a0*/  ISETP.GE.AND P0, PT, R0, UR12, PT ;  /* 0x0000000c00007c0c */ /* 0x000fe2000bf06270 */
[----:B------:R-:W-:Y:S01]  /*201b0*/  @!PT LDS RZ, [RZ] ;  /* 0x00000000fffff984 */ /* 0x000fe20000000800 */
[----:B------:R-:W-:Y:S01]  /*201c0*/  @!PT LDS RZ, [RZ] ;  /* 0x00000000fffff984 */ /* 0x000fe20000000800 */
[----:B------:R-:W-:Y:S01]  /*201d0*/  @!PT LDS RZ, [RZ] ;  /* 0x00000000fffff984 */ /* 0x000fe20000000800 */
[----:B------:R-:W-:Y:S01]  /*201e0*/  @!PT LDS RZ, [RZ] ;  /* 0x00000000fffff984 */ /* 0x000fe20000000800 */
[----:B------:R0:W-:Y:S06]  /*201f0*/  MEMBAR.ALL.CTA ;  /* 0x0000000000007992 */ /* 0x0001ec0000008000 */
[----:B0-----:R-:W0:Y:S01]  /*20200*/  FENCE.VIEW.ASYNC.S ;  /* 0x00000000000073c6 */ /* 0x001e220000000000 */
[----:B------:R-:W-:Y:S01]  /*20210*/  ULDC.64 UR10, c[0x0][0xbe8] ;  /* 0x0002fa00000a7ab9 */ /* 0x000fe20000000a00 */
[C---:B------:R-:W-:Y:S01]  /*20220*/  VIADD R19, R192.reuse, 0x40 ;  /* 0x00000040c0137836 */ /* 0x040fe20000000000 */
[----:B------:R-:W-:Y:S01]  /*20230*/  UIMAD UR8, UR17, UR10, URZ ;  /* 0x0000000a110872a4 */ /* 0x000fe2000f8e023f */
[----:B------:R-:W-:Y:S01]  /*20240*/  VIADD R3, R3, UR4 ;  /* 0x0000000403037c36 */ /* 0x000fe20008000000 */
[----:B------:R-:W-:Y:S01]  /*20250*/  UIADD3 UR4, UR44, 0x32420, URZ ;  /* 0x000324202c047890 */ /* 0x000fe2000fffe03f */
[----:B------:R-:W-:Y:S01]  /*20260*/  IMAD.U32 R77, RZ, RZ, UR10 ;  /* 0x0000000aff4d7e24 */ /* 0x000fe2000f8e00ff */
[----:B------:R-:W-:Y:S01]  /*20270*/  UIMAD UR8, UR18, UR11, UR8 ;  /* 0x0000000b120872a4 */ /* 0x000fe2000f8e0208 */
[----:B------:R-:W-:Y:S01]  /*20280*/  VIADD R0, R192, 0x60 ;  /* 0x00000060c0007836 */ /* 0x000fe20000000000 */
[----:B------:R-:W-:Y:S01]  /*20290*/  UPRMT UR4, URZ, 0x654, UR4 ;  /* 0x000006543f047896 */ /* 0x000fe20008000004 */
[----:B------:R-:W-:Y:S01]  /*202a0*/  IMAD.WIDE.U32 R76, R77, UR18, R2 ;  /* 0x000000124d4c7c25 */ /* 0x000fe2000f8e0002 */
[----:B------:R-:W-:-:S02]  /*202b0*/  ISETP.GE.AND P1, PT, R19, UR12, PT ;  /* 0x0000000c13007c0c */ /* 0x000fc4000bf26270 */
[----:B------:R-:W-:Y:S01]  /*202c0*/  ISETP.GE.AND P2, PT, R0, UR12, PT ;  /* 0x0000000c00007c0c */ /* 0x000fe2000bf46270 */
[----:B------:R-:W-:Y:S02]  /*202d0*/  IMAD.U32 R21, RZ, RZ, UR40 ;  /* 0x00000028ff157e24 */ /* 0x000fe4000f8e00ff */
[----:B------:R-:W-:Y:S02]  /*202e0*/  VIADD R81, R77, UR8 ;  /* 0x000000084d517c36 */ /* 0x000fe40008000000 */
[----:B------:R-:W-:Y:S01]  /*202f0*/  IMAD.WIDE R20, R21, 0x80, R192 ;  /* 0x0000008015147825 */ /* 0x000fe200078e02c0 */
[----:B0-----:R-:W-:Y:S01]  /*20300*/  SYNCS.ARRIVE.TRANS64.RED.A1T0 RZ, [UR4], RZ ;  /* 0x000000ffffff79a7 */ /* 0x001fe20008100404 */
[----:B------:R-:W-:Y:S06]  /*20310*/  @P3 BRA `(.L_x_2562) ;  /* 0x0000000000583947 */ /* 0x000fec0003800000 */
        /* <DEDUP_REMOVED lines=22> */
.L_x_2562:
[----:B------:R-:W-:Y:S05]  /*20480*/  BSYNC B1 ;  /* 0x0000000000017941 */ /* 0x000fea0003800000 */
.L_x_2561:
[----:B------:R-:W-:Y:S04]  /*20490*/  BSSY B1, `(.L_x_2563) ;  /* 0x000001a000017945 */ /* 0x000fe80003800000 */
[----:B------:R-:W-:Y:S05]  /*204a0*/  @P0 BRA `(.L_x_2564) ;  /* 0x0000000000600947 */ /* 0x000fea0003800000 */
[----:B0----5:R-:W-:Y:S01]  /*204b0*/  IADD3 R5, P0, R20, 0x20, RZ ;  /* 0x0000002014057810 */ /* 0x021fe20007f1e0ff */
        /* <DEDUP_REMOVED lines=23> */
.L_x_2564:
[----:B------:R-:W-:Y:S05]  /*20630*/  BSYNC B1 ;  /* 0x0000000000017941 */ /* 0x000fea0003800000 */
.L_x_2563:
[----:B------:R-:W-:Y:S04]  /*20640*/  BSSY B1, `(.L_x_2565) ;  /* 0x000001a000017945 */ /* 0x000fe80003800000 */
[----:B------:R-:W-:Y:S05]  /*20650*/  @P1 BRA `(.L_x_2566) ;  /* 0x0000000000601947 */ /* 0x000fea0003800000 */
[----:B01---5:R-:W-:Y:S01]  /*20660*/  IADD3 R5, P0, R20, 0x40, RZ ;  /* 0x0000004014057810 */ /* 0x023fe20007f1e0ff */
        /* <DEDUP_REMOVED lines=23> */
.L_x_2566:
[----:B------:R-:W-:Y:S05]  /*207e0*/  BSYNC B1 ;  /* 0x0000000000017941 */ /* 0x000fea0003800000 */
.L_x_2565:
[----:B------:R-:W-:Y:S05]  /*207f0*/  @P2 BRA `(.L_x_2567) ;  /* 0x0000000c00782947 */ /* 0x000fea0003800000 */
[----:B012--5:R-:W-:Y:S01]  /*20800*/  IADD3 R5, P0, R20, 0x60, RZ ;  /* 0x0000006014057810 */ /* 0x027fe20007f1e0ff */
        /* <DEDUP_REMOVED lines=25> */
.L_x_2559:
[----:B------:R-:W-:Y:S02]  /*209a0*/  ULDC.64 UR8, c[0x0][0xce0] ;  /* 0x0003380000087ab9 */ /* 0x000fe40000000a00 */
        /* <DEDUP_REMOVED lines=8> */
[----:B------:R-:W-:Y:S02]  /*20a30*/  PLOP3.LUT P1, PT, PT, PT, UP0, 0x80, 0x0 ;  /* 0x000000000000781c */ /* 0x000fe40003f2f008 */
[----:B------:R-:W-:Y:S02]  /*20a40*/  ULDC.64 UR8, c[0x0][0xcd8] ;  /* 0x0003360000087ab9 */ /* 0x000fe40000000a00 */
[----:B------:R-:W-:Y:S01]  /*20a50*/  UIMAD.WIDE UR8, UR41, 0x4, UR8 ;  /* 0x00000004290878a5 */ /* 0x000fe2000f8e0208 */
[----:B------:R-:W-:Y:S02]  /*20a60*/  IMAD.U32 R4, RZ, RZ, UR10 ;  /* 0x0000000aff047e24 */ /* 0x000fe4000f8e00ff */
[----:B------:R-:W-:-:S02]  /*20a70*/  IMAD.U32 R5, RZ, RZ, UR11 ;  /* 0x0000000bff057e24 */ /* 0x000fc4000f8e00ff */
[----:B------:R-:W-:-:S03]  /*20a80*/  IMAD.MOV.U32 R7, RZ, RZ, RZ ;  /* 0x000000ffff077224 */ /* 0x000fc600078e00ff */
[----:B------:R-:W2:Y:S01]  /*20a90*/  @P2 LDG.E R4, desc[UR54][R4.64] ;  /* 0x0000003604042981 */ /* 0x000ea2000c1e1900 */
[----:B------:R-:W-:Y:S02]  /*20aa0*/  IMAD.U32 R2, RZ, RZ, UR8 ;  /* 0x00000008ff027e24 */ /* 0x000fe4000f8e00ff */
[----:B------:R-:W-:-:S05]  /*20ab0*/  IMAD.U32 R3, RZ, RZ, UR9 ;  /* 0x00000009ff037e24 */ /* 0x000fca000f8e00ff */
[----:B------:R0:W5:Y:S01]  /*20ac0*/  @P1 LDG.E R7, desc[UR54][R2.64] ;  /* 0x0000003602071981 */ /* 0x000162000c1e1900 */
[----:B------:R-:W-:Y:S01]  /*20ad0*/  ULDC UR4, c[0x0][0xb88] ;  /* 0x0002e20000047ab9 */ /* 0x000fe20000000800 */
[----:B------:R-:W-:Y:S01]  /*20ae0*/  USHF.R.S32.HI UR10, URZ, 0x1f, UR39 ;  /* 0x0000001f3f0a7899 */ /* 0x000fe20008011427 */
[----:B------:R-:W-:Y:S02]  /*20af0*/  ISETP.GT.AND P0, PT, R195, 0x7f, PT ;  /* 0x0000007fc300780c */ /* 0x000fe40003f04270 */
[----:B--2---:R-:W-:Y:S01]  /*20b00*/  @P2 R2UR UR4, R4 ;  /* 0x00000000040422ca */ /* 0x004fe200000e0000 */
[----:B0-----:R-:W-:-:S14]  /*20b10*/  @P2 BRA `(.L_x_2568) ;  /* 0x0000000000182947 */ /* 0x001fdc0003800000 */
[----:B------:R-:W-:Y:S05]  /*20b20*/  @!P1 BRA `(.L_x_2568) ;  /* 0x0000000000149947 */ /* 0x000fea0003800000 */
[----:B------:R-:W2:Y:S04]  /*20b30*/  LDG.E R4, desc[UR54][R2.64] ;  /* 0x0000003602047981 */ /* 0x000ea8000c1e1900 */
[----:B------:R-:W3:Y:S01]  /*20b40*/  LDG.E R0, desc[UR54][R2.64+0x4] ;  /* 0x0000043602007981 */ /* 0x000ee2000c1e1900 */
[----:B--2---:R-:W-:Y:S02]  /*20b50*/  R2UR UR8, R4 ;  /* 0x00000000040872ca */ /* 0x004fe400000e0000 */
[----:B---3--:R-:W-:-:S13]  /*20b60*/  R2UR UR4, R0 ;  /* 0x00000000000472ca */ /* 0x008fda00000e0000 */
[----:B------:R-:W-:-:S12]  /*20b70*/  UIADD3 UR4, -UR8, UR4, URZ ;  /* 0x0000000408047290 */ /* 0x000fd8000fffe13f */
.L_x_2568:
[----:B------:R-:W-:Y:S01]  /*20b80*/  USHF.R.S32.HI UR8, URZ, 0x1f, UR41 ;  /* 0x0000001f3f087899 */ /* 0x000fe20008011429 */
[----:B------:R-:W-:Y:S01]  /*20b90*/  BSSY B1, `(.L_x_2569) ;  /* 0x000001f000017945 */ /* 0x000fe20003800000 */
[----:B------:R-:W-:Y:S01]  /*20ba0*/  USEL UR12, UR41, URZ, !UP0 ;  /* 0x0000003f290c7287 */ /* 0x000fe2000c000000 */
[----:B------:R-:W-:Y:S01]  /*20bb0*/  SHF.R.S32.HI R187, RZ, 0x1f, R186 ;  /* 0x0000001fffbb7819 */ /* 0x000fe200000114ba */
[----:B------:R-:W-:Y:S01]  /*20bc0*/  USEL UR11, UR8, URZ, !UP0 ;  /* 0x0000003f080b7287 */ /* 0x000fe2000c000000 */
[----:B-----5:R-:W-:Y:S01]  /*20bd0*/  SHF.R.S32.HI R6, RZ, 0x1f, R7 ;  /* 0x0000001fff067819 */ /* 0x020fe20000011407 */
[----:B------:R-:W-:Y:S10]  /*20be0*/  @P0 BRA `(.L_x_2570) ;  /* 0x0000000000640947 */ /* 0x000ff40003800000 */
[----:B------:R-:W0:Y:S01]  /*20bf0*/  S2R R2, SR_TID.X ;  /* 0x0000000000027919 */ /* 0x000e220000002100 */
[----:B------:R-:W-:-:S04]  /*20c00*/  IMAD.U32 R0, RZ, RZ, UR40 ;  /* 0x00000028ff007e24 */ /* 0x000fc8000f8e00ff */
[----:B0-----:R-:W-:-:S04]  /*20c10*/  IMAD R0, R0, 0x80, R2 ;  /* 0x0000008000007824 */ /* 0x001fc800078e0202 */
[----:B------:R-:W-:-:S05]  /*20c20*/  VIADD R0, R0, 0xffffff80 ;  /* 0xffffff8000007836 */ /* 0x000fca0000000000 */
[----:B------:R-:W-:-:S13]  /*20c30*/  ISETP.GE.AND P0, PT, R0, UR4, PT ;  /* 0x0000000400007c0c */ /* 0x000fda000bf06270 */
[----:B------:R-:W-:Y:S05]  /*20c40*/  @P0 BRA `(.L_x_2570) ;  /* 0x00000000004c0947 */ /* 0x000fea0003800000 */
[C---:B------:R-:W-:Y:S01]  /*20c50*/  IADD3 R2, P0, R0.reuse, R7, RZ ;  /* 0x0000000700027210 */ /* 0x040fe20007f1e0ff */
        /* <DEDUP_REMOVED lines=18> */
.L_x_2570:
[----:B------:R-:W-:Y:S05]  /*20d80*/  BSYNC B1 ;  /* 0x0000000000017941 */ /* 0x000fea0003800000 */
.L_x_2569:
[----:B------:R-:W-:Y:S01]  /*20d90*/  ULDC.64 UR8, c[0x0][0xba0] ;  /* 0x0002e80000087ab9 */ /* 0x000fe20000000a00 */
[----:B------:R-:W-:Y:S01]  /*20da0*/  ULDC.64 UR14, c[0x0][0xbe0] ;  /* 0x0002f800000e7ab9 */ /* 0x000fe20000000a00 */
[----:B------:R-:W-:Y:S01]  /*20db0*/  IMAD R0, R6, UR8, RZ ;  /* 0x0000000806007c24 */ /* 0x000fe2000f8e02ff */
[----:B------:R-:W-:Y:S01]  /*20dc0*/  BSSY B1, `(.L_x_2571) ;  /* 0x0000031000017945 */ /* 0x000fe20003800000 */
[----:B0-----:R-:W-:Y:S01]  /*20dd0*/  IMAD.WIDE.U32 R2, R7, UR8, R186 ;  /* 0x0000000807027c25 */ /* 0x001fe2000f8e00ba */
[----:B------:R-:W-:-:S03]  /*20de0*/  UIMAD UR8, UR10, UR14, URZ ;  /* 0x0000000e0a0872a4 */ /* 0x000fc6000f8e023f */
[----:B------:R-:W-:Y:S01]  /*20df0*/  IMAD R7, R7, UR9, R0 ;  /* 0x0000000907077c24 */ /* 0x000fe2000f8e0200 */
[----:B------:R-:W-:Y:S01]  /*20e00*/  UIMAD UR9, UR40, -0x80, UR4 ;  /* 0xffffff80280978a4 */ /* 0x000fe2000f8e0204 */
[----:B------:R-:W-:Y:S01]  /*20e10*/  IMAD.U32 R5, RZ, RZ, UR14 ;  /* 0x0000000eff057e24 */ /* 0x000fe2000f8e00ff */
[----:B------:R-:W-:Y:S01]  /*20e20*/  UIMAD UR8, UR39, UR15, UR8 ;  /* 0x0000000f270872a4 */ /* 0x000fe2000f8e0208 */
[----:B------:R-:W-:Y:S01]  /*20e30*/  IMAD.IADD R3, R3, 0x1, R7 ;  /* 0x0000000103037824 */ /* 0x000fe200078e0207 */
[----:B------:R-:W-:Y:S01]  /*20e40*/  SHF.R.S32.HI R7, RZ, 0x1f, R192 ;  /* 0x0000001fff077819 */ /* 0x000fe200000114c0 */
[----:B------:R-:W-:Y:S01]  /*20e50*/  ULDC.64 UR14, c[0x0][0xbe8] ;  /* 0x0002fa00000e7ab9 */ /* 0x000fe20000000a00 */
[----:B------:R-:W-:Y:S01]  /*20e60*/  ISETP.GE.AND P2, PT, R192, UR9, PT ;  /* 0x00000009c0007c0c */ /* 0x000fe2000bf46270 */
[----:B------:R-:W-:Y:S01]  /*20e70*/  IMAD.WIDE.U32 R2, R5, UR39, R2 ;  /* 0x0000002705027c25 */ /* 0x000fe2000f8e0002 */
[----:B------:R-:W-:-:S03]  /*20e80*/  UIMAD UR4, UR11, UR14, URZ ;  /* 0x0000000e0b0472a4 */ /* 0x000fc6000f8e023f */
[----:B------:R-:W-:Y:S01]  /*20e90*/  VIADD R4, R192, 0x40 ;  /* 0x00000040c0047836 */ /* 0x000fe20000000000 */
[----:B------:R-:W-:Y:S01]  /*20ea0*/  UIMAD UR4, UR12, UR15, UR4 ;  /* 0x0000000f0c0472a4 */ /* 0x000fe2000f8e0204 */
[----:B------:R-:W-:Y:S02]  /*20eb0*/  VIADD R3, R3, UR8 ;  /* 0x0000000803037c36 */ /* 0x000fe40008000000 */
[----:B------:R-:W-:Y:S01]  /*20ec0*/  IMAD.U32 R5, RZ, RZ, UR14 ;  /* 0x0000000eff057e24 */ /* 0x000fe2000f8e00ff */
[----:B------:R-:W-:Y:S01]  /*20ed0*/  ISETP.GE.AND P0, PT, R4, UR9, PT ;  /* 0x0000000904007c0c */ /* 0x000fe2000bf06270 */
[----:B------:R-:W-:Y:S02]  /*20ee0*/  VIADD R0, R192, 0x20 ;  /* 0x00000020c0007836 */ /* 0x000fe40000000000 */
[----:B------:R-:W-:-:S03]  /*20ef0*/  IMAD.WIDE.U32 R4, R5, UR12, R2 ;  /* 0x0000000c05047c25 */ /* 0x000fc6000f8e0002 */
[----:B------:R-:W-:Y:S01]  /*20f00*/  ISETP.GE.AND P1, PT, R0, UR9, PT ;  /* 0x0000000900007c0c */ /* 0x000fe2000bf26270 */
[----:B------:R-:W-:Y:S02]  /*20f10*/  IMAD.U32 R9, RZ, RZ, UR40 ;  /* 0x00000028ff097e24 */ /* 0x000fe4000f8e00ff */
        /* <DEDUP_REMOVED lines=27> */
.L_x_2572:
[----:B------:R-:W-:Y:S05]  /*210d0*/  BSYNC B1 ;  /* 0x0000000000017941 */ /* 0x000fea0003800000 */
.L_x_2571:
[----:B------:R-:W-:Y:S01]  /*210e0*/  BSSY B1, `(.L_x_2573) ;  /* 0x000001b000017945 */ /* 0x000fe20003800000 */
[----:B------:R-:W-:-:S03]  /*210f0*/  ISETP.GE.AND P2, PT, R10, UR9, PT ;  /* 0x000000090a007c0c */ /* 0x000fc6000bf46270 */
[----:B------:R-:W-:Y:S10]  /*21100*/  @P1 BRA `(.L_x_2574) ;  /* 0x0000000000601947 */ /* 0x000ff40003800000 */
[----:B0-----:R-:W-:Y:S01]  /*21110*/  IADD3 R9, P1, R6, 0x20, RZ ;  /* 0x0000002006097810 */ /* 0x001fe20007f3e0ff */
        /* <DEDUP_REMOVED lines=23> */
.L_x_2574:
[----:B------:R-:W-:Y:S05]  /*21290*/  BSYNC B1 ;  /* 0x0000000000017941 */ /* 0x000fea0003800000 */
.L_x_2573:
[----:B------:R-:W-:Y:S04]  /*212a0*/  BSSY B1, `(.L_x_2575) ;  /* 0x000001a000017945 */ /* 0x000fe80003800000 */
[----:B------:R-:W-:Y:S05]  /*212b0*/  @P0 BRA `(.L_x_2576) ;  /* 0x0000000000600947 */ /* 0x000fea0003800000 */
[----:B01----:R-:W-:Y:S01]  /*212c0*/  IADD3 R9, P0, R6, 0x40, RZ ;  /* 0x0000004006097810 */ /* 0x003fe20007f1e0ff */
        /* <DEDUP_REMOVED lines=23> */
.L_x_2576:
[----:B------:R-:W-:Y:S05]  /*21440*/  BSYNC B1 ;  /* 0x0000000000017941 */ /* 0x000fea0003800000 */
.L_x_2575:
        /* <DEDUP_REMOVED lines=25> */
.L_x_2567:
[----:B------:R-:W-:Y:S05]  /*215e0*/  BSYNC B0 ;  /* 0x0000000000007941 */ /* 0x000fea0003800000 */
.L_x_2558:
[----:B------:R-:W-:Y:S02]  /*215f0*/  ULDC UR4, c[0x0][0xd14] ;  /* 0x0003450000047ab9 */ /* 0x000fe40000000800 */
[----:B------:R-:W-:-:S06]  /*21600*/  UISETP.GE.AND UP0, UPT, UR6, UR4, UPT ;  /* 0x000000040600728c */ /* 0x000fcc000bf06270 */
[----:B------:R-:W-:-:S13]  /*21610*/  PLOP3.LUT P0, PT, PT, PT, UP0, 0x80, 0x0 ;  /* 0x000000000000781c */ /* 0x000fda0003f0f008 */
[----:B------:R-:W-:Y:S05]  /*21620*/  @!P0 BRA `(.L_x_2577) ;  /* 0xfffffdfc00d08947 */ /* 0x000fea000383ffff */
[----:B------:R-:W-:Y:S05]  /*21630*/  EXIT ;  /* 0x000000000000794d */ /* 0x000fea0003800000 */
.L_x_2450:
[----:B------:R-:W-:-:S08]  /*21640*/  NOP ;  /* 0x0000000000007918 */ /* 0x000fd00000000000 */
[----:B----4-:R-:W0:-:S00]  /*21650*/  USETMAXREG.DEALLOC.CTAPOOL 0x18 ;  /* 0x00000018000079c8 */ /* 0x010e0000080e0500 */
[----:B0-----:R-:W-:-:S06]  /*21660*/  LOP3.LUT R0, R0, 0x3, RZ, 0xc0, !PT ;  /* 0x0000000300007812 */ /* 0x001fcc00078ec0ff */
[----:B------:R-:W0:Y:S02]  /*21670*/  SHFL.IDX PT, R0, R0, RZ, 0x1f ;  /* 0x00001fff00007589 */ /* 0x000e2400000e0000 */
[----:B0-----:R-:W-:-:S13]  /*21680*/  ISETP.NE.AND P0, PT, R0, RZ, PT ;  /* 0x000000ff0000720c */ /* 0x001fda0003f05270 */
[----:B------:R-:W-:Y:S05]  /*21690*/  @P0 EXIT ;  /* 0x000000000000094d */ /* 0x000fea0003800000 */
[----:B------:R-:W2:Y:S01]  /*216a0*/  LDL.LU R6, [R1+0x460] ;  /* 0x0004600001067983 */ /* 0x000ea20000300800 */
[----:B------:R-:W-:Y:S01]  /*216b0*/  ULDC UR5, c[0x0][0xd14] ;  /* 0x0003450000057ab9 */ /* 0x000fe20000000800 */
[----:B------:R-:W0:Y:S01]  /*216c0*/  S2R R2, SR_TID.X ;  /* 0x0000000000027919 */ /* 0x000e220000002100 */
[----:B------:R-:W-:Y:S01]  /*216d0*/  CS2R R16, SRZ ;  /* 0x0000000000107805 */ /* 0x000fe2000001ff00 */
[----:B------:R-:W1:Y:S01]  /*216e0*/  S2UR UR6, SR_CTAID.X ;  /* 0x00000000000679c3 */ /* 0x000e620000002500 */
[----:B------:R-:W-:Y:S01]  /*216f0*/  ULDC UR4, c[0x0][0xd10] ;  /* 0x0003440000047ab9 */ /* 0x000fe20000000800 */
[----:B0-----:R-:W-:-:S04]  /*21700*/  LOP3.LUT R7, R2, 0x1f, RZ, 0xc0, !PT ;  /* 0x0000001f02077812 */ /* 0x001fc800078ec0ff */
[----:B------:R-:W-:Y:S02]  /*21710*/  ISETP.NE.AND P0, PT, R7, 0x1f, PT ;  /* 0x0000001f0700780c */ /* 0x000fe40003f05270 */
[----:B--2---:R-:W-:-:S11]  /*21720*/  LOP3.LUT R6, R6, 0xffffffdf, RZ, 0xc0, !PT ;  /* 0xffffffdf06067812 */ /* 0x004fd600078ec0ff */
[----:B------:R-:W-:Y:S02]  /*21730*/  @P0 LOP3.LUT R6, R6, 0x20, RZ, 0xfc, !PT ;  /* 0x0000002006060812 */ /* 0x000fe400078efcff */
[----:B------:R-:W-:-:S13]  /*21740*/  ISETP.GE.OR P0, PT, R7, UR5, !P0 ;  /* 0x0000000507007c0c */ /* 0x000fda000c706670 */
[----:B------:R-:W0:Y:S02]  /*21750*/  @!P0 LDC.64 R2, c[0x0][0xd58] ;  /* 0x00035600ff028b82 */ /* 0x000e240000000a00 */
[----:B0-----:R-:W-:-:S05]  /*21760*/  @!P0 IMAD.WIDE.U32 R2, R7, 0x4, R2 ;  /* 0x0000000407028825 */ /* 0x001fca00078e0002 */
[----:B------:R-:W2:Y:S01]  /*21770*/  @!P0 LDG.E R17, desc[UR54][R2.64] ;  /* 0x0000003602118981 */ /* 0x000ea2000c1e1900 */
[C---:B------:R-:W-:Y:S02]  /*21780*/  ISETP.NE.AND P1, PT, R7.reuse, RZ, PT ;  /* 0x000000ff0700720c */ /* 0x040fe40003f25270 */
[----:B------:R-:W-:Y:S02]  /*21790*/  ISETP.GE.U32.AND P0, PT, R7, 0x2, PT ;  /* 0x000000020700780c */ /* 0x000fe40003f06070 */
[----:B------:R-:W-:-:S09]  /*217a0*/  LOP3.LUT R6, R6, 0xfffffffe, RZ, 0xc0, !PT ;  /* 0xfffffffe06067812 */ /* 0x000fd200078ec0ff */
[----:B------:R-:W-:-:S04]  /*217b0*/  @P1 LOP3.LUT R6, R6, 0x1, RZ, 0xfc, !PT ;  /* 0x0000000106061812 */ /* 0x000fc800078efcff */
[----:B------:R-:W-:-:S04]  /*217c0*/  LOP3.LUT R6, R6, 0xffffffef, RZ, 0xc0, !PT ;  /* 0xffffffef06067812 */ /* 0x000fc800078ec0ff */
[----:B------:R-:W-:-:S04]  /*217d0*/  @P0 LOP3.LUT R6, R6, 0x10, RZ, 0xfc, !PT ;  /* 0x0000001006060812 */ /* 0x000fc800078efcff */
[----:B------:R-:W-:Y:S01]  /*217e0*/  LOP3.LUT R6, R6, 0xfffffff7, RZ, 0xc0, !PT ;  /* 0xfffffff706067812 */ /* 0x000fe200078ec0ff */
[----:B------:R-:W-:Y:S01]  /*217f0*/  IMAD.MOV.U32 R19, RZ, RZ, RZ ;  /* 0x000000ffff137224 */ /* 0x000fe200078e00ff */
[----:B--2---:R-:W0:Y:S02]  /*21800*/  SHFL.UP PT, R0, R17, 0x1, RZ ;  /* 0x0420000011007989 */ /* 0x004e2400000e00ff */
[----:B0-----:R-:W-:-:S05]  /*21810*/  SEL R0, R0, RZ, P1 ;  /* 0x000000ff00007207 */ /* 0x001fca0000800000 */
[----:B------:R-:W-:-:S05]  /*21820*/  IMAD.IADD R0, R17, 0x1, R0 ;  /* 0x0000000111007824 */ /* 0x000fca00078e0200 */
[----:B------:R-:W0:Y:S02]  /*21830*/  SHFL.UP PT, R4, R0, 0x2, RZ ;  /* 0x0440000000047989 */ /* 0x000e2400000e00ff */
[----:B0-----:R-:W-:-:S05]  /*21840*/  SEL R5, R4, RZ, P0 ;  /* 0x000000ff04057207 */ /* 0x001fca0000000000 */
[----:B------:R-:W-:-:S05]  /*21850*/  IMAD.IADD R5, R0, 0x1, R5 ;  /* 0x0000000100057824 */ /* 0x000fca00078e0205 */
[----:B------:R-:W0:Y:S01]  /*21860*/  SHFL.UP PT, R4, R5, 0x4, RZ ;  /* 0x0480000005047989 */ /* 0x000e2200000e00ff */
[----:B------:R-:W-:-:S04]  /*21870*/  ISETP.GE.U32.AND P0, PT, R7, 0x4, PT ;  /* 0x000000040700780c */ /* 0x000fc80003f06070 */
[----:B0-----:R-:W-:-:S05]  /*21880*/  SEL R4, R4, RZ, P0 ;  /* 0x000000ff04047207 */ /* 0x001fca0000000000 */
[----:B------:R-:W-:-:S05]  /*21890*/  IMAD.IADD R4, R5, 0x1, R4 ;  /* 0x0000000105047824 */ /* 0x000fca00078e0204 */
[----:B------:R-:W0:Y:S01]  /*218a0*/  SHFL.UP PT, R2, R4, 0x8, RZ ;  /* 0x0500000004027989 */ /* 0x000e2200000e00ff */
[----:B------:R-:W-:Y:S02]  /*218b0*/  @P0 LOP3.LUT R6, R6, 0x8, RZ, 0xfc, !PT ;  /* 0x0000000806060812 */ /* 0x000fe400078efcff */
[----:B------:R-:W-:-:S04]  /*218c0*/  ISETP.GE.U32.AND P0, PT, R7, 0x8, PT ;  /* 0x000000080700780c */ /* 0x000fc80003f06070 */
[----:B0-----:R-:W-:-:S05]  /*218d0*/  SEL R3, R2, RZ, P0 ;  /* 0x000000ff02037207 */ /* 0x001fca0000000000 */
[----:B------:R-:W-:-:S05]  /*218e0*/  IMAD.IADD R3, R4, 0x1, R3 ;  /* 0x0000000104037824 */ /* 0x000fca00078e0203 */
[----:B------:R-:W0:Y:S01]  /*218f0*/  SHFL.UP PT, R0, R3, 0x10, RZ ;  /* 0x0600000003007989 */ /* 0x000e2200000e00ff */
[----:B------:R-:W-:-:S04]  /*21900*/  LOP3.LUT R6, R6, 0xfffffffb, RZ, 0xc0, !PT ;  /* 0xfffffffb06067812 */ /* 0x000fc800078ec0ff */
[----:B------:R-:W-:Y:S02]  /*21910*/  @P0 LOP3.LUT R6, R6, 0x4, RZ, 0xfc, !PT ;  /* 0x0000000406060812 */ /* 0x000fe400078efcff */
[----:B------:R-:W-:-:S04]  /*21920*/  ISETP.GE.U32.AND P0, PT, R7, 0x10, PT ;  /* 0x000000100700780c */ /* 0x000fc80003f06070 */
[----:B0-----:R-:W-:-:S05]  /*21930*/  SEL R0, R0, RZ, P0 ;  /* 0x000000ff00007207 */ /* 0x001fca0000000000 */
[----:B------:R-:W-:-:S05]  /*21940*/  IMAD.IADD R0, R3, 0x1, R0 ;  /* 0x0000000103007824 */ /* 0x000fca00078e0200 */
[----:B------:R-:W0:Y:S01]  /*21950*/  SHFL.IDX PT, R2, R0, 0x1f, 0x1f ;  /* 0x03e01f0000027f89 */ /* 0x000e2200000e0000 */
[----:B------:R-:W-:-:S04]  /*21960*/  LOP3.LUT R6, R6, 0xfffffffd, RZ, 0xc0, !PT ;  /* 0xfffffffd06067812 */ /* 0x000fc800078ec0ff */
[----:B------:R-:W-:-:S05]  /*21970*/  @P0 LOP3.LUT R6, R6, 0x2, RZ, 0xfc, !PT ;  /* 0x0000000206060812 */ /* 0x000fca00078efcff */
[----:B------:R2:W-:Y:S01]  /*21980*/  STL [R1+0x460], R6 ;  /* 0x0004600601007387 */ /* 0x0005e20000100800 */
[----:B0-----:R-:W-:-:S05]  /*21990*/  IMAD R4, R2, UR4, RZ ;  /* 0x0000000402047c24 */ /* 0x001fca000f8e02ff */
[----:B-1----:R-:W-:Y:S01]  /*219a0*/  ISETP.GT.AND P0, PT, R4, UR6, PT ;  /* 0x0000000604007c0c */ /* 0x002fe2000bf04270 */
[----:B------:R-:W-:-:S12]  /*219b0*/  IMAD.MOV.U32 R5, RZ, RZ, R4 ;  /* 0x000000ffff057224 */ /* 0x000fd800078e0004 */
[----:B--2---:R-:W-:Y:S05]  /*219c0*/  @P0 BRA `(.L_x_2578) ;  /* 0x0000000000bc0947 */ /* 0x004fea0003800000 */
[----:B------:R-:W-:Y:S01]  /*219d0*/  IMAD.MOV.U32 R4, RZ, RZ, R5 ;  /* 0x000000ffff047224 */ /* 0x000fe200078e0005 */
[----:B------:R-:W-:Y:S01]  /*219e0*/  ULDC UR5, c[0x0][0xd14] ;  /* 0x0003450000057ab9 */ /* 0x000fe20000000800 */
[----:B------:R-:W-:Y:S01]  /*219f0*/  IMAD.MOV.U32 R19, RZ, RZ, RZ ;  /* 0x000000ffff137224 */ /* 0x000fe200078e00ff */
[----:B------:R-:W-:Y:S01]  /*21a00*/  ULDC UR7, c[0x0][0xd14] ;  /* 0x0003450000077ab9 */ /* 0x000fe20000000800 */
[----:B------:R-:W-:-:S05]  /*21a10*/  ULDC UR4, c[0x0][0xd10] ;  /* 0x0003440000047ab9 */ /* 0x000fca0000000800 */
.L_x_2582:
        /* <DEDUP_REMOVED lines=16> */
.L_x_2581:
[----:B------:R-:W-:Y:S05]  /*21b20*/  BSYNC B0 ;  /* 0x0000000000007941 */ /* 0x000fea0003800000 */
.L_x_2580:
[----:B-----5:R-:W1:Y:S01]  /*21b30*/  SHFL.UP PT, R0, R17, 0x1, RZ ;  /* 0x0420000011007989 */ /* 0x020e6200000e00ff */
[C---:B------:R-:W-:Y:S02]  /*21b40*/  ISETP.NE.AND P0, PT, R6.reuse, RZ, PT ;  /* 0x000000ff0600720c */ /* 0x040fe40003f05270 */
[----:B------:R-:W-:Y:S02]  /*21b50*/  ISETP.GE.U32.AND P1, PT, R6, 0x2, PT ;  /* 0x000000020600780c */ /* 0x000fe40003f26070 */
[----:B-1----:R-:W-:Y:S02]  /*21b60*/  SEL R0, R0, RZ, P0 ;  /* 0x000000ff00007207 */ /* 0x002fe40000000000 */
[----:B------:R-:W-:-:S03]  /*21b70*/  ISETP.GE.U32.AND P0, PT, R6, 0x4, PT ;  /* 0x000000040600780c */ /* 0x000fc60003f06070 */
[----:B------:R-:W-:-:S05]  /*21b80*/  IMAD.IADD R0, R17, 0x1, R0 ;  /* 0x0000000111007824 */ /* 0x000fca00078e0200 */
[----:B0-----:R-:W0:Y:S02]  /*21b90*/  SHFL.UP PT, R2, R0, 0x2, RZ ;  /* 0x0440000000027989 */ /* 0x001e2400000e00ff */
        /* <DEDUP_REMOVED lines=18> */
.L_x_2578:
[----:B------:R-:W-:-:S04]  /*21cc0*/  IMAD.IADD R5, R4, 0x1, -R5 ;  /* 0x0000000104057824 */ /* 0x000fc800078e0a05 */
[----:B------:R-:W-:-:S05]  /*21cd0*/  IMAD R2, R0, UR4, R5 ;  /* 0x0000000400027c24 */ /* 0x000fca000f8e0205 */
[----:B------:R-:W-:Y:S02]  /*21ce0*/  ISETP.GT.AND P0, PT, R2, UR6, PT ;  /* 0x0000000602007c0c */ /* 0x000fe4000bf04270 */
[----:B------:R-:W0:Y:S11]  /*21cf0*/  LDC.64 R2, c[0x0][0xd68] ;  /* 0x00035a00ff027b82 */ /* 0x000e360000000a00 */
        /* <DEDUP_REMOVED lines=16> */
.L_x_2583:
        /* <DEDUP_REMOVED lines=24> */
[----:B------:R-:W-:Y:S02]  /*21f80*/  IMAD R5, R6, R2, R5 ;  /* 0x0000000206057224 */ /* 0x000fe400078e0205 */
[----:B------:R-:W-:Y:S01]  /*21f90*/  IMAD.MOV.U32 R2, RZ, RZ, RZ ;  /* 0x000000ffff027224 */ /* 0x000fe200078e00ff */
[----:B------:R-:W-:-:S04]  /*21fa0*/  VIADDMNMX R8, R3, UR4, R8, PT ;  /* 0x0000000403087c46 */ /* 0x000fc8000b800108 */
[-C--:B------:R-:W-:Y:S02]  /*21fb0*/  IABS R4, R8.reuse ;  /* 0x0000000800047213 */ /* 0x080fe40000000000 */
[----:B------:R-:W-:Y:S02]  /*21fc0*/  IABS R6, R8 ;  /* 0x0000000800067213 */ /* 0x000fe40000000000 */
[----:B------:R-:W1:Y:S08]  /*21fd0*/  I2F.RP R7, R4 ;  /* 0x0000000400077306 */ /* 0x000e700000209400 */
[----:B-1----:R-:W1:Y:S02]  /*21fe0*/  MUFU.RCP R7, R7 ;  /* 0x0000000700077308 */ /* 0x002e640000001000 */
[----:B-1----:R-:W-:Y:S01]  /*21ff0*/  VIADD R3, R7, 0xffffffe ;  /* 0x0ffffffe07037836 */ /* 0x002fe20000000000 */
[----:B------:R-:W-:-:S05]  /*22000*/  IABS R7, R5 ;  /* 0x0000000500077213 */ /* 0x000fca0000000000 */
[----:B------:R-:W1:Y:S02]  /*22010*/  F2I.FTZ.U32.TRUNC.NTZ R3, R3 ;  /* 0x0000000300037305 */ /* 0x000e64000021f000 */
[----:B-1----:R-:W-:-:S04]  /*22020*/  IMAD.MOV R9, RZ, RZ, -R3 ;  /* 0x000000ffff097224 */ /* 0x002fc800078e0a03 */
[----:B------:R-:W-:-:S04]  /*22030*/  IMAD R9, R9, R4, RZ ;  /* 0x0000000409097224 */ /* 0x000fc800078e02ff */
[----:B------:R-:W-:-:S04]  /*22040*/  IMAD.HI.U32 R2, R3, R9, R2 ;  /* 0x0000000903027227 */ /* 0x000fc800078e0002 */
[----:B------:R-:W-:Y:S02]  /*22050*/  IMAD.MOV R3, RZ, RZ, -R6 ;  /* 0x000000ffff037224 */ /* 0x000fe400078e0a06 */
[----:B------:R-:W-:-:S04]  /*22060*/  IMAD.HI.U32 R2, R2, R7, RZ ;  /* 0x0000000702027227 */ /* 0x000fc800078e00ff */
[----:B------:R-:W-:-:S05]  /*22070*/  IMAD R3, R2, R3, R7 ;  /* 0x0000000302037224 */ /* 0x000fca00078e0207 */
[----:B------:R-:W-:-:S13]  /*22080*/  ISETP.GT.U32.AND P0, PT, R4, R3, PT ;  /* 0x000000030400720c */ /* 0x000fda0003f04070 */
[----:B------:R-:W-:Y:S02]  /*22090*/  @!P0 IMAD.IADD R3, R3, 0x1, -R4 ;  /* 0x0000000103038824 */ /* 0x000fe400078e0a04 */
[----:B------:R-:W-:-:S03]  /*220a0*/  @!P0 VIADD R2, R2, 0x1 ;  /* 0x0000000102028836 */ /* 0x000fc60000000000 */
[----:B------:R-:W-:Y:S02]  /*220b0*/  ISETP.GE.U32.AND P0, PT, R3, R4, PT ;  /* 0x000000040300720c */ /* 0x000fe40003f06070 */
[C---:B------:R-:W-:Y:S01]  /*220c0*/  LOP3.LUT R3, R5.reuse, R8, RZ, 0x3c, !PT ;  /* 0x0000000805037212 */ /* 0x040fe200078e3cff */
[----:B------:R-:W-:-:S10]  /*220d0*/  IMAD.IADD R5, R5, 0x1, R0 ;  /* 0x0000000105057824 */ /* 0x000fd400078e0200 */
        /* <DEDUP_REMOVED lines=10> */
.L_x_2579:
[----:B------:R-:W-:Y:S02]  /*22180*/  IMAD.MOV.U32 R17, RZ, RZ, RZ ;  /* 0x000000ffff117224 */ /* 0x000fe400078e00ff */
[----:B------:R-:W-:Y:S02]  /*22190*/  IMAD.U32 R16, RZ, RZ, UR6 ;  /* 0x00000006ff107e24 */ /* 0x000fe4000f8e00ff */
[----:B------:R-:W-:-:S07]  /*221a0*/  IMAD.MOV.U32 R18, RZ, RZ, RZ ;  /* 0x000000ffff127224 */ /* 0x000fce00078e00ff */
.L_x_2584:
[----:B------:R-:W1:Y:S01]  /*221b0*/  S2R R0, SR_TID.X ;  /* 0x0000000000007919 */ /* 0x000e620000002100 */
[----:B------:R-:W-:Y:S01]  /*221c0*/  UMOV UR50, URZ ;  /* 0x0000003f00327c82 */ /* 0x000fe20008000000 */
[----:B------:R-:W-:Y:S01]  /*221d0*/  STL [R1+0x460], RZ ;  /* 0x000460ff01007387 */ /* 0x000fe20000100800 */
        /* <DEDUP_REMOVED lines=9> */
[----:B------:R1:W-:Y:S07]  /*22270*/  STL [R1+0x464], R0 ;  /* 0x0004640001007387 */ /* 0x0003ee0000100800 */
[----:B------:R-:W-:Y:S05]  /*22280*/  @P0 BRA `(.L_x_2585) ;  /* 0x0000004000280947 */ /* 0x000fea0003800000 */
[----:B-1----:R-:W-:Y:S01]  /*22290*/  IMAD.MOV.U32 R0, RZ, RZ, 0x1 ;  /* 0x00000001ff007424 */ /* 0x002fe200078e00ff */
[----:B------:R1:W-:Y:S01]  /*222a0*/  STL [R1+0x460], RZ ;  /* 0x000460ff01007387 */ /* 0x0003e20000100800 */
[----:B------:R-:W-:Y:S01]  /*222b0*/  ULDC UR49, c[0x0][0xc] ;  /* 0x0000030000317ab9 */ /* 0x000fe20000000800 */
[----:B------:R-:W-:Y:S01]  /*222c0*/  ULDC.64 UR52, c[0x0][0x198] ;  /* 0x0000660000347ab9 */ /* 0x000fe20000000a00 */
[----:B------:R-:W-:Y:S01]  /*222d0*/  UMOV UR50, URZ ;  /* 0x0000003f00327c82 */ /* 0x000fe20008000000 */
[----:B------:R1:W-:Y:S04]  /*222e0*/  STL [R1+0x464], R0 ;  /* 0x0004640001007387 */ /* 0x0003e80000100800 */
.L_x_2659:
[----:B------:R-:W-:Y:S05]  /*222f0*/  YIELD ;  /* 0x0000000000007946 */ /* 0x000fea0003800000 */
[----:B------:R-:W-:Y:S01]  /*22300*/  ULDC.64 UR4, c[0x0][0xb20] ;  /* 0x0002c80000047ab9 */ /* 0x000fe20000000a00 */
[----:B-1----:R-:W-:Y:S01]  /*22310*/  IMAD.MOV.U32 R0, RZ, RZ, RZ ;  /* 0x000000ffff007224 */ /* 0x002fe200078e00ff */
[----:B------:R-:W-:Y:S01]  /*22320*/  ISETP.NE.U32.AND P0, PT, RZ, UR4, PT ;  /* 0x00000004ff007c0c */ /* 0x000fe2000bf05070 */
[----:B------:R-:W-:Y:S01]  /*22330*/  IMAD.MOV.U32 R4, RZ, RZ, RZ ;  /* 0x000000ffff047224 */ /* 0x000fe200078e00ff */
        /* <DEDUP_REMOVED lines=13> */
[----:B------:R-:W-:Y:S02]  /*22410*/  ULDC UR4, c[0x0][0x288] ;  /* 0x0000a20000047ab9 */ /* 0x000fe40000000800 */
[----:B------:R-:W-:Y:S01]  /*22420*/  IMAD.U32 R6, RZ, RZ, UR4 ;  /* 0x00000004ff067e24 */ /* 0x000fe2000f8e00ff */
[----:B------:R-:W-:Y:S01]  /*22430*/  ISETP.NE.AND.EX P1, PT, RZ, UR5, PT, P1 ;  /* 0x00000005ff007c0c */ /* 0x000fe2000bf25310 */
[----:B------:R-:W-:Y:S02]  /*22440*/  ULDC.64 UR4, c[0x0][0x3f8] ;  /* 0x0000fe0000047ab9 */ /* 0x000fe40000000a00 */
[----:B------:R-:W-:-:S03]  /*22450*/  UISETP.NE.U32.AND UP0, UPT, UR4, URZ, UPT ;  /* 0x0000003f0400728c */ /* 0x000fc6000bf05070 */
[----:B------:R-:W-:Y:S01]  /*22460*/  ULDC UR4, c[0x0][0x404] ;  /* 0x0001010000047ab9 */ /* 0x000fe20000000800 */
[----:B------:R-:W-:-:S03]  /*22470*/  UISETP.NE.AND.EX UP0, UPT, UR5, URZ, UPT, UP0 ;  /* 0x0000003f0500728c */ /* 0x000fc6000bf05300 */
[----:B------:R-:W-:Y:S01]  /*22480*/  ULDC UR5, c[0x0][0x2e0] ;  /* 0x0000b80000057ab9 */ /* 0x000fe20000000800 */
[----:B------:R-:W-:Y:S01]  /*22490*/  USEL UR4, UR4, 0x1, UP0 ;  /* 0x0000000104047887 */ /* 0x000fe20008000000 */
[----:B------:R-:W-:-:S03]  /*224a0*/  ISETP.NE.U32.AND P0, PT, RZ, UR6, PT ;  /* 0x00000006ff007c0c */ /* 0x000fc6000bf05070 */
[----:B------:R-:W-:Y:S01]  /*224b0*/  UIMAD UR4, UR4, UR5, URZ ;  /* 0x00000005040472a4 */ /* 0x000fe2000f8e023f */
[----:B------:R-:W-:Y:S01]  /*224c0*/  ISETP.NE.AND.EX P0, PT, RZ, UR7, PT, P0 ;  /* 0x00000007ff007c0c */ /* 0x000fe2000bf05300 */
[----:B--2---:R1:W-:Y:S02]  /*224d0*/  STL [R1+0x47c], R4 ;  /* 0x00047c0401007387 */ /* 0x0043e40000100800 */
[----:B-1----:R-:W1:Y:S02]  /*224e0*/  @P1 LDC.64 R4, c[0x0][0xb10] ;  /* 0x0002c400ff041b82 */ /* 0x002e640000000a00 */
[----:B-1----:R-:W-:-:S05]  /*224f0*/  @P1 IMAD.WIDE R4, R19, 0x4, R4 ;  /* 0x0000000413041825 */ /* 0x002fca00078e0204 */
[----:B------:R1:W5:Y:S02]  /*22500*/  @P1 LDG.E R6, desc[UR54][R4.64] ;  /* 0x0000003604061981 */ /* 0x000364000c1e1900 */
[----:B-1----:R-:W-:Y:S01]  /*22510*/  IMAD.U32 R4, RZ, RZ, UR4 ;  /* 0x00000004ff047e24 */ /* 0x002fe2000f8e00ff */
[----:B------:R-:W-:Y:S06]  /*22520*/  @P1 BRA `(.L_x_2586) ;  /* 0x0000000000101947 */ /* 0x000fec0003800000 */
[----:B------:R-:W-:Y:S05]  /*22530*/  @!P2 BRA `(.L_x_2586) ;  /* 0x00000000000ca947 */ /* 0x000fea0003800000 */
[----:B------:R-:W2:Y:S04]  /*22540*/  LDG.E R5, desc[UR54][R2.64] ;  /* 0x0000003602057981 */ /* 0x000ea8000c1e1900 */
[----:B-----5:R-:W2:Y:S02]  /*22550*/  LDG.E R6, desc[UR54][R2.64+0x4] ;  /* 0x0000043602067981 */ /* 0x020ea4000c1e1900 */
[----:B--2---:R-:W-:-:S07]  /*22560*/  IMAD.IADD R6, R6, 0x1, -R5 ;  /* 0x0000000106067824 */ /* 0x004fce00078e0a05 */
.L_x_2586:
        /* <DEDUP_REMOVED lines=14> */
.L_x_2587:
[----:B------:R-:W-:Y:S05]  /*22650*/  @!P0 BRA `(.L_x_2588) ;  /* 0x00000000000c8947 */ /* 0x000fea0003800000 */
[----:B-1----:R-:W2:Y:S04]  /*22660*/  LDG.E R5, desc[UR54][R2.64] ;  /* 0x0000003602057981 */ /* 0x002ea8000c1e1900 */
[----:B------:R-:W2:Y:S02]  /*22670*/  LDG.E R4, desc[UR54][R2.64+0x4] ;  /* 0x0000043602047981 */ /* 0x000ea4000c1e1900 */
[----:B--2---:R-:W-:-:S07]  /*22680*/  IMAD.IADD R4, R4, 0x1, -R5 ;  /* 0x0000000104047824 */ /* 0x004fce00078e0a05 */
.L_x_2588:
        /* <DEDUP_REMOVED lines=9> */
[----:B------:R-:W-:-:S11]  /*22720*/  VIADD R0, R9, 0xffffffff ;  /* 0xffffffff09007836 */ /* 0x000fd60000000000 */
[----:B------:R-:W-:Y:S05]  /*22730*/  @P1 BRA `(.L_x_2591) ;  /* 0x00000000001c1947 */ /* 0x000fea0003800000 */
[----:B------:R-:W-:Y:S01]  /*22740*/  ISETP.NE.AND P1, PT, R3, 0x1, PT ;  /* 0x000000010300780c */ /* 0x000fe20003f25270 */
[----:B------:R-:W-:-:S12]  /*22750*/  IMAD.MOV R9, RZ, RZ, -R9 ;  /* 0x000000ffff097224 */ /* 0x000fd800078e0a09 */
[----:B-1----:R-:W1:Y:S02]  /*22760*/  @P1 LDC.64 R4, c[0x0][0xae0] ;  /* 0x0002b800ff041b82 */ /* 0x002e640000000a00 */
[----:B-1----:R-:W-:-:S05]  /*22770*/  @P1 IMAD.HI.U32 R4, R9, R4, RZ ;  /* 0x0000000409041227 */ /* 0x002fca00078e00ff */
[----:B------:R-:W-:-:S04]  /*22780*/  @P1 SHF.R.U32.HI R9, RZ, R5, R4 ;  /* 0x00000005ff091219 */ /* 0x000fc80000011604 */
[----:B------:R-:W-:Y:S01]  /*22790*/  LOP3.LUT R0, RZ, R9, RZ, 0x33, !PT ;  /* 0x00000009ff007212 */ /* 0x000fe200078e33ff */
[----:B------:R-:W-:Y:S06]  /*227a0*/  BRA `(.L_x_2592) ;  /* 0x0000000000107947 */ /* 0x000fec0003800000 */
.L_x_2591:
[----:B------:R-:W-:-:S13]  /*227b0*/  ISETP.NE.AND P1, PT, R3, 0x1, PT ;  /* 0x000000010300780c */ /* 0x000fda0003f25270 */
[----:B-1----:R-:W1:Y:S02]  /*227c0*/  @P1 LDC.64 R4, c[0x0][0xae0] ;  /* 0x0002b800ff041b82 */ /* 0x002e640000000a00 */
[----:B-1----:R-:W-:-:S05]  /*227d0*/  @P1 IMAD.HI.U32 R4, R0, R4, RZ ;  /* 0x0000000400041227 */ /* 0x002fca00078e00ff */
[----:B------:R-:W-:-:S07]  /*227e0*/  @P1 SHF.R.U32.HI R0, RZ, R5, R4 ;  /* 0x00000005ff001219 */ /* 0x000fce0000011604 */
.L_x_2592:
[----:B------:R-:W-:Y:S05]  /*227f0*/  BSYNC B0 ;  /* 0x0000000000007941 */ /* 0x000fea0003800000 */
.L_x_2590:
[----:B------:R-:W-:-:S05]  /*22800*/  IMAD R5, R0, R3, R3 ;  /* 0x0000000300057224 */ /* 0x000fca00078e0203 */
[----:B------:R-:W-:-:S07]  /*22810*/  VIMNMX R2, R2, R5, PT ;  /* 0x0000000502027248 */ /* 0x000fce0003fe0100 */
.L_x_2589:
[----:B------:R-:W-:Y:S01]  /*22820*/  VIADD R2, R2, 0x5f ;  /* 0x0000005f02027836 */ /* 0x000fe20000000000 */
[----:B------:R-:W-:Y:S01]  /*22830*/  ULDC UR4, c[0x0][0xad4] ;  /* 0x0002b50000047ab9 */ /* 0x000fe20000000800 */
[----:B------:R-:W-:Y:S02]  /*22840*/  VIADD R0, R7, 0x5f ;  /* 0x0000005f07007836 */ /* 0x000fe40000000000 */
[----:B------:R-:W-:-:S04]  /*22850*/  IMAD.HI R2, R2, 0x2aaaaaab, RZ ;  /* 0x2aaaaaab02027827 */ /* 0x000fc800078e02ff */
[----:B------:R-:W-:Y:S01]  /*22860*/  IMAD.HI R0, R0, 0x2aaaaaab, RZ ;  /* 0x2aaaaaab00007827 */ /* 0x000fe200078e02ff */
[----:B-1----:R-:W-:-:S03]  /*22870*/  SHF.R.U32.HI R5, RZ, 0x1f, R2 ;  /* 0x0000001fff057819 */ /* 0x002fc60000011602 */
[----:B------:R-:W-:Y:S01]  /*22880*/  IMAD R6, R17, 0x80, -R6 ;  /* 0x0000008011067824 */ /* 0x000fe200078e0a06 */
[----:B------:R-:W-:Y:S02]  /*22890*/  LEA.HI.SX32 R2, R2, R5, 0x1c ;  /* 0x0000000502027211 */ /* 0x000fe400078fe2ff */
[----:B------:R-:W-:Y:S01]  /*228a0*/  SHF.R.U32.HI R5, RZ, 0x1f, R0 ;  /* 0x0000001fff057819 */ /* 0x000fe20000011600 */
[----:B------:R-:W-:-:S03]  /*228b0*/  IMAD.IADD R6, R7, 0x1, R6 ;  /* 0x0000000107067824 */ /* 0x000fc600078e0206 */
        /* <DEDUP_REMOVED lines=15> */
.L_x_2595:
[----:B------:R-:W-:-:S13]  /*229b0*/  ISETP.NE.AND P0, PT, R3, 0x1, PT ;  /* 0x000000010300780c */ /* 0x000fda0003f05270 */
[----:B------:R-:W2:Y:S02]  /*229c0*/  @P0 LDC.64 R4, c[0x0][0xae0] ;  /* 0x0002b800ff040b82 */ /* 0x000ea40000000a00 */
[----:B--2---:R-:W-:-:S05]  /*229d0*/  @P0 IMAD.HI.U32 R4, R6, R4, RZ ;  /* 0x0000000406040227 */ /* 0x004fca00078e00ff */
[----:B------:R-:W-:-:S07]  /*229e0*/  @P0 SHF.R.U32.HI R6, RZ, R5, R4 ;  /* 0x00000005ff060219 */ /* 0x000fce0000011604 */
.L_x_2596:
[----:B------:R-:W-:Y:S05]  /*229f0*/  BSYNC B0 ;  /* 0x0000000000007941 */ /* 0x000fea0003800000 */
.L_x_2594:
[----:B------:R-:W-:-:S05]  /*22a00*/  IMAD R3, R6, R3, RZ ;  /* 0x0000000306037224 */ /* 0x000fca00078e02ff */
[----:B------:R-:W-:-:S07]  /*22a10*/  VIMNMX R0, R0, R3, !PT ;  /* 0x0000000300007248 */ /* 0x000fce0007fe0100 */
.L_x_2593:
        /* <DEDUP_REMOVED lines=25> */
.L_x_2598:
        /* <DEDUP_REMOVED lines=14> */
[----:B------:R-:W-:Y:S02]  /*22c90*/  IMAD.U32 R6, RZ, RZ, UR8 ;  /* 0x00000008ff067e24 */ /* 0x000fe4000f8e00ff */
[----:B------:R-:W-:-:S02]  /*22ca0*/  IMAD.U32 R7, RZ, RZ, UR9 ;  /* 0x00000009ff077e24 */ /* 0x000fc4000f8e00ff */
[----:B------:R-:W-:Y:S02]  /*22cb0*/  IMAD.U32 R10, RZ, RZ, UR4 ;  /* 0x00000004ff0a7e24 */ /* 0x000fe4000f8e00ff */
[----:B0-----:R-:W-:Y:S02]  /*22cc0*/  IMAD.U32 R11, RZ, RZ, UR5 ;  /* 0x00000005ff0b7e24 */ /* 0x001fe4000f8e00ff */
[----:B-1----:R-:W-:Y:S02]  /*22cd0*/  IMAD.MOV.U32 R8, RZ, RZ, 0x70 ;  /* 0x00000070ff087424 */ /* 0x002fe400078e00ff */
[----:B------:R-:W-:Y:S02]  /*22ce0*/  IMAD.MOV.U32 R12, RZ, RZ, 0x1 ;  /* 0x00000001ff0c7424 */ /* 0x000fe400078e00ff */
[----:B------:R-:W-:-:S07]  /*22cf0*/  IMAD.MOV.U32 R13, RZ, RZ, RZ ;  /* 0x000000ffff0d7224 */ /* 0x000fce00078e00ff */
[----:B------:R-:W-:-:S07]  /*22d00*/  LEPC R20, `(.L_x_2600) ;  /* 0x000000001014794e */ /* 0x000fce0000000000 */
[----:B--2---:R-:W-:Y:S05]  /*22d10*/  CALL.ABS.NOINC R2 ;  /* 0x0000000002007343 */ /* 0x004fea0003c00000 */
.L_x_2600:
        /* <DEDUP_REMOVED lines=11> */
[----:B------:R-:W-:Y:S02]  /*22dd0*/  IMAD.U32 R6, RZ, RZ, UR8 ;  /* 0x00000008ff067e24 */ /* 0x000fe4000f8e00ff */
[----:B------:R-:W-:-:S02]  /*22de0*/  IMAD.U32 R7, RZ, RZ, UR9 ;  /* 0x00000009ff077e24 */ /* 0x000fc4000f8e00ff */
[----:B------:R-:W-:Y:S02]  /*22df0*/  IMAD.U32 R10, RZ, RZ, UR4 ;  /* 0x00000004ff0a7e24 */ /* 0x000fe4000f8e00ff */
[----:B0-----:R-:W-:Y:S02]  /*22e00*/  IMAD.U32 R11, RZ, RZ, UR5 ;  /* 0x00000005ff0b7e24 */ /* 0x001fe4000f8e00ff */
[----:B-1----:R-:W-:Y:S02]  /*22e10*/  IMAD.MOV.U32 R8, RZ, RZ, 0x70 ;  /* 0x00000070ff087424 */ /* 0x002fe400078e00ff */
[----:B------:R-:W-:Y:S02]  /*22e20*/  IMAD.MOV.U32 R12, RZ, RZ, 0x1 ;  /* 0x00000001ff0c7424 */ /* 0x000fe400078e00ff */
[----:B--2---:R-:W-:-:S07]  /*22e30*/  IMAD.MOV.U32 R13, RZ, RZ, RZ ;  /* 0x000000ffff0d7224 */ /* 0x004fce00078e00ff */
[----:B------:R-:W-:-:S07]  /*22e40*/  LEPC R20, `(.L_x_2602) ;  /* 0x000000001014794e */ /* 0x000fce0000000000 */
[----:B---3--:R-:W-:Y:S05]  /*22e50*/  CALL.ABS.NOINC R2 ;  /* 0x0000000002007343 */ /* 0x008fea0003c00000 */
.L_x_2602:
        /* <DEDUP_REMOVED lines=16> */
.L_x_2601:
[----:B------:R-:W2:Y:S01]  /*22f60*/  LDL.LU R7, [R1+0x47c] ;  /* 0x00047c0001077983 */ /* 0x000ea20000300800 */
[----:B------:R-:W3:Y:S01]  /*22f70*/  LDC R0, c[0x0][0x428] ;  /* 0x00010a00ff007b82 */ /* 0x000ee20000000800 */
[----:B------:R-:W-:Y:S01]  /*22f80*/  ULDC.64 UR4, c[0x0][0xaf0] ;  /* 0x0002bc0000047ab9 */ /* 0x000fe20000000a00 */
[----:B------:R-:W4:Y:S01]  /*22f90*/  S2R R4, SR_TID.X ;  /* 0x0000000000047919 */ /* 0x000f220000002100 */
[----:B---3--:R-:W-:Y:S01]  /*22fa0*/  ISETP.NE.AND P0, PT, R0, 0x1, PT ;  /* 0x000000010000780c */ /* 0x008fe20003f05270 */
[----:B------:R-:W-:Y:S01]  /*22fb0*/  IMAD.MOV.U32 R0, RZ, RZ, R18 ;  /* 0x000000ffff007224 */ /* 0x000fe200078e0012 */
[----:B----4-:R-:W-:Y:S01]  /*22fc0*/  LOP3.LUT R6, R4, 0x1f, RZ, 0xc0, !PT ;  /* 0x0000001f04067812 */ /* 0x010fe200078ec0ff */
[----:B------:R-:W-:-:S10]  /*22fd0*/  IMAD.MOV.U32 R4, RZ, RZ, R19 ;  /* 0x000000ffff047224 */ /* 0x000fd400078e0013 */
[----:B------:R-:W3:Y:S08]  /*22fe0*/  @P0 LDC R3, c[0x0][0x42c] ;  /* 0x00010b00ff030b82 */ /* 0x000ef00000000800 */
[----:B------:R-:W4:Y:S01]  /*22ff0*/  @P0 LDC R5, c[0x0][0x430] ;  /* 0x00010c00ff050b82 */ /* 0x000f220000000800 */
[----:B---3--:R-:W-:-:S05]  /*23000*/  @P0 IMAD.HI.U32 R2, R18, R3, RZ ;  /* 0x0000000312020227 */ /* 0x008fca00078e00ff */
[----:B----4-:R-:W-:Y:S02]  /*23010*/  @P0 SHF.R.U32.HI R0, RZ, R5, R2 ;  /* 0x00000005ff000219 */ /* 0x010fe40000011602 */
[----:B------:R-:W-:-:S04]  /*23020*/  ISETP.NE.U32.AND P0, PT, RZ, UR4, PT ;  /* 0x00000004ff007c0c */ /* 0x000fc8000bf05070 */
[----:B------:R-:W-:Y:S01]  /*23030*/  ISETP.NE.AND.EX P0, PT, RZ, UR5, PT, P0 ;  /* 0x00000005ff007c0c */ /* 0x000fe2000bf05300 */
[----:B------:R-:W-:-:S12]  /*23040*/  ULDC.64 UR4, c[0x0][0xaf8] ;  /* 0x0002be0000047ab9 */ /* 0x000fd80000000a00 */
[----:B------:R-:W3:Y:S01]  /*23050*/  @P0 LDC.64 R2, c[0x0][0xaf0] ;  /* 0x0002bc00ff020b82 */ /* 0x000ee20000000a00 */
[----:B------:R-:W-:-:S04]  /*23060*/  ISETP.NE.AND P6, PT, R6, RZ, PT ;  /* 0x000000ff0600720c */ /* 0x000fc80003fc5270 */
[----:B------:R-:W-:-:S09]  /*23070*/  PLOP3.LUT P1, PT, P6, PT, PT, 0x8, 0x0 ;  /* 0x000000000000781c */ /* 0x000fd2000372e170 */
[----:B------:R-:W-:Y:S01]  /*23080*/  VOTEU.ALL UP1, P6 ;  /* 0x00000000003f7886 */ /* 0x000fe20003020000 */
[----:B---3--:R-:W-:-:S05]  /*23090*/  @P0 IMAD.WIDE R2, R19, 0x4, R2 ;  /* 0x0000000413020825 */ /* 0x008fca00078e0202 */
[----:B------:R3:W5:Y:S01]  /*230a0*/  @P0 LDG.E R4, desc[UR54][R2.64] ;  /* 0x0000003602040981 */ /* 0x000762000c1e1900 */
[----:B------:R-:W-:Y:S01]  /*230b0*/  ISETP.NE.U32.AND P0, PT, RZ, UR4, PT ;  /* 0x00000004ff007c0c */ /* 0x000fe2000bf05070 */
[----:B------:R-:W-:-:S03]  /*230c0*/  @!UP1 UIADD3 UR8, UP0, UR52, 0x270, URZ ;  /* 0x0000027034089890 */ /* 0x000fc6000ff1e03f */
[----:B------:R-:W-:Y:S01]  /*230d0*/  ISETP.NE.AND.EX P0, PT, RZ, UR5, PT, P0 ;  /* 0x00000005ff007c0c */ /* 0x000fe2000bf05300 */
[----:B------:R-:W-:-:S03]  /*230e0*/  @!UP1 UIADD3.X UR9, URZ, UR53, URZ, UP0, !UPT ;  /* 0x000000353f099290 */ /* 0x000fc600087fe43f */
[----:B------:R-:W-:Y:S01]  /*230f0*/  SEL R6, R19, RZ, !P0 ;  /* 0x000000ff13067207 */ /* 0x000fe20004000000 */
[----:B------:R-:W-:Y:S01]  /*23100*/  VOTEU.ALL UP0, P6 ;  /* 0x00000000003f7886 */ /* 0x000fe20003000000 */
[----:B--23--:R-:W-:-:S07]  /*23110*/  IMAD R17, R17, 0x80, R7 ;  /* 0x0000008011117824 */ /* 0x00cfce00078e0207 */
.L_x_2603:
        /* <DEDUP_REMOVED lines=9> */
[----:B--2---:R-:W-:Y:S05]  /*231b0*/  @P1 BRA.U.ANY `(.L_x_2603) ;  /* 0xfffffffd00d81947 */ /* 0x004fea000393ffff */
[----:B------:R-:W1:Y:S01]  /*231c0*/  LDL R5, [R1+0x478] ;  /* 0x0004780001057983 */ /* 0x000e620000100800 */
[----:B------:R-:W2:Y:S01]  /*231d0*/  LDC.64 R2, c[0x0][0x3f8] ;  /* 0x0000fe00ff027b82 */ /* 0x000ea20000000a00 */
[----:B------:R-:W-:Y:S02]  /*231e0*/  ULDC.64 UR4, c[0x0][0xb00] ;  /* 0x0002c00000047ab9 */ /* 0x000fe40000000a00 */
[----:B--2---:R-:W-:Y:S01]  /*231f0*/  LOP3.LUT P0, RZ, R2, UR4, RZ, 0xfc, !PT ;  /* 0x0000000402ff7c12 */ /* 0x004fe2000f80fcff */
[----:B------:R-:W-:-:S03]  /*23200*/  UMOV UR4, 0xffffffff ;  /* 0xffffffff00047882 */ /* 0x000fc60000000000 */
[----:B------:R-:W-:-:S04]  /*23210*/  LOP3.LUT P0, RZ, R3, UR5, RZ, 0xfc, P0 ;  /* 0x0000000503ff7c12 */ /* 0x000fc8000800fcff */
[----:B-----5:R-:W-:Y:S01]  /*23220*/  SEL R7, R4, RZ, !P0 ;  /* 0x000000ff04077207 */ /* 0x020fe20004000000 */
[----:B-1----:R-:W-:Y:S01]  /*23230*/  VIADD R8, R5, 0xffffffff ;  /* 0xffffffff05087836 */ /* 0x002fe20000000000 */
[----:B------:R-:W-:Y:S07]  /*23240*/  BRA.DIV UR4, `(.L_x_2604) ;  /* 0x0000003604cc7947 */ /* 0x000fee000b800000 */
.L_x_2675:
[----:B------:R-:W-:Y:S01]  /*23250*/  UMOV UR4, 0xffffffff ;  /* 0xffffffff00047882 */ /* 0x000fe20000000000 */
[----:B------:R-:W-:Y:S02]  /*23260*/  SHF.R.S32.HI R5, RZ, 0x1f, R4 ;  /* 0x0000001fff057819 */ /* 0x000fe40000011404 */
[----:B------:R-:W-:Y:S05]  /*23270*/  BRA.DIV UR4, `(.L_x_2605) ;  /* 0x0000003604f47947 */ /* 0x000fea000b800000 */
[----:B------:R-:W-:-:S13]  /*23280*/  ELECT P6, URZ, PT ;  /* 0x00000000003f782f */ /* 0x000fda00038c0000 */
.L_x_2678:
        /* <DEDUP_REMOVED lines=8> */
[----:B0-----:R-:W0:Y:S02]  /*23310*/  @P0 LDC.64 R10, c[0x0][0x420] ;  /* 0x00010800ff0a0b82 */ /* 0x001e240000000a00 */
[----:B0-----:R-:W-:-:S05]  /*23320*/  @P0 IMAD.HI.U32 R10, R8, R10, RZ ;  /* 0x0000000a080a0227 */ /* 0x001fca00078e00ff */
        /* <DEDUP_REMOVED lines=10> */
[----:B------:R-:W-:-:S05]  /*233d0*/  LEA.HI.X R13, R10, R3, R7, 0x2, P0 ;  /* 0x000000030a0d7211 */ /* 0x000fca00000f1407 */
[----:B------:R1:W5:Y:S02]  /*233e0*/  LDG.E R7, desc[UR54][R12.64] ;  /* 0x000000360c077981 */ /* 0x000364000c1e1900 */
.L_x_2607:
[----:B------:R-:W2:Y:S01]  /*233f0*/  LDL R9, [R1+0x460] ;  /* 0x0004600001097983 */ /* 0x000ea20000100800 */
[----:B0-----:R-:W-:-:S03]  /*23400*/  MOV R11, 0x400 ;  /* 0x00000400000b7802 */ /* 0x001fc60000000f00 */
[----:B------:R-:W3:Y:S01]  /*23410*/  LDL R10, [R1+0x464] ;  /* 0x00046400010a7983 */ /* 0x000ee20000100800 */
[----:B-1----:R-:W0:Y:S02]  /*23420*/  S2R R12, SR_CgaCtaId ;  /* 0x00000000000c7919 */ /* 0x002e240000008800 */
[----:B0-----:R-:W-:-:S05]  /*23430*/  LEA R11, R12, R11, 0x18 ;  /* 0x0000000b0c0b7211 */ /* 0x001fca00078ec0ff */
[----:B--2---:R-:W-:Y:S01]  /*23440*/  IMAD R9, R9, 0x8, R11 ;  /* 0x0000000809097824 */ /* 0x004fe200078e020b */
[----:B---3--:R-:W-:-:S04]  /*23450*/  SHF.L.U32 R10, R10, 0x1f, RZ ;  /* 0x0000001f0a0a7819 */ /* 0x008fc800000006ff */
[----:B------:R-:W0:Y:S02]  /*23460*/  SYNCS.PHASECHK.TRANS64.TRYWAIT P0, [R9+URZ+0x32440], R10 ;  /* 0x0324400a090075a7 */ /* 0x000e24000800017f */
[----:B0-----:R-:W-:Y:S05]  /*23470*/  @!P0 BRA `(.L_x_2608) ;  /* 0x0000003400948947 */ /* 0x001fea0003800000 */
.L_x_2679:
        /* <DEDUP_REMOVED lines=11> */
.L_x_2609:
[----:B------:R-:W2:Y:S01]  /*23530*/  LDL R11, [R1+0x460] ;  /* 0x00046000010b7983 */ /* 0x000ea20000100800 */
        /* <DEDUP_REMOVED lines=21> */
.L_x_2606:
[----:B------:R-:W1:Y:S01]  /*23690*/  S2R R10, SR_CgaCtaId ;  /* 0x00000000000a7919 */ /* 0x000e620000008800 */
[----:B------:R-:W-:Y:S05]  /*236a0*/  WARPSYNC.ALL ;  /* 0x0000000000007948 */ /* 0x000fea0003800000 */
[----:B------:R-:W-:Y:S01]  /*236b0*/  BAR.SYNC.DEFER_BLOCKING 0x8, 0x120 ;  /* 0x0204800000007b1d */ /* 0x000fe20000010000 */
[----:B------:R-:W-:Y:S02]  /*236c0*/  ELECT P0, URZ, PT ;  /* 0x00000000003f782f */ /* 0x000fe40003800000 */
[----:B------:R-:W-:-:S03]  /*236d0*/  MOV R9, 0x400 ;  /* 0x0000040000097802 */ /* 0x000fc60000000f00 */
[----:B------:R-:W-:Y:S01]  /*236e0*/  BSSY B0, `(.L_x_2610) ;  /* 0x0000032000007945 */ /* 0x000fe20003800000 */
[----:B-1----:R-:W-:-:S07]  /*236f0*/  LEA R9, R10, R9, 0x18 ;  /* 0x000000090a097211 */ /* 0x002fce00078ec0ff */
        /* <DEDUP_REMOVED lines=19> */
[----:B-1----:R-:W-:Y:S01]  /*23830*/  IMAD.MOV.U32 R6, RZ, RZ, 0x10000 ;  /* 0x00010000ff067424 */ /* 0x002fe200078e00ff */
        /* <DEDUP_REMOVED lines=27> */
[----:B-1----:R-:W-:Y:S01]  /*239f0*/  NOP ;  /* 0x0000000000007918 */ /* 0x002fe20000000000 */
.L_x_2611:
[----:B------:R-:W-:Y:S05]  /*23a00*/  BSYNC B0 ;  /* 0x0000000000007941 */ /* 0x000fea0003800000 */
.L_x_2610:
[----:B------:R-:W-:-:S04]  /*23a10*/  UIADD3 UR50, UR50, 0x1, URZ ;  /* 0x0000000132327890 */ /* 0x000fc8000fffe03f */
[----:B------:R-:W-:-:S04]  /*23a20*/  ULEA.HI UR4, UR50, UR50, URZ, 0x1 ;  /* 0x0000003232047291 */ /* 0x000fc8000f8f083f */
[----:B------:R-:W-:-:S04]  /*23a30*/  ULOP3.LUT UR4, UR4, 0xfffffffe, URZ, 0xc0, !UPT ;  /* 0xfffffffe04047892 */ /* 0x000fc8000f8ec03f */
[----:B------:R-:W-:-:S06]  /*23a40*/  UIADD3 UR4, UR50, -UR4, URZ ;  /* 0x8000000432047290 */ /* 0x000fcc000fffe03f */
[----:B------:R-:W-:-:S05]  /*23a50*/  IMAD.U32 R6, RZ, RZ, UR4 ;  /* 0x00000004ff067e24 */ /* 0x000fca000f8e00ff */
[----:B------:R-:W-:-:S04]  /*23a60*/  SHF.L.U32 R6, R6, 0x1f, RZ ;  /* 0x0000001f06067819 */ /* 0x000fc800000006ff */
[----:B------:R-:W1:Y:S02]  /*23a70*/  SYNCS.PHASECHK.TRANS64.TRYWAIT P0, [R9+URZ+0x32420], R6 ;  /* 0x03242006090075a7 */ /* 0x000e64000800017f */
[----:B-1----:R-:W-:Y:S05]  /*23a80*/  @!P0 BRA `(.L_x_2612) ;  /* 0x0000003000248947 */ /* 0x002fea0003800000 */
.L_x_2680:
[----:B------:R-:W-:Y:S01]  /*23a90*/  ULDC.64 UR46, c[0x0][0x3f8] ;  /* 0x0000fe00002e7ab9 */ /* 0x000fe20000000a00 */
[----:B------:R-:W-:Y:S01]  /*23aa0*/  ULDC.64 UR38, c[0x0][0x408] ;  /* 0x0001020000267ab9 */ /* 0x000fe20000000a00 */
[----:B------:R-:W-:Y:S04]  /*23ab0*/  BSSY B0, `(.L_x_2613) ;  /* 0x000003b000007945 */ /* 0x000fe80003800000 */
[----:B------:R-:W-:Y:S05]  /*23ac0*/  @!P6 BRA `(.L_x_2614) ;  /* 0x0000000000e4e947 */ /* 0x000fea0003800000 */
[----:B-1----:R-:W2:Y:S01]  /*23ad0*/  LDL R9, [R1+0x460] ;  /* 0x0004600001097983 */ /* 0x002ea20000100800 */
[----:B0-----:R-:W-:-:S03]  /*23ae0*/  MOV R11, 0x400 ;  /* 0x00000400000b7802 */ /* 0x001fc60000000f00 */
[----:B------:R-:W3:Y:S01]  /*23af0*/  LDL R10, [R1+0x464] ;  /* 0x00046400010a7983 */ /* 0x000ee20000100800 */
[----:B------:R-:W0:Y:S02]  /*23b00*/  S2R R12, SR_CgaCtaId ;  /* 0x00000000000c7919 */ /* 0x000e240000008800 */
[----:B0-----:R-:W-:-:S05]  /*23b10*/  LEA R11, R12, R11, 0x18 ;  /* 0x0000000b0c0b7211 */ /* 0x001fca00078ec0ff */
[----:B--2---:R-:W-:Y:S01]  /*23b20*/  IMAD R9, R9, 0x8, R11 ;  /* 0x0000000809097824 */ /* 0x004fe200078e020b */
[----:B---3--:R-:W-:-:S04]  /*23b30*/  SHF.L.U32 R6, R10, 0x1f, RZ ;  /* 0x0000001f0a067819 */ /* 0x008fc800000006ff */
[----:B------:R-:W0:Y:S02]  /*23b40*/  SYNCS.PHASECHK.TRANS64.TRYWAIT P0, [R9+URZ+0x32460], R6 ;  /* 0x03246006090075a7 */ /* 0x000e24000800017f */
[----:B0-----:R-:W-:Y:S05]  /*23b50*/  @!P0 BRA `(.L_x_2615) ;  /* 0x0000003000108947 */ /* 0x001fea0003800000 */
.L_x_2681:
        /* <DEDUP_REMOVED lines=11> */
.L_x_2616:
[----:B0-----:R-:W2:Y:S01]  /*23c10*/  LDL R6, [R1+0x460] ;  /* 0x0004600001067983 */ /* 0x001ea20000100800 */
[----:B------:R-:W-:-:S03]  /*23c20*/  MOV R11, 0x400 ;  /* 0x00000400000b7802 */ /* 0x000fc60000000f00 */
[----:B------:R-:W3:Y:S01]  /*23c30*/  LDL R10, [R1+0x468] ;  /* 0x00046800010a7983 */ /* 0x000ee20000100800 */
[----:B------:R-:W0:Y:S01]  /*23c40*/  S2R R12, SR_CgaCtaId ;  /* 0x00000000000c7919 */ /* 0x000e220000008800 */
[----:B------:R-:W-:Y:S02]  /*23c50*/  R2UR UR11, R8 ;  /* 0x00000000080b72ca */ /* 0x000fe400000e0000 */
[----:B------:R-:W-:Y:S01]  /*23c60*/  R2UR UR9, R9 ;  /* 0x00000000090972ca */ /* 0x000fe200000e0000 */
[----:B------:R-:W-:Y:S01]  /*23c70*/  UIADD3 UR4, UP0, UR52, 0x470, URZ ;  /* 0x0000047034047890 */ /* 0x000fe2000ff1e03f */
[----:B------:R-:W-:Y:S02]  /*23c80*/  R2UR UR12, R0 ;  /* 0x00000000000c72ca */ /* 0x000fe400000e0000 */
[----:B------:R-:W-:Y:S02]  /*23c90*/  R2UR UR13, R7 ;  /* 0x00000000070d72ca */ /* 0x000fe400000e0000 */
        /* <DEDUP_REMOVED lines=28> */
.L_x_2614:
[----:B------:R-:W-:Y:S05]  /*23e60*/  BSYNC B0 ;  /* 0x0000000000007941 */ /* 0x000fea0003800000 */
.L_x_2613:
        /* <DEDUP_REMOVED lines=14> */
[----:B0-----:R-:W2:Y:S04]  /*23f50*/  LDL.LU R11, [R1+0x460] ;  /* 0x00046000010b7983 */ /* 0x001ea80000300800 */
[----:B------:R-:W3:Y:S01]  /*23f60*/  LDL.LU R13, [R1+0x464] ;  /* 0x00046400010d7983 */ /* 0x000ee20000300800 */
[----:B------:R-:W-:Y:S01]  /*23f70*/  BSSY B2, `(.L_x_2621) ;  /* 0x0000070000027945 */ /* 0x000fe20003800000 */
[----:B--2---:R-:W-:-:S05]  /*23f80*/  VIADD R6, R11, 0x1 ;  /* 0x000000010b067836 */ /* 0x004fca0000000000 */
[----:B------:R-:W-:-:S04]  /*23f90*/  ISETP.NE.AND P0, PT, R6, 0x2, PT ;  /* 0x000000020600780c */ /* 0x000fc80003f05270 */
[----:B------:R-:W-:Y:S02]  /*23fa0*/  SEL R9, RZ, 0x1, P0 ;  /* 0x00000001ff097807 */ /* 0x000fe40000000000 */
[----:B------:R-:W-:Y:S02]  /*23fb0*/  SEL R14, R6, RZ, P0 ;  /* 0x000000ff060e7207 */ /* 0x000fe40000000000 */
[----:B---3--:R-:W-:-:S03]  /*23fc0*/  LOP3.LUT R13, R13, R9, RZ, 0x3c, !PT ;  /* 0x000000090d0d7212 */ /* 0x008fc600078e3cff */
[----:B------:R0:W-:Y:S04]  /*23fd0*/  STL [R1+0x460], R14 ;  /* 0x0004600e01007387 */ /* 0x0001e80000100800 */
[----:B------:R0:W-:Y:S01]  /*23fe0*/  STL [R1+0x464], R13 ;  /* 0x0004640d01007387 */ /* 0x0001e20000100800 */
        /* <DEDUP_REMOVED lines=22> */
.L_x_2623:
[----:B-1----:R-:W1:Y:S01]  /*24150*/  S2R R3, SR_CgaCtaId ;  /* 0x0000000000037919 */ /* 0x002e620000008800 */
[----:B------:R-:W-:-:S04]  /*24160*/  MOV R2, 0x400 ;  /* 0x0000040000027802 */ /* 0x000fc80000000f00 */
[----:B-1----:R-:W-:Y:S02]  /*24170*/  LEA R2, R3, R2, 0x18 ;  /* 0x0000000203027211 */ /* 0x002fe400078ec0ff */
[----:B------:R-:W-:-:S03]  /*24180*/  SHF.L.U32 R3, R13, 0x1f, RZ ;  /* 0x0000001f0d037819 */ /* 0x000fc600000006ff */
[----:B------:R-:W-:-:S04]  /*24190*/  IMAD R2, R14, 0x8, R2 ;  /* 0x000000080e027824 */ /* 0x000fc800078e0202 */
[----:B------:R-:W1:Y:S02]  /*241a0*/  SYNCS.PHASECHK.TRANS64.TRYWAIT P0, [R2+URZ+0x32440], R3 ;  /* 0x03244003020075a7 */ /* 0x000e64000800017f */
[----:B-1----:R-:W-:Y:S05]  /*241b0*/  @!P0 BRA `(.L_x_2624) ;  /* 0x00000028008c8947 */ /* 0x002fea0003800000 */
.L_x_2682:
        /* <DEDUP_REMOVED lines=11> */
.L_x_2625:
[----:B------:R-:W2:Y:S01]  /*24270*/  LDL R6, [R1+0x460] ;  /* 0x0004600001067983 */ /* 0x000ea20000100800 */
        /* <DEDUP_REMOVED lines=21> */
.L_x_2683:
        /* <DEDUP_REMOVED lines=8> */
.L_x_2627:
[----:B-12---:R-:W2:Y:S01]  /*24450*/  LDL R3, [R1+0x460] ;  /* 0x0004600001037983 */ /* 0x006ea20000100800 */
        /* <DEDUP_REMOVED lines=33> */
.L_x_2622:
[----:B------:R-:W-:Y:S05]  /*24670*/  BSYNC B2 ;  /* 0x0000000000027941 */ /* 0x000fea0003800000 */
.L_x_2621:
[----:B------:R-:W2:Y:S02]  /*24680*/  LDL R2, [R1+0x478] ;  /* 0x0004780001027983 */ /* 0x000ea40000100800 */
[----:B--2---:R-:W-:-:S07]  /*24690*/  VIADD R8, R2, 0xfffffffd ;  /* 0xfffffffd02087836 */ /* 0x004fce0000000000 */
.L_x_2620:
[----:B------:R-:W-:Y:S05]  /*246a0*/  BSYNC B1 ;  /* 0x0000000000017941 */ /* 0x000fea0003800000 */
.L_x_2619:
[----:B------:R-:W2:Y:S01]  /*246b0*/  LDL.LU R2, [R1+0x478] ;  /* 0x0004780001027983 */ /* 0x000ea20000300800 */
[----:B------:R-:W-:Y:S01]  /*246c0*/  VIADD R10, R10, 0xfffffffe ;  /* 0xfffffffe0a0a7836 */ /* 0x000fe20000000000 */
[----:B--2---:R-:W-:-:S04]  /*246d0*/  LOP3.LUT R3, RZ, R2, RZ, 0x33, !PT ;  /* 0x00000002ff037212 */ /* 0x004fc800078e33ff */
[----:B------:R-:W-:-:S13]  /*246e0*/  ISETP.NE.AND P0, PT, R10, R3, PT ;  /* 0x000000030a00720c */ /* 0x000fda0003f05270 */
[----:B------:R-:W-:Y:S05]  /*246f0*/  @!P0 BRA `(.L_x_2618) ;  /* 0x0000000c00948947 */ /* 0x000fea0003800000 */
.L_x_2642:
[----:B------:R-:W2:Y:S04]  /*24700*/  LDL.LU R3, [R1+0x460] ;  /* 0x0004600001037983 */ /* 0x000ea80000300800 */
        /* <DEDUP_REMOVED lines=9> */
[----:B------:R-:W-:Y:S01]  /*247a0*/  ISETP.NE.U32.AND P0, PT, RZ, UR46, PT ;  /* 0x0000002eff007c0c */ /* 0x000fe2000bf05070 */
[----:B------:R-:W-:-:S03]  /*247b0*/  IMAD.MOV.U32 R12, RZ, RZ, R8 ;  /* 0x000000ffff0c7224 */ /* 0x000fc600078e0008 */
[----:B------:R-:W-:-:S13]  /*247c0*/  ISETP.NE.AND.EX P0, PT, RZ, UR47, PT, P0 ;  /* 0x0000002fff007c0c */ /* 0x000fda000bf05300 */
[----:B------:R-:W-:Y:S05]  /*247d0*/  @!P0 BRA `(.L_x_2630) ;  /* 0x0000000000448947 */ /* 0x000fea0003800000 */
[----:B------:R-:W1:Y:S01]  /*247e0*/  LDC R12, c[0x0][0x41c] ;  /* 0x00010700ff0c7b82 */ /* 0x000e620000000800 */
[----:B0-----:R-:W-:Y:S02]  /*247f0*/  IMAD.MOV.U32 R11, RZ, RZ, R8 ;  /* 0x000000ffff0b7224 */ /* 0x001fe400078e0008 */
[----:B------:R-:W-:-:S04]  /*24800*/  IMAD R7, R5, UR38, RZ ;  /* 0x0000002605077c24 */ /* 0x000fc8000f8e02ff */
[----:B------:R-:W-:Y:S01]  /*24810*/  IMAD R7, R4, UR39, R7 ;  /* 0x0000002704077c24 */ /* 0x000fe2000f8e0207 */
[----:B-1----:R-:W-:-:S13]  /*24820*/  ISETP.NE.AND P0, PT, R12, 0x1, PT ;  /* 0x000000010c00780c */ /* 0x002fda0003f05270 */
[----:B------:R-:W0:Y:S02]  /*24830*/  @P0 LDC.64 R2, c[0x0][0x420] ;  /* 0x00010800ff020b82 */ /* 0x000e240000000a00 */
[----:B0-----:R-:W-:-:S05]  /*24840*/  @P0 IMAD.HI.U32 R2, R8, R2, RZ ;  /* 0x0000000208020227 */ /* 0x001fca00078e00ff */
        /* <DEDUP_REMOVED lines=10> */
.L_x_2630:
[----:B------:R-:W2:Y:S01]  /*248f0*/  S2R R3, SR_CgaCtaId ;  /* 0x0000000000037919 */ /* 0x000ea20000008800 */
[----:B------:R-:W-:-:S04]  /*24900*/  MOV R2, 0x400 ;  /* 0x0000040000027802 */ /* 0x000fc80000000f00 */
[----:B--2---:R-:W-:Y:S02]  /*24910*/  LEA R2, R3, R2, 0x18 ;  /* 0x0000000203027211 */ /* 0x004fe400078ec0ff */
[----:B------:R-:W-:-:S03]  /*24920*/  SHF.L.U32 R3, R10, 0x1f, RZ ;  /* 0x0000001f0a037819 */ /* 0x000fc600000006ff */
[----:B------:R-:W-:-:S04]  /*24930*/  IMAD R2, R9, 0x8, R2 ;  /* 0x0000000809027824 */ /* 0x000fc800078e0202 */
[----:B------:R-:W2:Y:S02]  /*24940*/  SYNCS.PHASECHK.TRANS64.TRYWAIT P0, [R2+URZ+0x32440], R3 ;  /* 0x03244003020075a7 */ /* 0x000ea4000800017f */
[----:B--2---:R-:W-:Y:S05]  /*24950*/  @!P0 BRA `(.L_x_2631) ;  /* 0x0000002000cc8947 */ /* 0x004fea0003800000 */
.L_x_2684:
        /* <DEDUP_REMOVED lines=11> */
.L_x_2632:
[----:B0-----:R-:W3:Y:S01]  /*24a10*/  LDL R11, [R1+0x468] ;  /* 0x00046800010b7983 */ /* 0x001ee20000100800 */
[----:B------:R-:W-:Y:S01]  /*24a20*/  MOV R6, 0x400 ;  /* 0x0000040000067802 */ /* 0x000fe20000000f00 */
        /* <DEDUP_REMOVED lines=19> */
.L_x_2685:
        /* <DEDUP_REMOVED lines=8> */
.L_x_2634:
        /* <DEDUP_REMOVED lines=33> */
.L_x_2629:
[----:B------:R-:W-:Y:S05]  /*24df0*/  BSYNC B1 ;  /* 0x0000000000017941 */ /* 0x000fea0003800000 */
.L_x_2628:
[----:B------:R-:W-:Y:S01]  /*24e00*/  VIADD R9, R9, 0x1 ;  /* 0x0000000109097836 */ /* 0x000fe20000000000 */
[----:B------:R-:W-:Y:S04]  /*24e10*/  BSSY B1, `(.L_x_2635) ;  /* 0x000006f000017945 */ /* 0x000fe80003800000 */
[----:B------:R-:W-:-:S04]  /*24e20*/  ISETP.NE.AND P0, PT, R9, 0x2, PT ;  /* 0x000000020900780c */ /* 0x000fc80003f05270 */
[----:B------:R-:W-:Y:S02]  /*24e30*/  SEL R3, RZ, 0x1, P0 ;  /* 0x00000001ff037807 */ /* 0x000fe40000000000 */
[----:B------:R-:W-:Y:S01]  /*24e40*/  SEL R12, R9, RZ, P0 ;  /* 0x000000ff090c7207 */ /* 0x000fe20000000000 */
[----:B------:R-:W-:Y:S01]  /*24e50*/  VIADD R9, R8, 0xffffffff ;  /* 0xffffffff08097836 */ /* 0x000fe20000000000 */
[----:B0-----:R-:W-:-:S03]  /*24e60*/  LOP3.LUT R11, R10, R3, RZ, 0x3c, !PT ;  /* 0x000000030a0b7212 */ /* 0x001fc600078e3cff */
[----:B------:R0:W-:Y:S04]  /*24e70*/  STL [R1+0x460], R12 ;  /* 0x0004600c01007387 */ /* 0x0001e80000100800 */
[----:B------:R0:W-:Y:S01]  /*24e80*/  STL [R1+0x464], R11 ;  /* 0x0004640b01007387 */ /* 0x0001e20000100800 */
[----:B------:R-:W-:Y:S05]  /*24e90*/  @!P6 BRA `(.L_x_2636) ;  /* 0x000000040098e947 */ /* 0x000fea0003800000 */
[----:B------:R-:W-:Y:S01]  /*24ea0*/  ISETP.NE.U32.AND P0, PT, RZ, UR46, PT ;  /* 0x0000002eff007c0c */ /* 0x000fe2000bf05070 */
[----:B------:R-:W-:-:S03]  /*24eb0*/  IMAD.MOV.U32 R10, RZ, RZ, R9 ;  /* 0x000000ffff0a7224 */ /* 0x000fc600078e0009 */
[----:B------:R-:W-:-:S13]  /*24ec0*/  ISETP.NE.AND.EX P0, PT, RZ, UR47, PT, P0 ;  /* 0x0000002fff007c0c */ /* 0x000fda000bf05300 */
[----:B------:R-:W-:Y:S05]  /*24ed0*/  @!P0 BRA `(.L_x_2637) ;  /* 0x0000000000408947 */ /* 0x000fea0003800000 */
[----:B------:R-:W1:Y:S02]  /*24ee0*/  LDC R7, c[0x0][0x41c] ;  /* 0x00010700ff077b82 */ /* 0x000e640000000800 */
        /* <DEDUP_REMOVED lines=15> */
.L_x_2637:
[----:B------:R-:W2:Y:S01]  /*24fe0*/  S2R R3, SR_CgaCtaId ;  /* 0x0000000000037919 */ /* 0x000ea20000008800 */
[----:B------:R-:W-:-:S04]  /*24ff0*/  MOV R2, 0x400 ;  /* 0x0000040000027802 */ /* 0x000fc80000000f00 */
[----:B--2---:R-:W-:Y:S02]  /*25000*/  LEA R2, R3, R2, 0x18 ;  /* 0x0000000203027211 */ /* 0x004fe400078ec0ff */
[----:B------:R-:W-:-:S03]  /*25010*/  SHF.L.U32 R3, R11, 0x1f, RZ ;  /* 0x0000001f0b037819 */ /* 0x000fc600000006ff */
[----:B------:R-:W-:-:S04]  /*25020*/  IMAD R2, R12, 0x8, R2 ;  /* 0x000000080c027824 */ /* 0x000fc800078e0202 */
[----:B------:R-:W2:Y:S02]  /*25030*/  SYNCS.PHASECHK.TRANS64.TRYWAIT P0, [R2+URZ+0x32440], R3 ;  /* 0x03244003020075a7 */ /* 0x000ea4000800017f */
[----:B--2---:R-:W-:Y:S05]  /*25040*/  @!P0 BRA `(.L_x_2638) ;  /* 0x0000001c00388947 */ /* 0x004fea0003800000 */
.L_x_2686:
        /* <DEDUP_REMOVED lines=11> */
.L_x_2639:
[----:B------:R-:W3:Y:S01]  /*25100*/  LDL R6, [R1+0x460] ;  /* 0x0004600001067983 */ /* 0x000ee20000100800 */
        /* <DEDUP_REMOVED lines=19> */
[----:B------:R-:W1:Y:S02]  /*25240*/  SYNCS.PHASECHK.TRANS64.TRYWAIT P1, [R2+URZ+0x32460], R3 ;  /* 0x03246003020075a7 */ /* 0x000e64000802017f */
[----:B01----:R-:W-:Y:S05]  /*25250*/  @!P1 BRA `(.L_x_2640) ;  /* 0x0000001800c89947 */ /* 0x003fea0003800000 */
.L_x_2687:
        /* <DEDUP_REMOVED lines=8> */
.L_x_2641:
[----:B0-2---:R-:W2:Y:S01]  /*252e0*/  LDL R3, [R1+0x460] ;  /* 0x0004600001037983 */ /* 0x005ea20000100800 */
        /* <DEDUP_REMOVED lines=33> */
.L_x_2636:
[----:B------:R-:W-:Y:S05]  /*25500*/  BSYNC B1 ;  /* 0x0000000000017941 */ /* 0x000fea0003800000 */
.L_x_2635:
[----:B------:R-:W2:Y:S01]  /*25510*/  LDL R2, [R1+0x46c] ;  /* 0x00046c0001027983 */ /* 0x000ea20000100800 */
[----:B------:R-:W-:Y:S01]  /*25520*/  VIADD R8, R8, 0xfffffffe ;  /* 0xfffffffe08087836 */ /* 0x000fe20000000000 */
[----:B--2---:R-:W-:-:S13]  /*25530*/  ISETP.GT.AND P0, PT, R9, R2, PT ;  /* 0x000000020900720c */ /* 0x004fda0003f04270 */
[----:B------:R-:W-:Y:S05]  /*25540*/  @P0 BRA `(.L_x_2642) ;  /* 0xfffffff0006c0947 */ /* 0x000fea000383ffff */
.L_x_2618:
[----:B------:R-:W-:Y:S05]  /*25550*/  BSYNC B0 ;  /* 0x0000000000007941 */ /* 0x000fea0003800000 */
.L_x_2617:
[----:B------:R-:W2:Y:S01]  /*25560*/  LDL.LU R3, [R1+0x460] ;  /* 0x0004600001037983 */ /* 0x000ea20000300800 */
[----:B------:R-:W-:Y:S01]  /*25570*/  BSSY B0, `(.L_x_2643) ;  /* 0x0000016000007945 */ /* 0x000fe20003800000 */
[----:B------:R-:W1:Y:S02]  /*25580*/  S2R R2, SR_TID.X ;  /* 0x0000000000027919 */ /* 0x000e640000002100 */
[----:B-1----:R-:W-:-:S04]  /*25590*/  LOP3.LUT R2, R2, 0x1f, RZ, 0xc0, !PT ;  /* 0x0000001f02027812 */ /* 0x002fc800078ec0ff */
[----:B------:R-:W-:Y:S01]  /*255a0*/  ISETP.NE.AND P1, PT, R2, RZ, PT ;  /* 0x000000ff0200720c */ /* 0x000fe20003f25270 */
[----:B--2---:R-:W-:-:S05]  /*255b0*/  VIADD R0, R3, 0x1 ;  /* 0x0000000103007836 */ /* 0x004fca0000000000 */
[----:B------:R-:W-:-:S04]  /*255c0*/  ISETP.NE.AND P0, PT, R0, 0x2, PT ;  /* 0x000000020000780c */ /* 0x000fc80003f05270 */
[----:B------:R-:W-:Y:S02]  /*255d0*/  SEL R2, R0, RZ, P0 ;  /* 0x000000ff00027207 */ /* 0x000fe40000000000 */
[----:B------:R-:W-:-:S03]  /*255e0*/  SEL R0, RZ, 0x1, P0 ;  /* 0x00000001ff007807 */ /* 0x000fc60000000000 */
[----:B------:R1:W-:Y:S01]  /*255f0*/  STL [R1+0x460], R2 ;  /* 0x0004600201007387 */ /* 0x0003e20000100800 */
[----:B------:R-:W-:Y:S05]  /*25600*/  @P1 BRA `(.L_x_2644) ;  /* 0x0000000000301947 */ /* 0x000fea0003800000 */
[----:B------:R-:W2:Y:S01]  /*25610*/  S2R R7, SR_LANEID ;  /* 0x0000000000077919 */ /* 0x000ea20000000000 */
[----:B------:R-:W-:Y:S01]  /*25620*/  VOTEU.ANY UR4, UPT, PT ;  /* 0x0000000000047886 */ /* 0x000fe200038e0100 */
[----:B-1----:R-:W1:Y:S01]  /*25630*/  LDC.64 R2, c[0x0][0xd38] ;  /* 0x00034e00ff027b82 */ /* 0x002e620000000a00 */
[----:B------:R-:W2:Y:S08]  /*25640*/  FLO.U32 R4, UR4 ;  /* 0x0000000400047d00 */ /* 0x000eb000080e0000 */
[----:B------:R-:W1:Y:S01]  /*25650*/  POPC R5, UR4 ;  /* 0x0000000400057d09 */ /* 0x000e620008000000 */
[----:B--2---:R-:W-:-:S13]  /*25660*/  ISETP.EQ.U32.AND P0, PT, R4, R7, PT ;  /* 0x000000070400720c */ /* 0x004fda0003f02070 */
[----:B-1----:R-:W2:Y:S01]  /*25670*/  @P0 ATOMG.E.ADD.STRONG.GPU PT, R3, desc[UR54][R2.64], R5 ;  /* 0x00000005020309a8 */ /* 0x002ea200081ee1f6 */
[----:B------:R-:W1:Y:S02]  /*25680*/  S2R R6, SR_LTMASK ;  /* 0x0000000000067919 */ /* 0x000e640000003900 */
[----:B-1----:R-:W-:-:S04]  /*25690*/  LOP3.LUT R6, R6, UR4, RZ, 0xc0, !PT ;  /* 0x0000000406067c12 */ /* 0x002fc8000f8ec0ff */
[----:B------:R-:W1:Y:S01]  /*256a0*/  POPC R7, R6 ;  /* 0x0000000600077309 */ /* 0x000e620000000000 */
[----:B--2---:R-:W1:Y:S02]  /*256b0*/  SHFL.IDX PT, R4, R3, R4, 0x1f ;  /* 0x00001f0403047589 */ /* 0x004e6400000e0000 */
[----:B-1----:R-:W-:-:S07]  /*256c0*/  IADD3 R16, R4, UR49, R7 ;  /* 0x0000003104107c10 */ /* 0x002fce000fffe007 */
.L_x_2644:
[----:B------:R-:W-:Y:S05]  /*256d0*/  BSYNC B0 ;  /* 0x0000000000007941 */ /* 0x000fea0003800000 */
.L_x_2643:
[----:B-1----:R-:W2:Y:S02]  /*256e0*/  LDL.LU R2, [R1+0x464] ;  /* 0x0004640001027983 */ /* 0x002ea40000300800 */
[----:B--2---:R-:W-:-:S05]  /*256f0*/  LOP3.LUT R2, R2, R0, RZ, 0x3c, !PT ;  /* 0x0000000002027212 */ /* 0x004fca00078e3cff */
[----:B------:R1:W-:Y:S02]  /*25700*/  STL [R1+0x464], R2 ;  /* 0x0004640201007387 */ /* 0x0003e40000100800 */
.L_x_2599:
[----:B------:R-:W-:Y:S05]  /*25710*/  BSYNC B6 ;  /* 0x0000000000067941 */ /* 0x000fea0003800000 */
.L_x_2597:
[----:B------:R-:W-:-:S03]  /*25720*/  UMOV UR4, 0xffffffff ;  /* 0xffffffff00047882 */ /* 0x000fc60000000000 */
[----:B------:R-:W-:Y:S05]  /*25730*/  BRA.DIV UR4, `(.L_x_2645) ;  /* 0x0000001604a47947 */ /* 0x000fea000b800000 */
[----:B------:R2:W3:Y:S04]  /*25740*/  SHFL.IDX PT, R4, R16, RZ, 0x1f ;  /* 0x00001fff10047589 */ /* 0x0004e800000e0000 */
[----:B------:R2:W4:Y:S02]  /*25750*/  SHFL.IDX PT, R6, R16, 0x1, 0x1f ;  /* 0x00201f0010067f89 */ /* 0x00052400000e0000 */
.L_x_2691:
[----:B------:R-:W5:Y:S01]  /*25760*/  S2R R0, SR_TID.X ;  /* 0x0000000000007919 */ /* 0x000f620000002100 */
[----:B------:R-:W-:Y:S01]  /*25770*/  ULDC UR4, c[0x0][0xd14] ;  /* 0x0003450000047ab9 */ /* 0x000fe20000000800 */
[----:B------:R-:W-:Y:S01]  /*25780*/  BSSY B0, `(.L_x_2646) ;  /* 0x000000b000007945 */ /* 0x000fe20003800000 */
[----:B-1----:R-:W-:Y:S01]  /*25790*/  IMAD.MOV.U32 R2, RZ, RZ, RZ ;  /* 0x000000ffff027224 */ /* 0x002fe200078e00ff */
[----:B-----5:R-:W-:Y:S01]  /*257a0*/  LOP3.LUT R8, R0, 0x1f, RZ, 0xc0, !PT ;  /* 0x0000001f00087812 */ /* 0x020fe200078ec0ff */
[----:B------:R-:W-:-:S03]  /*257b0*/  IMAD.U32 R0, RZ, RZ, UR4 ;  /* 0x00000004ff007e24 */ /* 0x000fc6000f8e00ff */
[C---:B------:R-:W-:Y:S01]  /*257c0*/  ISETP.NE.AND P0, PT, R8.reuse, 0x1f, PT ;  /* 0x0000001f0800780c */ /* 0x040fe20003f05270 */
[----:B------:R-:W-:-:S05]  /*257d0*/  IMAD.IADD R5, R8, 0x1, R19 ;  /* 0x0000000108057824 */ /* 0x000fca00078e0213 */
[----:B------:R-:W-:-:S13]  /*257e0*/  ISETP.GE.OR P0, PT, R5, R0, !P0 ;  /* 0x000000000500720c */ /* 0x000fda0004706670 */
[----:B------:R-:W-:Y:S05]  /*257f0*/  @P0 BRA `(.L_x_2647) ;  /* 0x00000000000c0947 */ /* 0x000fea0003800000 */
[----:B------:R-:W1:Y:S02]  /*25800*/  LDC.64 R2, c[0x0][0xd58] ;  /* 0x00035600ff027b82 */ /* 0x000e640000000a00 */
[----:B-1----:R-:W-:-:S06]  /*25810*/  IMAD.WIDE R2, R5, 0x4, R2 ;  /* 0x0000000405027825 */ /* 0x002fcc00078e0202 */
[----:B------:R1:W5:Y:S02]  /*25820*/  LDG.E R2, desc[UR54][R2.64] ;  /* 0x0000003602027981 */ /* 0x000364000c1e1900 */
.L_x_2647:
[----:B------:R-:W-:Y:S05]  /*25830*/  BSYNC B0 ;  /* 0x0000000000007941 */ /* 0x000fea0003800000 */
.L_x_2646:
        /* <DEDUP_REMOVED lines=23> */
.L_x_2699:
[----:B------:R-:W-:Y:S02]  /*259b0*/  ULDC UR4, c[0x0][0xd10] ;  /* 0x0003440000047ab9 */ /* 0x000fe40000000800 */
[----:B------:R-:W-:-:S04]  /*259c0*/  IMAD.U32 R5, RZ, RZ, UR4 ;  /* 0x00000004ff057e24 */ /* 0x000fc8000f8e00ff */
[----:B-1----:R-:W-:-:S04]  /*259d0*/  IMAD R14, R14, R5, RZ ;  /* 0x000000050e0e7224 */ /* 0x002fc800078e02ff */
[----:B----4-:R-:W-:-:S05]  /*259e0*/  IMAD.IADD R7, R6, 0x1, R14 ;  /* 0x0000000106077824 */ /* 0x010fca00078e020e */
[----:B---3--:R-:W-:-:S13]  /*259f0*/  ISETP.GT.AND P0, PT, R7, R4, PT ;  /* 0x000000040700720c */ /* 0x008fda0003f04270 */
[----:B------:R-:W-:Y:S05]  /*25a00*/  @P0 BRA `(.L_x_2649) ;  /* 0x0000000000b40947 */ /* 0x000fea0003800000 */
[----:B------:R-:W1:Y:S02]  /*25a10*/  LDC R0, c[0x0][0xd14] ;  /* 0x00034500ff007b82 */ /* 0x000e640000000800 */
.L_x_2654:
[----:B------:R-:W-:-:S05]  /*25a20*/  VIADD R19, R19, 0x1f ;  /* 0x0000001f13137836 */ /* 0x000fca0000000000 */
[----:B-1----:R-:W-:-:S13]  /*25a30*/  ISETP.GE.AND P0, PT, R19, R0, PT ;  /* 0x000000001300720c */ /* 0x002fda0003f06270 */
[----:B------:R-:W-:Y:S05]  /*25a40*/  @P0 BRA `(.L_x_2650) ;  /* 0x0000000400ec0947 */ /* 0x000fea0003800000 */
[----:B------:R-:W1:Y:S01]  /*25a50*/  S2R R2, SR_TID.X ;  /* 0x0000000000027919 */ /* 0x000e620000002100 */
[----:B------:R-:W-:Y:S01]  /*25a60*/  BSSY B0, `(.L_x_2651) ;  /* 0x000000a000007945 */ /* 0x000fe20003800000 */
[----:B-1----:R-:W-:Y:S01]  /*25a70*/  LOP3.LUT R8, R2, 0x1f, RZ, 0xc0, !PT ;  /* 0x0000001f02087812 */ /* 0x002fe200078ec0ff */
[----:B------:R-:W-:-:S03]  /*25a80*/  IMAD.MOV.U32 R2, RZ, RZ, RZ ;  /* 0x000000ffff027224 */ /* 0x000fc600078e00ff */
[C---:B------:R-:W-:Y:S01]  /*25a90*/  ISETP.NE.AND P1, PT, R8.reuse, 0x1f, PT ;  /* 0x0000001f0800780c */ /* 0x040fe20003f25270 */
[----:B------:R-:W-:-:S05]  /*25aa0*/  IMAD.IADD R5, R8, 0x1, R19 ;  /* 0x0000000108057824 */ /* 0x000fca00078e0213 */
[----:B------:R-:W-:-:S13]  /*25ab0*/  ISETP.GE.OR P0, PT, R5, R0, !P1 ;  /* 0x000000000500720c */ /* 0x000fda0004f06670 */
[----:B------:R-:W-:Y:S05]  /*25ac0*/  @P0 BRA `(.L_x_2652) ;  /* 0x00000000000c0947 */ /* 0x000fea0003800000 */
[----:B0-----:R-:W0:Y:S02]  /*25ad0*/  LDC.64 R2, c[0x0][0xd58] ;  /* 0x00035600ff027b82 */ /* 0x001e240000000a00 */
[----:B0-----:R-:W-:-:S06]  /*25ae0*/  IMAD.WIDE R2, R5, 0x4, R2 ;  /* 0x0000000405027825 */ /* 0x001fcc00078e0202 */
[----:B------:R1:W5:Y:S02]  /*25af0*/  LDG.E R2, desc[UR54][R2.64] ;  /* 0x0000003602027981 */ /* 0x000364000c1e1900 */
.L_x_2652:
[----:B------:R-:W-:Y:S05]  /*25b00*/  BSYNC B0 ;  /* 0x0000000000007941 */ /* 0x000fea0003800000 */
.L_x_2651:
        /* <DEDUP_REMOVED lines=8> */
[----:B------:R-:W3:Y:S02]  /*25b90*/  SHFL.UP PT, R14, R13, 0x2, RZ ;  /* 0x044000000d0e7989 */ /* 0x000ee400000e00ff */
[----:B---3--:R-:W-:Y:S02]  /*25ba0*/  SEL R14, R14, RZ, P1 ;  /* 0x000000ff0e0e7207 */ /* 0x008fe40000800000 */
[----:B------:R-:W-:-:S03]  /*25bb0*/  ISETP.GE.U32.AND P1, PT, R8, 0x8, PT ;  /* 0x000000080800780c */ /* 0x000fc60003f26070 */
[----:B01----:R-:W-:-:S05]  /*25bc0*/  IMAD.IADD R3, R13, 0x1, R14 ;  /* 0x000000010d037824 */ /* 0x003fca00078e020e */
        /* <DEDUP_REMOVED lines=11> */
.L_x_2707:
[----:B------:R-:W-:Y:S02]  /*25c80*/  ULDC UR4, c[0x0][0xd10] ;  /* 0x0003440000047ab9 */ /* 0x000fe40000000800 */
[----:B------:R-:W-:-:S04]  /*25c90*/  IMAD.U32 R5, RZ, RZ, UR4 ;  /* 0x00000004ff057e24 */ /* 0x000fc8000f8e00ff */
[----:B-1----:R-:W-:-:S04]  /*25ca0*/  IMAD R14, R14, R5, RZ ;  /* 0x000000050e0e7224 */ /* 0x002fc800078e02ff */
[----:B------:R-:W-:-:S05]  /*25cb0*/  IMAD.IADD R7, R14, 0x1, R7 ;  /* 0x000000010e077824 */ /* 0x000fca00078e0207 */
[----:B------:R-:W-:-:S13]  /*25cc0*/  ISETP.GT.AND P0, PT, R7, R4, PT ;  /* 0x000000040700720c */ /* 0x000fda0003f04270 */
[----:B------:R-:W-:Y:S05]  /*25cd0*/  @!P0 BRA `(.L_x_2654) ;  /* 0xfffffffc00508947 */ /* 0x000fea000383ffff */
.L_x_2649:
[----:B--2---:R-:W-:Y:S01]  /*25ce0*/  IMAD.IADD R16, R7, 0x1, -R14 ;  /* 0x0000000107107824 */ /* 0x004fe200078e0a0e */
[----:B------:R-:W-:-:S03]  /*25cf0*/  UMOV UR4, 0xffffffff ;  /* 0xffffffff00047882 */ /* 0x000fc60000000000 */
[----:B------:R-:W-:-:S05]  /*25d00*/  IMAD R7, R3, R5, R16 ;  /* 0x0000000503077224 */ /* 0x000fca00078e0210 */
[----:B------:R-:W-:Y:S01]  /*25d10*/  ISETP.GT.AND P6, PT, R7, R4, PT ;  /* 0x000000040700720c */ /* 0x000fe20003fc4270 */
[----:B------:R-:W-:-:S12]  /*25d20*/  BRA.DIV UR4, `(.L_x_2655) ;  /* 0x0000001a04147947 */ /* 0x000fd8000b800000 */
[----:B------:R-:W-:-:S04]  /*25d30*/  VOTE.ANY R7, PT, !P6 ;  /* 0x0000000000077806 */ /* 0x000fc800070e0100 */
[----:B------:R-:W1:Y:S02]  /*25d40*/  POPC R6, R7 ;  /* 0x0000000700067309 */ /* 0x000e640000000000 */
[----:B-1----:R1:W2:Y:S02]  /*25d50*/  SHFL.IDX PT, R17, R2, R6, 0x1f ;  /* 0x00001f0602117589 */ /* 0x0022a400000e0000 */
.L_x_2711:
[----:B------:R-:W-:Y:S01]  /*25d60*/  ISETP.NE.AND P0, PT, R7, RZ, PT ;  /* 0x000000ff0700720c */ /* 0x000fe20003f05270 */
[----:B------:R-:W-:-:S12]  /*25d70*/  IMAD.MOV.U32 R14, RZ, RZ, RZ ;  /* 0x000000ffff0e7224 */ /* 0x000fd800078e00ff */
[----:B------:R-:W-:Y:S05]  /*25d80*/  @!P0 BRA `(.L_x_2656) ;  /* 0x0000000000108947 */ /* 0x000fea0003800000 */
[----:B------:R-:W-:Y:S01]  /*25d90*/  UMOV UR4, 0xffffffff ;  /* 0xffffffff00047882 */ /* 0x000fe20000000000 */
[----:B------:R-:W-:Y:S02]  /*25da0*/  VIADD R12, R6, 0xffffffff ;  /* 0xffffffff060c7836 */ /* 0x000fe40000000000 */
[----:B------:R-:W-:Y:S05]  /*25db0*/  BRA.DIV UR4, `(.L_x_2657) ;  /* 0x0000001a04387947 */ /* 0x000fea000b800000 */
[----:B------:R3:W4:Y:S02]  /*25dc0*/  SHFL.IDX PT, R14, R3, R12, 0x1f ;  /* 0x00001f0c030e7589 */ /* 0x00072400000e0000 */
.L_x_2656:
[----:B01-3--:R-:W0:Y:S01]  /*25dd0*/  LDC.64 R2, c[0x0][0xd68] ;  /* 0x00035a00ff027b82 */ /* 0x00be220000000a00 */
[----:B------:R-:W-:-:S04]  /*25de0*/  IMAD.IADD R19, R6, 0x1, R19 ;  /* 0x0000000106137824 */ /* 0x000fc800078e0213 */
[----:B0-----:R-:W-:-:S05]  /*25df0*/  IMAD.WIDE R2, R19, 0x4, R2 ;  /* 0x0000000413027825 */ /* 0x001fca00078e0202 */
[----:B------:R0:W2:Y:S01]  /*25e00*/  LDG.E R8, desc[UR54][R2.64] ;  /* 0x0000003602087981 */ /* 0x0000a2000c1e1900 */
[----:B----4-:R-:W-:Y:S02]  /*25e10*/  IMAD R16, R14, R5, R16 ;  /* 0x000000050e107224 */ /* 0x010fe400078e0210 */
[----:B0-----:R-:W-:Y:S02]  /*25e20*/  IMAD.MOV.U32 R2, RZ, RZ, RZ ;  /* 0x000000ffff027224 */ /* 0x001fe400078e00ff */
[----:B--2---:R-:W-:-:S05]  /*25e30*/  IMAD R6, R17, R8, RZ ;  /* 0x0000000811067224 */ /* 0x004fca00078e02ff */
[----:B------:R-:W-:-:S04]  /*25e40*/  IABS R7, R6 ;  /* 0x0000000600077213 */ /* 0x000fc80000000000 */
[----:B------:R-:W0:Y:S08]  /*25e50*/  I2F.RP R10, R7 ;  /* 0x00000007000a7306 */ /* 0x000e300000209400 */
[----:B0-----:R-:W0:Y:S02]  /*25e60*/  MUFU.RCP R10, R10 ;  /* 0x0000000a000a7308 */ /* 0x001e240000001000 */
[----:B0-----:R-:W-:-:S06]  /*25e70*/  VIADD R11, R10, 0xffffffe ;  /* 0x0ffffffe0a0b7836 */ /* 0x001fcc0000000000 */
[----:B------:R-:W0:Y:S02]  /*25e80*/  F2I.FTZ.U32.TRUNC.NTZ R3, R11 ;  /* 0x0000000b00037305 */ /* 0x000e24000021f000 */
[----:B0-----:R-:W-:-:S04]  /*25e90*/  IMAD.MOV R12, RZ, RZ, -R3 ;  /* 0x000000ffff0c7224 */ /* 0x001fc800078e0a03 */
[----:B------:R-:W-:-:S04]  /*25ea0*/  IMAD R9, R12, R7, RZ ;  /* 0x000000070c097224 */ /* 0x000fc800078e02ff */
        /* <DEDUP_REMOVED lines=27> */
[----:B0-----:R-:W-:Y:S01]  /*26060*/  VIADD R2, R10, 0xffffffe ;  /* 0x0ffffffe0a027836 */ /* 0x001fe20000000000 */
[----:B------:R-:W-:-:S05]  /*26070*/  IABS R10, R6 ;  /* 0x00000006000a7213 */ /* 0x000fca0000000000 */
[----:B------:R0:W1:Y:S02]  /*26080*/  F2I.FTZ.U32.TRUNC.NTZ R3, R2 ;  /* 0x0000000200037305 */ /* 0x000064000021f000 */
[----:B0-----:R-:W-:Y:S02]  /*26090*/  IMAD.MOV.U32 R2, RZ, RZ, RZ ;  /* 0x000000ffff027224 */ /* 0x001fe400078e00ff */
[----:B-1----:R-:W-:-:S04]  /*260a0*/  IMAD.MOV R7, RZ, RZ, -R3 ;  /* 0x000000ffff077224 */ /* 0x002fc800078e0a03 */
[----:B------:R-:W-:-:S04]  /*260b0*/  IMAD R7, R7, R8, RZ ;  /* 0x0000000807077224 */ /* 0x000fc800078e02ff */
[----:B------:R-:W-:Y:S01]  /*260c0*/  IMAD.HI.U32 R3, R3, R7, R2 ;  /* 0x0000000703037227 */ /* 0x000fe200078e0002 */
[-C--:B------:R-:W-:Y:S02]  /*260d0*/  IABS R7, R5.reuse ;  /* 0x0000000500077213 */ /* 0x080fe40000000000 */
[----:B------:R-:W-:-:S03]  /*260e0*/  LOP3.LUT R2, R6, R5, RZ, 0x3c, !PT ;  /* 0x0000000506027212 */ /* 0x000fc600078e3cff */
[----:B------:R-:W-:Y:S02]  /*260f0*/  IMAD.MOV R7, RZ, RZ, -R7 ;  /* 0x000000ffff077224 */ /* 0x000fe400078e0a07 */
        /* <DEDUP_REMOVED lines=16> */
.L_x_2650:
[----:B------:R-:W-:Y:S01]  /*26200*/  UMOV UR4, URZ ;  /* 0x0000003f00047c82 */ /* 0x000fe20008000000 */
[----:B------:R-:W-:Y:S01]  /*26210*/  UMOV UR5, URZ ;  /* 0x0000003f00057c82 */ /* 0x000fe20008000000 */
[----:B------:R-:W-:Y:S01]  /*26220*/  ULDC UR6, c[0x0][0xd14] ;  /* 0x0003450000067ab9 */ /* 0x000fe20000000800 */
[----:B--2---:R-:W-:Y:S02]  /*26230*/  IMAD.MOV.U32 R16, RZ, RZ, R4 ;  /* 0x000000ffff107224 */ /* 0x004fe400078e0004 */
[----:B------:R-:W-:Y:S02]  /*26240*/  IMAD.U32 R17, RZ, RZ, UR4 ;  /* 0x00000004ff117e24 */ /* 0x000fe4000f8e00ff */
[----:B------:R-:W-:Y:S02]  /*26250*/  IMAD.U32 R18, RZ, RZ, UR5 ;  /* 0x00000005ff127e24 */ /* 0x000fe4000f8e00ff */
[----:B------:R-:W-:-:S07]  /*26260*/  IMAD.U32 R19, RZ, RZ, UR6 ;  /* 0x00000006ff137e24 */ /* 0x000fce000f8e00ff */
.L_x_2658:
[----:B------:R-:W1:Y:S01]  /*26270*/  S2R R2, SR_TID.X ;  /* 0x0000000000027919 */ /* 0x000e620000002100 */
[----:B------:R-:W-:Y:S05]  /*26280*/  WARPSYNC.ALL ;  /* 0x0000000000007948 */ /* 0x000fea0003800000 */
[----:B------:R-:W-:Y:S01]  /*26290*/  BAR.SYNC.DEFER_BLOCKING 0x4, 0x120 ;  /* 0x0104800000007b1d */ /* 0x000fe20000010000 */
[----:B-1----:R-:W-:-:S04]  /*262a0*/  LOP3.LUT R2, R2, 0x1f, RZ, 0xc0, !PT ;  /* 0x0000001f02027812 */ /* 0x002fc800078ec0ff */
        /* <DEDUP_REMOVED lines=8> */
.L_x_2585:
[----:B------:R-:W3:Y:S01]  /*26330*/  S2R R3, SR_CgaCtaId ;  /* 0x0000000000037919 */ /* 0x000ee20000008800 */
[----:B------:R-:W-:Y:S01]  /*26340*/  UIADD3 UR4, UR50, 0x1, URZ ;  /* 0x0000000132047890 */ /* 0x000fe2000fffe03f */
[----:B-1----:R-:W-:-:S03]  /*26350*/  MOV R0, 0x400 ;  /* 0x0000040000007802 */ /* 0x002fc60000000f00 */
[----:B------:R-:W-:-:S04]  /*26360*/  ULEA.HI UR5, UR4, UR4, URZ, 0x1 ;  /* 0x0000000404057291 */ /* 0x000fc8000f8f083f */
[----:B------:R-:W-:-:S04]  /*26370*/  ULOP3.LUT UR5, UR5, 0xfffffffe, URZ, 0xc0, !UPT ;  /* 0xfffffffe05057892 */ /* 0x000fc8000f8ec03f */
[----:B------:R-:W-:Y:S01]  /*26380*/  UIADD3 UR5, UR4, -UR5, URZ ;  /* 0x8000000504057290 */ /* 0x000fe2000fffe03f */
[----:B---3--:R-:W-:-:S05]  /*26390*/  LEA R0, R3, R0, 0x18 ;  /* 0x0000000003007211 */ /* 0x008fca00078ec0ff */
[----:B------:R-:W-:-:S05]  /*263a0*/  IMAD.U32 R3, RZ, RZ, UR5 ;  /* 0x00000005ff037e24 */ /* 0x000fca000f8e00ff */
[----:B------:R-:W-:-:S04]  /*263b0*/  SHF.L.U32 R3, R3, 0x1f, RZ ;  /* 0x0000001f03037819 */ /* 0x000fc800000006ff */
[----:B------:R-:W1:Y:S02]  /*263c0*/  SYNCS.PHASECHK.TRANS64.TRYWAIT P0, [R0+URZ+0x32420], R3 ;  /* 0x03242003000075a7 */ /* 0x000e64000800017f */
[----:B-1----:R-:W-:Y:S05]  /*263d0*/  @!P0 BRA `(.L_x_2660) ;  /* 0x0000001000d48947 */ /* 0x002fea0003800000 */
.L_x_2714:
[----:B------:R-:W-:-:S03]  /*263e0*/  UMOV UR4, 0xffffffff ;  /* 0xffffffff00047882 */ /* 0x000fc60000000000 */
[----:B------:R-:W-:Y:S05]  /*263f0*/  BRA.DIV UR4, `(.L_x_2661) ;  /* 0x0000001204e07947 */ /* 0x000fea000b800000 */
[----:B--2---:R-:W2:Y:S02]  /*26400*/  S2R R2, SR_TID.X ;  /* 0x0000000000027919 */ /* 0x004ea40000002100 */
[----:B--2---:R-:W-:-:S04]  /*26410*/  SHF.R.U32.HI R2, RZ, 0x5, R2 ;  /* 0x00000005ff027819 */ /* 0x004fc80000011602 */
[----:B------:R-:W-:-:S05]  /*26420*/  LOP3.LUT R2, R2, 0x3, RZ, 0xc0, !PT ;  /* 0x0000000302027812 */ /* 0x000fca00078ec0ff */
[----:B------:R2:W3:Y:S02]  /*26430*/  SHFL.IDX PT, R14, R2, RZ, 0x1f ;  /* 0x00001fff020e7589 */ /* 0x0004e400000e0000 */
.L_x_2717:
[----:B---3--:R-:W-:Y:S01]  /*26440*/  ISETP.NE.AND P0, PT, R14, RZ, PT ;  /* 0x000000ff0e00720c */ /* 0x008fe20003f05270 */
[----:B------:R-:W-:-:S12]  /*26450*/  BSSY B0, `(.L_x_2662) ;  /* 0x0000027000007945 */ /* 0x000fd80003800000 */
[----:B------:R-:W-:Y:S05]  /*26460*/  @P0 BRA `(.L_x_2663) ;  /* 0x0000000000940947 */ /* 0x000fea0003800000 */
[----:B------:R-:W-:-:S03]  /*26470*/  UMOV UR4, 0xffffffff ;  /* 0xffffffff00047882 */ /* 0x000fc60000000000 */
[----:B------:R-:W-:Y:S05]  /*26480*/  BRA.DIV UR4, `(.L_x_2664) ;  /* 0x0000001204f07947 */ /* 0x000fea000b800000 */
[----:B------:R-:W-:-:S13]  /*26490*/  ELECT P6, URZ, PT ;  /* 0x00000000003f782f */ /* 0x000fda00038c0000 */
.L_x_2720:
[----:B------:R-:W-:Y:S05]  /*264a0*/  @!P6 BRA `(.L_x_2663) ;  /* 0x000000000084e947 */ /* 0x000fea0003800000 */
[----:B------:R-:W-:-:S06]  /*264b0*/  ULOP3.LUT UR4, UR48, 0x2, URZ, 0xfc, !UPT ;  /* 0x0000000230047892 */ /* 0x000fcc000f8efc3f */
[----:B--2---:R-:W-:-:S05]  /*264c0*/  IMAD.U32 R2, RZ, RZ, UR4 ;  /* 0x00000004ff027e24 */ /* 0x004fca000f8e00ff */
[----:B------:R-:W-:-:S13]  /*264d0*/  ISETP.NE.AND P2, PT, R2, 0x3, PT ;  /* 0x000000030200780c */ /* 0x000fda0003f45270 */
[----:B------:R-:W-:Y:S05]  /*264e0*/  @!P2 BRA `(.L_x_2665) ;  /* 0x000000000004a947 */ /* 0x000fea0003800000 */
[----:B------:R-:W-:Y:S01]  /*264f0*/  BPT.TRAP 0x1 ;  /* 0x000000040000795c */ /* 0x000fe20000300000 */
.L_x_2665:
[----:B-1----:R-:W2:Y:S04]  /*26500*/  LDL R3, [R1+0x460] ;  /* 0x0004600001037983 */ /* 0x002ea80000100800 */
        /* <DEDUP_REMOVED lines=13> */
.L_x_2721:
[----:B------:R-:W2:Y:S02]  /*265e0*/  SYNCS.PHASECHK.TRANS64.TRYWAIT P0, [R7+URZ], R2 ;  /* 0x00000002070075a7 */ /* 0x000ea4000800017f */
[----:B--2---:R-:W-:Y:S05]  /*265f0*/  @!P0 BRA `(.L_x_2667) ;  /* 0x0000001000c88947 */ /* 0x004fea0003800000 */
.L_x_2722:
[----:B------:R-:W-:Y:S05]  /*26600*/  @!P2 BRA `(.L_x_2668) ;  /* 0x000000000004a947 */ /* 0x000fea0003800000 */
[----:B------:R-:W-:Y:S01]  /*26610*/  BPT.TRAP 0x1 ;  /* 0x000000040000795c */ /* 0x000fe20000300000 */
.L_x_2668:
[----:B------:R-:W3:Y:S01]  /*26620*/  LDL.LU R4, [R1+0x460] ;  /* 0x0004600001047983 */ /* 0x000ee20000300800 */
[----:B------:R-:W-:-:S04]  /*26630*/  VIADD R0, R0, 0x32460 ;  /* 0x0003246000007836 */ /* 0x000fc80000000000 */
[----:B---3--:R-:W-:-:S04]  /*26640*/  IMAD R4, R4, 0x8, R0 ;  /* 0x0000000804047824 */ /* 0x008fc800078e0200 */
[----:B------:R-:W3:Y:S02]  /*26650*/  SYNCS.PHASECHK.TRANS64.TRYWAIT P0, [R4+URZ], R5 ;  /* 0x00000005040075a7 */ /* 0x000ee4000800017f */
[----:B---3--:R-:W-:Y:S05]  /*26660*/  @!P0 BRA `(.L_x_2669) ;  /* 0x0000001000c08947 */ /* 0x008fea0003800000 */
.L_x_2723:
[----:B------:R-:W-:-:S07]  /*26670*/  IMAD R3, R3, 0x8, R0 ;  /* 0x0000000803037824 */ /* 0x000fce00078e0200 */
.L_x_2670:
[----:B----4-:R4:W0:Y:S02]  /*26680*/  SYNCS.PHASECHK.TRANS64.TRYWAIT P0, [R3+URZ], R2 ;  /* 0x00000002030075a7 */ /* 0x010824000800017f */
[----:B0-----:R-:W-:Y:S05]  /*26690*/  @!P0 NANOSLEEP.SYNCS 0x989680 ;  /* 0x009896800000895d */ /* 0x001fea0003900000 */
[----:B------:R-:W0:Y:S02]  /*266a0*/  @!P0 SYNCS.PHASECHK.TRANS64 P0, [R3+URZ], R2 ;  /* 0x00000002030085a7 */ /* 0x000e24000800007f */
[----:B0-----:R-:W-:Y:S05]  /*266b0*/  @!P0 BRA `(.L_x_2670) ;  /* 0xfffffffc00f08947 */ /* 0x001fea000383ffff */
.L_x_2663:
[----:B------:R-:W-:Y:S05]  /*266c0*/  BSYNC B0 ;  /* 0x0000000000007941 */ /* 0x000fea0003800000 */
.L_x_2662:
[----:B------:R-:W-:Y:S05]  /*266d0*/  EXIT ;  /* 0x000000000000794d */ /* 0x000fea0003800000 */
.L_x_2464:
[----:B0-----:R-:W-:-:S04]  /*266e0*/  IMAD.U32 R7, RZ, RZ, UR44 ;  /* 0x0000002cff077e24 */ /* 0x001fc8000f8e00ff */
[----:B------:R0:W1:Y:S03]  /*266f0*/  SYNCS.PHASECHK.TRANS64.TRYWAIT P0, [R7+URZ+0x32400], R0 ;  /* 0x03240000070075a7 */ /* 0x000066000800017f */
[----:B-1----:R-:W-:Y:S05]  /*26700*/  @!P0 NANOSLEEP.SYNCS 0x989680 ;  /* 0x009896800000895d */ /* 0x002fea0003900000 */
[----:B------:R-:W1:Y:S02]  /*26710*/  @!P0 SYNCS.PHASECHK.TRANS64 P0, [R7+URZ+0x32400], R0 ;  /* 0x03240000070085a7 */ /* 0x000e64000800007f */
[----:B-1----:R-:W-:Y:S05]  /*26720*/  @!P0 BRA `(.L_x_2464) ;  /* 0xfffffffc00ec8947 */ /* 0x002fea000383ffff */
[----:B------:R-:W-:Y:S05]  /*26730*/  BRA `(.L_x_2671) ;  /* 0xfffffdc000e07947 */ /* 0x000fea000383ffff */
.L_x_2471:
[----:B-1----:R1:W2:Y:S02]  /*26740*/  SYNCS.PHASECHK.TRANS64.TRYWAIT P0, [R24+URZ], R25 ;  /* 0x00000019180075a7 */ /* 0x0022a4000800017f */
[----:B--2---:R-:W-:Y:S05]  /*26750*/  @!P0 NANOSLEEP.SYNCS 0x989680 ;  /* 0x009896800000895d */ /* 0x004fea0003900000 */
[----:B------:R-:W2:Y:S02]  /*26760*/  @!P0 SYNCS.PHASECHK.TRANS64 P0, [R24+URZ], R25 ;  /* 0x00000019180085a7 */ /* 0x000ea4000800007f */
[----:B--2---:R-:W-:Y:S05]  /*26770*/  @!P0 BRA `(.L_x_2471) ;  /* 0xfffffffc00f08947 */ /* 0x004fea000383ffff */
[----:B------:R-:W-:Y:S05]  /*26780*/  BRA `(.L_x_2470) ;  /* 0xfffffdc800047947 */ /* 0x000fea000383ffff */
.L_x_2473:
[----:B0-----:R-:W-:-:S04]  /*26790*/  IMAD.U32 R8, RZ, RZ, UR44 ;  /* 0x0000002cff087e24 */ /* 0x001fc8000f8e00ff */
[----:B------:R0:W1:Y:S03]  /*267a0*/  SYNCS.PHASECHK.TRANS64.TRYWAIT P0, [R8+URZ+0x32410], R7 ;  /* 0x03241007080075a7 */ /* 0x000066000800017f */
[----:B-1----:R-:W-:Y:S05]  /*267b0*/  @!P0 NANOSLEEP.SYNCS 0x989680 ;  /* 0x009896800000895d */ /* 0x002fea0003900000 */
[----:B------:R-:W1:Y:S02]  /*267c0*/  @!P0 SYNCS.PHASECHK.TRANS64 P0, [R8+URZ+0x32410], R7 ;  /* 0x03241007080085a7 */ /* 0x000e64000800007f */
[----:B-1----:R-:W-:Y:S05]  /*267d0*/  @!P0 BRA `(.L_x_2473) ;  /* 0xfffffffc00ec8947 */ /* 0x002fea000383ffff */
[----:B------:R-:W-:Y:S05]  /*267e0*/  BRA `(.L_x_2672) ;  /* 0xfffffdc800d87947 */ /* 0x000fea000383ffff */
.L_x_2480:
[----:B-1----:R1:W2:Y:S02]  /*267f0*/  SYNCS.PHASECHK.TRANS64.TRYWAIT P0, [R8+URZ], R9 ;  /* 0x00000009080075a7 */ /* 0x0022a4000800017f */
[----:B--2---:R-:W-:Y:S05]  /*26800*/  @!P0 NANOSLEEP.SYNCS 0x989680 ;  /* 0x009896800000895d */ /* 0x004fea0003900000 */
[----:B------:R-:W2:Y:S02]  /*26810*/  @!P0 SYNCS.PHASECHK.TRANS64 P0, [R8+URZ], R9 ;  /* 0x00000009080085a7 */ /* 0x000ea4000800007f */
[----:B--2---:R-:W-:Y:S05]  /*26820*/  @!P0 BRA `(.L_x_2480) ;  /* 0xfffffffc00f08947 */ /* 0x004fea000383ffff */
[----:B------:R-:W-:Y:S05]  /*26830*/  BRA `(.L_x_2479) ;  /* 0xfffffdcc001c7947 */ /* 0x000fea000383ffff */
.L_x_2515:
[----:B0-----:R0:W1:Y:S02]  /*26840*/  SYNCS.PHASECHK.TRANS64.TRYWAIT P1, [R0+URZ], R3 ;  /* 0x00000003000075a7 */ /* 0x001064000802017f */
[----:B-1----:R-:W-:Y:S05]  /*26850*/  @!P1 NANOSLEEP.SYNCS 0x989680 ;  /* 0x009896800000995d */ /* 0x002fea0003900000 */
[----:B------:R-:W1:Y:S02]  /*26860*/  @!P1 SYNCS.PHASECHK.TRANS64 P1, [R0+URZ], R3 ;  /* 0x00000003000095a7 */ /* 0x000e64000802007f */
[----:B-1----:R-:W-:Y:S05]  /*26870*/  @!P1 BRA `(.L_x_2515) ;  /* 0xfffffffc00f09947 */ /* 0x002fea000383ffff */
[----:B------:R-:W-:Y:S05]  /*26880*/  BRA `(.L_x_2514) ;  /* 0xfffffe3000987947 */ /* 0x000fea000383ffff */
.L_x_2522:
[----:B-1----:R1:W2:Y:S02]  /*26890*/  SYNCS.PHASECHK.TRANS64.TRYWAIT P1, [R4+URZ], R5 ;  /* 0x00000005040075a7 */ /* 0x0022a4000802017f */
[----:B--2---:R-:W-:Y:S05]  /*268a0*/  @!P1 NANOSLEEP.SYNCS 0x989680 ;  /* 0x009896800000995d */ /* 0x004fea0003900000 */
[----:B------:R-:W2:Y:S02]  /*268b0*/  @!P1 SYNCS.PHASECHK.TRANS64 P1, [R4+URZ], R5 ;  /* 0x00000005040095a7 */ /* 0x000ea4000802007f */
[----:B--2---:R-:W-:Y:S05]  /*268c0*/  @!P1 BRA `(.L_x_2522) ;  /* 0xfffffffc00f09947 */ /* 0x004fea000383ffff */
[----:B------:R-:W-:Y:S05]  /*268d0*/  BRA `(.L_x_2521) ;  /* 0xfffffe3400bc7947 */ /* 0x000fea000383ffff */
.L_x_2533:
[----:B-1----:R1:W2:Y:S02]  /*268e0*/  SYNCS.PHASECHK.TRANS64.TRYWAIT P0, [R0+URZ], R7 ;  /* 0x00000007000075a7 */ /* 0x0022a4000800017f */
[----:B--2---:R-:W-:Y:S05]  /*268f0*/  @!P0 NANOSLEEP.SYNCS 0x989680 ;  /* 0x009896800000895d */ /* 0x004fea0003900000 */
[----:B------:R-:W2:Y:S02]  /*26900*/  @!P0 SYNCS.PHASECHK.TRANS64 P0, [R0+URZ], R7 ;  /* 0x00000007000085a7 */ /* 0x000ea4000800007f */
[----:B--2---:R-:W-:Y:S05]  /*26910*/  @!P0 BRA `(.L_x_2533) ;  /* 0xfffffffc00f08947 */ /* 0x004fea000383ffff */
[----:B------:R-:W-:Y:S05]  /*26920*/  BRA `(.L_x_2532) ;  /* 0xfffffec800587947 */ /* 0x000fea000383ffff */
.L_x_2540:
[----:B-1----:R1:W2:Y:S02]  /*26930*/  SYNCS.PHASECHK.TRANS64.TRYWAIT P0, [R4+URZ], R5 ;  /* 0x00000005040075a7 */ /* 0x0022a4000800017f */
[----:B--2---:R-:W-:Y:S05]  /*26940*/  @!P0 NANOSLEEP.SYNCS 0x989680 ;  /* 0x009896800000895d */ /* 0x004fea0003900000 */
[----:B------:R-:W2:Y:S02]  /*26950*/  @!P0 SYNCS.PHASECHK.TRANS64 P0, [R4+URZ], R5 ;  /* 0x00000005040085a7 */ /* 0x000ea4000800007f */
[----:B--2---:R-:W-:Y:S05]  /*26960*/  @!P0 BRA `(.L_x_2540) ;  /* 0xfffffffc00f08947 */ /* 0x004fea000383ffff */
[----:B------:R-:W-:Y:S05]  /*26970*/  BRA `(.L_x_2539) ;  /* 0xfffffecc007c7947 */ /* 0x000fea000383ffff */
.L_x_2604:
[----:B------:R-:W1:Y:S01]  /*26980*/  S2R R5, SR_TID.X ;  /* 0x0000000000057919 */ /* 0x000e620000002100 */
[----:B------:R-:W-:Y:S01]  /*26990*/  BSSY B0, `(.L_x_2673) ;  /* 0x000000a000007945 */ /* 0x000fe20003800000 */
[----:B------:R-:W-:Y:S02]  /*269a0*/  IMAD.MOV.U32 R12, RZ, RZ, RZ ;  /* 0x000000ffff0c7224 */ /* 0x000fe400078e00ff */
[----:B0-----:R-:W-:Y:S02]  /*269b0*/  IMAD.MOV.U32 R11, RZ, RZ, 0x1f ;  /* 0x0000001fff0b7424 */ /* 0x001fe400078e00ff */
[----:B------:R-:W-:Y:S01]  /*269c0*/  IMAD.MOV.U32 R15, RZ, RZ, -0x1 ;  /* 0xffffffffff0f7424 */ /* 0x000fe200078e00ff */
[----:B-1----:R-:W-:-:S04]  /*269d0*/  SHF.R.U32.HI R5, RZ, 0x5, R5 ;  /* 0x00000005ff057819 */ /* 0x002fc80000011605 */
[----:B------:R-:W-:-:S05]  /*269e0*/  LOP3.LUT R5, R5, 0x3, RZ, 0xc0, !PT ;  /* 0x0000000305057812 */ /* 0x000fca00078ec0ff */
[----:B------:R-:W-:-:S07]  /*269f0*/  IMAD.MOV.U32 R13, RZ, RZ, R5 ;  /* 0x000000ffff0d7224 */ /* 0x000fce00078e0005 */
[----:B------:R-:W-:Y:S05]  /*26a00*/  WARPSYNC.COLLECTIVE R15, `(.L_x_2674) ;  /* 0x000000000f087348 */ /* 0x000fea0003c00000 */
[----:B------:R0:W1:Y:S02]  /*26a10*/  SHFL.IDX P6, R14, R13, R12, R11 ;  /* 0x0000000c0d0e7389 */ /* 0x00006400000c000b */
[----:B01----:R-:W-:Y:S01]  /*26a20*/  ENDCOLLECTIVE ;  /* 0x000000000000791b */ /* 0x003fe20003800000 */
.L_x_2674:
[----:B------:R-:W-:Y:S05]  /*26a30*/  BSYNC B0 ;  /* 0x0000000000007941 */ /* 0x000fea0003800000 */
.L_x_2673:
[----:B------:R-:W-:Y:S05]  /*26a40*/  BRA `(.L_x_2675) ;  /* 0xffffffc800007947 */ /* 0x000fea000383ffff */
.L_x_2605:
[----:B------:R-:W-:Y:S01]  /*26a50*/  BSSY B0, `(.L_x_2676) ;  /* 0x0000006000007945 */ /* 0x000fe20003800000 */
[----:B------:R-:W-:-:S07]  /*26a60*/  IMAD.MOV.U32 R15, RZ, RZ, -0x1 ;  /* 0xffffffffff0f7424 */ /* 0x000fce00078e00ff */
[----:B0-----:R-:W-:Y:S05]  /*26a70*/  WARPSYNC.COLLECTIVE R15, `(.L_x_2677) ;  /* 0x000000000f0c7348 */ /* 0x001fea0003c00000 */
[----:B------:R-:W-:Y:S02]  /*26a80*/  ELECT P6, UR62, PT ;  /* 0x00000000003e782f */ /* 0x000fe400038c0000 */
[----:B------:R-:W-:Y:S01]  /*26a90*/  MOV R14, UR62 ;  /* 0x0000003e000e7c02 */ /* 0x000fe20008000f00 */
[----:B0-----:R-:W-:Y:S10]  /*26aa0*/  ENDCOLLECTIVE ;  /* 0x000000000000791b */ /* 0x001ff40003800000 */
.L_x_2677:
[----:B------:R-:W-:Y:S05]  /*26ab0*/  BSYNC B0 ;  /* 0x0000000000007941 */ /* 0x000fea0003800000 */
.L_x_2676:
[----:B------:R-:W-:Y:S05]  /*26ac0*/  BRA `(.L_x_2678) ;  /* 0xffffffc400f07947 */ /* 0x000fea000383ffff */
.L_x_2608:
[----:B0-----:R0:W1:Y:S02]  /*26ad0*/  SYNCS.PHASECHK.TRANS64.TRYWAIT P0, [R9+URZ+0x32440], R10 ;  /* 0x0324400a090075a7 */ /* 0x001064000800017f */
[----:B-1----:R-:W-:Y:S05]  /*26ae0*/  @!P0 NANOSLEEP.SYNCS 0x989680 ;  /* 0x009896800000895d */ /* 0x002fea0003900000 */
[----:B------:R-:W1:Y:S02]  /*26af0*/  @!P0 SYNCS.PHASECHK.TRANS64 P0, [R9+URZ+0x32440], R10 ;  /* 0x0324400a090085a7 */ /* 0x000e64000800007f */
[----:B-1----:R-:W-:Y:S05]  /*26b00*/  @!P0 BRA `(.L_x_2608) ;  /* 0xfffffffc00f08947 */ /* 0x002fea000383ffff */
[----:B------:R-:W-:Y:S05]  /*26b10*/  BRA `(.L_x_2679) ;  /* 0xffffffc800587947 */ /* 0x000fea000383ffff */
.L_x_2612:
        /* <DEDUP_REMOVED lines=8> */
.L_x_2615:
[----:B0-----:R0:W1:Y:S02]  /*26ba0*/  SYNCS.PHASECHK.TRANS64.TRYWAIT P0, [R9+URZ+0x32460], R6 ;  /* 0x03246006090075a7 */ /* 0x001064000800017f */
[----:B-1----:R-:W-:Y:S05]  /*26bb0*/  @!P0 NANOSLEEP.SYNCS 0x989680 ;  /* 0x009896800000895d */ /* 0x002fea0003900000 */
[----:B------:R-:W1:Y:S02]  /*26bc0*/  @!P0 SYNCS.PHASECHK.TRANS64 P0, [R9+URZ+0x32460], R6 ;  /* 0x03246006090085a7 */ /* 0x000e64000800007f */
[----:B-1----:R-:W-:Y:S05]  /*26bd0*/  @!P0 BRA `(.L_x_2615) ;  /* 0xfffffffc00f08947 */ /* 0x002fea000383ffff */
[----:B------:R-:W-:Y:S05]  /*26be0*/  BRA `(.L_x_2681) ;  /* 0xffffffcc00dc7947 */ /* 0x000fea000383ffff */
.L_x_2624:
[----:B-1----:R1:W2:Y:S02]  /*26bf0*/  SYNCS.PHASECHK.TRANS64.TRYWAIT P0, [R2+URZ+0x32440], R3 ;  /* 0x03244003020075a7 */ /* 0x0022a4000800017f */
[----:B--2---:R-:W-:Y:S05]  /*26c00*/  @!P0 NANOSLEEP.SYNCS 0x989680 ;  /* 0x009896800000895d */ /* 0x004fea0003900000 */
[----:B------:R-:W2:Y:S02]  /*26c10*/  @!P0 SYNCS.PHASECHK.TRANS64 P0, [R2+URZ+0x32440], R3 ;  /* 0x03244003020085a7 */ /* 0x000ea4000800007f */
[----:B--2---:R-:W-:Y:S05]  /*26c20*/  @!P0 BRA `(.L_x_2624) ;  /* 0xfffffffc00f08947 */ /* 0x004fea000383ffff */
[----:B------:R-:W-:Y:S05]  /*26c30*/  BRA `(.L_x_2682) ;  /* 0xffffffd400607947 */ /* 0x000fea000383ffff */
.L_x_2626:
[----:B--2---:R2:W3:Y:S02]  /*26c40*/  SYNCS.PHASECHK.TRANS64.TRYWAIT P0, [R2+URZ+0x32460], R3 ;  /* 0x03246003020075a7 */ /* 0x0044e4000800017f */
[----:B---3--:R-:W-:Y:S05]  /*26c50*/  @!P0 NANOSLEEP.SYNCS 0x989680 ;  /* 0x009896800000895d */ /* 0x008fea0003900000 */
[----:B------:R-:W3:Y:S02]  /*26c60*/  @!P0 SYNCS.PHASECHK.TRANS64 P0, [R2+URZ+0x32460], R3 ;  /* 0x03246003020085a7 */ /* 0x000ee4000800007f */
[----:B---3--:R-:W-:Y:S05]  /*26c70*/  @!P0 BRA `(.L_x_2626) ;  /* 0xfffffffc00f08947 */ /* 0x008fea000383ffff */
[----:B------:R-:W-:Y:S05]  /*26c80*/  BRA `(.L_x_2683) ;  /* 0xffffffd400d07947 */ /* 0x000fea000383ffff */
.L_x_2631:
[----:B--2---:R2:W3:Y:S02]  /*26c90*/  SYNCS.PHASECHK.TRANS64.TRYWAIT P0, [R2+URZ+0x32440], R3 ;  /* 0x03244003020075a7 */ /* 0x0044e4000800017f */
[----:B---3--:R-:W-:Y:S05]  /*26ca0*/  @!P0 NANOSLEEP.SYNCS 0x989680 ;  /* 0x009896800000895d */ /* 0x008fea0003900000 */
[----:B------:R-:W3:Y:S02]  /*26cb0*/  @!P0 SYNCS.PHASECHK.TRANS64 P0, [R2+URZ+0x32440], R3 ;  /* 0x03244003020085a7 */ /* 0x000ee4000800007f */
[----:B---3--:R-:W-:Y:S05]  /*26cc0*/  @!P0 BRA `(.L_x_2631) ;  /* 0xfffffffc00f08947 */ /* 0x008fea000383ffff */
[----:B------:R-:W-:Y:S05]  /*26cd0*/  BRA `(.L_x_2684) ;  /* 0xffffffdc00207947 */ /* 0x000fea000383ffff */
.L_x_2633:
[----:B0-----:R0:W1:Y:S02]  /*26ce0*/  SYNCS.PHASECHK.TRANS64.TRYWAIT P1, [R2+URZ+0x32460], R3 ;  /* 0x03246003020075a7 */ /* 0x001064000802017f */
[----:B-1----:R-:W-:Y:S05]  /*26cf0*/  @!P1 NANOSLEEP.SYNCS 0x989680 ;  /* 0x009896800000995d */ /* 0x002fea0003900000 */
[----:B------:R-:W1:Y:S02]  /*26d00*/  @!P1 SYNCS.PHASECHK.TRANS64 P1, [R2+URZ+0x32460], R3 ;  /* 0x03246003020095a7 */ /* 0x000e64000802007f */
[----:B-1----:R-:W-:Y:S05]  /*26d10*/  @!P1 BRA `(.L_x_2633) ;  /* 0xfffffffc00f09947 */ /* 0x002fea000383ffff */
[----:B------:R-:W-:Y:S05]  /*26d20*/  BRA `(.L_x_2685) ;  /* 0xffffffdc008c7947 */ /* 0x000fea000383ffff */
.L_x_2638:
[----:B--2---:R2:W3:Y:S02]  /*26d30*/  SYNCS.PHASECHK.TRANS64.TRYWAIT P0, [R2+URZ+0x32440], R3 ;  /* 0x03244003020075a7 */ /* 0x0044e4000800017f */
[----:B---3--:R-:W-:Y:S05]  /*26d40*/  @!P0 NANOSLEEP.SYNCS 0x989680 ;  /* 0x009896800000895d */ /* 0x008fea0003900000 */
[----:B------:R-:W3:Y:S02]  /*26d50*/  @!P0 SYNCS.PHASECHK.TRANS64 P0, [R2+URZ+0x32440], R3 ;  /* 0x03244003020085a7 */ /* 0x000ee4000800007f */
[----:B---3--:R-:W-:Y:S05]  /*26d60*/  @!P0 BRA `(.L_x_2638) ;  /* 0xfffffffc00f08947 */ /* 0x008fea000383ffff */
[----:B------:R-:W-:Y:S05]  /*26d70*/  BRA `(.L_x_2686) ;  /* 0xffffffe000b47947 */ /* 0x000fea000383ffff */
.L_x_2640:
[----:B0-----:R0:W1:Y:S02]  /*26d80*/  SYNCS.PHASECHK.TRANS64.TRYWAIT P1, [R2+URZ+0x32460], R3 ;  /* 0x03246003020075a7 */ /* 0x001064000802017f */
[----:B-1----:R-:W-:Y:S05]  /*26d90*/  @!P1 NANOSLEEP.SYNCS 0x989680 ;  /* 0x009896800000995d */ /* 0x002fea0003900000 */
[----:B------:R-:W1:Y:S02]  /*26da0*/  @!P1 SYNCS.PHASECHK.TRANS64 P1, [R2+URZ+0x32460], R3 ;  /* 0x03246003020095a7 */ /* 0x000e64000802007f */
[----:B-1----:R-:W-:Y:S05]  /*26db0*/  @!P1 BRA `(.L_x_2640) ;  /* 0xfffffffc00f09947 */ /* 0x002fea000383ffff */
[----:B------:R-:W-:Y:S05]  /*26dc0*/  BRA `(.L_x_2687) ;  /* 0xffffffe400247947 */ /* 0x000fea000383ffff */
.L_x_2645:
[----:B------:R-:W-:Y:S01]  /*26dd0*/  BSSY B0, `(.L_x_2688) ;  /* 0x0000008000007945 */ /* 0x000fe20003800000 */
[----:B0-----:R-:W-:Y:S02]  /*26de0*/  IMAD.MOV.U32 R13, RZ, RZ, R16 ;  /* 0x000000ffff0d7224 */ /* 0x001fe400078e0010 */
[----:B------:R-:W-:Y:S02]  /*26df0*/  IMAD.MOV.U32 R12, RZ, RZ, RZ ;  /* 0x000000ffff0c7224 */ /* 0x000fe400078e00ff */
[----:B------:R-:W-:Y:S02]  /*26e00*/  IMAD.MOV.U32 R11, RZ, RZ, 0x1f ;  /* 0x0000001fff0b7424 */ /* 0x000fe400078e00ff */
[----:B------:R-:W-:-:S07]  /*26e10*/  IMAD.MOV.U32 R15, RZ, RZ, -0x1 ;  /* 0xffffffffff0f7424 */ /* 0x000fce00078e00ff */
[----:B-1----:R-:W-:Y:S05]  /*26e20*/  WARPSYNC.COLLECTIVE R15, `(.L_x_2689) ;  /* 0x000000000f087348 */ /* 0x002fea0003c00000 */
[----:B------:R0:W2:Y:S02]  /*26e30*/  SHFL.IDX P6, R14, R13, R12, R11 ;  /* 0x0000000c0d0e7389 */ /* 0x0000a400000c000b */
[----:B012---:R-:W-:Y:S01]  /*26e40*/  ENDCOLLECTIVE ;  /* 0x000000000000791b */ /* 0x007fe20003800000 */
.L_x_2689:
[----:B------:R-:W-:Y:S05]  /*26e50*/  BSYNC B0 ;  /* 0x0000000000007941 */ /* 0x000fea0003800000 */
.L_x_2688:
        /* <DEDUP_REMOVED lines=8> */
.L_x_2690:
[----:B------:R-:W-:Y:S01]  /*26ee0*/  IMAD.MOV.U32 R6, RZ, RZ, R14 ;  /* 0x000000ffff067224 */ /* 0x000fe200078e000e */
[----:B------:R-:W-:Y:S06]  /*26ef0*/  BRA `(.L_x_2691) ;  /* 0xffffffe800187947 */ /* 0x000fec000383ffff */
.L_x_2648:
        /* <DEDUP_REMOVED lines=8> */
.L_x_2693:
[----:B------:R-:W-:Y:S05]  /*26f80*/  BSYNC B0 ;  /* 0x0000000000007941 */ /* 0x000fea0003800000 */
.L_x_2692:
        /* <DEDUP_REMOVED lines=10> */
.L_x_2694:
        /* <DEDUP_REMOVED lines=8> */
.L_x_2695:
        /* <DEDUP_REMOVED lines=8> */
.L_x_2696:
        /* <DEDUP_REMOVED lines=8> */
.L_x_2697:
        /* <DEDUP_REMOVED lines=8> */
.L_x_2698:
[----:B------:R-:W-:Y:S05]  /*27230*/  BRA `(.L_x_2699) ;  /* 0xffffffe400dc7947 */ /* 0x000fea000383ffff */
.L_x_2653:
[----:B------:R-:W-:Y:S01]  /*27240*/  BSSY B0, `(.L_x_2700) ;  /* 0x0000008000007945 */ /* 0x000fe20003800000 */
[----:B-----5:R-:W-:Y:S02]  /*27250*/  IMAD.MOV.U32 R13, RZ, RZ, R2 ;  /* 0x000000ffff0d7224 */ /* 0x020fe400078e0002 */
[----:B------:R-:W-:Y:S02]  /*27260*/  IMAD.MOV.U32 R12, RZ, RZ, 0x1 ;  /* 0x00000001ff0c7424 */ /* 0x000fe400078e00ff */
[----:B------:R-:W-:Y:S02]  /*27270*/  IMAD.MOV.U32 R11, RZ, RZ, RZ ;  /* 0x000000ffff0b7224 */ /* 0x000fe400078e00ff */
[----:B------:R-:W-:-:S07]  /*27280*/  IMAD.MOV.U32 R15, RZ, RZ, -0x1 ;  /* 0xffffffffff0f7424 */ /* 0x000fce00078e00ff */
[----:B012---:R-:W-:Y:S05]  /*27290*/  WARPSYNC.COLLECTIVE R15, `(.L_x_2701) ;  /* 0x000000000f087348 */ /* 0x007fea0003c00000 */
[----:B------:R3:W4:Y:S02]  /*272a0*/  SHFL.UP P6, R14, R13, R12, R11 ;  /* 0x0400000c0d0e7389 */ /* 0x00072400000c000b */
[----:B01234-:R-:W-:Y:S01]  /*272b0*/  ENDCOLLECTIVE ;  /* 0x000000000000791b */ /* 0x01ffe20003800000 */
.L_x_2701:
[----:B------:R-:W-:Y:S05]  /*272c0*/  BSYNC B0 ;  /* 0x0000000000007941 */ /* 0x000fea0003800000 */
.L_x_2700:
        /* <DEDUP_REMOVED lines=10> */
.L_x_2702:
        /* <DEDUP_REMOVED lines=8> */
.L_x_2703:
        /* <DEDUP_REMOVED lines=8> */
.L_x_2704:
        /* <DEDUP_REMOVED lines=8> */
.L_x_2705:
        /* <DEDUP_REMOVED lines=8> */
.L_x_2706:
[----:B------:R-:W-:Y:S05]  /*27570*/  BRA `(.L_x_2707) ;  /* 0xffffffe400c07947 */ /* 0x000fea000383ffff */
.L_x_2655:
[----:B------:R-:W-:Y:S01]  /*27580*/  BSSY B0, `(.L_x_2708) ;  /* 0x0000006000007945 */ /* 0x000fe20003800000 */
[----:B------:R-:W-:Y:S01]  /*27590*/  PLOP3.LUT P6, PT, P6, PT, PT, 0x8, 0x0 ;  /* 0x000000000000781c */ /* 0x000fe200037ce170 */
[----:B------:R-:W-:-:S12]  /*275a0*/  IMAD.MOV.U32 R15, RZ, RZ, -0x1 ;  /* 0xffffffffff0f7424 */ /* 0x000fd800078e00ff */
[----:B0-----:R-:W-:Y:S05]  /*275b0*/  WARPSYNC.COLLECTIVE R15, `(.L_x_2709) ;  /* 0x000000000f087348 */ /* 0x001fea0003c00000 */
[----:B------:R-:W-:Y:S01]  /*275c0*/  VOTE.ANY R14, PT, P6 ;  /* 0x00000000000e7806 */ /* 0x000fe200030e0100 */
[----:B0-----:R-:W-:Y:S06]  /*275d0*/  ENDCOLLECTIVE ;  /* 0x000000000000791b */ /* 0x001fec0003800000 */
.L_x_2709:
[----:B------:R-:W-:Y:S05]  /*275e0*/  BSYNC B0 ;  /* 0x0000000000007941 */ /* 0x000fea0003800000 */
.L_x_2708:
        /* <DEDUP_REMOVED lines=9> */
.L_x_2710:
[----:B------:R-:W-:Y:S01]  /*27680*/  IMAD.MOV.U32 R17, RZ, RZ, R14 ;  /* 0x000000ffff117224 */ /* 0x000fe200078e000e */
[----:B------:R-:W-:Y:S06]  /*27690*/  BRA `(.L_x_2711) ;  /* 0xffffffe400b07947 */ /* 0x000fec000383ffff */
.L_x_2657:
[----:B------:R-:W-:Y:S01]  /*276a0*/  BSSY B0, `(.L_x_2712) ;  /* 0x0000007000007945 */ /* 0x000fe20003800000 */
[----:B------:R-:W-:Y:S02]  /*276b0*/  IMAD.MOV.U32 R13, RZ, RZ, R3 ;  /* 0x000000ffff0d7224 */ /* 0x000fe400078e0003 */
[----:B------:R-:W-:Y:S02]  /*276c0*/  IMAD.MOV.U32 R11, RZ, RZ, 0x1f ;  /* 0x0000001fff0b7424 */ /* 0x000fe400078e00ff */
[----:B------:R-:W-:-:S07]  /*276d0*/  IMAD.MOV.U32 R15, RZ, RZ, -0x1 ;  /* 0xffffffffff0f7424 */ /* 0x000fce00078e00ff */
[----:B012---:R-:W-:Y:S05]  /*276e0*/  WARPSYNC.COLLECTIVE R15, `(.L_x_2713) ;  /* 0x000000000f087348 */ /* 0x007fea0003c00000 */
[----:B------:R3:W4:Y:S02]  /*276f0*/  SHFL.IDX P6, R14, R13, R12, R11 ;  /* 0x0000000c0d0e7389 */ /* 0x00072400000c000b */
[----:B01234-:R-:W-:Y:S01]  /*27700*/  ENDCOLLECTIVE ;  /* 0x000000000000791b */ /* 0x01ffe20003800000 */
.L_x_2713:
[----:B------:R-:W-:Y:S05]  /*27710*/  BSYNC B0 ;  /* 0x0000000000007941 */ /* 0x000fea0003800000 */
.L_x_2712:
[----:B------:R-:W-:Y:S05]  /*27720*/  BRA `(.L_x_2656) ;  /* 0xffffffe400a87947 */ /* 0x000fea000383ffff */
.L_x_2660:
[----:B-1----:R1:W3:Y:S02]  /*27730*/  SYNCS.PHASECHK.TRANS64.TRYWAIT P0, [R0+URZ+0x32420], R3 ;  /* 0x03242003000075a7 */ /* 0x0022e4000800017f */
[----:B---3--:R-:W-:Y:S05]  /*27740*/  @!P0 NANOSLEEP.SYNCS 0x989680 ;  /* 0x009896800000895d */ /* 0x008fea0003900000 */
[----:B------:R-:W3:Y:S02]  /*27750*/  @!P0 SYNCS.PHASECHK.TRANS64 P0, [R0+URZ+0x32420], R3 ;  /* 0x03242003000085a7 */ /* 0x000ee4000800007f */
[----:B---3--:R-:W-:Y:S05]  /*27760*/  @!P0 BRA `(.L_x_2660) ;  /* 0xfffffffc00f08947 */ /* 0x008fea000383ffff */
[----:B------:R-:W-:Y:S05]  /*27770*/  BRA `(.L_x_2714) ;  /* 0xffffffec00187947 */ /* 0x000fea000383ffff */
.L_x_2661:
[----:B--2---:R-:W2:Y:S01]  /*27780*/  S2R R2, SR_TID.X ;  /* 0x0000000000027919 */ /* 0x004ea20000002100 */
[----:B------:R-:W-:Y:S01]  /*27790*/  BSSY B0, `(.L_x_2715) ;  /* 0x000000a000007945 */ /* 0x000fe20003800000 */
[----:B------:R-:W-:Y:S02]  /*277a0*/  IMAD.MOV.U32 R12, RZ, RZ, RZ ;  /* 0x000000ffff0c7224 */ /* 0x000fe400078e00ff */
[----:B0-----:R-:W-:Y:S02]  /*277b0*/  IMAD.MOV.U32 R11, RZ, RZ, 0x1f ;  /* 0x0000001fff0b7424 */ /* 0x001fe400078e00ff */
[----:B------:R-:W-:Y:S01]  /*277c0*/  IMAD.MOV.U32 R15, RZ, RZ, -0x1 ;  /* 0xffffffffff0f7424 */ /* 0x000fe200078e00ff */
[----:B--2---:R-:W-:-:S04]  /*277d0*/  SHF.R.U32.HI R2, RZ, 0x5, R2 ;  /* 0x00000005ff027819 */ /* 0x004fc80000011602 */
[----:B------:R-:W-:-:S05]  /*277e0*/  LOP3.LUT R2, R2, 0x3, RZ, 0xc0, !PT ;  /* 0x0000000302027812 */ /* 0x000fca00078ec0ff */
[----:B------:R-:W-:-:S07]  /*277f0*/  IMAD.MOV.U32 R13, RZ, RZ, R2 ;  /* 0x000000ffff0d7224 */ /* 0x000fce00078e0002 */
[----:B-1----:R-:W-:Y:S05]  /*27800*/  WARPSYNC.COLLECTIVE R15, `(.L_x_2716) ;  /* 0x000000000f087348 */ /* 0x002fea0003c00000 */
[----:B------:R0:W2:Y:S02]  /*27810*/  SHFL.IDX P6, R14, R13, R12, R11 ;  /* 0x0000000c0d0e7389 */ /* 0x0000a400000c000b */
[----:B012---:R-:W-:Y:S01]  /*27820*/  ENDCOLLECTIVE ;  /* 0x000000000000791b */ /* 0x007fe20003800000 */
.L_x_2716:
[----:B------:R-:W-:Y:S05]  /*27830*/  BSYNC B0 ;  /* 0x0000000000007941 */ /* 0x000fea0003800000 */
.L_x_2715:
[----:B------:R-:W-:Y:S05]  /*27840*/  BRA `(.L_x_2717) ;  /* 0xffffffe800fc7947 */ /* 0x000fea000383ffff */
.L_x_2664:
[----:B------:R-:W-:Y:S01]  /*27850*/  BSSY B1, `(.L_x_2718) ;  /* 0x0000006000017945 */ /* 0x000fe20003800000 */
[----:B------:R-:W-:-:S07]  /*27860*/  IMAD.MOV.U32 R15, RZ, RZ, -0x1 ;  /* 0xffffffffff0f7424 */ /* 0x000fce00078e00ff */
[----:B012---:R-:W-:Y:S05]  /*27870*/  WARPSYNC.COLLECTIVE R15, `(.L_x_2719) ;  /* 0x000000000f0c7348 */ /* 0x007fea0003c00000 */
[----:B------:R-:W-:Y:S02]  /*27880*/  ELECT P6, UR62, PT ;  /* 0x00000000003e782f */ /* 0x000fe400038c0000 */
[----:B------:R-:W-:Y:S01]  /*27890*/  MOV R14, UR62 ;  /* 0x0000003e000e7c02 */ /* 0x000fe20008000f00 */
[----:B012---:R-:W-:Y:S10]  /*278a0*/  ENDCOLLECTIVE ;  /* 0x000000000000791b */ /* 0x007ff40003800000 */
.L_x_2719:
[----:B------:R-:W-:Y:S05]  /*278b0*/  BSYNC B1 ;  /* 0x0000000000017941 */ /* 0x000fea0003800000 */
.L_x_2718:
[----:B------:R-:W-:Y:S05]  /*278c0*/  BRA `(.L_x_2720) ;  /* 0xffffffe800f47947 */ /* 0x000fea000383ffff */
.L_x_2666:
[----:B-1----:R1:W2:Y:S02]  /*278d0*/  SYNCS.PHASECHK.TRANS64.TRYWAIT P0, [R6+URZ], R5 ;  /* 0x00000005060075a7 */ /* 0x0022a4000800017f */
[----:B--2---:R-:W-:Y:S05]  /*278e0*/  @!P0 NANOSLEEP.SYNCS 0x989680 ;  /* 0x009896800000895d */ /* 0x004fea0003900000 */
[----:B------:R-:W2:Y:S02]  /*278f0*/  @!P0 SYNCS.PHASECHK.TRANS64 P0, [R6+URZ], R5 ;  /* 0x00000005060085a7 */ /* 0x000ea4000800007f */
[----:B--2---:R-:W-:Y:S05]  /*27900*/  @!P0 BRA `(.L_x_2666) ;  /* 0xfffffffc00f08947 */ /* 0x004fea000383ffff */
[----:B------:R-:W-:Y:S05]  /*27910*/  BRA `(.L_x_2721) ;  /* 0xffffffec00307947 */ /* 0x000fea000383ffff */
.L_x_2667:
[----:B--2---:R2:W3:Y:S02]  /*27920*/  SYNCS.PHASECHK.TRANS64.TRYWAIT P0, [R7+URZ], R2 ;  /* 0x00000002070075a7 */ /* 0x0044e4000800017f */
[----:B---3--:R-:W-:Y:S05]  /*27930*/  @!P0 NANOSLEEP.SYNCS 0x989680 ;  /* 0x009896800000895d */ /* 0x008fea0003900000 */
[----:B------:R-:W3:Y:S02]  /*27940*/  @!P0 SYNCS.PHASECHK.TRANS64 P0, [R7+URZ], R2 ;  /* 0x00000002070085a7 */ /* 0x000ee4000800007f */
[----:B---3--:R-:W-:Y:S05]  /*27950*/  @!P0 BRA `(.L_x_2667) ;  /* 0xfffffffc00f08947 */ /* 0x008fea000383ffff */
[----:B------:R-:W-:Y:S05]  /*27960*/  BRA `(.L_x_2722) ;  /* 0xffffffec00247947 */ /* 0x000fea000383ffff */
.L_x_2669:
[----:B---3--:R3:W4:Y:S02]  /*27970*/  SYNCS.PHASECHK.TRANS64.TRYWAIT P0, [R4+URZ], R5 ;  /* 0x00000005040075a7 */ /* 0x008724000800017f */
[----:B----4-:R-:W-:Y:S05]  /*27980*/  @!P0 NANOSLEEP.SYNCS 0x989680 ;  /* 0x009896800000895d */ /* 0x010fea0003900000 */
[----:B------:R-:W4:Y:S02]  /*27990*/  @!P0 SYNCS.PHASECHK.TRANS64 P0, [R4+URZ], R5 ;  /* 0x00000005040085a7 */ /* 0x000f24000800007f */
[----:B----4-:R-:W-:Y:S05]  /*279a0*/  @!P0 BRA `(.L_x_2669) ;  /* 0xfffffffc00f08947 */ /* 0x010fea000383ffff */
[----:B------:R-:W-:Y:S05]  /*279b0*/  BRA `(.L_x_2723) ;  /* 0xffffffec002c7947 */ /* 0x000fea000383ffff */
        .type           $_ZN7cutlass13device_kernelIN5flash11enable_sm90INS1_16FlashAttnFwdSm90INS1_25CollectiveMainloopFwdSm90ILi2EN4cute5tupleIJNS5_1CILi1EEES8_S8_EEENS6_IJNS7_ILi128EEENS7_ILi96EEENS7_ILi64EEEEEELi256ENS_10bfloat16_tEfNS_4arch4Sm90ELb0ELb1ELb0ELb1ELb0ELb0ELb1ELb1ELb0ELb0ELb0ELb0EEENS1_21CollectiveEpilogueFwdINS6_IJSA_NS7_ILi256EEESB_EEES9_SE_SG_Li256ELb1ELb0ELb0ELb0EEENS1_36VarlenDynamicPersistentTileSchedulerILi128ELi96ELi256ELi32ELb0ELb0ELb1ELb1ELb0ELb1EEEEEEEEEvNT_6ParamsE$_ZZN5flash25CollectiveMainloopFwdSm90ILi2EN4cute5tupleIJNS1_1CILi1EEES4_S4_EEENS2_IJNS3_ILi128EEENS3_ILi96EEENS3_ILi64EEEEEELi256EN7cutlass10bfloat16_tEfNSA_4arch4Sm90ELb0ELb1ELb0ELb1ELb0ELb0ELb1ELb1ELb0ELb0ELb0ELb0EE3mmaINS_16FlashAttnFwdSm90ISE_NS_21CollectiveEpilogueFwdINS2_IJS6_NS3_ILi256EEES7_EEES5_SB_SD_Li256ELb1ELb0ELb0ELb0EEENS_36VarlenDynamicPersistentTileSchedulerILi128ELi96ELi256ELi32ELb0ELb0ELb1ELb1ELb0ELb1EEEE13SharedStorageENS1_6TensorINS1_11ArrayEngineIfLm128EEENS1_6LayoutINS2_IJNS2_IJNS3_ILi2EEEST_NS3_ILi32EEEEEES4_S4_EEENS2_IJNS2_IJS4_ST_NS3_ILi4EEEEEENS3_ILi0EEESZ_EEEEEEENS_7SoftmaxILi2ELi0EEEEEbRKNSE_6ParamsENSA_25PipelineTmaAsyncNoClusterILi2ENSA_16PipelineTmaAsyncILi2EEEEES1B_RNSA_13PipelineStateILj2EEERT0_RT1_iRiRKNS_16SeqlenInfoQKNewKILb1ELb0EEENS2_IJiiiiEEERT_ENKUliT_T0_T1_E_clIZSF_ISO_S12_S14_EbS17_S1B_S1B_S1E_S1G_S1I_iS1J_S1N_S1O_S1Q_EUlRS1R_iE1_NS3_ILb0EEENS3_ILb1EEEEEDaiS1R_S1S_S1T_,@function
        .size           $_ZN7cutlass13device_kernelIN5flash11enable_sm90INS1_16FlashAttnFwdSm90INS1_25CollectiveMainloopFwdSm90ILi2EN4cute5tupleIJNS5_1CILi1EEES8_S8_EEENS6_IJNS7_ILi128EEENS7_ILi96EEENS7_ILi64EEEEEELi256ENS_10bfloat16_tEfNS_4arch4Sm90ELb0ELb1ELb0ELb1ELb0ELb0ELb1ELb1ELb0ELb0ELb0ELb0EEENS1_21CollectiveEpilogueFwdINS6_IJSA_NS7_ILi256EEESB_EEES9_SE_SG_Li256ELb1ELb0ELb0ELb0EEENS1_36VarlenDynamicPersistentTileSchedulerILi128ELi96ELi256ELi32ELb0ELb0ELb1ELb1ELb0ELb1EEEEEEEEEvNT_6ParamsE$_ZZN5flash25CollectiveMainloopFwdSm90ILi2EN4cute5tupleIJNS1_1CILi1EEES4_S4_EEENS2_IJNS3_ILi128EEENS3_ILi96EEENS3_ILi64EEEEEELi256EN7cutlass10bfloat16_tEfNSA_4arch4Sm90ELb0ELb1ELb0ELb1ELb0ELb0ELb1ELb1ELb0ELb0ELb0ELb0EE3mmaINS_16FlashAttnFwdSm90ISE_NS_21CollectiveEpilogueFwdINS2_IJS6_NS3_ILi256EEES7_EEES5_SB_SD_Li256ELb1ELb0ELb0ELb0EEENS_36VarlenDynamicPersistentTileSchedulerILi128ELi96ELi256ELi32ELb0ELb0ELb1ELb1ELb0ELb1EEEE13SharedStorageENS1_6TensorINS1_11ArrayEngineIfLm128EEENS1_6LayoutINS2_IJNS2_IJNS3_ILi2EEEST_NS3_ILi32EEEEEES4_S4_EEENS2_IJNS2_IJS4_ST_NS3_ILi4EEEEEENS3_ILi0EEESZ_EEEEEEENS_7SoftmaxILi2ELi0EEEEEbRKNSE_6ParamsENSA_25PipelineTmaAsyncNoClusterILi2ENSA_16PipelineTmaAsyncILi2EEEEES1B_RNSA_13PipelineStateILj2EEERT0_RT1_iRiRKNS_16SeqlenInfoQKNewKILb1ELb0EEENS2_IJiiiiEEERT_ENKUliT_T0_T1_E_clIZSF_ISO_S12_S14_EbS17_S1B_S1B_S1E_S1G_S1I_iS1J_S1N_S1O_S1Q_EUlRS1R_iE1_NS3_ILb0EEENS3_ILb1EEEEEDaiS1R_S1S_S1T_,(.L_x_4725 - $_ZN7cutlass13device_kernelIN5flash11enable_sm90INS1_16FlashAttnFwdSm90INS1_25CollectiveMainloopFwdSm90ILi2EN4cute5tupleIJNS5_1CILi1EEES8_S8_EEENS6_IJNS7_ILi128EEENS7_ILi96EEENS7_ILi64EEEEEELi256ENS_10bfloat16_tEfNS_4arch4Sm90ELb0ELb1ELb0ELb1ELb0ELb0ELb1ELb1ELb0ELb0ELb0ELb0EEENS1_21CollectiveEpilogueFwdINS6_IJSA_NS7_ILi256EEESB_EEES9_SE_SG_Li256ELb1ELb0ELb0ELb0EEENS1_36VarlenDynamicPersistentTileSchedulerILi128ELi96ELi256ELi32ELb0ELb0ELb1ELb1ELb0ELb1EEEEEEEEEvNT_6ParamsE$_ZZN5flash25CollectiveMainloopFwdSm90ILi2EN4cute5tupleIJNS1_1CILi1EEES4_S4_EEENS2_IJNS3_ILi128EEENS3_ILi96EEENS3_ILi64EEEEEELi256EN7cutlass10bfloat16_tEfNSA_4arch4Sm90ELb0ELb1ELb0ELb1ELb0ELb0ELb1ELb1ELb0ELb0ELb0ELb0EE3mmaINS_16FlashAttnFwdSm90ISE_NS_21CollectiveEpilogueFwdINS2_IJS6_NS3_ILi256EEES7_EEES5_SB_SD_Li256ELb1ELb0ELb0ELb0EEENS_36VarlenDynamicPersistentTileSchedulerILi128ELi96ELi256ELi32ELb0ELb0ELb1ELb1ELb0ELb1EEEE13SharedStorageENS1_6TensorINS1_11ArrayEngineIfLm128EEENS1_6LayoutINS2_IJNS2_IJNS3_ILi2EEEST_NS3_ILi32EEEEEES4_S4_EEENS2_IJNS2_IJS4_ST_NS3_ILi4EEEEEENS3_ILi0EEESZ_EEEEEEENS_7SoftmaxILi2ELi0EEEEEbRKNSE_6ParamsENSA_25PipelineTmaAsyncNoClusterILi2ENSA_16PipelineTmaAsyncILi2EEEEES1B_RNSA_13PipelineStateILj2EEERT0_RT1_iRiRKNS_16SeqlenInfoQKNewKILb1ELb0EEENS2_IJiiiiEEERT_ENKUliT_T0_T1_E_clIZSF_ISO_S12_S14_EbS17_S1B_S1B_S1E_S1G_S1I_iS1J_S1N_S1O_S1Q_EUlRS1R_iE1_NS3_ILb0EEENS3_ILb1EEEEEDaiS1R_S1S_S1T_)
$_ZN7cutlass13device_kernelIN5flash11enable_sm90INS1_16FlashAttnFwdSm90INS1_25CollectiveMainloopFwdSm90ILi2EN4cute5tupleIJNS5_1CILi1EEES8_S8_EEENS6_IJNS7_ILi128EEENS7_ILi96EEENS7_ILi64EEEEEELi256ENS_10bfloat16_tEfNS_4arch4Sm90ELb0ELb1ELb0ELb1ELb0ELb0ELb1ELb1ELb0ELb0ELb0ELb0EEENS1_21CollectiveEpilogueFwdINS6_IJSA_NS7_ILi256EEESB_EEES9_SE_SG_Li256ELb1ELb0ELb0ELb0EEENS1_36VarlenDynamicPersistentTileSchedulerILi128ELi96ELi256ELi32ELb0ELb0ELb1ELb1ELb0ELb1EEEEEEEEEvNT_6ParamsE$_ZZN5flash25CollectiveMainloopFwdSm90ILi2EN4cute5tupleIJNS1_1CILi1EEES4_S4_EEENS2_IJNS3_ILi128EEENS3_ILi96EEENS3_ILi64EEEEEELi256EN7cutlass10bfloat16_tEfNSA_4arch4Sm90ELb0ELb1ELb0ELb1ELb0ELb0ELb1ELb1ELb0ELb0ELb0ELb0EE3mmaINS_16FlashAttnFwdSm90ISE_NS_21CollectiveEpilogueFwdINS2_IJS6_NS3_ILi256EEES7_EEES5_SB_SD_Li256ELb1ELb0ELb0ELb0EEENS_36VarlenDynamicPersistentTileSchedulerILi128ELi96ELi256ELi32ELb0ELb0ELb1ELb1ELb0ELb1EEEE13SharedStorageENS1_6TensorINS1_11ArrayEngineIfLm128EEENS1_6LayoutINS2_IJNS2_IJNS3_ILi2EEEST_NS3_ILi32EEEEEES4_S4_EEENS2_IJNS2_IJS4_ST_NS3_ILi4EEEEEENS3_ILi0EEESZ_EEEEEEENS_7SoftmaxILi2ELi0EEEEEbRKNSE_6ParamsENSA_25PipelineTmaAsyncNoClusterILi2ENSA_16PipelineTmaAsyncILi2EEEEES1B_RNSA_13PipelineStateILj2EEERT0_RT1_iRiRKNS_16SeqlenInfoQKNewKILb1ELb0EEENS2_IJiiiiEEERT_ENKUliT_T0_T1_E_clIZSF_ISO_S12_S14_EbS17_S1B_S1B_S1E_S1G_S1I_iS1J_S1N_S1O_S1Q_EUlRS1R_iE1_NS3_ILb0EEENS3_ILb1EEEEEDaiS1R_S1S_S1T_:
[----:B------:R-:W-:Y:S05]  /*279c0*/  YIELD ;  /* 0x0000000000007946 */ /* 0x000fea0003800000 */
[----:B------:R-:W-:Y:S02]  /*279d0*/  ULDC UR4, c[0x0][0x20] ;  /* 0x0000080000047ab9 */ /* 0x000fe40000000800 */
[----:B------:R-:W-:-:S05]  /*279e0*/  VIADD R0, R0, -UR4 ;  /* 0x8000000400007c36 */ /* 0x000fca0008000000 */
[----:B------:R-:W2:Y:S01]  /*279f0*/  LDL.64 R2, [R0] ;  /* 0x0000000000027983 */ /* 0x000ea20000100a00 */
[----:B------:R-:W0:Y:S02]  /*27a00*/  LDC.64 R4, c[0x0][0x208] ;  /* 0x00008200ff047b82 */ /* 0x000e240000000a00 */
[----:B0-----:R-:W-:Y:S02]  /*27a10*/  R2UR UR4, R4 ;  /* 0x00000000040472ca */ /* 0x001fe400000e0000 */
        /* <DEDUP_REMOVED lines=35> */
[----:B0-----:R1:W5:Y:S01]  /*27c50*/  LD.E R11, desc[UR6][R6.64+0x4] ;  /* 0x00000406060b7980 */ /* 0x001362000c101900 */
[----:B--2---:R-:W-:-:S04]  /*27c60*/  LOP3.LUT R14, R14, 0x1, RZ, 0xfc, !PT ;  /* 0x000000010e0e7812 */ /* 0x004fc800078efcff */
[----:B------:R-:W-:-:S13]  /*27c70*/  ISETP.NE.AND P0, PT, R14, 0x3, PT ;  /* 0x000000030e00780c */ /* 0x000fda0003f05270 */
[----:B-1----:R-:W-:Y:S05]  /*27c80*/  @!P0 BRA `(.L_x_2725) ;  /* 0x0000000000048947 */ /* 0x002fea0003800000 */
[----:B------:R-:W-:Y:S01]  /*27c90*/  BPT.TRAP 0x1 ;  /* 0x000000040000795c */ /* 0x000fe20000300000 */
.L_x_2725:
[----:B------:R-:W-:Y:S05]  /*27ca0*/  BSYNC B3 ;  /* 0x0000000000037941 */ /* 0x000fea0003800000 */
.L_x_2724:
[----:B------:R-:W-:Y:S02]  /*27cb0*/  R2UR UR4, R4 ;  /* 0x00000000040472ca */ /* 0x000fe400000e0000 */
[----:B------:R-:W-:-:S13]  /*27cc0*/  R2UR UR5, R5 ;  /* 0x00000000050572ca */ /* 0x000fda00000e0000 */
[----:B------:R-:W2:Y:S01]  /*27cd0*/  LD.E.64 R2, desc[UR4][R8.64+0x8] ;  /* 0x0000080408027980 */ /* 0x000ea2000c101b00 */
[----:B-----5:R-:W-:Y:S02]  /*27ce0*/  SHF.L.U32 R13, R11, 0x1f, RZ ;  /* 0x0000001f0b0d7819 */ /* 0x020fe400000006ff */
[----:B--2---:R-:W-:-:S05]  /*27cf0*/  MOV R3, R2 ;  /* 0x0000000200037202 */ /* 0x004fca0000000f00 */
[----:B------:R-:W-:-:S04]  /*27d00*/  IMAD R12, R12, 0x8, R3 ;  /* 0x000000080c0c7824 */ /* 0x000fc800078e0203 */
[----:B------:R0:W1:Y:S01]  /*27d10*/  SYNCS.PHASECHK.TRANS64.TRYWAIT P0, [R12+URZ], R13 ;  /* 0x0000000d0c0075a7 */ /* 0x000062000800017f */
[----:B------:R-:W2:Y:S01]  /*27d20*/  LD.E R11, desc[UR4][R8.64+0x1c] ;  /* 0x00001c04080b7980 */ /* 0x000ea2000c101900 */
[----:B------:R-:W-:Y:S02]  /*27d30*/  R2UR UR6, R4 ;  /* 0x00000000040672ca */ /* 0x000fe400000e0000 */
[----:B------:R-:W-:Y:S01]  /*27d40*/  R2UR UR7, R5 ;  /* 0x00000000050772ca */ /* 0x000fe200000e0000 */
[----:B------:R0:W5:Y:S01]  /*27d50*/  LD.E R2, desc[UR4][R6.64] ;  /* 0x0000000406027980 */ /* 0x000162000c101900 */
[----:B------:R-:W-:Y:S11]  /*27d60*/  BSSY B3, `(.L_x_2726) ;  /* 0x0000006000037945 */ /* 0x000ff60003800000 */
[----:B------:R0:W5:Y:S01]  /*27d70*/  LD.E R3, desc[UR6][R6.64+0x4] ;  /* 0x0000040606037980 */ /* 0x000162000c101900 */
[----:B--2---:R-:W-:-:S04]  /*27d80*/  LOP3.LUT R11, R11, 0x1, RZ, 0xfc, !PT ;  /* 0x000000010b0b7812 */ /* 0x004fc800078efcff */
[----:B------:R-:W-:-:S13]  /*27d90*/  ISETP.NE.AND P1, PT, R11, 0x3, PT ;  /* 0x000000030b00780c */ /* 0x000fda0003f25270 */
[----:B01----:R-:W-:Y:S05]  /*27da0*/  @!P1 BRA `(.L_x_2727) ;  /* 0x0000000000049947 */ /* 0x003fea0003800000 */
[----:B------:R-:W-:Y:S01]  /*27db0*/  BPT.TRAP 0x1 ;  /* 0x000000040000795c */ /* 0x000fe20000300000 */
.L_x_2727:
[----:B------:R-:W-:Y:S05]  /*27dc0*/  BSYNC B3 ;  /* 0x0000000000037941 */ /* 0x000fea0003800000 */
.L_x_2726:
        /* <DEDUP_REMOVED lines=8> */
[----:B------:R-:W0:Y:S02]  /*27e50*/  SYNCS.PHASECHK.TRANS64.TRYWAIT P0, [R2+URZ], R3 ;  /* 0x00000003020075a7 */ /* 0x000e24000800017f */
[----:B0-----:R-:W-:Y:S05]  /*27e60*/  @!P0 BRA `(.L_x_2730) ;  /* 0x000001b000008947 */ /* 0x001fea0003800000 */
.L_x_2729:
[----:B------:R-:W-:Y:S05]  /*27e70*/  BSYNC B3 ;  /* 0x0000000000037941 */ /* 0x000fea0003800000 */
.L_x_2728:
[----:B------:R-:W2:Y:S04]  /*27e80*/  LDL.64 R8, [R0] ;  /* 0x0000000000087983 */ /* 0x000ea80000100a00 */
[----:B------:R-:W3:Y:S01]  /*27e90*/  LDL.64 R6, [R0+0x28] ;  /* 0x0000280000067983 */ /* 0x000ee20000100a00 */
[C---:B------:R-:W-:Y:S02]  /*27ea0*/  R2UR UR6, R4.reuse ;  /* 0x00000000040672ca */ /* 0x040fe400000e0000 */
[C---:B------:R-:W-:Y:S01]  /*27eb0*/  R2UR UR7, R5.reuse ;  /* 0x00000000050772ca */ /* 0x040fe200000e0000 */
[----:B0----5:R-:W4:Y:S01]  /*27ec0*/  LDL.64 R2, [R0+0x20] ;  /* 0x0000200000027983 */ /* 0x021f220000100a00 */
        /* <DEDUP_REMOVED lines=85> */
[----:B0-----:R-:W-:Y:S05]  /*28420*/  @!P0 BRA `(.L_x_2732) ;  /* 0x0000000000048947 */ /* 0x001fea0003800000 */
[----:B------:R-:W-:Y:S01]  /*28430*/  BPT.TRAP 0x1 ;  /* 0x000000040000795c */ /* 0x000fe20000300000 */
.L_x_2732:
[----:B------:R-:W-:Y:S05]  /*28440*/  BSYNC B3 ;  /* 0x0000000000037941 */ /* 0x000fea0003800000 */
.L_x_2731:
        /* <DEDUP_REMOVED lines=17> */
.L_x_2734:
[----:B------:R-:W-:Y:S05]  /*28560*/  BSYNC B3 ;  /* 0x0000000000037941 */ /* 0x000fea0003800000 */
.L_x_2733:
        /* <DEDUP_REMOVED lines=10> */
.L_x_2736:
[----:B------:R-:W-:Y:S05]  /*28610*/  BSYNC B3 ;  /* 0x0000000000037941 */ /* 0x000fea0003800000 */
.L_x_2735:
[----:B------:R-:W2:Y:S04]  /*28620*/  LDL.64 R12, [R0] ;  /* 0x00000000000c7983 */ /* 0x000ea80000100a00 */
[----:B------:R-:W3:Y:S01]  /*28630*/  LDL.64 R6, [R0+0x58] ;  /* 0x0000580000067983 */ /* 0x000ee20000100a00 */
[C---:B------:R-:W-:Y:S02]  /*28640*/  R2UR UR6, R4.reuse ;  /* 0x00000000040672ca */ /* 0x040fe400000e0000 */
[C---:B------:R-:W-:Y:S01]  /*28650*/  R2UR UR7, R5.reuse ;  /* 0x00000000050772ca */ /* 0x040fe200000e0000 */
[----:B------:R-:W4:Y:S01]  /*28660*/  LDL.64 R2, [R0+0x48] ;  /* 0x0000480000027983 */ /* 0x000f220000100a00 */
[C---:B------:R-:W-:Y:S02]  /*28670*/  R2UR UR4, R4.reuse ;  /* 0x00000000040472ca */ /* 0x040fe400000e0000 */
[C---:B------:R-:W-:Y:S01]  /*28680*/  R2UR UR5, R5.reuse ;  /* 0x00000000050572ca */ /* 0x040fe200000e0000 */
[----:B0----5:R-:W4:Y:S08]  /*28690*/  LDL.64 R8, [R0+0x50] ;  /* 0x0000500000087983 */ /* 0x021f300000100a00 */
[----:B--2---:R-:W2:Y:S04]  /*286a0*/  LD.E R11, desc[UR6][R12.64] ;  /* 0x000000060c0b7980 */ /* 0x004ea8000c101900 */
[----:B---3--:R-:W2:Y:S01]  /*286b0*/  LD.E.64 R6, desc[UR4][R6.64] ;  /* 0x0000000406067980 */ /* 0x008ea2000c101b00 */
[----:B------:R-:W-:Y:S05]  /*286c0*/  WARPSYNC.ALL ;  /* 0x0000000000007948 */ /* 0x000fea0003800000 */
[----:B------:R-:W-:Y:S01]  /*286d0*/  R2UR UR6, R4 ;  /* 0x00000000040672ca */ /* 0x000fe200000e0000 */
[----:B------:R-:W3:Y:S01]  /*286e0*/  LDL.LU R19, [R1+0x460] ;  /* 0x0004600001137983 */ /* 0x000ee20000300800 */
[----:B------:R-:W-:-:S02]  /*286f0*/  R2UR UR7, R5 ;  /* 0x00000000050772ca */ /* 0x000fc400000e0000 */
[----:B------:R-:W-:Y:S01]  /*28700*/  R2UR UR4, R4 ;  /* 0x00000000040472ca */ /* 0x000fe200000e0000 */
[----:B------:R-:W3:Y:S01]  /*28710*/  LDL R21, [R1+0x464] ;  /* 0x0004640001157983 */ /* 0x000ee20000100800 */
[----:B------:R-:W-:-:S03]  /*28720*/  R2UR UR5, R5 ;  /* 0x00000000050572ca */ /* 0x000fc600000e0000 */
[----:B------:R-:W3:Y:S06]  /*28730*/  LDL R20, [R1+0x468] ;  /* 0x0004680001147983 */ /* 0x000eec0000100800 */
[----:B----4-:R-:W4:Y:S04]  /*28740*/  LD.E R14, desc[UR6][R2.64] ;  /* 0x00000006020e7980 */ /* 0x010f28000c101900 */
[----:B------:R-:W3:Y:S01]  /*28750*/  LD.E.64 R12, desc[UR4][R8.64] ;  /* 0x00000004080c7980 */ /* 0x000ee2000c101b00 */
[----:B--2---:R-:W-:Y:S01]  /*28760*/  IMAD R6, R11, 0xc00, R6 ;  /* 0x00000c000b067824 */ /* 0x004fe200078e0206 */
[----:B------:R-:W-:Y:S01]  /*28770*/  R2UR UR7, R7 ;  /* 0x00000000070772ca */ /* 0x000fe200000e0000 */
[----:B------:R-:W-:Y:S01]  /*28780*/  WARPGROUP.ARRIVE ;  /* 0x00000000000079c5 */ /* 0x000fe20000000000 */
[----:B------:R-:W-:-:S02]  /*28790*/  R2UR UR8, R4 ;  /* 0x00000000040872ca */ /* 0x000fc400000e0000 */
[----:B------:R-:W-:Y:S02]  /*287a0*/  R2UR UR6, R6 ;  /* 0x00000000060672ca */ /* 0x000fe400000e0000 */
[C---:B------:R-:W-:Y:S02]  /*287b0*/  R2UR UR9, R5.reuse ;  /* 0x00000000050972ca */ /* 0x040fe400000e0000 */
[----:B------:R-:W-:Y:S02]  /*287c0*/  R2UR UR10, R4 ;  /* 0x00000000040a72ca */ /* 0x000fe400000e0000 */
[----:B------:R-:W-:Y:S02]  /*287d0*/  R2UR UR11, R5 ;  /* 0x00000000050b72ca */ /* 0x000fe400000e0000 */
[----:B----4-:R-:W-:Y:S02]  /*287e0*/  ISETP.NE.U32.AND P0, PT, R14, RZ, PT ;  /* 0x000000ff0e00720c */ /* 0x010fe40003f05070 */
[----:B---3--:R-:W-:-:S02]  /*287f0*/  R2UR UR4, R12 ;  /* 0x000000000c0472ca */ /* 0x008fc400000e0000 */
        /* <DEDUP_REMOVED lines=233> */
[----:B------:R-:W0:Y:S01]  /*29690*/  S2R R201, SR_TID.X ;  /* 0x0000000000c97919 */ /* 0x000e220000002100 */
[----:B------:R-:W-:Y:S02]  /*296a0*/  R2UR UR8, R4 ;  /* 0x00000000040872ca */ /* 0x000fe400000e0000 */
[----:B------:R-:W-:Y:S02]  /*296b0*/  R2UR UR6, R12 ;  /* 0x000000000c0672ca */ /* 0x000fe400000e0000 */
[----:B------:R-:W-:Y:S02]  /*296c0*/  R2UR UR7, R13 ;  /* 0x000000000d0772ca */ /* 0x000fe400000e0000 */
[----:B------:R-:W-:Y:S02]  /*296d0*/  R2UR UR9, R5 ;  /* 0x00000000050972ca */ /* 0x000fe400000e0000 */
[----:B------:R-:W-:Y:S02]  /*296e0*/  LOP3.LUT R19, R19, 0xfffbffff, RZ, 0xc0, !PT ;  /* 0xfffbffff13137812 */ /* 0x000fe400078ec0ff */
[----:B0-----:R-:W-:Y:S01]  /*296f0*/  LOP3.LUT P1, RZ, R201, 0x7f, RZ, 0xc0, !PT ;  /* 0x0000007fc9ff7812 */ /* 0x001fe2000782c0ff */
[----:B--2---:R-:W-:-:S02]  /*29700*/  VIADD R6, R8, 0xc06 ;  /* 0x00000c0608067836 */ /* 0x004fc40000000000 */
[----:B------:R-:W-:Y:S01]  /*29710*/  IMAD.MOV.U32 R7, RZ, RZ, R9 ;  /* 0x000000ffff077224 */ /* 0x000fe200078e0009 */
[----:B------:R-:W-:Y:S02]  /*29720*/  SHF.R.U32.HI R11, RZ, 0x7, R201 ;  /* 0x00000007ff0b7819 */ /* 0x000fe400000116c9 */
[----:B------:R-:W-:Y:S02]  /*29730*/  R2UR UR4, R6 ;  /* 0x00000000060472ca */ /* 0x000fe400000e0000 */
[----:B------:R-:W-:-:S05]  /*29740*/  R2UR UR5, R7 ;  /* 0x00000000070572ca */ /* 0x000fca00000e0000 */
[----:B------:R-:W-:-:S08]  /*29750*/  @P1 LOP3.LUT R19, R19, 0x40000, RZ, 0xfc, !PT ;  /* 0x0004000013131812 */ /* 0x000fd000078efcff */
[----:B------:R-:W-:Y:S03]  /*29760*/  HGMMA.64x96x16.F32.BF16 R24, gdesc[UR4], R24, gsb0 ;  /* 0x01600000041879f0 */ /* 0x000fe60008001818 */
[----:B------:R-:W-:Y:S02]  /*29770*/  WARPGROUP.DEPBAR.LE gsb0, 0x0 ;  /* 0x00008000000079c5 */ /* 0x000fe40000010000 */
[----:B------:R-:W-:Y:S04]  /*29780*/  ST.E desc[UR8][R2.64], R194 ;  /* 0x000000c202007985 */ /* 0x000fe8000c101908 */
[----:B------:R-:W2:Y:S04]  /*29790*/  @!P1 LDL.64 R6, [R0+0x18] ;  /* 0x0000180000069983 */ /* 0x000ea80000100a00 */
[----:B------:R-:W3:Y:S01]  /*297a0*/  @!P1 LDL.64 R8, [R0] ;  /* 0x0000000000089983 */ /* 0x000ee20000100a00 */
[----:B------:R-:W-:-:S02]  /*297b0*/  @!P1 R2UR UR4, R4 ;  /* 0x00000000040492ca */ /* 0x000fc400000e0000 */
[C---:B------:R-:W-:Y:S01]  /*297c0*/  @!P1 R2UR UR5, R5.reuse ;  /* 0x00000000050592ca */ /* 0x040fe200000e0000 */
[----:B------:R0:W-:Y:S01]  /*297d0*/  STL [R1+0x460], R19 ;  /* 0x0004601301007387 */ /* 0x0001e20000100800 */
[----:B------:R-:W-:Y:S02]  /*297e0*/  @!P1 R2UR UR6, R4 ;  /* 0x00000000040692ca */ /* 0x000fe400000e0000 */
[----:B------:R-:W-:Y:S02]  /*297f0*/  @!P1 R2UR UR7, R5 ;  /* 0x00000000050792ca */ /* 0x000fe400000e0000 */
[----:B------:R-:W-:-:S05]  /*29800*/  IADD3 R11, -R11, 0xb, RZ ;  /* 0x0000000b0b0b7810 */ /* 0x000fca0007ffe1ff */
[----:B------:R1:W-:Y:S06]  /*29810*/  BAR.ARV R11, 0x100 ;  /* 0x0004000b0000751d */ /* 0x0003ec0000002000 */
[----:B--2---:R-:W2:Y:S04]  /*29820*/  @!P1 LD.E.64 R6, desc[UR4][R6.64+0x30] ;  /* 0x0000300406069980 */ /* 0x004ea8000c101b00 */
[----:B---3--:R-:W3:Y:S01]  /*29830*/  @!P1 LD.E R8, desc[UR6][R8.64] ;  /* 0x0000000608089980 */ /* 0x008ee2000c101900 */
[----:B------:R-:W-:Y:S01]  /*29840*/  R2UR UR4, R4 ;  /* 0x00000000040472ca */ /* 0x000fe200000e0000 */
[----:B0-----:R-:W-:Y:S01]  /*29850*/  IMAD.MOV.U32 R19, RZ, RZ, R165 ;  /* 0x000000ffff137224 */ /* 0x001fe200078e00a5 */
        /* <DEDUP_REMOVED lines=8> */
[----:B------:R-:W-:Y:S02]  /*298e0*/  R2UR UR9, R5 ;  /* 0x00000000050972ca */ /* 0x000fe400000e0000 */
[----:B--2---:R-:W-:-:S05]  /*298f0*/  @!P1 MOV R3, R6 ;  /* 0x0000000600039202 */ /* 0x004fca0000000f00 */
[----:B---3--:R-:W-:-:S05]  /*29900*/  @!P1 IMAD R2, R8, 0x8, R3 ;  /* 0x0000000808029824 */ /* 0x008fca00078e0203 */
[----:B------:R-:W-:-:S04]  /*29910*/  @!P1 PRMT R2, RZ, 0x654, R2 ;  /* 0x00000654ff029816 */ /* 0x000fc80000000002 */
[----:B------:R0:W-:Y:S01]  /*29920*/  @!P1 SYNCS.ARRIVE.TRANS64.RED.A1T0 RZ, [R2+URZ], RZ ;  /* 0x000000ff02ff99a7 */ /* 0x0001e2000810043f */
[----:B------:R-:W2:Y:S01]  /*29930*/  LD.E R12, desc[UR4][R18.64] ;  /* 0x00000004120c7980 */ /* 0x000ea2000c101900 */
[----:B------:R-:W-:Y:S02]  /*29940*/  R2UR UR4, R4 ;  /* 0x00000000040472ca */ /* 0x000fe400000e0000 */
[----:B------:R-:W-:Y:S01]  /*29950*/  R2UR UR5, R5 ;  /* 0x00000000050572ca */ /* 0x000fe200000e0000 */
[----:B------:R-:W-:Y:S01]  /*29960*/  IMAD.MOV.U32 R3, RZ, RZ, R21 ;  /* 0x000000ffff037224 */ /* 0x000fe200078e0015 */
[----:B------:R-:W3:Y:S01]  /*29970*/  LD.E R73, desc[UR12][R18.64+0x18] ;  /* 0x0000180c12497980 */ /* 0x000ee2000c101900 */
[----:B0-----:R-:W-:-:S03]  /*29980*/  IMAD.MOV.U32 R2, RZ, RZ, R20 ;  /* 0x000000ffff027224 */ /* 0x001fc600078e0014 */
[----:B------:R-:W4:Y:S04]  /*29990*/  LD.E R14, desc[UR6][R18.64+0x4] ;  /* 0x00000406120e7980 */ /* 0x000f28000c101900 */
[----:B------:R0:W3:Y:S04]  /*299a0*/  LD.E R72, desc[UR10][R2.64] ;  /* 0x0000000a02487980 */ /* 0x0000e8000c101900 */
[----:B------:R-:W4:Y:S01]  /*299b0*/  LD.E R13, desc[UR4][R18.64+0x8] ;  /* 0x00000804120d7980 */ /* 0x000f22000c101900 */
[C---:B------:R-:W-:Y:S02]  /*299c0*/  R2UR UR4, R4.reuse ;  /* 0x00000000040472ca */ /* 0x040fe400000e0000 */
[----:B------:R-:W-:Y:S01]  /*299d0*/  R2UR UR5, R5 ;  /* 0x00000000050572ca */ /* 0x000fe200000e0000 */
[----:B------:R-:W3:Y:S01]  /*299e0*/  LD.E R20, desc[UR8][R18.64+0xc] ;  /* 0x00000c0812147980 */ /* 0x000ee2000c101900 */
[----:B------:R-:W-:-:S02]  /*299f0*/  R2UR UR10, R4 ;  /* 0x00000000040a72ca */ /* 0x000fc400000e0000 */
[----:B------:R-:W-:-:S09]  /*29a00*/  R2UR UR11, R5 ;  /* 0x00000000050b72ca */ /* 0x000fd200000e0000 */
[----:B------:R-:W3:Y:S04]  /*29a10*/  LD.E R15, desc[UR4][R18.64+0x10] ;  /* 0x00001004120f7980 */ /* 0x000ee8000c101900 */
[----:B------:R-:W3:Y:S01]  /*29a20*/  LD.E R21, desc[UR10][R18.64+0x14] ;  /* 0x0000140a12157980 */ /* 0x000ee2000c101900 */
[----:B------:R-:W-:Y:S01]  /*29a30*/  BSSY B3, `(.L_x_2738) ;  /* 0x0000045000037945 */ /* 0x000fe20003800000 */
[----:B--2---:R-:W-:-:S04]  /*29a40*/  SHF.R.S32.HI R7, RZ, 0x1f, R12 ;  /* 0x0000001fff077819 */ /* 0x004fc8000001140c */
[----:B------:R-:W-:-:S04]  /*29a50*/  LEA.HI R7, R7, R12, RZ, 0x7 ;  /* 0x0000000c07077211 */ /* 0x000fc800078f38ff */
[----:B0-----:R-:W-:-:S05]  /*29a60*/  LOP3.LUT R3, R7, 0xffffff80, RZ, 0xc0, !PT ;  /* 0xffffff8007037812 */ /* 0x001fca00078ec0ff */
[----:B------:R-:W-:-:S05]  /*29a70*/  IMAD.IADD R3, R12, 0x1, -R3 ;  /* 0x000000010c037824 */ /* 0x000fca00078e0a03 */
[----:B------:R-:W-:-:S04]  /*29a80*/  SHF.R.S32.HI R2, RZ, 0x1f, R3 ;  /* 0x0000001fff027819 */ /* 0x000fc80000011403 */
[----:B------:R-:W-:-:S04]  /*29a90*/  LEA.HI R6, R2, R3, RZ, 0x2 ;  /* 0x0000000302067211 */ /* 0x000fc800078f10ff */
[--C-:B------:R-:W-:Y:S02]  /*29aa0*/  SHF.R.S32.HI R8, RZ, 0x2, R6.reuse ;  /* 0x00000002ff087819 */ /* 0x100fe40000011406 */
[----:B-1----:R-:W-:Y:S02]  /*29ab0*/  SHF.R.S32.HI R11, RZ, 0x1f, R6 ;  /* 0x0000001fff0b7819 */ /* 0x002fe40000011406 */
[----:B------:R-:W-:Y:S02]  /*29ac0*/  LEA.HI R9, R2, R3, RZ, 0x5 ;  /* 0x0000000302097211 */ /* 0x000fe400078f28ff */
[----:B------:R-:W-:Y:S02]  /*29ad0*/  SHF.R.S32.HI R2, RZ, 0x7, R7 ;  /* 0x00000007ff027819 */ /* 0x000fe40000011407 */
[----:B------:R-:W-:Y:S02]  /*29ae0*/  LEA.HI R11, R11, R8, RZ, 0x3 ;  /* 0x000000080b0b7211 */ /* 0x000fe400078f18ff */
[----:B------:R-:W-:-:S02]  /*29af0*/  SHF.R.S32.HI R9, RZ, 0x5, R9 ;  /* 0x00000005ff097819 */ /* 0x000fc40000011409 */
[----:B------:R-:W-:Y:S02]  /*29b00*/  LEA.HI R7, R7, R2, RZ, 0x1 ;  /* 0x0000000207077211 */ /* 0x000fe400078f08ff */
[----:B------:R-:W-:Y:S01]  /*29b10*/  LOP3.LUT R11, R11, 0xfffffff8, RZ, 0xc0, !PT ;  /* 0xfffffff80b0b7812 */ /* 0x000fe200078ec0ff */
[----:B----4-:R-:W-:Y:S01]  /*29b20*/  IMAD R12, R10, -0x60, R13 ;  /* 0xffffffa00a0c7824 */ /* 0x010fe200078e020d */
[----:B------:R-:W-:Y:S01]  /*29b30*/  LOP3.LUT R6, R6, 0x7ffffffc, RZ, 0xc0, !PT ;  /* 0x7ffffffc06067812 */ /* 0x000fe200078ec0ff */
[----:B---3--:R-:W-:Y:S01]  /*29b40*/  IMAD R72, R72, 0x8, R9 ;  /* 0x0000000848487824 */ /* 0x008fe200078e0209 */
        /* <DEDUP_REMOVED lines=34> */
.L_x_2743:
[----:B------:R-:W-:Y:S05]  /*29d70*/  BSYNC B5 ;  /* 0x0000000000057941 */ /* 0x000fea0003800000 */
.L_x_2742:
[----:B------:R-:W-:Y:S01]  /*29d80*/  LOP3.LUT R6, RZ, R6, RZ, 0x33, !PT ;  /* 0x00000006ff067212 */ /* 0x000fe200078e33ff */
[----:B------:R-:W-:Y:S06]  /*29d90*/  BRA `(.L_x_2744) ;  /* 0x0000000000287947 */ /* 0x000fec0003800000 */
.L_x_2741:
        /* <DEDUP_REMOVED lines=10> */
.L_x_2744:
[----:B------:R-:W-:Y:S05]  /*29e40*/  BSYNC B4 ;  /* 0x0000000000047941 */ /* 0x000fea0003800000 */
.L_x_2740:
[----:B------:R-:W-:-:S05]  /*29e50*/  IMAD R6, R73, R6, R20 ;  /* 0x0000000649067224 */ /* 0x000fca00078e0214 */
[----:B------:R-:W-:Y:S02]  /*29e60*/  VIMNMX R3, R3, R6, !PT ;  /* 0x0000000603037248 */ /* 0x000fe40007fe0100 */
[----:B------:R-:W-:-:S07]  /*29e70*/  VIADDMNMX R2, R6, R73, R2, PT ;  /* 0x0000004906027246 */ /* 0x000fce0003800102 */
.L_x_2739:
[----:B------:R-:W-:Y:S05]  /*29e80*/  BSYNC B3 ;  /* 0x0000000000037941 */ /* 0x000fea0003800000 */
.L_x_2738:
        /* <DEDUP_REMOVED lines=136> */
.L_x_2750:
[----:B------:R-:W-:Y:S05]  /*2a710*/  BSYNC B5 ;  /* 0x0000000000057941 */ /* 0x000fea0003800000 */
.L_x_2749:
[----:B------:R-:W-:Y:S01]  /*2a720*/  LOP3.LUT R8, RZ, R8, RZ, 0x33, !PT ;  /* 0x00000008ff087212 */ /* 0x000fe200078e33ff */
[----:B------:R-:W-:Y:S06]  /*2a730*/  BRA `(.L_x_2751) ;  /* 0x0000000000287947 */ /* 0x000fec0003800000 */
.L_x_2748:
        /* <DEDUP_REMOVED lines=10> */
.L_x_2751:
[----:B------:R-:W-:Y:S05]  /*2a7e0*/  BSYNC B4 ;  /* 0x0000000000047941 */ /* 0x000fea0003800000 */
.L_x_2747:
[----:B------:R-:W-:-:S05]  /*2a7f0*/  IMAD R8, R73, R8, R20 ;  /* 0x0000000849087224 */ /* 0x000fca00078e0214 */
[----:B------:R-:W-:Y:S02]  /*2a800*/  VIADDMNMX R12, R8, R73, R12, PT ;  /* 0x00000049080c7246 */ /* 0x000fe4000380010c */
[----:B------:R-:W-:-:S07]  /*2a810*/  VIMNMX R9, R9, R8, !PT ;  /* 0x0000000809097248 */ /* 0x000fce0007fe0100 */
.L_x_2746:
[----:B------:R-:W-:Y:S05]  /*2a820*/  BSYNC B3 ;  /* 0x0000000000037941 */ /* 0x000fea0003800000 */
.L_x_2745:
        /* <DEDUP_REMOVED lines=146> */
[----:B------:R-:W0:Y:S04]  /*2b150*/  SHFL.BFLY PT, R13, R8, 0x2, 0x1f ;  /* 0x0c401f00080d7f89 */ /* 0x000e2800000e0000 */
[----:B------:R-:W-:Y:S04]  /*2b160*/  ST.E.64 desc[UR4][R6.64], R8 ;  /* 0x0000000806007985 */ /* 0x000fe8000c101b04 */
[----:B------:R-:W2:Y:S01]  /*2b170*/  LD.E R21, desc[UR6][R6.64+0x4] ;  /* 0x0000040606157980 */ /* 0x000ea2000c101900 */
[----:B0-----:R-:W-:-:S05]  /*2b180*/  FMNMX.FTZ R13, R8, R13, !PT ;  /* 0x0000000d080d7209 */ /* 0x001fca0007810000 */
[----:B------:R-:W0:Y:S02]  /*2b190*/  SHFL.BFLY PT, R12, R13, 0x1, 0x1f ;  /* 0x0c201f000d0c7f89 */ /* 0x000e2400000e0000 */
[----:B0-----:R-:W-:Y:S02]  /*2b1a0*/  FMNMX.FTZ R15, R13, R12, !PT ;  /* 0x0000000c0d0f7209 */ /* 0x001fe40007810000 */
[----:B------:R-:W5:Y:S04]  /*2b1b0*/  LD.E R12, desc[UR4][R6.64+0x20] ;  /* 0x00002004060c7980 */ /* 0x000f68000c101900 */
[----:B------:R-:W-:Y:S04]  /*2b1c0*/  ST.E desc[UR4][R6.64], R15 ;  /* 0x0000000f06007985 */ /* 0x000fe8000c101904 */
[----:B------:R-:W3:Y:S01]  /*2b1d0*/  LD.E R14, desc[UR6][R6.64] ;  /* 0x00000006060e7980 */ /* 0x000ee2000c101900 */
[----:B------:R-:W-:-:S02]  /*2b1e0*/  R2UR UR8, R4 ;  /* 0x00000000040872ca */ /* 0x000fc400000e0000 */
[----:B------:R-:W-:Y:S01]  /*2b1f0*/  R2UR UR9, R5 ;  /* 0x00000000050972ca */ /* 0x000fe200000e0000 */
[----:B--2---:R-:W0:Y:S02]  /*2b200*/  SHFL.BFLY PT, R8, R21, 0x2, 0x1f ;  /* 0x0c401f0015087f89 */ /* 0x004e2400000e0000 */
[----:B0-----:R-:W-:-:S05]  /*2b210*/  FMNMX.FTZ R9, R8, R21, !PT ;  /* 0x0000001508097209 */ /* 0x001fca0007810000 */
[----:B------:R-:W0:Y:S02]  /*2b220*/  SHFL.BFLY PT, R8, R9, 0x1, 0x1f ;  /* 0x0c201f0009087f89 */ /* 0x000e2400000e0000 */
[----:B0-----:R-:W-:Y:S02]  /*2b230*/  FMNMX.FTZ R13, R9, R8, !PT ;  /* 0x00000008090d7209 */ /* 0x001fe40007810000 */
        /* <DEDUP_REMOVED lines=8> */
[----:B------:R-:W0:Y:S08]  /*2b2c0*/  MUFU.EX2 R8, R8 ;  /* 0x0000000800087308 */ /* 0x000e300000000800 */
[----:B------:R-:W4:Y:S01]  /*2b2d0*/  MUFU.EX2 R9, R12 ;  /* 0x0000000c00097308 */ /* 0x000f220000000800 */
[----:B------:R-:W-:Y:S01]  /*2b2e0*/  ST.E desc[UR4][R6.64+0x4], R13 ;  /* 0x0000040d06007985 */ /* 0x000fe2000c101904 */
[----:B0-----:R-:W-:Y:S01]  /*2b2f0*/  FMUL.FTZ R19, R8, R19 ;  /* 0x0000001308137220 */ /* 0x001fe20000410000 */
[----:B----4-:R-:W-:-:S04]  /*2b300*/  FMUL.FTZ R15, R9, R20 ;  /* 0x00000014090f7220 */ /* 0x010fc80000410000 */
[----:B------:R-:W-:Y:S04]  /*2b310*/  ST.E desc[UR6][R6.64+0x10], R19 ;  /* 0x0000101306007985 */ /* 0x000fe8000c101906 */
[----:B------:R0:W-:Y:S04]  /*2b320*/  ST.E desc[UR8][R6.64+0x14], R15 ;  /* 0x0000140f06007985 */ /* 0x0001e8000c101908 */
[----:B------:R-:W2:Y:S04]  /*2b330*/  LDL.64 R2, [R0+0x70] ;  /* 0x0000700000027983 */ /* 0x000ea80000100a00 */
[----:B--2---:R-:W0:Y:S04]  /*2b340*/  LD.E R14, desc[UR6][R2.64+0x20] ;  /* 0x00002006020e7980 */ /* 0x004e28000c101900 */
[----:B------:R-:W0:Y:S04]  /*2b350*/  LD.E R12, desc[UR4][R2.64] ;  /* 0x00000004020c7980 */ /* 0x000e28000c101900 */
[----:B------:R-:W2:Y:S04]  /*2b360*/  LD.E R21, desc[UR8][R2.64+0x4] ;  /* 0x0000040802157980 */ /* 0x000ea8000c101900 */
[----:B------:R-:W3:Y:S04]  /*2b370*/  LD.E R73, desc[UR4][R2.64+0x10] ;  /* 0x0000100402497980 */ /* 0x000ee8000c101900 */
[----:B------:R-:W4:Y:S01]  /*2b380*/  LD.E R24, desc[UR6][R2.64+0x14] ;  /* 0x0000140602187980 */ /* 0x000f22000c101900 */
[C---:B0-----:R-:W-:Y:S01]  /*2b390*/  FMUL.FTZ R6, R12.reuse, R14 ;  /* 0x0000000e0c067220 */ /* 0x041fe20000410000 */
        /* <DEDUP_REMOVED lines=16> */
[----:B------:R-:W0:Y:S08]  /*2b4a0*/  MUFU.EX2 R203, R203 ;  /* 0x000000cb00cb7308 */ /* 0x000e300000000800 */
[----:B------:R-:W1:Y:S01]  /*2b4b0*/  MUFU.EX2 R212, R212 ;  /* 0x000000d400d47308 */ /* 0x000e620000000800 */
[-C--:B------:R-:W-:Y:S01]  /*2b4c0*/  FFMA.FTZ R34, R34, R14.reuse, -R13 ;  /* 0x0000000e22227223 */ /* 0x080fe2000001080d */
[----:B------:R-:W-:-:S06]  /*2b4d0*/  FFMA.FTZ R156, R33, R14, -R7 ;  /* 0x0000000e219c7223 */ /* 0x000fcc0000010807 */
[----:B------:R-:W2:Y:S01]  /*2b4e0*/  MUFU.EX2 R154, R154 ;  /* 0x0000009a009a7308 */ /* 0x000ea20000000800 */
        /* <DEDUP_REMOVED lines=41> */
[----:B---3--:R-:W-:Y:S01]  /*2b780*/  FADD.FTZ R6, R152, R73 ;  /* 0x0000004998067221 */ /* 0x008fe20000010000 */
[----:B------:R-:W3:Y:S01]  /*2b790*/  MUFU.EX2 R13, R34 ;  /* 0x00000022000d7308 */ /* 0x000ee20000000800 */
[----:B----4-:R-:W-:-:S02]  /*2b7a0*/  FADD.FTZ R7, R153, R24 ;  /* 0x0000001899077221 */ /* 0x010fc40000010000 */
[----:B0-----:R-:W-:Y:S02]  /*2b7b0*/  FADD.FTZ R25, R203, R6 ;  /* 0x00000006cb197221 */ /* 0x001fe40000010000 */
[----:B-1----:R-:W-:-:S03]  /*2b7c0*/  FADD.FTZ R6, R212, R7 ;  /* 0x00000007d4067221 */ /* 0x002fc60000010000 */
[----:B------:R-:W0:Y:S01]  /*2b7d0*/  MUFU.EX2 R156, R156 ;  /* 0x0000009c009c7308 */ /* 0x000e220000000800 */
[----:B--2---:R-:W-:Y:S01]  /*2b7e0*/  FADD.FTZ R24, R154, R25 ;  /* 0x000000199a187221 */ /* 0x004fe20000010000 */
[----:B-----5:R-:W-:-:S06]  /*2b7f0*/  FADD.FTZ R7, R155, R6 ;  /* 0x000000069b077221 */ /* 0x020fcc0000010000 */
[----:B------:R-:W1:Y:S01]  /*2b800*/  MUFU.EX2 R12, R12 ;  /* 0x0000000c000c7308 */ /* 0x000e620000000800 */
[----:B------:R-:W-:Y:S01]  /*2b810*/  FADD.FTZ R24, R213, R24 ;  /* 0x00000018d5187221 */ /* 0x000fe20000010000 */
[----:B------:R-:W-:-:S06]  /*2b820*/  FADD.FTZ R6, R158, R7 ;  /* 0x000000079e067221 */ /* 0x000fcc0000010000 */
[----:B------:R-:W2:Y:S08]  /*2b830*/  MUFU.EX2 R21, R21 ;  /* 0x0000001500157308 */ /* 0x000eb00000000800 */
[----:B------:R-:W4:Y:S01]  /*2b840*/  MUFU.EX2 R160, R160 ;  /* 0x000000a000a07308 */ /* 0x000f220000000800 */
[----:B------:R-:W-:Y:S01]  /*2b850*/  FADD.FTZ R7, R157, R24 ;  /* 0x000000189d077221 */ /* 0x000fe20000010000 */
[----:B---3--:R-:W-:-:S06]  /*2b860*/  FADD.FTZ R25, R13, R6 ;  /* 0x000000060d197221 */ /* 0x008fcc0000010000 */
[----:B------:R-:W3:Y:S08]  /*2b870*/  MUFU.EX2 R14, R37 ;  /* 0x00000025000e7308 */ /* 0x000ef00000000800 */
[----:B------:R-:W5:Y:S01]  /*2b880*/  MUFU.EX2 R159, R159 ;  /* 0x0000009f009f7308 */ /* 0x000f620000000800 */
[----:B0-----:R-:W-:Y:S01]  /*2b890*/  FADD.FTZ R6, R156, R7 ;  /* 0x000000079c067221 */ /* 0x001fe20000010000 */
[----:B-1----:R-:W-:-:S06]  /*2b8a0*/  FADD.FTZ R25, R12, R25 ;  /* 0x000000190c197221 */ /* 0x002fcc0000010000 */
[----:B------:R-:W0:Y:S08]  /*2b8b0*/  MUFU.EX2 R167, R167 ;  /* 0x000000a700a77308 */ /* 0x000e300000000800 */
[----:B------:R-:W1:Y:S01]  /*2b8c0*/  MUFU.EX2 R11, R11 ;  /* 0x0000000b000b7308 */ /* 0x000e620000000800 */
[----:B--2---:R-:W-:Y:S01]  /*2b8d0*/  FADD.FTZ R7, R21, R6 ;  /* 0x0000000615077221 */ /* 0x004fe20000010000 */
[----:B----4-:R-:W-:-:S06]  /*2b8e0*/  FADD.FTZ R6, R160, R25 ;  /* 0x00000019a0067221 */ /* 0x010fcc0000010000 */
[----:B------:R-:W2:Y:S08]  /*2b8f0*/  MUFU.EX2 R166, R166 ;  /* 0x000000a600a67308 */ /* 0x000eb00000000800 */
[----:B------:R-:W4:Y:S01]  /*2b900*/  MUFU.EX2 R170, R170 ;  /* 0x000000aa00aa7308 */ /* 0x000f220000000800 */
[----:B---3--:R-:W-:Y:S01]  /*2b910*/  FADD.FTZ R24, R14, R7 ;  /* 0x000000070e187221 */ /* 0x008fe20000010000 */
[----:B-----5:R-:W-:-:S06]  /*2b920*/  FADD.FTZ R6, R159, R6 ;  /* 0x000000069f067221 */ /* 0x020fcc0000010000 */
        /* <DEDUP_REMOVED lines=55> */
[----:B----4-:R-:W-:-:S03]  /*2bca0*/  FADD.FTZ R25, R163, R24 ;  /* 0x00000018a3197221 */ /* 0x010fc60000010000 */
[----:B---3--:R-:W-:Y:S01]  /*2bcb0*/  FADD.FTZ R6, R188, R7 ;  /* 0x00000007bc067221 */ /* 0x008fe20000010000 */
[----:B-----5:R-:W-:-:S03]  /*2bcc0*/  FADD.FTZ R24, R162, R25 ;  /* 0x00000019a2187221 */ /* 0x020fc60000010000 */
[----:B0-----:R-:W-:Y:S01]  /*2bcd0*/  FADD.FTZ R25, R187, R6 ;  /* 0x00000006bb197221 */ /* 0x001fe20000010000 */
[----:B-1----:R-:W-:-:S04]  /*2bce0*/  FADD.FTZ R27, R161, R24 ;  /* 0x00000018a11b7221 */ /* 0x002fc80000010000 */
[----:B------:R0:W-:Y:S04]  /*2bcf0*/  ST.E desc[UR4][R2.64+0x10], R25 ;  /* 0x0000101902007985 */ /* 0x0001e8000c101904 */
[----:B------:R1:W-:Y:S04]  /*2bd00*/  ST.E desc[UR6][R2.64+0x14], R27 ;  /* 0x0000141b02007985 */ /* 0x0003e8000c101906 */
[----:B------:R-:W0:Y:S01]  /*2bd10*/  LDL.64 R6, [R0+0x80] ;  /* 0x0000800000067983 */ /* 0x000e220000100a00 */
[----:B------:R-:W-:Y:S02]  /*2bd20*/  R2UR UR10, R4 ;  /* 0x00000000040a72ca */ /* 0x000fe400000e0000 */
[----:B------:R-:W-:-:S02]  /*2bd30*/  R2UR UR11, R5 ;  /* 0x00000000050b72ca */ /* 0x000fc400000e0000 */
[C---:B------:R-:W-:Y:S02]  /*2bd40*/  R2UR UR12, R4.reuse ;  /* 0x00000000040c72ca */ /* 0x040fe400000e0000 */
[----:B------:R-:W-:Y:S01]  /*2bd50*/  R2UR UR13, R5 ;  /* 0x00000000050d72ca */ /* 0x000fe200000e0000 */
[----:B0-----:R-:W2:Y:S08]  /*2bd60*/  LD.E R25, desc[UR8][R6.64+0x10] ;  /* 0x0000100806197980 */ /* 0x001eb0000c101900 */
[----:B-1----:R-:W3:Y:S04]  /*2bd70*/  LD.E R3, desc[UR10][R6.64+0x14] ;  /* 0x0000140a06037980 */ /* 0x002ee8000c101900 */
        /* <DEDUP_REMOVED lines=47> */
[----:B--2---:R-:W-:-:S05]  /*2c070*/  FMUL.FTZ R25, R8, R25 ;  /* 0x0000001908197220 */ /* 0x004fca0000410000 */
[----:B------:R0:W-:Y:S04]  /*2c080*/  ST.E desc[UR8][R6.64+0x10], R25 ;  /* 0x0000101906007985 */ /* 0x0001e8000c101908 */
[----:B0-----:R-:W2:Y:S01]  /*2c090*/  LD.E R25, desc[UR6][R6.64+0x154] ;  /* 0x0001540606197980 */ /* 0x001ea2000c101900 */
[C---:B---3--:R-:W-:Y:S01]  /*2c0a0*/  FMUL.FTZ R3, R8.reuse, R3 ;  /* 0x0000000308037220 */ /* 0x048fe20000410000 */
[----:B----4-:R-:W-:-:S04]  /*2c0b0*/  FMUL.FTZ R27, R8, R27 ;  /* 0x0000001b081b7220 */ /* 0x010fc80000410000 */
[----:B------:R0:W-:Y:S04]  /*2c0c0*/  ST.E desc[UR10][R6.64+0x14], R3 ;  /* 0x0000140306007985 */ /* 0x0001e8000c10190a */
[----:B------:R1:W-:Y:S04]  /*2c0d0*/  ST.E desc[UR12][R6.64+0x20], R27 ;  /* 0x0000201b06007985 */ /* 0x0003e8000c10190c */
[----:B0-----:R-:W3:Y:S04]  /*2c0e0*/  LD.E R3, desc[UR18][R6.64+0x150] ;  /* 0x0001501206037980 */ /* 0x001ee8000c101900 */
[----:B-1----:R-:W4:Y:S01]  /*2c0f0*/  LD.E R27, desc[UR6][R6.64+0x160] ;  /* 0x00016006061b7980 */ /* 0x002f22000c101900 */
        /* <DEDUP_REMOVED lines=55> */
[----:B------:R5:W-:Y:S02]  /*2c470*/  ST.E desc[UR4][R6.64+0x1e4], R25 ;  /* 0x0001e41906007985 */ /* 0x000be4000c101904 */
[----:B-----5:R-:W-:Y:S02]  /*2c480*/  FMUL.FTZ R25, R9, R2 ;  /* 0x0000000209197220 */ /* 0x020fe40000410000 */
[----:B------:R-:W2:Y:S01]  /*2c490*/  LD.E R2, desc[UR6][R6.64+0xc] ;  /* 0x00000c0606027980 */ /* 0x000ea2000c101900 */
[C---:B---3--:R-:W-:Y:S01]  /*2c4a0*/  FMUL.FTZ R3, R8.reuse, R3 ;  /* 0x0000000308037220 */ /* 0x048fe20000410000 */
[----:B----4-:R-:W-:-:S04]  /*2c4b0*/  FMUL.FTZ R27, R8, R27 ;  /* 0x0000001b081b7220 */ /* 0x010fc80000410000 */
[----:B------:R0:W-:Y:S04]  /*2c4c0*/  ST.E desc[UR4][R6.64+0x1e0], R3 ;  /* 0x0001e00306007985 */ /* 0x0001e8000c101904 */
[----:B------:R2:W-:Y:S04]  /*2c4d0*/  ST.E desc[UR4][R6.64+0x1f0], R27 ;  /* 0x0001f01b06007985 */ /* 0x0005e8000c101904 */
[----:B0-----:R-:W3:Y:S01]  /*2c4e0*/  LD.E R3, desc[UR6][R6.64+0x1f4] ;  /* 0x0001f40606037980 */ /* 0x001ee2000c101900 */
[----:B--2---:R-:W-:-:S03]  /*2c4f0*/  FMUL.FTZ R27, R9, R2 ;  /* 0x00000002091b7220 */ /* 0x004fc60000410000 */
[----:B------:R-:W2:Y:S01]  /*2c500*/  LD.E R2, desc[UR6][R6.64+0x18] ;  /* 0x0000180606027980 */ /* 0x000ea2000c101900 */
[----:B---3--:R-:W-:-:S05]  /*2c510*/  FMUL.FTZ R3, R8, R3 ;  /* 0x0000000308037220 */ /* 0x008fca0000410000 */
        /* <DEDUP_REMOVED lines=134> */
[----:B------:R-:W0:Y:S02]  /*2cd80*/  LD.E R2, desc[UR6][R6.64+0xa8] ;  /* 0x0000a80606027980 */ /* 0x000e24000c101900 */
[----:B0-----:R-:W-:-:S05]  /*2cd90*/  FMUL.FTZ R3, R9, R2 ;  /* 0x0000000209037220 */ /* 0x001fca0000410000 */
[----:B------:R0:W-:Y:S04]  /*2cda0*/  ST.E desc[UR4][R6.64+0xa8], R3 ;  /* 0x0000a80306007985 */ /* 0x0001e8000c101904 */
[----:B------:R-:W1:Y:S02]  /*2cdb0*/  LD.E R2, desc[UR6][R6.64+0xac] ;  /* 0x0000ac0606027980 */ /* 0x000e64000c101900 */
[----:B-1----:R-:W-:-:S05]  /*2cdc0*/  FMUL.FTZ R25, R9, R2 ;  /* 0x0000000209197220 */ /* 0x002fca0000410000 */
[----:B------:R1:W-:Y:S04]  /*2cdd0*/  ST.E desc[UR4][R6.64+0xac], R25 ;  /* 0x0000ac1906007985 */ /* 0x0003e8000c101904 */
[----:B------:R-:W2:Y:S02]  /*2cde0*/  LD.E R2, desc[UR6][R6.64+0xb8] ;  /* 0x0000b80606027980 */ /* 0x000ea4000c101900 */
        /* <DEDUP_REMOVED lines=115> */
[----:B------:R-:W-:Y:S04]  /*2d520*/  ST.E desc[UR4][R6.64+0x1e8], R25 ;  /* 0x0001e81906007985 */ /* 0x000fe8000c101904 */
[----:B------:R-:W2:Y:S02]  /*2d530*/  LD.E R2, desc[UR6][R6.64+0x1ec] ;  /* 0x0001ec0606027980 */ /* 0x000ea4000c101900 */
[----:B--2---:R-:W-:-:S05]  /*2d540*/  FMUL.FTZ R27, R9, R2 ;  /* 0x00000002091b7220 */ /* 0x004fca0000410000 */
[----:B------:R1:W-:Y:S04]  /*2d550*/  ST.E desc[UR4][R6.64+0x1ec], R27 ;  /* 0x0001ec1b06007985 */ /* 0x0003e8000c101904 */
[----:B------:R-:W2:Y:S02]  /*2d560*/  LD.E R2, desc[UR6][R6.64+0x1f8] ;  /* 0x0001f80606027980 */ /* 0x000ea4000c101900 */
[----:B--2---:R-:W-:-:S05]  /*2d570*/  FMUL.FTZ R29, R9, R2 ;  /* 0x00000002091d7220 */ /* 0x004fca0000410000 */
[----:B------:R-:W-:Y:S04]  /*2d580*/  ST.E desc[UR4][R6.64+0x1f8], R29 ;  /* 0x0001f81d06007985 */ /* 0x000fe8000c101904 */
[----:B------:R-:W2:Y:S01]  /*2d590*/  LD.E R2, desc[UR6][R6.64+0x1fc] ;  /* 0x0001fc0606027980 */ /* 0x000ea2000c101900 */
[----:B------:R-:W-:Y:S01]  /*2d5a0*/  LEA.HI R28, R201, 0x8, RZ, 0x19 ;  /* 0x00000008c91c7811 */ /* 0x000fe200078fc8ff */
[----:B--2---:R-:W-:-:S05]  /*2d5b0*/  FMUL.FTZ R9, R9, R2 ;  /* 0x0000000209097220 */ /* 0x004fca0000410000 */
[----:B------:R2:W-:Y:S04]  /*2d5c0*/  ST.E desc[UR4][R6.64+0x1fc], R9 ;  /* 0x0001fc0906007985 */ /* 0x0005e8000c101904 */
[----:B0-----:R-:W3:Y:S01]  /*2d5d0*/  LDL.64 R2, [R0+0x80] ;  /* 0x0000800000027983 */ /* 0x001ee20000100a00 */
[----:B------:R0:W-:Y:S06]  /*2d5e0*/  BAR.SYNC.DEFER_BLOCKING R28, 0x100 ;  /* 0x0004001c0000751d */ /* 0x0001ec0000010000 */
[----:B-1----:R-:W4:Y:S04]  /*2d5f0*/  LDL.64 R26, [R0] ;  /* 0x00000000001a7983 */ /* 0x002f280000100a00 */
[----:B------:R-:W5:Y:S04]  /*2d600*/  LDL.64 R24, [R0+0x98] ;  /* 0x0000980000187983 */ /* 0x000f680000100a00 */
[----:B--2---:R-:W2:Y:S04]  /*2d610*/  LDL.64 R8, [R0+0x88] ;  /* 0x0000880000087983 */ /* 0x004ea80000100a00 */
[----:B---3--:R-:W3:Y:S04]  /*2d620*/  LD.E R29, desc[UR4][R2.64] ;  /* 0x00000004021d7980 */ /* 0x008ee8000c101900 */
[----:B----4-:R-:W4:Y:S04]  /*2d630*/  LD.E R215, desc[UR6][R26.64] ;  /* 0x000000061ad77980 */ /* 0x010f28000c101900 */
[----:B-----5:R-:W4:Y:S04]  /*2d640*/  LD.E.64 R6, desc[UR4][R24.64] ;  /* 0x0000000418067980 */ /* 0x020f28000c101b00 */
[----:B---3--:R1:W-:Y:S04]  /*2d650*/  ST.E desc[UR8][R2.64], R29 ;  /* 0x0000001d02007985 */ /* 0x0083e8000c101908 */
[----:B------:R-:W3:Y:S04]  /*2d660*/  LD.E R31, desc[UR10][R2.64+0x4] ;  /* 0x0000040a021f7980 */ /* 0x000ee8000c101900 */
[----:B---3--:R3:W-:Y:S04]  /*2d670*/  ST.E desc[UR4][R2.64+0x4], R31 ;  /* 0x0000041f02007985 */ /* 0x0087e8000c101904 */
[----:B------:R-:W5:Y:S04]  /*2d680*/  LD.E R33, desc[UR6][R2.64+0x8] ;  /* 0x0000080602217980 */ /* 0x000f68000c101900 */
[----:B-----5:R-:W-:Y:S04]  /*2d690*/  ST.E desc[UR4][R2.64+0x8], R33 ;  /* 0x0000082102007985 */ /* 0x020fe8000c101904 */
[----:B------:R-:W5:Y:S04]  /*2d6a0*/  LD.E R27, desc[UR6][R2.64+0xc] ;  /* 0x00000c06021b7980 */ /* 0x000f68000c101900 */
[----:B-----5:R5:W-:Y:S04]  /*2d6b0*/  ST.E desc[UR4][R2.64+0xc], R27 ;  /* 0x00000c1b02007985 */ /* 0x020be8000c101904 */
[----:B------:R-:W2:Y:S04]  /*2d6c0*/  LD.E R25, desc[UR6][R2.64+0x10] ;  /* 0x0000100602197980 */ /* 0x000ea8000c101900 */
[----:B--2---:R2:W-:Y:S04]  /*2d6d0*/  ST.E desc[UR4][R2.64+0x10], R25 ;  /* 0x0000101902007985 */ /* 0x0045e8000c101904 */
[----:B-1----:R-:W4:Y:S04]  /*2d6e0*/  LD.E R29, desc[UR6][R2.64+0x14] ;  /* 0x00001406021d7980 */ /* 0x002f28000c101900 */
[----:B----4-:R1:W-:Y:S04]  /*2d6f0*/  ST.E desc[UR4][R2.64+0x14], R29 ;  /* 0x0000141d02007985 */ /* 0x0103e8000c101904 */
[----:B---3--:R-:W3:Y:S04]  /*2d700*/  LD.E R31, desc[UR6][R2.64+0x18] ;  /* 0x00001806021f7980 */ /* 0x008ee8000c101900 */
[----:B---3--:R3:W-:Y:S04]  /*2d710*/  ST.E desc[UR4][R2.64+0x18], R31 ;  /* 0x0000181f02007985 */ /* 0x0087e8000c101904 */
[----:B-----5:R-:W4:Y:S04]  /*2d720*/  LD.E R27, desc[UR6][R2.64+0x1c] ;  /* 0x00001c06021b7980 */ /* 0x020f28000c101900 */
[----:B----4-:R4:W-:Y:S04]  /*2d730*/  ST.E desc[UR4][R2.64+0x1c], R27 ;  /* 0x00001c1b02007985 */ /* 0x0109e8000c101904 */
[----:B--2---:R-:W2:Y:S04]  /*2d740*/  LD.E R25, desc[UR6][R2.64+0x20] ;  /* 0x0000200602197980 */ /* 0x004ea8000c101900 */
[----:B--2---:R2:W-:Y:S04]  /*2d750*/  ST.E desc[UR4][R2.64+0x20], R25 ;  /* 0x0000201902007985 */ /* 0x0045e8000c101904 */
[----:B-1----:R-:W5:Y:S04]  /*2d760*/  LD.E R29, desc[UR6][R2.64+0x24] ;  /* 0x00002406021d7980 */ /* 0x002f68000c101900 */
[----:B-----5:R1:W-:Y:S04]  /*2d770*/  ST.E desc[UR4][R2.64+0x24], R29 ;  /* 0x0000241d02007985 */ /* 0x0203e8000c101904 */
[----:B---3--:R-:W3:Y:S04]  /*2d780*/  LD.E R31, desc[UR6][R2.64+0x28] ;  /* 0x00002806021f7980 */ /* 0x008ee8000c101900 */
[----:B---3--:R3:W-:Y:S04]  /*2d790*/  ST.E desc[UR4][R2.64+0x28], R31 ;  /* 0x0000281f02007985 */ /* 0x0087e8000c101904 */
[----:B----4-:R-:W4:Y:S04]  /*2d7a0*/  LD.E R27, desc[UR6][R2.64+0x2c] ;  /* 0x00002c06021b7980 */ /* 0x010f28000c101900 */
        /* <DEDUP_REMOVED lines=228> */
[----:B-----5:R-:W-:Y:S04]  /*2e5f0*/  ST.E desc[UR4][R2.64+0x1f4], R29 ;  /* 0x0001f41d02007985 */ /* 0x020fe8000c101904 */
[----:B---3--:R-:W3:Y:S04]  /*2e600*/  LD.E R31, desc[UR6][R2.64+0x1f8] ;  /* 0x0001f806021f7980 */ /* 0x008ee8000c101900 */
[----:B---3--:R-:W-:Y:S04]  /*2e610*/  ST.E desc[UR4][R2.64+0x1f8], R31 ;  /* 0x0001f81f02007985 */ /* 0x008fe8000c101904 */
[----:B----4-:R-:W3:Y:S01]  /*2e620*/  LD.E R27, desc[UR6][R2.64+0x1fc] ;  /* 0x0001fc06021b7980 */ /* 0x010ee2000c101900 */
        /* <DEDUP_REMOVED lines=28> */
[----:B------:R-:W-:Y:S02]  /*2e7f0*/  R2UR UR56, R4 ;  /* 0x00000000043872ca */ /* 0x000fe400000e0000 */
[----:B------:R-:W-:Y:S01]  /*2e800*/  R2UR UR57, R5 ;  /* 0x00000000053972ca */ /* 0x000fe200000e0000 */
[----:B---3--:R1:W-:Y:S04]  /*2e810*/  ST.E desc[UR4][R2.64+0x1fc], R27 ;  /* 0x0001fc1b02007985 */ /* 0x0083e8000c101904 */
[----:B------:R-:W3:Y:S04]  /*2e820*/  LD.E R214, desc[UR16][R8.64] ;  /* 0x0000001008d67980 */ /* 0x000ee8000c101900 */
[----:B------:R-:W4:Y:S04]  /*2e830*/  LD.E R24, desc[UR18][R2.64] ;  /* 0x0000001202187980 */ /* 0x000f28000c101900 */
[----:B--2---:R-:W4:Y:S04]  /*2e840*/  LD.E R25, desc[UR20][R2.64+0x4] ;  /* 0x0000041402197980 */ /* 0x004f28000c101900 */
[----:B------:R-:W4:Y:S04]  /*2e850*/  LD.E R26, desc[UR22][R2.64+0x8] ;  /* 0x00000816021a7980 */ /* 0x000f28000c101900 */
[----:B-1----:R-:W4:Y:S04]  /*2e860*/  LD.E R27, desc[UR24][R2.64+0xc] ;  /* 0x00000c18021b7980 */ /* 0x002f28000c101900 */
        /* <DEDUP_REMOVED lines=124> */
[----:B------:R-:W-:Y:S01]  /*2f030*/  IMAD R6, R215, 0xc00, R6 ;  /* 0x00000c00d7067824 */ /* 0x000fe200078e0206 */
[----:B---3--:R-:W-:-:S02]  /*2f040*/  ISETP.NE.U32.AND P0, PT, R214, RZ, PT ;  /* 0x000000ffd600720c */ /* 0x008fc40003f05070 */
        /* <DEDUP_REMOVED lines=27> */
[----:B----4-:R-:W-:-:S06]  /*2f200*/  WARPGROUP.ARRIVE ;  /* 0x00000000000079c5 */ /* 0x010fcc0000000000 */
        /* <DEDUP_REMOVED lines=18> */
[----:B------:R-:W-:Y:S02]  /*2f330*/  R2UR UR6, R4 ;  /* 0x00000000040672ca */ /* 0x000fe400000e0000 */
[----:B------:R-:W-:-:S09]  /*2f340*/  R2UR UR7, R5 ;  /* 0x00000000050772ca */ /* 0x000fd200000e0000 */
        /* <DEDUP_REMOVED lines=356> */
[C---:B------:R-:W-:Y:S01]  /*30990*/  R2UR UR19, R5.reuse ;  /* 0x00000000051372ca */ /* 0x040fe200000e0000 */
[----:B------:R5:W-:Y:S01]  /*309a0*/  ST.E desc[UR24][R2.64+0x1f4], R149 ;  /* 0x0001f49502007985 */ /* 0x000be2000c101918 */
        /* <DEDUP_REMOVED lines=12> */
[C---:B------:R-:W-:Y:S02]  /*30a70*/  R2UR UR52, R4.reuse ;  /* 0x00000000043472ca */ /* 0x040fe400000e0000 */
[----:B------:R-:W-:Y:S01]  /*30a80*/  R2UR UR53, R5 ;  /* 0x00000000053572ca */ /* 0x000fe200000e0000 */
[----:B------:R5:W-:Y:S01]  /*30a90*/  ST.E desc[UR6][R2.64+0x1f8], R150 ;  /* 0x0001f89602007985 */ /* 0x000be2000c101906 */
[----:B------:R-:W-:-:S03]  /*30aa0*/  R2UR UR60, R4 ;  /* 0x00000000043c72ca */ /* 0x000fc600000e0000 */
[----:B------:R5:W-:Y:S01]  /*30ab0*/  ST.E desc[UR8][R2.64+0x1fc], R151 ;  /* 0x0001fc9702007985 */ /* 0x000be2000c101908 */
[----:B------:R-:W-:-:S03]  /*30ac0*/  R2UR UR61, R5 ;  /* 0x00000000053d72ca */ /* 0x000fc600000e0000 */
[----:B------:R-:W-:Y:S01]  /*30ad0*/  ST.E desc[UR16][R8.64], R194 ;  /* 0x000000c208007985 */ /* 0x000fe2000c101910 */
[C---:B------:R-:W-:Y:S02]  /*30ae0*/  R2UR UR58, R4.reuse ;  /* 0x00000000043a72ca */ /* 0x040fe400000e0000 */
[C---:B------:R-:W-:Y:S01]  /*30af0*/  R2UR UR59, R5.reuse ;  /* 0x00000000053b72ca */ /* 0x040fe200000e0000 */
[----:B0-----:R-:W5:Y:S01]  /*30b00*/  LD.E R24, desc[UR18][R2.64] ;  /* 0x0000001202187980 */ /* 0x001f62000c101900 */
[C---:B------:R-:W-:Y:S02]  /*30b10*/  R2UR UR56, R4.reuse ;  /* 0x00000000043872ca */ /* 0x040fe400000e0000 */
[C---:B------:R-:W-:Y:S01]  /*30b20*/  R2UR UR57, R5.reuse ;  /* 0x00000000053972ca */ /* 0x040fe200000e0000 */
[----:B-1----:R-:W5:Y:S01]  /*30b30*/  LD.E R25, desc[UR20][R2.64+0x4] ;  /* 0x0000041402197980 */ /* 0x002f62000c101900 */
[C---:B------:R-:W-:Y:S02]  /*30b40*/  R2UR UR4, R4.reuse ;  /* 0x00000000040472ca */ /* 0x040fe400000e0000 */
[----:B------:R-:W-:Y:S01]  /*30b50*/  R2UR UR5, R5 ;  /* 0x00000000050572ca */ /* 0x000fe200000e0000 */
[----:B--2---:R-:W2:Y:S01]  /*30b60*/  LD.E R26, desc[UR22][R2.64+0x8] ;  /* 0x00000816021a7980 */ /* 0x004ea2000c101900 */
[----:B------:R-:W-:-:S02]  /*30b70*/  R2UR UR6, R4 ;  /* 0x00000000040672ca */ /* 0x000fc400000e0000 */
[C---:B------:R-:W-:Y:S01]  /*30b80*/  R2UR UR7, R5.reuse ;  /* 0x00000000050772ca */ /* 0x040fe200000e0000 */
[----:B---3--:R-:W2:Y:S01]  /*30b90*/  LD.E R27, desc[UR24][R2.64+0xc] ;  /* 0x00000c18021b7980 */ /* 0x008ea2000c101900 */
[C---:B------:R-:W-:Y:S02]  /*30ba0*/  R2UR UR8, R4.reuse ;  /* 0x00000000040872ca */ /* 0x040fe400000e0000 */
[C---:B------:R-:W-:Y:S01]  /*30bb0*/  R2UR UR9, R5.reuse ;  /* 0x00000000050972ca */ /* 0x040fe200000e0000 */
[----:B----4-:R-:W2:Y:S01]  /*30bc0*/  LD.E R28, desc[UR26][R2.64+0x10] ;  /* 0x0000101a021c7980 */ /* 0x010ea2000c101900 */
[C---:B------:R-:W-:Y:S02]  /*30bd0*/  R2UR UR10, R4.reuse ;  /* 0x00000000040a72ca */ /* 0x040fe400000e0000 */
[----:B------:R-:W-:Y:S01]  /*30be0*/  R2UR UR11, R5 ;  /* 0x00000000050b72ca */ /* 0x000fe200000e0000 */
[----:B-----5:R-:W2:Y:S01]  /*30bf0*/  LD.E R29, desc[UR28][R2.64+0x14] ;  /* 0x0000141c021d7980 */ /* 0x020ea2000c101900 */
        /* <DEDUP_REMOVED lines=387> */
[----:B------:R-:W-:Y:S02]  /*32430*/  WARPGROUP.DEPBAR.LE gsb0, 0x0 ;  /* 0x00008000000079c5 */ /* 0x000fe40000010000 */
        /* <DEDUP_REMOVED lines=2713> */
[----:B------:R-:W-:Y:S04]  /*3cdd0*/  ST.E desc[UR6][R2.64+0x1ec], R147 ;  /* 0x0001ec9302007985 */ /* 0x000fe8000c101906 */
[----:B------:R-:W-:Y:S04]  /*3cde0*/  ST.E desc[UR8][R2.64+0x1f0], R148 ;  /* 0x0001f09402007985 */ /* 0x000fe8000c101908 */
[----:B------:R-:W-:Y:S04]  /*3cdf0*/  ST.E desc[UR10][R2.64+0x1f4], R149 ;  /* 0x0001f49502007985 */ /* 0x000fe8000c10190a */
[----:B------:R-:W-:Y:S04]  /*3ce00*/  ST.E desc[UR12][R2.64+0x1f8], R150 ;  /* 0x0001f89602007985 */ /* 0x000fe8000c10190c */
[----:B------:R-:W-:Y:S01]  /*3ce10*/  ST.E desc[UR14][R2.64+0x1fc], R151 ;  /* 0x0001fc9702007985 */ /* 0x000fe2000c10190e */
        /* <DEDUP_REMOVED lines=765> */
[----:B------:R-:W2:Y:S01]  /*3fdf0*/  LD.E R11, desc[UR6][R2.64+0x4] ;  /* 0x00000406020b7980 */ /* 0x000ea2000c101900 */
[C---:B------:R-:W-:Y:S02]  /*3fe00*/  R2UR UR4, R4.reuse ;  /* 0x00000000040472ca */ /* 0x040fe400000e0000 */
        /* <DEDUP_REMOVED lines=10> */
[----:B0-----:R-:W4:Y:S01]  /*3feb0*/  LD.E R9, desc[UR6][R2.64+0xc] ;  /* 0x00000c0602097980 */ /* 0x001f22000c101900 */
[C---:B------:R-:W-:Y:S02]  /*3fec0*/  R2UR UR4, R4.reuse ;  /* 0x00000000040472ca */ /* 0x040fe400000e0000 */
[C---:B------:R-:W-:Y:S02]  /*3fed0*/  R2UR UR5, R5.reuse ;  /* 0x00000000050572ca */ /* 0x040fe400000e0000 */
[----:B------:R-:W-:Y:S02]  /*3fee0*/  R2UR UR6, R4 ;  /* 0x00000000040672ca */ /* 0x000fe400000e0000 */
[----:B------:R-:W-:-:S09]  /*3fef0*/  R2UR UR7, R5 ;  /* 0x00000000050772ca */ /* 0x000fd200000e0000 */
[----:B----4-:R0:W-:Y:S04]  /*3ff00*/  ST.E desc[UR4][R2.64+0xc], R9 ;  /* 0x00000c0902007985 */ /* 0x0101e8000c101904 */
[----:B-1----:R-:W4:Y:S01]  /*3ff10*/  LD.E R7, desc[UR6][R2.64+0x10] ;  /* 0x0000100602077980 */ /* 0x002f22000c101900 */
[C---:B------:R-:W-:Y:S02]  /*3ff20*/  R2UR UR4, R4.reuse ;  /* 0x00000000040472ca */ /* 0x040fe400000e0000 */
[C---:B------:R-:W-:Y:S02]  /*3ff30*/  R2UR UR5, R5.reuse ;  /* 0x00000000050572ca */ /* 0x040fe400000e0000 */
[----:B------:R-:W-:Y:S02]  /*3ff40*/  R2UR UR6, R4 ;  /* 0x00000000040672ca */ /* 0x000fe400000e0000 */
[----:B------:R-:W-:-:S09]  /*3ff50*/  R2UR UR7, R5 ;  /* 0x00000000050772ca */ /* 0x000fd200000e0000 */
[----:B----4-:R1:W-:Y:S04]  /*3ff60*/  ST.E desc[UR4][R2.64+0x10], R7 ;  /* 0x0000100702007985 */ /* 0x0103e8000c101904 */
        /* <DEDUP_REMOVED lines=726> */
[----:B---3--:R-:W2:Y:S01]  /*42cd0*/  LD.E R13, desc[UR6][R2.64+0x1f8] ;  /* 0x0001f806020d7980 */ /* 0x008ea2000c101900 */
[C---:B------:R-:W-:Y:S02]  /*42ce0*/  R2UR UR4, R4.reuse ;  /* 0x00000000040472ca */ /* 0x040fe400000e0000 */
[C---:B------:R-:W-:Y:S02]  /*42cf0*/  R2UR UR5, R5.reuse ;  /* 0x00000000050572ca */ /* 0x040fe400000e0000 */
[----:B------:R-:W-:Y:S02]  /*42d00*/  R2UR UR6, R4 ;  /* 0x00000000040672ca */ /* 0x000fe400000e0000 */
[----:B------:R-:W-:-:S02]  /*42d10*/  R2UR UR7, R5 ;  /* 0x00000000050772ca */ /* 0x000fc400000e0000 */
[----:B------:R-:W-:-:S07]  /*42d20*/  LOP3.LUT P6, RZ, R201, 0x7f, RZ, 0xc0, !PT ;  /* 0x0000007fc9ff7812 */ /* 0x000fce00078cc0ff */
[----:B--2---:R1:W-:Y:S04]  /*42d30*/  ST.E desc[UR4][R2.64+0x1f8], R13 ;  /* 0x0001f80d02007985 */ /* 0x0043e8000c101904 */
[----:B0-----:R-:W2:Y:S01]  /*42d40*/  LD.E R9, desc[UR6][R2.64+0x1fc] ;  /* 0x0001fc0602097980 */ /* 0x001ea2000c101900 */
[----:B------:R-:W-:Y:S02]  /*42d50*/  R2UR UR4, R4 ;  /* 0x00000000040472ca */ /* 0x000fe400000e0000 */
[----:B------:R-:W-:-:S13]  /*42d60*/  R2UR UR5, R5 ;  /* 0x00000000050572ca */ /* 0x000fda00000e0000 */
[----:B--2---:R1:W-:Y:S01]  /*42d70*/  ST.E desc[UR4][R2.64+0x1fc], R9 ;  /* 0x0001fc0902007985 */ /* 0x0043e2000c101904 */
[----:B------:R-:W-:Y:S05]  /*42d80*/  @P6 BRA `(.L_x_2752) ;  /* 0x0000000000306947 */ /* 0x000fea0003800000 */
[----:B-1----:R-:W2:Y:S04]  /*42d90*/  LDL.64 R2, [R0+0x40] ;  /* 0x0000400000027983 */ /* 0x002ea80000100a00 */
        /* <DEDUP_REMOVED lines=11> */
.L_x_2752:
[----:B------:R-:W-:-:S04]  /*42e50*/  IMAD.MOV.U32 R203, RZ, RZ, 0x0 ;  /* 0x00000000ffcb7424 */ /* 0x000fc800078e00ff */
[----:B01----:R-:W-:Y:S05]  /*42e60*/  RET.REL.NODEC R202 `(_ZN7cutlass13device_kernelIN5flash11enable_sm90INS1_16FlashAttnFwdSm90INS1_25CollectiveMainloopFwdSm90ILi2EN4cute5tupleIJNS5_1CILi1EEES8_S8_EEENS6_IJNS7_ILi128EEENS7_ILi96EEENS7_ILi64EEEEEELi256ENS_10bfloat16_tEfNS_4arch4Sm90ELb0ELb1ELb0ELb1ELb0ELb0ELb1ELb1ELb0ELb0ELb0ELb0EEENS1_21CollectiveEpilogueFwdINS6_IJSA_NS7_ILi256EEESB_EEES9_SE_SG_Li256ELb1ELb0ELb0ELb0EEENS1_36VarlenDynamicPersistentTileSchedulerILi128ELi96ELi256ELi32ELb0ELb0ELb1ELb1ELb0ELb1EEEEEEEEEvNT_6ParamsE) ;  /* 0xfffffbd0ca647950 */ /* 0x003fea0003c3ffff */
.L_x_2730:
[----:B0-----:R0:W1:Y:S02]  /*42e70*/  SYNCS.PHASECHK.TRANS64.TRYWAIT P0, [R2+URZ], R3 ;  /* 0x00000003020075a7 */ /* 0x001064000800017f */
[----:B-1----:R-:W-:Y:S05]  /*42e80*/  @!P0 NANOSLEEP.SYNCS 0x989680 ;  /* 0x009896800000895d */ /* 0x002fea0003900000 */
[----:B------:R-:W1:Y:S02]  /*42e90*/  @!P0 SYNCS.PHASECHK.TRANS64 P0, [R2+URZ], R3 ;  /* 0x00000003020085a7 */ /* 0x000e64000800007f */
[----:B-1----:R-:W-:Y:S05]  /*42ea0*/  @!P0 BRA `(.L_x_2730) ;  /* 0xfffffffc00f08947 */ /* 0x002fea000383ffff */
[----:B------:R-:W-:Y:S05]  /*42eb0*/  BRA `(.L_x_2729) ;  /* 0xfffffe4c00ec7947 */ /* 0x000fea000383ffff */
.L_x_2737:
[----:B0-----:R0:W1:Y:S02]  /*42ec0*/  SYNCS.PHASECHK.TRANS64.TRYWAIT P0, [R8+URZ], R9 ;  /* 0x00000009080075a7 */ /* 0x001064000800017f */
[----:B-1----:R-:W-:Y:S05]  /*42ed0*/  @!P0 NANOSLEEP.SYNCS 0x989680 ;  /* 0x009896800000895d */ /* 0x002fea0003900000 */
[----:B------:R-:W1:Y:S02]  /*42ee0*/  @!P0 SYNCS.PHASECHK.TRANS64 P0, [R8+URZ], R9 ;  /* 0x00000009080085a7 */ /* 0x000e64000800007f */
[----:B-1----:R-:W-:Y:S05]  /*42ef0*/  @!P0 BRA `(.L_x_2737) ;  /* 0xfffffffc00f08947 */ /* 0x002fea000383ffff */
[----:B------:R-:W-:Y:S05]  /*42f00*/  BRA `(.L_x_2736) ;  /* 0xfffffe5400c07947 */ /* 0x000fea000383ffff */
.L_x_2753:
        /* <DEDUP_REMOVED lines=15> */
.L_x_4725:


//--------------------- .text._ZN7cutlass13device_kernelIN5flash11enable_sm90INS1_16FlashAttnFwdSm90INS1_25CollectiveMainloopFwdSm90ILi2EN4cute5tupleIJNS5_1CILi1EEES8_S8_EEENS6_IJNS7_ILi128EEENS7_ILi96EEENS7_ILi64EEEEEELi256ENS_10bfloat16_tEfNS_4arch4Sm90ELb0ELb1ELb0ELb1ELb0ELb1ELb1ELb1ELb0ELb0ELb0ELb0EEENS1_21CollectiveEpilogueFwdINS6_IJSA_NS7_ILi256EEESB_EEES9_SE_SG_Li256ELb1ELb0ELb0ELb0EEENS1_36VarlenDynamicPersistentTileSchedulerILi128ELi96ELi256ELi32ELb0ELb0ELb1ELb1ELb0ELb1EEEEEEEEEvNT_6ParamsE --------------------------
	.section	.text._ZN7cutlass13device_kernelIN5flash11enable_sm90INS1_16FlashAttnFwdSm90INS1_25CollectiveMainloopFwdSm90ILi2EN4cute5tupleIJNS5_1CILi1EEES8_S8_EEENS6_IJNS7_ILi128EEENS7_ILi96EEENS7_ILi64EEEEEELi256ENS_10bfloat16_tEfNS_4arch4Sm90ELb0ELb1ELb0ELb1ELb0ELb1ELb1ELb1ELb0ELb0ELb0ELb0EEENS1_21CollectiveEpilogueFwdINS6_IJSA_NS7_ILi256EEESB_EEES9_SE_SG_Li256ELb1ELb0ELb0ELb0EEENS1_36VarlenDynamicPersistentTileSchedulerILi128ELi96ELi256ELi32ELb0ELb0ELb1ELb1ELb0ELb1EEEEEEEEEvNT_6ParamsE,"ax",@progbits
	.align	128
.text._ZN7cutlass13device_kernelIN5flash11enable_sm90INS1_16FlashAttnFwdSm90INS1_25CollectiveMainloopFwdSm90ILi2EN4cute5tupleIJNS5_1CILi1EEES8_S8_EEENS6_IJNS7_ILi128EEENS7_ILi96EEENS7_ILi64EEEEEELi256ENS_10bfloat16_tEfNS_4arch4Sm90ELb0ELb1ELb0ELb1ELb0ELb1ELb1ELb1ELb0ELb0ELb0ELb0EEENS1_21CollectiveEpilogueFwdINS6_IJSA_NS7_ILi256EEESB_EEES9_SE_SG_Li256ELb1ELb0ELb0ELb0EEENS1_36VarlenDynamicPersistentTileSchedulerILi128ELi96ELi256ELi32ELb0ELb0ELb1ELb1ELb0ELb1EEEEEEEEEvNT_6ParamsE:
        .type           _ZN7cutlass13device_kernelIN5flash11enable_sm90INS1_16FlashAttnFwdSm90INS1_25CollectiveMainloopFwdSm90ILi2EN4cute5tupleIJNS5_1CILi1EEES8_S8_EEENS6_IJNS7_ILi128EEENS7_ILi96EEENS7_ILi64EEEEEELi256ENS_10bfloat16_tEfNS_4arch4Sm90ELb0ELb1ELb0ELb1ELb0ELb1ELb1ELb1ELb0ELb0ELb0ELb0EEENS1_21CollectiveEpilogueFwdINS6_IJSA_NS7_ILi256EEESB_EEES9_SE_SG_Li256ELb1ELb0ELb0ELb0EEENS1_36VarlenDynamicPersistentTileSchedulerILi128ELi96ELi256ELi32ELb0ELb0ELb1ELb1ELb0ELb1EEEEEEEEEvNT_6ParamsE,@function
        .size           _ZN7cutlass13device_kernelIN5flash11enable_sm90INS1_16FlashAttnFwdSm90INS1_25CollectiveMainloopFwdSm90ILi2EN4cute5tupleIJNS5_1CILi1EEES8_S8_EEENS6_IJNS7_ILi128EEENS7_ILi96EEENS7_ILi64EEEEEELi256ENS_10bfloat16_tEfNS_4arch4Sm90ELb0ELb1ELb0ELb1ELb0ELb1ELb1ELb1ELb0ELb0ELb0ELb0EEENS1_21CollectiveEpilogueFwdINS6_IJSA_NS7_ILi256EEESB_EEES9_SE_SG_Li256ELb1ELb0ELb0ELb0EEENS1_36VarlenDynamicPersistentTileSchedulerILi128ELi96ELi256ELi32ELb0ELb0ELb1ELb1ELb0ELb1EEEEEEEEEvNT_6ParamsE,(.L_x_4727 - _ZN7cutlass13device_kernelIN5flash11enable_sm90INS1_16FlashAttnFwdSm90INS1_25CollectiveMainloopFwdSm90ILi2EN4cute5tupleIJNS5_1CILi1EEES8_S8_EEENS6_IJNS7_ILi128EEENS7_ILi96EEENS7_ILi64EEEEEELi256ENS_10bfloat16_tEfNS_4arch4Sm90ELb0ELb1ELb0ELb1ELb0ELb1ELb1ELb1ELb0ELb0ELb0ELb0EEENS1_21CollectiveEpilogueFwdINS6_IJSA_NS7_ILi256EEESB_EEES9_SE_SG_Li256ELb1ELb0ELb0ELb0EEENS1_36VarlenDynamicPersistentTileSchedulerILi128ELi96ELi256ELi32ELb0ELb0ELb1ELb1ELb0ELb1EEEEEEEEEvNT_6ParamsE)
        .other          _ZN7cutlass13device_kernelIN5flash11enable_sm90INS1_16FlashAttnFwdSm90INS1_25CollectiveMainloopFwdSm90ILi2EN4cute5tupleIJNS5_1CILi1EEES8_S8_EEENS6_IJNS7_ILi128EEENS7_ILi96EEENS7_ILi64EEEEEELi256ENS_10bfloat16_tEfNS_4arch4Sm90ELb0ELb1ELb0ELb1ELb0ELb1ELb1ELb1ELb0ELb0ELb0ELb0EEENS1_21CollectiveEpilogueFwdINS6_IJSA_NS7_ILi256EEESB_EEES9_SE_SG_Li256ELb1ELb0ELb0ELb0EEENS1_36VarlenDynamicPersistentTileSchedulerILi128ELi96ELi256ELi32ELb0ELb0ELb1ELb1ELb0ELb1EEEEEEEEEvNT_6ParamsE,@"STO_CUDA_ENTRY STV_DEFAULT"
_ZN7cutlass13device_kernelIN5flash11enable_sm90INS1_16FlashAttnFwdSm90INS1_25CollectiveMainloopFwdSm90ILi2EN4cute5tupleIJNS5_1CILi1EEES8_S8_EEENS6_IJNS7_ILi128EEENS7_ILi96EEENS7_ILi64EEEEEELi256ENS_10bfloat16_tEfNS_4arch4Sm90ELb0ELb1ELb0ELb1ELb0ELb1ELb1ELb1ELb0ELb0ELb0ELb0EEENS1_21CollectiveEpilogueFwdINS6_IJSA_NS7_ILi256EEESB_EEES9_SE_SG_Li256ELb1ELb0ELb0ELb0EEENS1_36VarlenDynamicPersistentTileSchedulerILi128ELi96ELi256ELi32ELb0ELb0ELb1ELb1ELb0ELb1EEEEEEEEEvNT_6ParamsE:
[----:B------:R-:W0:Y:S02]  /*0000*/  LDC R1, c[0x0][0x28] ;  /* 0x00000a00ff017b82 */ /* 0x000e240000000800 */
[----:B0-----:R-:W-:-:S05]  /*0010*/  VIADD R1, R1, 0xfffffb70 ;  /* 0xfffffb7001017836 */ /* 0x001fca0000000000 */
[----:B------:R-:W-:Y:S01]  /*0020*/  R2UR UR4, R1 ;  /* 0x00000000010472ca */ /* 0x000fe200000e0000 */
[----:B------:R-:W0:Y:S01]  /*0030*/  S2R R3, SR_TID.X ;  /* 0x0000000000037919 */ /* 0x000e220000002100 */
[----:B------:R-:W-:Y:S01]  /*0040*/  ELECT P0, URZ, PT ;  /* 0x00000000003f782f */ /* 0x000fe20003800000 */
[----:B------:R-:W-:Y:S01]  /*0050*/  BSSY B0, `(.L_x_2754) ;  /* 0x000001e000007945 */ /* 0x000fe20003800000 */
[----:B------:R-:W-:Y:S01]  /*0060*/  ULDC UR49, c[0x0][0x20] ;  /* 0x0000080000317ab9 */ /* 0x000fe20000000800 */
[----:B------:R-:W-:-:S08]  /*0070*/  ULDC UR48, c[0x0][0x24] ;  /* 0x0000090000307ab9 */ /* 0x000fd00000000800 */
[----:B------:R-:W-:-:S04]  /*0080*/  UIADD3 UR49, UP0, UR4, UR49, URZ ;  /* 0x0000003104317290 */ /* 0x000fc8000ff1e03f */
[----:B------:R-:W-:Y:S01]  /*0090*/  UIADD3.X UR48, URZ, UR48, URZ, UP0, !UPT ;  /* 0x000000303f307290 */ /* 0x000fe200087fe43f */
        /* <DEDUP_REMOVED lines=25> */
.L_x_2755:
[----:B------:R-:W-:Y:S05]  /*0230*/  BSYNC B0 ;  /* 0x0000000000007941 */ /* 0x000fea0003800000 */
.L_x_2754:
        /* <DEDUP_REMOVED lines=43> */
.L_x_2756:
        /* <DEDUP_REMOVED lines=22> */
.L_x_2757:
        /* <DEDUP_REMOVED lines=18> */
.L_x_2758:
        /* <DEDUP_REMOVED lines=22> */
.L_x_2759:
        /* <DEDUP_REMOVED lines=22> */
.L_x_2760:
[----:B------:R-:W-:Y:S01]  /*0a30*/  PLOP3.LUT P0, PT, PT, PT, UP0, 0x80, 0x0 ;  /* 0x000000000000781c */ /* 0x000fe20003f0f008 */
[----:B------:R-:W-:Y:S01]  /*0a40*/  UMOV UR50, 0x1 ;  /* 0x0000000100327882 */ /* 0x000fe20000000000 */
[----:B------:R-:W-:Y:S01]  /*0a50*/  NOP ;  /* 0x0000000000007918 */ /* 0x000fe20000000000 */
[----:B------:R-:W-:Y:S01]  /*0a60*/  USEL UR50, UR50, 0x2, !UP0 ;  /* 0x0000000232327887 */ /* 0x000fe2000c000000 */
[----:B------:R-:W-:Y:S01]  /*0a70*/  BSSY B7, `(.L_x_2761) ;  /* 0x00032d2000077945 */ /* 0x000fe20003800000 */
[----:B------:R-:W-:Y:S01]  /*0a80*/  ULDC.64 UR56, c[0x0][0x208] ;  /* 0x0000820000387ab9 */ /* 0x000fe20000000a00 */
[----:B------:R-:W-:Y:S02]  /*0a90*/  IMAD.U32 R18, RZ, RZ, UR49 ;  /* 0x00000031ff127e24 */ /* 0x000fe4000f8e00ff */
[----:B------:R-:W-:Y:S01]  /*0aa0*/  IMAD.U32 R19, RZ, RZ, UR48 ;  /* 0x00000030ff137e24 */ /* 0x000fe2000f8e00ff */
[----:B0123--:R-:W-:Y:S06]  /*0ab0*/  BAR.SYNC.DEFER_BLOCKING 0x0 ;  /* 0x0000000000007b1d */ /* 0x00ffec0000010000 */
[----:B------:R-:W-:Y:S05]  /*0ac0*/  @!P0 BRA `(.L_x_2762) ;  /* 0x000002c800848947 */ /* 0x000fea0003800000 */
.L_x_2763:
[----:B------:R-:W-:-:S08]  /*0ad0*/  NOP ;  /* 0x0000000000007918 */ /* 0x000fd00000000000 */
[----:B------:R-:W0:Y:S02]  /*0ae0*/  USETMAXREG.TRY_ALLOC.CTAPOOL UP0, 0xf0 ;  /* 0x000000f0000079c8 */ /* 0x000e240008000600 */
[----:B0-----:R-:W-:-:S13]  /*0af0*/  PLOP3.LUT P0, PT, PT, PT, UP0, 0x80, 0x0 ;  /* 0x000000000000781c */ /* 0x001fda0003f0f008 */
[----:B------:R-:W-:Y:S05]  /*0b00*/  @!P0 BRA `(.L_x_2763) ;  /* 0xfffffffc00f08947 */ /* 0x000fea000383ffff */
[----:B------:R-:W2:Y:S01]  /*0b10*/  LDL.LU R2, [R1+0x460] ;  /* 0x0004600001027983 */ /* 0x000ea20000300800 */
[----:B------:R-:W0:Y:S01]  /*0b20*/  S2UR UR5, SR_CgaCtaId ;  /* 0x00000000000579c3 */ /* 0x000e220000008800 */
[----:B------:R-:W-:Y:S01]  /*0b30*/  UMOV UR4, 0x400 ;  /* 0x0000040000047882 */ /* 0x000fe20000000000 */
[----:B------:R-:W-:Y:S01]  /*0b40*/  UIADD3 UR44, UP0, UR49, 0x210, URZ ;  /* 0x00000210312c7890 */ /* 0x000fe2000ff1e03f */
[----:B------:R-:W1:Y:S01]  /*0b50*/  S2R R0, SR_TID.X ;  /* 0x0000000000007919 */ /* 0x000e620000002100 */
[----:B------:R-:W-:Y:S02]  /*0b60*/  UIADD3 UR43, UP1, UR49, 0x21c, URZ ;  /* 0x0000021c312b7890 */ /* 0x000fe4000ff3e03f */
[----:B------:R-:W-:Y:S01]  /*0b70*/  UIADD3.X UR42, URZ, UR48, URZ, UP0, !UPT ;  /* 0x000000303f2a7290 */ /* 0x000fe200087fe43f */
[----:B------:R-:W-:Y:S01]  /*0b80*/  STL.64 [R1+0x210], RZ ;  /* 0x000210ff01007387 */ /* 0x000fe20000100a00 */
[----:B------:R-:W-:-:S03]  /*0b90*/  UIADD3.X UR41, URZ, UR48, URZ, UP1, !UPT ;  /* 0x000000303f297290 */ /* 0x000fc60008ffe43f */
[----:B------:R-:W-:Y:S04]  /*0ba0*/  STL [R1+0x218], RZ ;  /* 0x000218ff01007387 */ /* 0x000fe80000100800 */
[----:B------:R-:W-:Y:S01]  /*0bb0*/  STL [R1+0x21c], RZ ;  /* 0x00021cff01007387 */ /* 0x000fe20000100800 */
[----:B0-----:R-:W-:-:S06]  /*0bc0*/  ULEA UR4, UR5, UR4, 0x18 ;  /* 0x0000000405047291 */ /* 0x001fcc000f8ec03f */
[----:B------:R-:W-:Y:S01]  /*0bd0*/  IMAD.U32 R145, RZ, RZ, UR4 ;  /* 0x00000004ff917e24 */ /* 0x000fe2000f8e00ff */
[----:B------:R-:W-:Y:S06]  /*0be0*/  BAR.ARV 0x8, 0x120 ;  /* 0x0204800000007b1d */ /* 0x000fec0000002000 */
[----:B-1----:R-:W-:Y:S01]  /*0bf0*/  SHF.R.U32.HI R9, RZ, 0x7, R0 ;  /* 0x00000007ff097819 */ /* 0x002fe20000011600 */
[----:B------:R-:W-:-:S03]  /*0c00*/  ULDC UR4, c[0x0][0xd14] ;  /* 0x0003450000047ab9 */ /* 0x000fc60000000800 */
[----:B------:R-:W-:-:S13]  /*0c10*/  ISETP.NE.AND P0, PT, R9, 0x1, PT ;  /* 0x000000010900780c */ /* 0x000fda0003f05270 */
[----:B------:R-:W-:Y:S08]  /*0c20*/  @!P0 BAR.ARV 0x9, 0x100 ;  /* 0x0244000000008b1d */ /* 0x000ff00000002000 */
[----:B------:R-:W-:Y:S06]  /*0c30*/  BAR.SYNC.DEFER_BLOCKING 0x5, 0x120 ;  /* 0x0144800000007b1d */ /* 0x000fec0000010000 */
[----:B------:R-:W0:Y:S02]  /*0c40*/  LDS.128 R116, [R145+0x324d0] ;  /* 0x0324d00091747984 */ /* 0x000e240000000c00 */
[----:B------:R-:W-:Y:S06]  /*0c50*/  BAR.ARV 0x4, 0x120 ;  /* 0x0104800000007b1d */ /* 0x000fec0000002000 */
[----:B--2---:R-:W-:-:S04]  /*0c60*/  LOP3.LUT R2, R2, 0xffefffff, RZ, 0xc0, !PT ;  /* 0xffefffff02027812 */ /* 0x004fc800078ec0ff */
[----:B------:R-:W-:Y:S02]  /*0c70*/  @P0 LOP3.LUT R2, R2, 0x100000, RZ, 0xfc, !PT ;  /* 0x0010000002020812 */ /* 0x000fe400078efcff */
[----:B0-----:R-:W-:-:S03]  /*0c80*/  ISETP.GE.AND P0, PT, R119, UR4, PT ;  /* 0x0000000477007c0c */ /* 0x001fc6000bf06270 */
[----:B------:R0:W-:Y:S10]  /*0c90*/  STL [R1+0x460], R2 ;  /* 0x0004600201007387 */ /* 0x0001f40000100800 */
[----:B0-----:R-:W-:Y:S05]  /*0ca0*/  @P0 BRA `(.L_x_2764) ;  /* 0x0000032800b80947 */ /* 0x001fea0003800000 */
[----:B------:R-:W-:Y:S01]  /*0cb0*/  VIADD R211, R0, 0xffffff80 ;  /* 0xffffff8000d37836 */ /* 0x000fe20000000000 */
[C---:B------:R-:W-:Y:S01]  /*0cc0*/  IADD3 R210, -R9.reuse, 0xb, RZ ;  /* 0x0000000b09d27810 */ /* 0x040fe20007ffe1ff */
[----:B------:R-:W-:Y:S02]  /*0cd0*/  VIADD R179, R9, 0x8 ;  /* 0x0000000809b37836 */ /* 0x000fe40000000000 */
[----:B------:R-:W-:Y:S01]  /*0ce0*/  IMAD.MOV.U32 R152, RZ, RZ, RZ ;  /* 0x000000ffff987224 */ /* 0x000fe200078e00ff */
[----:B------:R-:W-:Y:S01]  /*0cf0*/  SHF.R.S32.HI R0, RZ, 0x1f, R211 ;  /* 0x0000001fff007819 */ /* 0x000fe200000114d3 */
[----:B------:R-:W-:-:S03]  /*0d00*/  IMAD.MOV.U32 R157, RZ, RZ, RZ ;  /* 0x000000ffff9d7224 */ /* 0x000fc600078e00ff */
[CC--:B------:R-:W-:Y:S02]  /*0d10*/  LEA.HI R2, R0.reuse, R211.reuse, RZ, 0x7 ;  /* 0x000000d300027211 */ /* 0x0c0fe400078f38ff */
[-C--:B------:R-:W-:Y:S02]  /*0d20*/  LEA.HI R7, R0, R211.reuse, RZ, 0x4 ;  /* 0x000000d300077211 */ /* 0x080fe400078f20ff */
[----:B------:R-:W-:Y:S02]  /*0d30*/  LOP3.LUT R216, R2, 0xffffff80, RZ, 0xc0, !PT ;  /* 0xffffff8002d87812 */ /* 0x000fe400078ec0ff */
[----:B------:R-:W-:Y:S02]  /*0d40*/  SHF.R.S32.HI R217, RZ, 0x7, R2 ;  /* 0x00000007ffd97819 */ /* 0x000fe40000011402 */
[----:B------:R-:W-:Y:S01]  /*0d50*/  LEA.HI R168, R0, R211, RZ, 0x5 ;  /* 0x000000d300a87211 */ /* 0x000fe200078f28ff */
[----:B------:R-:W-:Y:S01]  /*0d60*/  IMAD.IADD R216, R211, 0x1, -R216 ;  /* 0x00000001d3d87824 */ /* 0x000fe200078e0ad8 */
[----:B------:R-:W-:-:S02]  /*0d70*/  LEA.HI R2, R2, R217, RZ, 0x1 ;  /* 0x000000d902027211 */ /* 0x000fc400078f08ff */
[----:B------:R-:W-:Y:S02]  /*0d80*/  SHF.R.S32.HI R10, RZ, 0x4, R7 ;  /* 0x00000004ff0a7819 */ /* 0x000fe40000011407 */
        /* <DEDUP_REMOVED lines=8> */
[----:B------:R-:W-:Y:S02]  /*0e10*/  LEA.HI R6, R6, R5, RZ, 0x3 ;  /* 0x0000000506067211 */ /* 0x000fe400078f18ff */
[C---:B------:R-:W-:Y:S02]  /*0e20*/  LOP3.LUT R8, R7.reuse, 0x3fffff0, RZ, 0xc0, !PT ;  /* 0x03fffff007087812 */ /* 0x040fe400078ec0ff */
[----:B------:R-:W-:Y:S02]  /*0e30*/  LOP3.LUT R6, R6, 0xfffffff8, RZ, 0xc0, !PT ;  /* 0xfffffff806067812 */ /* 0x000fe400078ec0ff */
[----:B------:R-:W-:-:S02]  /*0e40*/  LEA.HI R7, R7, R10, RZ, 0x1 ;  /* 0x0000000a07077211 */ /* 0x000fc400078f08ff */
[----:B------:R-:W-:Y:S01]  /*0e50*/  SHF.R.S32.HI R168, RZ, 0x5, R168 ;  /* 0x00000005ffa87819 */ /* 0x000fe200000114a8 */
[----:B------:R-:W-:Y:S01]  /*0e60*/  IMAD.IADD R6, R5, 0x1, -R6 ;  /* 0x0000000105067824 */ /* 0x000fe200078e0a06 */
[----:B------:R-:W-:Y:S01]  /*0e70*/  LOP3.LUT R7, R7, 0x1ffffffe, RZ, 0xc0, !PT ;  /* 0x1ffffffe07077812 */ /* 0x000fe200078ec0ff */
[----:B------:R-:W-:Y:S02]  /*0e80*/  IMAD.IADD R5, R211, 0x1, -R8 ;  /* 0x00000001d3057824 */ /* 0x000fe400078e0a08 */
[----:B------:R-:W-:Y:S02]  /*0e90*/  IMAD R3, R3, 0x10, R6 ;  /* 0x0000001003037824 */ /* 0x000fe400078e0206 */
[----:B------:R-:W-:Y:S02]  /*0ea0*/  IMAD.IADD R7, R10, 0x1, -R7 ;  /* 0x000000010a077824 */ /* 0x000fe400078e0a07 */
[----:B------:R-:W-:Y:S01]  /*0eb0*/  IMAD R212, R2, 0x40, R3 ;  /* 0x0000004002d47824 */ /* 0x000fe200078e0203 */
[-C--:B------:R-:W-:Y:S01]  /*0ec0*/  LEA.HI R2, R0, R211.reuse, RZ, 0x3 ;  /* 0x000000d300027211 */ /* 0x080fe200078f18ff */
[----:B------:R-:W-:Y:S01]  /*0ed0*/  IMAD R8, R168, 0x10, R5 ;  /* 0x00000010a8087824 */ /* 0x000fe200078e0205 */
[----:B------:R-:W-:-:S02]  /*0ee0*/  LEA.HI R0, R0, R211, RZ, 0x2 ;  /* 0x000000d300007211 */ /* 0x000fc400078f10ff */
[----:B------:R-:W-:Y:S01]  /*0ef0*/  SHF.R.S32.HI R164, RZ, 0x3, R2 ;  /* 0x00000003ffa47819 */ /* 0x000fe20000011402 */
[----:B------:R-:W-:Y:S01]  /*0f00*/  IMAD R7, R8, 0x8, R7 ;  /* 0x0000000808077824 */ /* 0x000fe200078e0207 */
[--C-:B------:R-:W-:Y:S02]  /*0f10*/  SHF.R.S32.HI R153, RZ, 0x2, R0.reuse ;  /* 0x00000002ff997819 */ /* 0x100fe40000011400 */
[----:B------:R-:W-:Y:S01]  /*0f20*/  LOP3.LUT R214, R0, 0xfffffffc, RZ, 0xc0, !PT ;  /* 0xfffffffc00d67812 */ /* 0x000fe200078ec0ff */
[----:B------:R-:W-:Y:S01]  /*0f30*/  IMAD.SHL.U32 R218, R7, 0x8, RZ ;  /* 0x0000000807da7824 */ /* 0x000fe200078e00ff */
[----:B------:R-:W-:Y:S01]  /*0f40*/  LOP3.LUT R2, R2, 0x1ffffff8, RZ, 0xc0, !PT ;  /* 0x1ffffff802027812 */ /* 0x000fe200078ec0ff */
[----:B------:R-:W-:Y:S01]  /*0f50*/  VIADD R156, R153, 0x40 ;  /* 0x00000040999c7836 */ /* 0x000fe20000000000 */
[----:B------:R-:W-:Y:S01]  /*0f60*/  SHF.R.S32.HI R0, RZ, 0x1f, R0 ;  /* 0x0000001fff007819 */ /* 0x000fe20000011400 */
[C---:B------:R-:W-:Y:S01]  /*0f70*/  IMAD.IADD R214, R211.reuse, 0x1, -R214 ;  /* 0x00000001d3d67824 */ /* 0x040fe200078e0ad6 */
[----:B------:R-:W-:Y:S01]  /*0f80*/  SHF.R.S32.HI R166, RZ, 0x1f, R153 ;  /* 0x0000001fffa67819 */ /* 0x000fe20000011499 */
[----:B------:R-:W-:Y:S01]  /*0f90*/  IMAD.SHL.U32 R169, R156, 0x40, RZ ;  /* 0x000000409ca97824 */ /* 0x000fe200078e00ff */
[----:B------:R-:W-:Y:S01]  /*0fa0*/  SHF.R.S32.HI R3, RZ, 0x1f, R156 ;  /* 0x0000001fff037819 */ /* 0x000fe2000001149c */
[----:B------:R-:W-:Y:S01]  /*0fb0*/  IMAD.IADD R2, R211, 0x1, -R2 ;  /* 0x00000001d3027824 */ /* 0x000fe200078e0a02 */
[----:B------:R-:W-:Y:S01]  /*0fc0*/  LEA.HI R0, R0, R153, RZ, 0x3 ;  /* 0x0000009900007211 */ /* 0x000fe200078f18ff */
[----:B------:R-:W-:Y:S01]  /*0fd0*/  IMAD.SHL.U32 R22, R214, 0x8, RZ ;  /* 0x00000008d6167824 */ /* 0x000fe200078e00ff */
[----:B------:R-:W-:Y:S01]  /*0fe0*/  LEA.HI R3, R3, R156, RZ, 0x3 ;  /* 0x0000009c03037211 */ /* 0x000fe200078f18ff */
[----:B------:R-:W-:Y:S01]  /*0ff0*/  IMAD.SHL.U32 R159, R2, 0x8, RZ ;  /* 0x00000008029f7824 */ /* 0x000fe200078e00ff */
[----:B------:R-:W-:Y:S01]  /*1000*/  LOP3.LUT R169, R169, 0x1c0, RZ, 0xc0, !PT ;  /* 0x000001c0a9a97812 */ /* 0x000fe200078ec0ff */
[----:B------:R-:W-:Y:S01]  /*1010*/  IMAD.SHL.U32 R154, R214, 0x4, RZ ;  /* 0x00000004d69a7824 */ /* 0x000fe200078e00ff */
[----:B------:R-:W-:Y:S01]  /*1020*/  LOP3.LUT R0, R0, 0xfffffff8, RZ, 0xc0, !PT ;  /* 0xfffffff800007812 */ /* 0x000fe200078ec0ff */
[----:B------:R-:W-:Y:S01]  /*1030*/  IMAD.SHL.U32 R171, R3, 0x40, RZ ;  /* 0x0000004003ab7824 */ /* 0x000fe200078e00ff */
[----:B------:R-:W-:Y:S01]  /*1040*/  LOP3.LUT R3, R4, 0x7ffffffc, RZ, 0xc0, !PT ;  /* 0x7ffffffc04037812 */ /* 0x000fe200078ec0ff */
[----:B------:R-:W-:Y:S01]  /*1050*/  VIADD R158, R154, 0x10 ;  /* 0x000000109a9e7836 */ /* 0x000fe20000000000 */
[----:B------:R-:W-:Y:S01]  /*1060*/  SHF.R.U32.HI R170, RZ, 0x3, R169 ;  /* 0x00000003ffaa7819 */ /* 0x000fe200000116a9 */
[----:B------:R-:W-:Y:S01]  /*1070*/  IMAD.IADD R183, R153, 0x1, -R0 ;  /* 0x0000000199b77824 */ /* 0x000fe200078e0a00 */
[----:B------:R-:W-:Y:S01]  /*1080*/  LOP3.LUT R2, R169, 0x38, R22, 0xf8, !PT ;  /* 0x00000038a9027812 */ /* 0x000fe200078ef816 */
[----:B------:R-:W-:Y:S01]  /*1090*/  IMAD.IADD R3, R216, 0x1, -R3 ;  /* 0x00000001d8037824 */ /* 0x000fe200078e0a03 */
[----:B------:R-:W-:-:S02]  /*10a0*/  LOP3.LUT R171, R171, 0xfffffe00, RZ, 0xc0, !PT ;  /* 0xfffffe00abab7812 */ /* 0x000fc400078ec0ff */
[----:B------:R-:W-:Y:S01]  /*10b0*/  SHF.R.S32.HI R176, RZ, 0x1f, R156 ;  /* 0x0000001fffb07819 */ /* 0x000fe2000001149c */
[----:B------:R-:W-:Y:S01]  /*10c0*/  IMAD.SHL.U32 R213, R3, 0x2, RZ ;  /* 0x0000000203d57824 */ /* 0x000fe200078e00ff */
[----:B------:R-:W-:Y:S02]  /*10d0*/  LOP3.LUT R2, R171, R2, R170, 0xf6, !PT ;  /* 0x00000002ab027212 */ /* 0x000fe400078ef6aa */
[----:B------:R-:W-:-:S03]  /*10e0*/  SHF.R.S32.HI R23, RZ, 0x1f, R22 ;  /* 0x0000001fff177819 */ /* 0x000fc60000011416 */
[----:B------:R-:W-:-:S07]  /*10f0*/  IMAD R215, R2, 0x2, R145 ;  /* 0x0000000202d77824 */ /* 0x000fce00078e0291 */
.L_x_2986:
[----:B------:R-:W-:Y:S05]  /*1100*/  YIELD ;  /* 0x0000000000007946 */ /* 0x000fea0003800000 */
[----:B------:R-:W-:Y:S01]  /*1110*/  ULDC.64 UR4, c[0x0][0xb20] ;  /* 0x0002c80000047ab9 */ /* 0x000fe20000000a00 */
[----:B0---4-:R-:W0:Y:S01]  /*1120*/  LDC.64 R4, c[0x0][0xb00] ;  /* 0x0002c000ff047b82 */ /* 0x011e220000000a00 */
        /* <DEDUP_REMOVED lines=11> */
[----:B0-2---:R-:W-:-:S06]  /*11e0*/  IMAD.WIDE R8, R119, 0x4, R4 ;  /* 0x0000000477087825 */ /* 0x005fcc00078e0204 */
[----:B------:R-:W0:Y:S01]  /*11f0*/  @P2 LDC.64 R6, c[0x0][0xb10] ;  /* 0x0002c400ff062b82 */ /* 0x000e220000000a00 */
[----:B------:R-:W-:Y:S02]  /*1200*/  ULDC UR4, c[0x0][0x288] ;  /* 0x0000a20000047ab9 */ /* 0x000fe40000000800 */
[----:B------:R-:W-:Y:S01]  /*1210*/  IMAD.U32 R160, RZ, RZ, UR4 ;  /* 0x00000004ffa07e24 */ /* 0x000fe2000f8e00ff */
[----:B------:R-:W-:Y:S02]  /*1220*/  ULDC.64 UR4, c[0x0][0x3f8] ;  /* 0x0000fe0000047ab9 */ /* 0x000fe40000000a00 */
[----:B-----5:R2:W5:Y:S01]  /*1230*/  @P0 LDG.E R17, desc[UR56][R8.64] ;  /* 0x0000003808110981 */ /* 0x020562000c1e1900 */
        /* <DEDUP_REMOVED lines=23> */
.L_x_2765:
        /* <DEDUP_REMOVED lines=11> */
.L_x_2766:
[----:B------:R-:W-:Y:S05]  /*1460*/  @!P0 BRA `(.L_x_2767) ;  /* 0x00000000000c8947 */ /* 0x000fea0003800000 */
[----:B------:R-:W2:Y:S04]  /*1470*/  LDG.E R3, desc[UR56][R8.64] ;  /* 0x0000003808037981 */ /* 0x000ea8000c1e1900 */
[----:B------:R-:W2:Y:S02]  /*1480*/  LDG.E R16, desc[UR56][R8.64+0x4] ;  /* 0x0000043808107981 */ /* 0x000ea4000c1e1900 */
[----:B--2---:R-:W-:-:S07]  /*1490*/  IMAD.IADD R16, R16, 0x1, -R3 ;  /* 0x0000000110107824 */ /* 0x004fce00078e0a03 */
.L_x_2767:
        /* <DEDUP_REMOVED lines=38> */
.L_x_2770:
[----:B------:R-:W-:-:S13]  /*1700*/  ISETP.NE.AND P0, PT, R9, 0x1, PT ;  /* 0x000000010900780c */ /* 0x000fda0003f05270 */
[----:B------:R-:W0:Y:S02]  /*1710*/  @P0 LDC.64 R4, c[0x0][0xae0] ;  /* 0x0002b800ff040b82 */ /* 0x000e240000000a00 */
[----:B0-----:R-:W-:-:S05]  /*1720*/  @P0 IMAD.HI.U32 R4, R2, R4, RZ ;  /* 0x0000000402040227 */ /* 0x001fca00078e00ff */
[----:B------:R-:W-:-:S07]  /*1730*/  @P0 SHF.R.U32.HI R2, RZ, R5, R4 ;  /* 0x00000005ff020219 */ /* 0x000fce0000011604 */
.L_x_2771:
[----:B------:R-:W-:Y:S05]  /*1740*/  BSYNC B0 ;  /* 0x0000000000007941 */ /* 0x000fea0003800000 */
.L_x_2769:
[----:B------:R-:W-:-:S05]  /*1750*/  IMAD R3, R2, R9, R9 ;  /* 0x0000000902037224 */ /* 0x000fca00078e0209 */
[----:B------:R-:W-:-:S07]  /*1760*/  VIMNMX R0, R0, R3, PT ;  /* 0x0000000300007248 */ /* 0x000fce0003fe0100 */
.L_x_2768:
        /* <DEDUP_REMOVED lines=15> */
.L_x_2774:
[----:B------:R-:W-:Y:S01]  /*1860*/  ISETP.NE.AND P0, PT, R9, 0x1, PT ;  /* 0x000000010900780c */ /* 0x000fe20003f05270 */
[----:B------:R-:W-:-:S12]  /*1870*/  IMAD.MOV.U32 R4, RZ, RZ, R35 ;  /* 0x000000ffff047224 */ /* 0x000fd800078e0023 */
[----:B------:R-:W0:Y:S02]  /*1880*/  @P0 LDC.64 R6, c[0x0][0xae0] ;  /* 0x0002b800ff060b82 */ /* 0x000e240000000a00 */
[----:B0-----:R-:W-:-:S05]  /*1890*/  @P0 IMAD.HI.U32 R6, R35, R6, RZ ;  /* 0x0000000623060227 */ /* 0x001fca00078e00ff */
[----:B------:R-:W-:-:S07]  /*18a0*/  @P0 SHF.R.U32.HI R4, RZ, R7, R6 ;  /* 0x00000007ff040219 */ /* 0x000fce0000011606 */
.L_x_2775:
[----:B------:R-:W-:Y:S05]  /*18b0*/  BSYNC B0 ;  /* 0x0000000000007941 */ /* 0x000fea0003800000 */
.L_x_2773:
[----:B------:R-:W-:-:S05]  /*18c0*/  IMAD R3, R4, R9, RZ ;  /* 0x0000000904037224 */ /* 0x000fca00078e02ff */
[----:B------:R-:W-:-:S07]  /*18d0*/  VIMNMX R2, R2, R3, !PT ;  /* 0x0000000302027248 */ /* 0x000fce0007fe0100 */
.L_x_2772:
        /* <DEDUP_REMOVED lines=12> */
[----:B------:R-:W-:-:S03]  /*19a0*/  VIMNMX R0, R3, R36, PT ;  /* 0x0000002403007248 */ /* 0x000fc60003fe0100 */
[----:B------:R-:W-:Y:S01]  /*19b0*/  IMAD.WIDE.U32 R2, R5, -0x55555555, RZ ;  /* 0xaaaaaaab05027825 */ /* 0x000fe200078e00ff */
[----:B------:R-:W-:-:S04]  /*19c0*/  ISETP.GT.AND P0, PT, R0, R5, PT ;  /* 0x000000050000720c */ /* 0x000fc80003f04270 */
[----:B------:R-:W-:-:S05]  /*19d0*/  SHF.R.U32.HI R34, RZ, 0x6, R3 ;  /* 0x00000006ff227819 */ /* 0x000fca0000011603 */
[----:B------:R-:W-:-:S04]  /*19e0*/  IMAD.MOV.U32 R57, RZ, RZ, R34 ;  /* 0x000000ffff397224 */ /* 0x000fc800078e0022 */
        /* <DEDUP_REMOVED lines=27> */
.L_x_2778:
[----:B------:R-:W-:Y:S05]  /*1ba0*/  BSYNC B6 ;  /* 0x0000000000067941 */ /* 0x000fea0003800000 */
.L_x_2777:
        /* <DEDUP_REMOVED lines=20> */
.L_x_2780:
[----:B------:R-:W-:Y:S05]  /*1cf0*/  BSYNC B6 ;  /* 0x0000000000067941 */ /* 0x000fea0003800000 */
.L_x_2779:
        /* <DEDUP_REMOVED lines=8> */
[----:B------:R-:W-:Y:S01]  /*1d80*/  ULDC.64 UR4, c[0x0][0x2f8] ;  /* 0x0000be0000047ab9 */ /* 0x000fe20000000a00 */
[C---:B------:R-:W-:Y:S02]  /*1d90*/  VIADD R93, R22.reuse, 0x20 ;  /* 0x00000020165d7836 */ /* 0x040fe40000000000 */
[----:B------:R-:W3:Y:S08]  /*1da0*/  LDC R31, c[0x0][0x3d4] ;  /* 0x0000f500ff1f7b82 */ /* 0x000ef00000000800 */
[----:B------:R-:W4:Y:S01]  /*1db0*/  @P0 LDC.64 R2, c[0x0][0xaf0] ;  /* 0x0002bc00ff020b82 */ /* 0x000f220000000a00 */
[----:B------:R-:W-:-:S02]  /*1dc0*/  VIADD R92, R22, 0x40 ;  /* 0x00000040165c7836 */ /* 0x000fc40000000000 */
[----:B------:R-:W-:-:S05]  /*1dd0*/  VIADD R90, R22, 0x60 ;  /* 0x00000060165a7836 */ /* 0x000fca0000000000 */
[----:B------:R-:W3:Y:S01]  /*1de0*/  LDC.64 R38, c[0x0][0x3e8] ;  /* 0x0000fa00ff267b82 */ /* 0x000ee20000000a00 */
[C---:B------:R-:W-:Y:S02]  /*1df0*/  VIADD R88, R22.reuse, 0x80 ;  /* 0x0000008016587836 */ /* 0x040fe40000000000 */
[----:B------:R-:W-:-:S05]  /*1e00*/  VIADD R86, R22, 0xa0 ;  /* 0x000000a016567836 */ /* 0x000fca0000000000 */
[----:B------:R-:W3:Y:S01]  /*1e10*/  LDC.64 R52, c[0x0][0x3d8] ;  /* 0x0000f600ff347b82 */ /* 0x000ee20000000a00 */
[----:B----4-:R-:W-:-:S05]  /*1e20*/  @P0 IMAD.WIDE R2, R119, 0x4, R2 ;  /* 0x0000000477020825 */ /* 0x010fca00078e0202 */
[----:B------:R4:W3:Y:S01]  /*1e30*/  @P0 LDG.E R119, desc[UR56][R2.64] ;  /* 0x0000003802770981 */ /* 0x0008e2000c1e1900 */
[----:B0-----:R-:W-:Y:S01]  /*1e40*/  ISETP.NE.AND P0, PT, R0, 0x1, PT ;  /* 0x000000010000780c */ /* 0x001fe20003f05270 */
[-C--:B-1----:R-:W-:Y:S01]  /*1e50*/  IMAD R6, R166, R20.reuse, RZ ;  /* 0x00000014a6067224 */ /* 0x082fe200078e02ff */
[----:B------:R-:W-:Y:S01]  /*1e60*/  SHF.R.S32.HI R41, RZ, 0x1f, R54 ;  /* 0x0000001fff297819 */ /* 0x000fe20000011436 */
[----:B------:R-:W-:Y:S01]  /*1e70*/  VIADD R9, R22, 0xc0 ;  /* 0x000000c016097836 */ /* 0x000fe20000000000 */
[----:B--2---:R-:W-:Y:S01]  /*1e80*/  SHF.R.U32.HI R24, RZ, 0x7, R24 ;  /* 0x00000007ff187819 */ /* 0x004fe20000011618 */
[----:B------:R-:W-:Y:S01]  /*1e90*/  IMAD R6, R153, R21, R6 ;  /* 0x0000001599067224 */ /* 0x000fe200078e0206 */
[----:B------:R-:W-:Y:S01]  /*1ea0*/  SHF.R.S32.HI R155, RZ, 0x1f, R154 ;  /* 0x0000001fff9b7819 */ /* 0x000fe2000001149a */
[-C--:B------:R-:W-:Y:S01]  /*1eb0*/  IMAD R4, R41, R20.reuse, RZ ;  /* 0x0000001429047224 */ /* 0x080fe200078e02ff */
[----:B------:R-:W-:Y:S01]  /*1ec0*/  ISETP.NE.AND P6, PT, R24, 0x1, PT ;  /* 0x000000011800780c */ /* 0x000fe20003fc5270 */
[----:B----4-:R-:W-:Y:S01]  /*1ed0*/  IMAD.WIDE.U32 R2, R54, R20, RZ ;  /* 0x0000001436027225 */ /* 0x010fe200078e00ff */
[----:B------:R-:W-:-:S02]  /*1ee0*/  SHF.L.U64.HI R82, R20, 0x6, R21 ;  /* 0x0000000614527819 */ /* 0x000fc40000010215 */
[----:B---3--:R-:W-:Y:S01]  /*1ef0*/  SHF.L.U64.HI R78, R38, 0x6, R39 ;  /* 0x00000006264e7819 */ /* 0x008fe20000010227 */
[----:B------:R-:W0:Y:S01]  /*1f00*/  @P0 LDC R5, c[0x0][0x42c] ;  /* 0x00010b00ff050b82 */ /* 0x000e220000000800 */
[----:B------:R-:W-:Y:S01]  /*1f10*/  IMAD.SHL.U32 R83, R183, 0x40, RZ ;  /* 0x00000040b7537824 */ /* 0x000fe200078e00ff */
[----:B------:R-:W-:Y:S01]  /*1f20*/  SHF.L.U64.HI R81, R52, 0x6, R53 ;  /* 0x0000000634517819 */ /* 0x000fe20000010235 */
[----:B------:R-:W-:Y:S02]  /*1f30*/  IMAD.MOV.U32 R76, RZ, RZ, 0x20 ;  /* 0x00000020ff4c7424 */ /* 0x000fe400078e00ff */
[----:B------:R-:W-:Y:S01]  /*1f40*/  IMAD.SHL.U32 R80, R20, 0x40, RZ ;  /* 0x0000004014507824 */ /* 0x000fe200078e00ff */
[----:B------:R-:W-:Y:S01]  /*1f50*/  LOP3.LUT R83, R83, 0x1c0, RZ, 0xc0, !PT ;  /* 0x000001c053537812 */ /* 0x000fe200078ec0ff */
[----:B------:R-:W-:Y:S01]  /*1f60*/  IMAD R71, R39, 0x60, RZ ;  /* 0x0000006027477824 */ /* 0x000fe200078e02ff */
[----:B------:R-:W1:Y:S01]  /*1f70*/  @P0 LDC R7, c[0x0][0x430] ;  /* 0x00010c00ff070b82 */ /* 0x000e620000000800 */
[----:B------:R-:W-:Y:S01]  /*1f80*/  IMAD.SHL.U32 R85, R38, 0x40, RZ ;  /* 0x0000004026557824 */ /* 0x000fe200078e00ff */
[----:B------:R-:W-:Y:S01]  /*1f90*/  SHF.R.U32.HI R77, RZ, 0x3, R83 ;  /* 0x00000003ff4d7819 */ /* 0x000fe20000011653 */
[----:B------:R-:W-:-:S02]  /*1fa0*/  IMAD.SHL.U32 R79, R52, 0x40, RZ ;  /* 0x00000040344f7824 */ /* 0x000fc400078e00ff */
[----:B------:R-:W-:Y:S02]  /*1fb0*/  IMAD.U32 R75, RZ, RZ, UR50 ;  /* 0x00000032ff4b7e24 */ /* 0x000fe4000f8e00ff */
[----:B------:R-:W-:-:S03]  /*1fc0*/  IMAD.SHL.U32 R74, R31, 0x2, RZ ;  /* 0x000000021f4a7824 */ /* 0x000fc600078e00ff */
[----:B------:R-:W-:Y:S01]  /*1fd0*/  LOP3.LUT R75, R75, 0x1, RZ, 0xfc, !PT ;  /* 0x000000014b4b7812 */ /* 0x000fe200078efcff */
[----:B0-----:R-:W-:-:S04]  /*1fe0*/  @P0 IMAD.HI.U32 R0, R118, R5, RZ ;  /* 0x0000000576000227 */ /* 0x001fc800078e00ff */
[----:B------:R-:W-:Y:S01]  /*1ff0*/  IMAD R5, R54, R21, R4 ;  /* 0x0000001536057224 */ /* 0x000fe200078e0204 */
[----:B-1----:R-:W-:-:S03]  /*2000*/  @P0 SHF.R.U32.HI R118, RZ, R7, R0 ;  /* 0x00000007ff760219 */ /* 0x002fc60000011600 */
[----:B------:R-:W-:Y:S01]  /*2010*/  IMAD.IADD R3, R3, 0x1, R5 ;  /* 0x0000000103037824 */ /* 0x000fe200078e0205 */
[----:B------:R-:W-:Y:S02]  /*2020*/  ISETP.NE.U32.AND P0, PT, RZ, UR6, PT ;  /* 0x00000006ff007c0c */ /* 0x000fe4000bf05070 */
        /* <DEDUP_REMOVED lines=11> */
[----:B------:R-:W-:-:S04]  /*20e0*/  IMAD R0, R10, UR4, RZ ;  /* 0x000000040a007c24 */ /* 0x000fc8000f8e02ff */
[----:B------:R-:W-:Y:S01]  /*20f0*/  IMAD R91, R17, UR5, R0 ;  /* 0x00000005115b7c24 */ /* 0x000fe2000f8e0200 */
[----:B------:R-:W-:Y:S05]  /*2100*/  @!P6 WARPSYNC.ALL ;  /* 0x000000000000e948 */ /* 0x000fea0003800000 */
[----:B------:R-:W-:Y:S01]  /*2110*/  ULDC UR4, c[0x0][0x310] ;  /* 0x0000c40000047ab9 */ /* 0x000fe20000000800 */
[----:B------:R-:W-:Y:S01]  /*2120*/  IMAD.IADD R91, R3, 0x1, R91 ;  /* 0x00000001035b7824 */ /* 0x000fe200078e025b */
[----:B------:R-:W-:Y:S01]  /*2130*/  @!P6 BAR.SYNC.DEFER_BLOCKING 0x9, 0x100 ;  /* 0x024400000000eb1d */ /* 0x000fe20000010000 */
[----:B------:R-:W-:Y:S02]  /*2140*/  ISETP.GE.AND P1, PT, R93, UR4, PT ;  /* 0x000000045d007c0c */ /* 0x000fe4000bf26270 */
[----:B------:R-:W-:-:S02]  /*2150*/  ISETP.GE.AND P0, PT, R22, UR4, PT ;  /* 0x0000000416007c0c */ /* 0x000fc4000bf06270 */
[----:B------:R-:W-:Y:S01]  /*2160*/  SEL R4, RZ, 0xffffffff, P1 ;  /* 0xffffffffff047807 */ /* 0x000fe20000800000 */
[----:B------:R-:W-:Y:S01]  /*2170*/  ULDC.64 UR6, c[0x0][0x320] ;  /* 0x0000c80000067ab9 */ /* 0x000fe20000000a00 */
[----:B------:R-:W-:Y:S02]  /*2180*/  SEL R0, RZ, 0x1, P0 ;  /* 0x00000001ff007807 */ /* 0x000fe40000000000 */
[----:B------:R-:W-:Y:S01]  /*2190*/  ISETP.GE.AND P0, PT, R92, UR4, PT ;  /* 0x000000045c007c0c */ /* 0x000fe2000bf06270 */
[----:B------:R-:W-:Y:S01]  /*21a0*/  IMAD.SHL.U32 R5, R4, 0x2, RZ ;  /* 0x0000000204057824 */ /* 0x000fe200078e00ff */
[----:B------:R-:W-:Y:S02]  /*21b0*/  ISETP.GE.AND P1, PT, R90, UR4, PT ;  /* 0x000000045a007c0c */ /* 0x000fe4000bf26270 */
[----:B------:R-:W-:Y:S02]  /*21c0*/  SEL R7, RZ, 0x4, P0 ;  /* 0x00000004ff077807 */ /* 0x000fe40000000000 */
[----:B------:R-:W-:Y:S01]  /*21d0*/  LOP3.LUT R0, R5, 0x2, R0, 0xe2, !PT ;  /* 0x0000000205007812 */ /* 0x000fe200078ee200 */
[----:B------:R-:W-:Y:S01]  /*21e0*/  IMAD.WIDE.U32 R4, R153, R20, R22 ;  /* 0x0000001499047225 */ /* 0x000fe200078e0016 */
[----:B------:R-:W-:-:S02]  /*21f0*/  ISETP.GE.AND P0, PT, R88, UR4, PT ;  /* 0x0000000458007c0c */ /* 0x000fc4000bf06270 */
[----:B------:R-:W-:Y:S02]  /*2200*/  IADD3 R89, P2, R2, R4, RZ ;  /* 0x0000000402597210 */ /* 0x000fe40007f5e0ff */
[----:B------:R-:W-:Y:S02]  /*2210*/  SEL R4, RZ, 0x8, P1 ;  /* 0x00000008ff047807 */ /* 0x000fe40000800000 */
[----:B------:R-:W-:Y:S01]  /*2220*/  IADD3.X R87, R91, R5, R6, P2, !PT ;  /* 0x000000055b577210 */ /* 0x000fe200017fe406 */
[----:B------:R-:W-:Y:S01]  /*2230*/  IMAD R5, R8, UR6, RZ ;  /* 0x0000000608057c24 */ /* 0x000fe2000f8e02ff */
[----:B------:R-:W-:Y:S01]  /*2240*/  ISETP.GE.AND P1, PT, R86, UR4, PT ;  /* 0x0000000456007c0c */ /* 0x000fe2000bf26270 */
[----:B------:R-:W-:Y:S01]  /*2250*/  VIADD R8, R22, 0xe0 ;  /* 0x000000e016087836 */ /* 0x000fe20000000000 */
[----:B------:R-:W-:Y:S02]  /*2260*/  LOP3.LUT R0, R4, R0, R7, 0xfe, !PT ;  /* 0x0000000004007212 */ /* 0x000fe400078efe07 */
[----:B------:R-:W-:Y:S01]  /*2270*/  ISETP.GE.AND P2, PT, R9, UR4, PT ;  /* 0x0000000409007c0c */ /* 0x000fe2000bf46270 */
[C---:B------:R-:W-:Y:S01]  /*2280*/  IMAD R9, R118.reuse, UR7, R5 ;  /* 0x0000000776097c24 */ /* 0x040fe2000f8e0205 */
[----:B------:R-:W-:Y:S01]  /*2290*/  SEL R7, RZ, 0x10, P0 ;  /* 0x00000010ff077807 */ /* 0x000fe20000000000 */
[----:B------:R-:W-:Y:S01]  /*22a0*/  IMAD.WIDE.U32 R4, R118, UR6, R22 ;  /* 0x0000000676047c25 */ /* 0x000fe2000f8e0016 */
[----:B------:R-:W-:-:S02]  /*22b0*/  SEL R6, RZ, 0x20, P1 ;  /* 0x00000020ff067807 */ /* 0x000fc40000800000 */
[----:B------:R-:W-:Y:S01]  /*22c0*/  ISETP.GE.AND P3, PT, R8, UR4, PT ;  /* 0x0000000408007c0c */ /* 0x000fe2000bf66270 */
[----:B------:R-:W-:Y:S01]  /*22d0*/  ULDC.64 UR4, c[0x0][0x328] ;  /* 0x0000ca0000047ab9 */ /* 0x000fe20000000a00 */
[----:B------:R-:W-:Y:S01]  /*22e0*/  LOP3.LUT R7, R6, R0, R7, 0xfe, !PT ;  /* 0x0000000006077212 */ /* 0x000fe200078efe07 */
[----:B------:R-:W-:Y:S01]  /*22f0*/  IMAD R6, R10, UR4, RZ ;  /* 0x000000040a067c24 */ /* 0x000fe2000f8e02ff */
[----:B------:R-:W-:Y:S01]  /*2300*/  SEL R0, RZ, 0x40, P2 ;  /* 0x00000040ff007807 */ /* 0x000fe20001000000 */
[----:B------:R-:W-:Y:S01]  /*2310*/  IMAD.IADD R5, R5, 0x1, R9 ;  /* 0x0000000105057824 */ /* 0x000fe200078e0209 */
[----:B------:R-:W-:Y:S01]  /*2320*/  ISETP.GE.AND P0, PT, R22, R31, PT ;  /* 0x0000001f1600720c */ /* 0x000fe20003f06270 */
[----:B------:R-:W-:Y:S01]  /*2330*/  IMAD R59, R17, UR5, R6 ;  /* 0x00000005113b7c24 */ /* 0x000fe2000f8e0206 */
[----:B------:R-:W-:Y:S01]  /*2340*/  LOP3.LUT R13, R7, R0, RZ, 0xfc, !PT ;  /* 0x00000000070d7212 */ /* 0x000fe200078efcff */
[----:B------:R-:W-:Y:S01]  /*2350*/  IMAD.WIDE.U32 R16, R17, UR4, R4 ;  /* 0x0000000411107c25 */ /* 0x000fe2000f8e0004 */
[----:B------:R-:W-:Y:S01]  /*2360*/  SEL R15, R31, RZ, P0 ;  /* 0x000000ff1f0f7207 */ /* 0x000fe20000000000 */
[----:B------:R-:W-:Y:S01]  /*2370*/  ULDC UR4, c[0x0][0x2e4] ;  /* 0x0000b90000047ab9 */ /* 0x000fe20000000800 */
[----:B------:R-:W-:Y:S01]  /*2380*/  LOP3.LUT P1, RZ, R183, 0x4, RZ, 0xc0, !PT ;  /* 0x00000004b7ff7812 */ /* 0x000fe2000782c0ff */
[C---:B------:R-:W-:Y:S01]  /*2390*/  IMAD R4, R166.reuse, R38, RZ ;  /* 0x00000026a6047224 */ /* 0x040fe200078e02ff */
[C---:B------:R-:W-:Y:S01]  /*23a0*/  IADD3 R54, P2, R153.reuse, R54, RZ ;  /* 0x0000003699367210 */ /* 0x040fe20007f5e0ff */
[-C--:B------:R-:W-:Y:S01]  /*23b0*/  IMAD R0, R166, R52.reuse, RZ ;  /* 0x00000034a6007224 */ /* 0x080fe200078e02ff */
[----:B------:R-:W-:Y:S01]  /*23c0*/  SEL R76, R76, 0xffffffe0, !P1 ;  /* 0xffffffe04c4c7807 */ /* 0x000fe20004800000 */
[C---:B------:R-:W-:Y:S01]  /*23d0*/  IMAD R29, R153.reuse, R39, R4 ;  /* 0x00000027991d7224 */ /* 0x040fe200078e0204 */
[----:B------:R-:W-:Y:S01]  /*23e0*/  SEL R58, RZ, 0xffffff80, P3 ;  /* 0xffffff80ff3a7807 */ /* 0x000fe20001800000 */
[----:B------:R-:W-:Y:S01]  /*23f0*/  IMAD.WIDE.U32 R4, R153, R52, R154 ;  /* 0x0000003499047225 */ /* 0x000fe200078e009a */
[----:B------:R-:W-:-:S02]  /*2400*/  ISETP.GE.AND P1, PT, R22, UR4, PT ;  /* 0x0000000416007c0c */ /* 0x000fc4000bf26270 */
[----:B------:R-:W-:Y:S01]  /*2410*/  LOP3.LUT R58, R13, 0x80, R58, 0xc8, !PT ;  /* 0x000000800d3a7812 */ /* 0x000fe200078ec83a */
[C---:B------:R-:W-:Y:S02]  /*2420*/  IMAD R25, R153.reuse, R53, R0 ;  /* 0x0000003599197224 */ /* 0x040fe400078e0200 */
[----:B------:R-:W-:-:S04]  /*2430*/  IMAD.WIDE.U32 R8, R153, R52, R22 ;  /* 0x0000003499087225 */ /* 0x000fc800078e0016 */
[----:B------:R-:W-:Y:S02]  /*2440*/  IMAD.IADD R15, R22, 0x1, R15 ;  /* 0x00000001160f7824 */ /* 0x000fe400078e020f */
[----:B------:R-:W-:Y:S02]  /*2450*/  IMAD.IADD R5, R5, 0x1, R25 ;  /* 0x0000000105057824 */ /* 0x000fe400078e0219 */
[----:B------:R-:W-:Y:S01]  /*2460*/  IMAD.IADD R9, R25, 0x1, R9 ;  /* 0x0000000119097824 */ /* 0x000fe200078e0209 */
[----:B-----5:R-:W-:Y:S01]  /*2470*/  SHF.R.S32.HI R25, RZ, 0x1f, R37 ;  /* 0x0000001fff197819 */ /* 0x020fe20000011425 */
[----:B------:R-:W-:Y:S01]  /*2480*/  IMAD.WIDE.U32 R48, R37, R52, R4 ;  /* 0x0000003425307225 */ /* 0x000fe200078e0004 */
[----:B------:R-:W-:Y:S02]  /*2490*/  SHF.R.S32.HI R0, RZ, 0x1f, R15 ;  /* 0x0000001fff007819 */ /* 0x000fe4000001140f */
[--C-:B------:R-:W-:Y:S01]  /*24a0*/  LOP3.LUT R4, R83, 0x18, R22.reuse, 0xf8, !PT ;  /* 0x0000001853047812 */ /* 0x100fe200078ef816 */
[----:B------:R-:W-:Y:S01]  /*24b0*/  IMAD.WIDE.U32 R10, R153, R38, R22 ;  /* 0x00000026990a7225 */ /* 0x000fe200078e0016 */
[----:B------:R-:W-:-:S02]  /*24c0*/  LEA.HI R0, R0, R15, RZ, 0x3 ;  /* 0x0000000f00007211 */ /* 0x000fc400078f18ff */
[----:B------:R-:W-:Y:S01]  /*24d0*/  LOP3.LUT R73, R4, R77, RZ, 0x3c, !PT ;  /* 0x0000004d04497212 */ /* 0x000fe200078e3cff */
[-C--:B------:R-:W-:Y:S01]  /*24e0*/  IMAD.WIDE.U32 R6, R153, R38.reuse, R154 ;  /* 0x0000002699067225 */ /* 0x080fe200078e009a */
[--C-:B------:R-:W-:Y:S02]  /*24f0*/  LOP3.LUT R5, R169, 0x38, R0.reuse, 0xf8, !PT ;  /* 0x00000038a9057812 */ /* 0x100fe400078ef800 */
[--C-:B------:R-:W-:Y:S01]  /*2500*/  LOP3.LUT R4, R83, 0x38, R0.reuse, 0xf8, !PT ;  /* 0x0000003853047812 */ /* 0x100fe200078ef800 */
[----:B------:R-:W-:Y:S01]  /*2510*/  IMAD R12, R25, R38, RZ ;  /* 0x00000026190c7224 */ /* 0x000fe200078e02ff */
[----:B------:R-:W-:Y:S01]  /*2520*/  SHF.R.S32.HI R62, RZ, 0x3, R0 ;  /* 0x00000003ff3e7819 */ /* 0x000fe20000011400 */
[----:B------:R-:W-:Y:S01]  /*2530*/  IMAD.IADD R7, R7, 0x1, R29 ;  /* 0x0000000107077824 */ /* 0x000fe200078e021d */
[----:B------:R-:W-:Y:S01]  /*2540*/  LOP3.LUT R65, R0, 0xfffffff8, RZ, 0xc0, !PT ;  /* 0xfffffff800417812 */ /* 0x000fe200078ec0ff */
[----:B------:R-:W-:Y:S01]  /*2550*/  IMAD.IADD R11, R29, 0x1, R11 ;  /* 0x000000011d0b7824 */ /* 0x000fe200078e020b */
[----:B------:R-:W-:Y:S01]  /*2560*/  LOP3.LUT R0, R5, R170, RZ, 0x3c, !PT ;  /* 0x000000aa05007212 */ /* 0x000fe200078e3cff */
[----:B------:R-:W-:Y:S01]  /*2570*/  IMAD R67, R37, R39, R12 ;  /* 0x0000002725437224 */ /* 0x000fe200078e020c */
[----:B------:R-:W-:Y:S01]  /*2580*/  LOP3.LUT R63, R4, R77, RZ, 0x3c, !PT ;  /* 0x0000004d043f7212 */ /* 0x000fe200078e3cff */
[----:B------:R-:W-:Y:S01]  /*2590*/  IMAD R12, R25, R52, RZ ;  /* 0x00000034190c7224 */ /* 0x000fe200078e02ff */
[----:B------:R-:W-:Y:S01]  /*25a0*/  SHF.R.S32.HI R60, RZ, 0x1f, R65 ;  /* 0x0000001fff3c7819 */ /* 0x000fe20000011441 */
[----:B------:R-:W-:-:S04]  /*25b0*/  IMAD.WIDE.U32 R24, R37, R38, R6 ;  /* 0x0000002625187225 */ /* 0x000fc800078e0006 */
[----:B------:R-:W-:-:S04]  /*25c0*/  IMAD.WIDE.U32 R32, R37, R38, R10 ;  /* 0x0000002625207225 */ /* 0x000fc800078e000a */
[----:B------:R-:W-:Y:S02]  /*25d0*/  IMAD R15, R21, 0x60, RZ ;  /* 0x00000060150f7824 */ /* 0x000fe400078e02ff */
[----:B------:R-:W-:Y:S02]  /*25e0*/  IMAD R7, R37, R53, R12 ;  /* 0x0000003525077224 */ /* 0x000fe400078e020c */
[----:B------:R-:W-:Y:S02]  /*25f0*/  IMAD R11, R53, 0x60, RZ ;  /* 0x00000060350b7824 */ /* 0x000fe400078e02ff */
[----:B------:R-:W-:-:S04]  /*2600*/  IMAD.WIDE.U32 R50, R37, R52, R8 ;  /* 0x0000003425327225 */ /* 0x000fc800078e0008 */
[----:B------:R-:W-:-:S04]  /*2610*/  IMAD.WIDE.U32 R20, R20, 0x60, RZ ;  /* 0x0000006014147825 */ /* 0x000fc800078e00ff */
[----:B------:R-:W-:-:S04]  /*2620*/  IMAD.WIDE.U32 R38, R38, 0x60, RZ ;  /* 0x0000006026267825 */ /* 0x000fc800078e00ff */
[----:B------:R-:W-:-:S04]  /*2630*/  IMAD.WIDE.U32 R52, R52, 0x60, RZ ;  /* 0x0000006034347825 */ /* 0x000fc800078e00ff */
[----:B------:R-:W-:Y:S02]  /*2640*/  IMAD R73, R168, 0x200, R73 ;  /* 0x00000200a8497824 */ /* 0x000fe400078e0249 */
[----:B------:R-:W-:Y:S01]  /*2650*/  IMAD.X R55, R166, 0x1, R41, P2 ;  /* 0x00000001a6377824 */ /* 0x000fe200010e0629 */
[----:B------:R-:W-:Y:S01]  /*2660*/  ISETP.GE.AND P2, PT, R93, UR4, PT ;  /* 0x000000045d007c0c */ /* 0x000fe2000bf46270 */
[----:B------:R-:W-:Y:S02]  /*2670*/  IMAD.IADD R68, R25, 0x1, R67 ;  /* 0x0000000119447824 */ /* 0x000fe400078e0243 */
[----:B------:R-:W-:Y:S01]  /*2680*/  IMAD.IADD R61, R171, 0x1, R0 ;  /* 0x00000001ab3d7824 */ /* 0x000fe200078e0200 */
[----:B------:R-:W-:Y:S01]  /*2690*/  LOP3.LUT R0, R13, 0x40, RZ, 0xc0, !PT ;  /* 0x000000400d007812 */ /* 0x000fe200078ec0ff */
        /* <DEDUP_REMOVED lines=8> */
[----:B------:R-:W-:-:S07]  /*2720*/  IMAD.IADD R59, R17, 0x1, R59 ;  /* 0x00000001113b7824 */ /* 0x000fce00078e023b */
.L_x_2828:
        /* <DEDUP_REMOVED lines=58> */
[----:B------:R-:W-:Y:S02]  /*2ad0*/  LEA.HI.X R29, R29, UR5, R30, 0x1, P3 ;  /* 0x000000051d1d7c11 */ /* 0x000fe400098f0c1e */
        /* <DEDUP_REMOVED lines=8> */
.L_x_2785:
[----:B------:R-:W-:Y:S05]  /*2b60*/  BSYNC B1 ;  /* 0x0000000000017941 */ /* 0x000fea0003800000 */
.L_x_2784:
        /* <DEDUP_REMOVED lines=28> */
.L_x_2787:
[----:B------:R-:W-:Y:S05]  /*2d30*/  BSYNC B1 ;  /* 0x0000000000017941 */ /* 0x000fea0003800000 */
.L_x_2786:
        /* <DEDUP_REMOVED lines=17> */
[--C-:B------:R-:W-:Y:S01]  /*2e50*/  PRMT R97, R97, 0x5410, R96.reuse ;  /* 0x0000541061617816 */ /* 0x100fe20000000060 */
        /* <DEDUP_REMOVED lines=15> */
.L_x_2788:
[----:B------:R-:W-:Y:S01]  /*2f50*/  IMAD R84, R152, 0x8, R145 ;  /* 0x0000000898547824 */ /* 0x000fe200078e0291 */
[----:B------:R-:W-:Y:S01]  /*2f60*/  SHF.L.U32 R105, R157, 0x1f, RZ ;  /* 0x0000001f9d697819 */ /* 0x000fe200000006ff */
[----:B------:R-:W-:Y:S03]  /*2f70*/  BSSY B1, `(.L_x_2789) ;  /* 0x0000003000017945 */ /* 0x000fe60003800000 */
[----:B------:R-:W0:Y:S02]  /*2f80*/  SYNCS.PHASECHK.TRANS64.TRYWAIT P6, [R84+URZ+0x32490], R105 ;  /* 0x03249069540075a7 */ /* 0x000e2400080c017f */
[----:B0-----:R-:W-:Y:S05]  /*2f90*/  @!P6 BRA `(.L_x_2790) ;  /* 0x000003080004e947 */ /* 0x001fea0003800000 */
.L_x_3104:
[----:B------:R-:W-:Y:S05]  /*2fa0*/  BSYNC B1 ;  /* 0x0000000000017941 */ /* 0x000fea0003800000 */
.L_x_2789:
        /* <DEDUP_REMOVED lines=54> */
.L_x_2796:
[----:B------:R-:W-:Y:S05]  /*3310*/  BSYNC B3 ;  /* 0x0000000000037941 */ /* 0x000fea0003800000 */
.L_x_2795:
[----:B--2---:R1:W-:Y:S02]  /*3320*/  STG.E.128 desc[UR56][R14.64], R4 ;  /* 0x000000040e007986 */ /* 0x0043e4000c101d38 */
.L_x_2794:
[----:B------:R-:W-:Y:S05]  /*3330*/  BSYNC B2 ;  /* 0x0000000000027941 */ /* 0x000fea0003800000 */
.L_x_2793:
[----:B------:R-:W-:Y:S05]  /*3340*/  @P2 BRA `(.L_x_2792) ;  /* 0x0000000000d02947 */ /* 0x000fea0003800000 */
[----:B-1----:R1:W2:Y:S01]  /*3350*/  LDS.128 R4, [R98] ;  /* 0x0000000062047984 */ /* 0x0022a20000000c00 */
        /* <DEDUP_REMOVED lines=49> */
.L_x_2798:
[----:B------:R-:W-:Y:S05]  /*3670*/  BSYNC B2 ;  /* 0x0000000000027941 */ /* 0x000fea0003800000 */
.L_x_2797:
[----:B--2---:R2:W-:Y:S02]  /*3680*/  STG.E.128 desc[UR56][R14.64+0x40], R4 ;  /* 0x000040040e007986 */ /* 0x0045e4000c101d38 */
.L_x_2792:
[----:B------:R-:W-:Y:S05]  /*3690*/  BSYNC B1 ;  /* 0x0000000000017941 */ /* 0x000fea0003800000 */
.L_x_2791:
        /* <DEDUP_REMOVED lines=30> */
[C---:B------:R-:W-:Y:S01]  /*3880*/  FMUL.FTZ R43, R7.reuse, R40 ;  /* 0x00000028072b7220 */ /* 0x040fe20000410000 */
        /* <DEDUP_REMOVED lines=22> */
.L_x_2803:
[----:B------:R-:W-:Y:S05]  /*39f0*/  BSYNC B2 ;  /* 0x0000000000027941 */ /* 0x000fea0003800000 */
.L_x_2802:
[----:B--2---:R3:W-:Y:S02]  /*3a00*/  STG.E.128 desc[UR56][R12.64], R4 ;  /* 0x000000040c007986 */ /* 0x0047e4000c101d38 */
.L_x_2801:
[----:B------:R-:W-:Y:S05]  /*3a10*/  BSYNC B1 ;  /* 0x0000000000017941 */ /* 0x000fea0003800000 */
.L_x_2800:
[----:B------:R-:W-:Y:S05]  /*3a20*/  @P2 BRA `(.L_x_2799) ;  /* 0x00000018008c2947 */ /* 0x000fea0003800000 */
[----:B-123--:R1:W2:Y:S01]  /*3a30*/  LDS.128 R4, [R98+0x2000] ;  /* 0x0020000062047984 */ /* 0x00e2a20000000c00 */
[----:B------:R-:W-:Y:S01]  /*3a40*/  ISETP.GE.AND P4, PT, R158, R99, PT ;  /* 0x000000639e00720c */ /* 0x000fe20003f86270 */
[----:B------:R-:W-:-:S12]  /*3a50*/  BSSY B1, `(.L_x_2804) ;  /* 0x0000030000017945 */ /* 0x000fd80003800000 */
        /* <DEDUP_REMOVED lines=47> */
.L_x_2805:
[----:B------:R-:W-:Y:S05]  /*3d50*/  BSYNC B1 ;  /* 0x0000000000017941 */ /* 0x000fea0003800000 */
.L_x_2804:
[----:B--2---:R4:W-:Y:S01]  /*3d60*/  STG.E.128 desc[UR56][R12.64+0x40], R4 ;  /* 0x000040040c007986 */ /* 0x0049e2000c101d38 */
[----:B------:R-:W-:Y:S05]  /*3d70*/  BRA `(.L_x_2799) ;  /* 0x0000001400b87947 */ /* 0x000fea0003800000 */
.L_x_2783:
        /* <DEDUP_REMOVED lines=72> */
.L_x_2806:
        /* <DEDUP_REMOVED lines=9> */
.L_x_3105:
[----:B------:R-:W-:Y:S05]  /*4290*/  BSYNC B1 ;  /* 0x0000000000017941 */ /* 0x000fea0003800000 */
.L_x_2807:
        /* <DEDUP_REMOVED lines=116> */
.L_x_2812:
[----:B------:R-:W-:Y:S05]  /*49e0*/  BSYNC B2 ;  /* 0x0000000000027941 */ /* 0x000fea0003800000 */
.L_x_2811:
        /* <DEDUP_REMOVED lines=12> */
.L_x_2810:
[----:B------:R-:W-:Y:S05]  /*4ab0*/  BSYNC B1 ;  /* 0x0000000000017941 */ /* 0x000fea0003800000 */
.L_x_2809:
        /* <DEDUP_REMOVED lines=118> */
.L_x_2814:
[----:B------:R-:W-:Y:S05]  /*5220*/  BSYNC B1 ;  /* 0x0000000000017941 */ /* 0x000fea0003800000 */
.L_x_2813:
        /* <DEDUP_REMOVED lines=10> */
.L_x_2782:
[----:B------:R-:W-:-:S13]  /*52d0*/  ISETP.NE.AND P3, PT, R75, 0x3, PT ;  /* 0x000000034b00780c */ /* 0x000fda0003f65270 */
[----:B------:R-:W-:Y:S05]  /*52e0*/  @!P3 BRA `(.L_x_2815) ;  /* 0x000000000004b947 */ /* 0x000fea0003800000 */
[----:B------:R-:W-:Y:S01]  /*52f0*/  BPT.TRAP 0x1 ;  /* 0x000000040000795c */ /* 0x000fe20000300000 */
.L_x_2815:
[----:B------:R-:W-:Y:S01]  /*5300*/  IMAD R84, R152, 0x8, R145 ;  /* 0x0000000898547824 */ /* 0x000fe200078e0291 */
[----:B------:R-:W-:Y:S01]  /*5310*/  SHF.L.U32 R105, R157, 0x1f, RZ ;  /* 0x0000001f9d697819 */ /* 0x000fe200000006ff */
[----:B------:R-:W-:Y:S01]  /*5320*/  IMAD R95, R57, -0x60, R36 ;  /* 0xffffffa0395f7824 */ /* 0x000fe200078e0224 */
[----:B------:R-:W-:Y:S02]  /*5330*/  BSSY B1, `(.L_x_2816) ;  /* 0x0000004000017945 */ /* 0x000fe40003800000 */
[----:B------:R-:W0:Y:S02]  /*5340*/  SYNCS.PHASECHK.TRANS64.TRYWAIT P4, [R84+URZ+0x32490], R105 ;  /* 0x03249069540075a7 */ /* 0x000e24000808017f */
[----:B------:R-:W-:Y:S01]  /*5350*/  VIMNMX R95, R95, 0x60, PT ;  /* 0x000000605f5f7848 */ /* 0x000fe20003fe0100 */
[----:B0-----:R-:W-:Y:S06]  /*5360*/  @!P4 BRA `(.L_x_2817) ;  /* 0x000002e40038c947 */ /* 0x001fec0003800000 */
.L_x_3106:
[----:B------:R-:W-:Y:S05]  /*5370*/  BSYNC B1 ;  /* 0x0000000000017941 */ /* 0x000fea0003800000 */
.L_x_2816:
        /* <DEDUP_REMOVED lines=8> */
.L_x_2819:
[----:B------:R-:W-:Y:S05]  /*5400*/  BSYNC B1 ;  /* 0x0000000000017941 */ /* 0x000fea0003800000 */
.L_x_2818:
[----:B------:R-:W-:Y:S05]  /*5410*/  @P4 BRA `(.L_x_2799) ;  /* 0x0000000000104947 */ /* 0x000fea0003800000 */
[----:B-1----:R-:W1:Y:S04]  /*5420*/  @!P1 LDS.128 R4, [R102+0x2000] ;  /* 0x0020000066049984 */ /* 0x002e680000000c00 */
[----:B------:R-:W2:Y:S04]  /*5430*/  @!P2 LDS.128 R8, [R98+0x2000] ;  /* 0x002000006208a984 */ /* 0x000ea80000000c00 */
[----:B-1----:R1:W-:Y:S04]  /*5440*/  @!P1 STG.E.128 desc[UR56][R12.64], R4 ;  /* 0x000000040c009986 */ /* 0x0023e8000c101d38 */
[----:B--2---:R1:W-:Y:S02]  /*5450*/  @!P2 STG.E.128 desc[UR56][R12.64+0x40], R8 ;  /* 0x000040080c00a986 */ /* 0x0043e4000c101d38 */
.L_x_2799:
[----:B------:R-:W-:Y:S05]  /*5460*/  BSYNC B0 ;  /* 0x0000000000007941 */ /* 0x000fea0003800000 */
.L_x_2781:
        /* <DEDUP_REMOVED lines=17> */
.L_x_2821:
[----:B------:R-:W-:Y:S05]  /*5580*/  BSYNC B0 ;  /* 0x0000000000007941 */ /* 0x000fea0003800000 */
.L_x_2820:
[----:B------:R-:W2:Y:S01]  /*5590*/  SYNCS.PHASECHK.TRANS64.TRYWAIT P3, [R84+URZ+0x324b0], R105 ;  /* 0x0324b069540075a7 */ /* 0x000ea2000806017f */
[----:B------:R-:W-:Y:S01]  /*55a0*/  ULDC UR40, c[0x0][0x310] ;  /* 0x0000c40000287ab9 */ /* 0x000fe20000000800 */
[----:B------:R-:W-:Y:S01]  /*55b0*/  ULDC.64 UR38, c[0x0][0x318] ;  /* 0x0000c60000267ab9 */ /* 0x000fe20000000a00 */
[----:B------:R-:W-:Y:S01]  /*55c0*/  ULDC.64 UR36, c[0x0][0x308] ;  /* 0x0000c20000247ab9 */ /* 0x000fe20000000a00 */
[----:B------:R-:W-:Y:S01]  /*55d0*/  BSSY B0, `(.L_x_2822) ;  /* 0x0000003000007945 */ /* 0x000fe20003800000 */
[----:B------:R-:W-:-:S03]  /*55e0*/  IMAD R5, R152, 0x6000, R73 ;  /* 0x0000600098057824 */ /* 0x000fc600078e0249 */
[----:B--2---:R-:W-:Y:S05]  /*55f0*/  @!P3 BRA `(.L_x_2823) ;  /* 0x000002e000a8b947 */ /* 0x004fea0003800000 */
.L_x_3107:
[----:B------:R-:W-:Y:S05]  /*5600*/  BSYNC B0 ;  /* 0x0000000000007941 */ /* 0x000fea0003800000 */
.L_x_2822:
        /* <DEDUP_REMOVED lines=39> */
.L_x_2825:
[----:B------:R-:W-:Y:S05]  /*5880*/  BSYNC B0 ;  /* 0x0000000000007941 */ /* 0x000fea0003800000 */
.L_x_2824:
        /* <DEDUP_REMOVED lines=37> */
.L_x_2827:
[----:B------:R-:W-:Y:S05]  /*5ae0*/  BSYNC B0 ;  /* 0x0000000000007941 */ /* 0x000fea0003800000 */
.L_x_2826:
        /* <DEDUP_REMOVED lines=22> */
.L_x_2776:
[----:B------:R-:W1:Y:S01]  /*5c50*/  S2R R0, SR_TID.X ;  /* 0x0000000000007919 */ /* 0x000e620000002100 */
[----:B------:R-:W2:Y:S01]  /*5c60*/  LDC R12, c[0x0][0xa80] ;  /* 0x0002a000ff0c7b82 */ /* 0x000ea20000000800 */
[----:B------:R-:W-:Y:S02]  /*5c70*/  IMAD.MOV.U32 R5, RZ, RZ, 0x100 ;  /* 0x00000100ff057424 */ /* 0x000fe400078e00ff */
[----:B------:R-:W-:Y:S01]  /*5c80*/  IMAD.MOV.U32 R6, RZ, RZ, 0x1 ;  /* 0x00000001ff067424 */ /* 0x000fe200078e00ff */
[----:B------:R-:W-:Y:S01]  /*5c90*/  STL [R1+0x70], R117 ;  /* 0x0000707501007387 */ /* 0x000fe20000100800 */
[----:B------:R-:W-:Y:S02]  /*5ca0*/  IMAD.MOV.U32 R7, RZ, RZ, RZ ;  /* 0x000000ffff077224 */ /* 0x000fe400078e00ff */
[----:B------:R-:W-:Y:S01]  /*5cb0*/  IMAD.MOV.U32 R14, RZ, RZ, 0x1 ;  /* 0x00000001ff0e7424 */ /* 0x000fe200078e00ff */
[----:B------:R-:W-:Y:S01]  /*5cc0*/  STL.128 [R1+0x430], RZ ;  /* 0x000430ff01007387 */ /* 0x000fe20000100c00 */
[----:B------:R-:W-:-:S02]  /*5cd0*/  IMAD.MOV.U32 R15, RZ, RZ, RZ ;  /* 0x000000ffff0f7224 */ /* 0x000fc400078e00ff */
[----:B---34-:R-:W-:Y:S01]  /*5ce0*/  IMAD.MOV.U32 R28, RZ, RZ, 0xc000 ;  /* 0x0000c000ff1c7424 */ /* 0x018fe200078e00ff */
[----:B------:R-:W-:Y:S01]  /*5cf0*/  STL.128 [R1+0x440], RZ ;  /* 0x000440ff01007387 */ /* 0x000fe20000100c00 */
[----:B------:R-:W-:Y:S02]  /*5d00*/  IMAD.U32 R29, RZ, RZ, UR50 ;  /* 0x00000032ff1d7e24 */ /* 0x000fe4000f8e00ff */
[----:B------:R-:W-:Y:S01]  /*5d10*/  IMAD.MOV.U32 R31, RZ, RZ, 0x100 ;  /* 0x00000100ff1f7424 */ /* 0x000fe200078e00ff */
[----:B------:R-:W-:Y:S01]  /*5d20*/  STL.64 [R1+0x60], R14 ;  /* 0x0000600e01007387 */ /* 0x000fe20000100a00 */
[----:B------:R-:W-:Y:S02]  /*5d30*/  IMAD.U32 R3, RZ, RZ, UR50 ;  /* 0x00000032ff037e24 */ /* 0x000fe4000f8e00ff */
[----:B------:R-:W-:Y:S01]  /*5d40*/  IMAD.U32 R16, RZ, RZ, UR49 ;  /* 0x00000031ff107e24 */ /* 0x000fe2000f8e00ff */
[----:B------:R-:W-:Y:S01]  /*5d50*/  STL.128 [R1+0x220], RZ ;  /* 0x000220ff01007387 */ /* 0x000fe20000100c00 */
[----:B------:R-:W-:-:S02]  /*5d60*/  IMAD.U32 R26, RZ, RZ, UR49 ;  /* 0x00000031ff1a7e24 */ /* 0x000fc4000f8e00ff */
[----:B------:R-:W-:Y:S01]  /*5d70*/  IMAD.U32 R17, RZ, RZ, UR49 ;  /* 0x00000031ff117e24 */ /* 0x000fe2000f8e00ff */
[----:B--2---:R-:W-:Y:S04]  /*5d80*/  STL [R1+0x450], R12 ;  /* 0x0004500c01007387 */ /* 0x004fe80000100800 */
[----:B------:R-:W-:Y:S01]  /*5d90*/  STL.128 [R1+0x230], RZ ;  /* 0x000230ff01007387 */ /* 0x000fe20000100c00 */
[----:B-1----:R-:W-:-:S03]  /*5da0*/  LOP3.LUT R2, R0, 0x7f, RZ, 0xc0, !PT ;  /* 0x0000007f00027812 */ /* 0x002fc600078ec0ff */
[----:B------:R-:W-:Y:S01]  /*5db0*/  STL.128 [R1+0x240], RZ ;  /* 0x000240ff01007387 */ /* 0x000fe20000100c00 */
[----:B------:R-:W-:Y:S01]  /*5dc0*/  ISETP.NE.AND P1, PT, R2, RZ, PT ;  /* 0x000000ff0200720c */ /* 0x000fe20003f25270 */
[----:B------:R-:W1:Y:S01]  /*5dd0*/  S2R R0, SR_SWINHI ;  /* 0x0000000000007919 */ /* 0x000e620000002f00 */
[----:B------:R-:W-:Y:S02]  /*5de0*/  IMAD.MOV.U32 R2, RZ, RZ, 0x3000 ;  /* 0x00003000ff027424 */ /* 0x000fe400078e00ff */
[----:B------:R-:W-:Y:S01]  /*5df0*/  SEL R4, RZ, 0x1, P1 ;  /* 0x00000001ff047807 */ /* 0x000fe20000800000 */
[----:B------:R-:W-:Y:S04]  /*5e00*/  STL.128 [R1+0x250], RZ ;  /* 0x000250ff01007387 */ /* 0x000fe80000100c00 */
[----:B------:R2:W-:Y:S01]  /*5e10*/  STL.128 [R1+0x20], R4 ;  /* 0x0000200401007387 */ /* 0x0005e20000100c00 */
[----:B------:R-:W-:-:S03]  /*5e20*/  IMAD.MOV.U32 R30, RZ, RZ, R4 ;  /* 0x000000ffff1e7224 */ /* 0x000fc600078e0004 */
[----:B------:R-:W-:Y:S04]  /*5e30*/  STL.128 [R1+0x260], RZ ;  /* 0x000260ff01007387 */ /* 0x000fe80000100c00 */
[----:B------:R-:W-:Y:S04]  /*5e40*/  STL.128 [R1+0x50], R28 ;  /* 0x0000501c01007387 */ /* 0x000fe80000100c00 */
[----:B------:R-:W-:Y:S04]  /*5e50*/  STL.128 [R1+0x270], RZ ;  /* 0x000270ff01007387 */ /* 0x000fe80000100c00 */
[----:B------:R-:W-:Y:S04]  /*5e60*/  STL.128 [R1+0x280], RZ ;  /* 0x000280ff01007387 */ /* 0x000fe80000100c00 */
[----:B------:R-:W-:Y:S01]  /*5e70*/  STL.128 [R1+0x290], RZ ;  /* 0x000290ff01007387 */ /* 0x000fe20000100c00 */
[----:B------:R-:W-:-:S02]  /*5e80*/  MOV R24, R145 ;  /* 0x0000009100187202 */ /* 0x000fc40000000f00 */
[----:B-1----:R-:W-:Y:S01]  /*5e90*/  MOV R25, R0 ;  /* 0x0000000000197202 */ /* 0x002fe20000000f00 */
[----:B------:R-:W-:Y:S01]  /*5ea0*/  STL.128 [R1+0x2a0], RZ ;  /* 0x0002a0ff01007387 */ /* 0x000fe20000100c00 */
[----:B------:R-:W-:-:S03]  /*5eb0*/  IADD3 R0, P3, R24, 0x32450, RZ ;  /* 0x0003245018007810 */ /* 0x000fc60007f7e0ff */
[----:B------:R-:W-:Y:S01]  /*5ec0*/  STL.128 [R1+0x2b0], RZ ;  /* 0x0002b0ff01007387 */ /* 0x000fe20000100c00 */
[C---:B------:R-:W-:Y:S02]  /*5ed0*/  IADD3 R10, P4, R24.reuse, 0x32460, RZ ;  /* 0x00032460180a7810 */ /* 0x040fe40007f9e0ff */
[----:B------:R-:W-:Y:S01]  /*5ee0*/  IADD3 R8, P1, R24, 0x32430, RZ ;  /* 0x0003243018087810 */ /* 0x000fe20007f3e0ff */
[--C-:B--2---:R-:W-:Y:S01]  /*5ef0*/  IMAD.X R5, RZ, RZ, R25.reuse, P3 ;  /* 0x000000ffff057224 */ /* 0x104fe200018e0619 */
[----:B------:R-:W-:Y:S01]  /*5f00*/  STL.128 [R1+0x2c0], RZ ;  /* 0x0002c0ff01007387 */ /* 0x000fe20000100c00 */
[--C-:B------:R-:W-:Y:S01]  /*5f10*/  IMAD.X R7, RZ, RZ, R25.reuse, P4 ;  /* 0x000000ffff077224 */ /* 0x100fe200020e0619 */
[----:B------:R-:W-:Y:S01]  /*5f20*/  IADD3 R26, P3, R26, 0x220, RZ ;  /* 0x000002201a1a7810 */ /* 0x000fe20007f7e0ff */
[----:B------:R-:W-:Y:S01]  /*5f30*/  IMAD.MOV.U32 R4, RZ, RZ, R0 ;  /* 0x000000ffff047224 */ /* 0x000fe200078e0000 */
[----:B------:R-:W-:Y:S01]  /*5f40*/  STL.128 [R1+0x2d0], RZ ;  /* 0x0002d0ff01007387 */ /* 0x000fe20000100c00 */
[----:B------:R-:W-:Y:S01]  /*5f50*/  IMAD.MOV.U32 R6, RZ, RZ, R10 ;  /* 0x000000ffff067224 */ /* 0x000fe200078e000a */
[----:B------:R-:W-:Y:S01]  /*5f60*/  IADD3 R17, P4, R17, 0x38, RZ ;  /* 0x0000003811117810 */ /* 0x000fe20007f9e0ff */
[----:B------:R-:W-:Y:S01]  /*5f70*/  IMAD.X R9, RZ, RZ, R25, P1 ;  /* 0x000000ffff097224 */ /* 0x000fe200008e0619 */
[----:B------:R-:W-:Y:S04]  /*5f80*/  STL.128 [R1+0x2e0], RZ ;  /* 0x0002e0ff01007387 */ /* 0x000fe80000100c00 */
[----:B------:R1:W-:Y:S04]  /*5f90*/  STL.128 [R1+0x40], R4 ;  /* 0x0000400401007387 */ /* 0x0003e80000100c00 */
[----:B------:R-:W-:Y:S04]  /*5fa0*/  STL.64 [R1+0x68], R6 ;  /* 0x0000680601007387 */ /* 0x000fe80000100a00 */
[----:B------:R-:W-:Y:S04]  /*5fb0*/  STL.64 [R1+0x8], R8 ;  /* 0x0000080801007387 */ /* 0x000fe80000100a00 */
[----:B------:R-:W-:Y:S01]  /*5fc0*/  STL.128 [R1+0x2f0], RZ ;  /* 0x0002f0ff01007387 */ /* 0x000fe20000100c00 */
[----:B-1----:R-:W1:Y:S03]  /*5fd0*/  LDC.64 R4, c[0x0][0xad8] ;  /* 0x0002b600ff047b82 */ /* 0x002e660000000a00 */
[----:B------:R-:W-:Y:S04]  /*5fe0*/  STL.128 [R1+0x300], RZ ;  /* 0x000300ff01007387 */ /* 0x000fe80000100c00 */
[----:B------:R-:W-:Y:S04]  /*5ff0*/  STL.128 [R1+0x310], RZ ;  /* 0x000310ff01007387 */ /* 0x000fe80000100c00 */
[----:B------:R-:W-:Y:S04]  /*6000*/  STL.128 [R1+0x320], RZ ;  /* 0x000320ff01007387 */ /* 0x000fe80000100c00 */
[----:B------:R-:W-:Y:S04]  /*6010*/  STL.128 [R1+0x330], RZ ;  /* 0x000330ff01007387 */ /* 0x000fe80000100c00 */
[----:B------:R-:W-:Y:S04]  /*6020*/  STL.128 [R1+0x340], RZ ;  /* 0x000340ff01007387 */ /* 0x000fe80000100c00 */
[----:B------:R-:W-:Y:S01]  /*6030*/  STL.128 [R1+0x350], RZ ;  /* 0x000350ff01007387 */ /* 0x000fe20000100c00 */
[----:B-1----:R-:W-:-:S03]  /*6040*/  ISETP.GE.AND P1, PT, R5, 0x1, PT ;  /* 0x000000010500780c */ /* 0x002fc60003f26270 */
[----:B------:R-:W-:Y:S01]  /*6050*/  STL.128 [R1+0x360], RZ ;  /* 0x000360ff01007387 */ /* 0x000fe20000100c00 */
[----:B------:R-:W-:-:S03]  /*6060*/  IMAD.IADD R0, R27, 0x1, R4 ;  /* 0x000000011b007824 */ /* 0x000fc600078e0204 */
[----:B------:R-:W-:Y:S04]  /*6070*/  STL.128 [R1+0x370], RZ ;  /* 0x000370ff01007387 */ /* 0x000fe80000100c00 */
        /* <DEDUP_REMOVED lines=10> */
[----:B------:R-:W-:Y:S04]  /*6120*/  STL.64 [R1], RZ ;  /* 0x000000ff01007387 */ /* 0x000fe80000100a00 */
[----:B------:R-:W-:Y:S04]  /*6130*/  STL.64 [R1+0x38], RZ ;  /* 0x000038ff01007387 */ /* 0x000fe80000100a00 */
[----:B------:R1:W-:Y:S02]  /*6140*/  STL.64 [R1+0x18], R2 ;  /* 0x0000180201007387 */ /* 0x0003e40000100a00 */
[----:B-1----:R-:W-:-:S05]  /*6150*/  IADD3 R2, P2, R24, 0x32440, RZ ;  /* 0x0003244018027810 */ /* 0x002fca0007f5e0ff */
[----:B------:R-:W-:Y:S01]  /*6160*/  IMAD.X R3, RZ, RZ, R25, P2 ;  /* 0x000000ffff037224 */ /* 0x000fe200010e0619 */
[----:B------:R-:W-:-:S04]  /*6170*/  IADD3 R16, P2, R16, 0x430, RZ ;  /* 0x0000043010107810 */ /* 0x000fc80007f5e0ff */
[----:B------:R-:W-:Y:S04]  /*6180*/  STL.64 [R1+0x10], R2 ;  /* 0x0000100201007387 */ /* 0x000fe80000100a00 */
[----:B------:R1:W-:Y:S02]  /*6190*/  STL.64 [R1+0x30], R2 ;  /* 0x0000300201007387 */ /* 0x0003e40000100a00 */
[----:B-1----:R-:W-:-:S05]  /*61a0*/  IMAD.U32 R2, RZ, RZ, UR49 ;  /* 0x00000031ff027e24 */ /* 0x002fca000f8e00ff */
[----:B------:R-:W-:Y:S01]  /*61b0*/  IADD3 R2, P5, R2, 0x70, RZ ;  /* 0x0000007002027810 */ /* 0x000fe20007fbe0ff */
[----:B------:R-:W-:-:S12]  /*61c0*/  @P0 BRA `(.L_x_2829) ;  /* 0x00000000000c0947 */ /* 0x000fd80003800000 */
[----:B------:R-:W1:Y:S01]  /*61d0*/  FENCE.VIEW.ASYNC.G ;  /* 0x00000000000073c6 */ /* 0x000e620000000100 */
[----:B------:R-:W-:Y:S05]  /*61e0*/  WARPSYNC.ALL ;  /* 0x0000000000007948 */ /* 0x000fea0003800000 */
[----:B-1----:R-:W-:Y:S06]  /*61f0*/  BAR.ARV 0xc, 0x120 ;  /* 0x0304800000007b1d */ /* 0x002fec0000002000 */
.L_x_2829:
[----:B------:R-:W-:Y:S02]  /*6200*/  IMAD.X R31, RZ, RZ, UR48, P2 ;  /* 0x00000030ff1f7e24 */ /* 0x000fe400090e06ff */
[----:B------:R-:W-:Y:S02]  /*6210*/  IMAD.X R33, RZ, RZ, UR48, P3 ;  /* 0x00000030ff217e24 */ /* 0x000fe400098e06ff */
[----:B------:R-:W-:Y:S02]  /*6220*/  IMAD.X R58, RZ, RZ, UR48, P4 ;  /* 0x00000030ff3a7e24 */ /* 0x000fe4000a0e06ff */
[----:B------:R-:W-:Y:S01]  /*6230*/  IMAD.X R73, RZ, RZ, UR48, P5 ;  /* 0x00000030ff497e24 */ /* 0x000fe2000a8e06ff */
        /* <DEDUP_REMOVED lines=12> */
.L_x_2832:
[----:B------:R-:W-:-:S13]  /*6300*/  ISETP.NE.AND P0, PT, R5, 0x1, PT ;  /* 0x000000010500780c */ /* 0x000fda0003f05270 */
[----:B------:R-:W1:Y:S02]  /*6310*/  @P0 LDC.64 R6, c[0x0][0xae0] ;  /* 0x0002b800ff060b82 */ /* 0x000e640000000a00 */
[----:B-1----:R-:W-:-:S05]  /*6320*/  @P0 IMAD.HI.U32 R4, R3, R6, RZ ;  /* 0x0000000603040227 */ /* 0x002fca00078e00ff */
[----:B------:R-:W-:-:S07]  /*6330*/  @P0 SHF.R.U32.HI R3, RZ, R7, R4 ;  /* 0x00000007ff030219 */ /* 0x000fce0000011604 */
.L_x_2833:
[----:B------:R-:W-:Y:S05]  /*6340*/  BSYNC B0 ;  /* 0x0000000000007941 */ /* 0x000fea0003800000 */
.L_x_2831:
[----:B------:R-:W-:-:S05]  /*6350*/  IMAD R3, R3, R5, R5 ;  /* 0x0000000503037224 */ /* 0x000fca00078e0205 */
[----:B------:R-:W-:-:S07]  /*6360*/  VIMNMX R0, R0, R3, PT ;  /* 0x0000000300007248 */ /* 0x000fce0003fe0100 */
.L_x_2830:
        /* <DEDUP_REMOVED lines=18> */
.L_x_2836:
[----:B------:R-:W-:-:S13]  /*6490*/  ISETP.NE.AND P0, PT, R5, 0x1, PT ;  /* 0x000000010500780c */ /* 0x000fda0003f05270 */
[----:B------:R-:W1:Y:S02]  /*64a0*/  @P0 LDC.64 R6, c[0x0][0xae0] ;  /* 0x0002b800ff060b82 */ /* 0x000e640000000a00 */
[----:B-1----:R-:W-:-:S05]  /*64b0*/  @P0 IMAD.HI.U32 R6, R35, R6, RZ ;  /* 0x0000000623060227 */ /* 0x002fca00078e00ff */
[----:B------:R-:W-:-:S07]  /*64c0*/  @P0 SHF.R.U32.HI R35, RZ, R7, R6 ;  /* 0x00000007ff230219 */ /* 0x000fce0000011606 */
.L_x_2837:
[----:B------:R-:W-:Y:S05]  /*64d0*/  BSYNC B0 ;  /* 0x0000000000007941 */ /* 0x000fea0003800000 */
.L_x_2835:
[----:B------:R-:W-:-:S05]  /*64e0*/  IMAD R0, R35, R5, RZ ;  /* 0x0000000523007224 */ /* 0x000fca00078e02ff */
[----:B------:R-:W-:-:S07]  /*64f0*/  VIMNMX R3, R3, R0, !PT ;  /* 0x0000000003037248 */ /* 0x000fce0007fe0100 */
.L_x_2834:
[----:B------:R-:W-:Y:S01]  /*6500*/  IMAD.HI R3, R3, 0x2aaaaaab, RZ ;  /* 0x2aaaaaab03037827 */ /* 0x000fe200078e02ff */
[----:B------:R-:W-:-:S04]  /*6510*/  PLOP3.LUT P0, PT, PT, PT, PT, 0x80, 0x0 ;  /* 0x000000000000781c */ /* 0x000fc80003f0f070 */
[----:B------:R-:W-:-:S04]  /*6520*/  SHF.R.U32.HI R0, RZ, 0x1f, R3 ;  /* 0x0000001fff007819 */ /* 0x000fc80000011603 */
[----:B------:R-:W-:-:S04]  /*6530*/  LEA.HI.SX32 R0, R3, R0, 0x1c ;  /* 0x0000000003007211 */ /* 0x000fc800078fe2ff */
[----:B------:R-:W-:-:S04]  /*6540*/  VIMNMX R167, RZ, R0, !PT ;  /* 0x00000000ffa77248 */ /* 0x000fc80007fe0100 */
[----:B------:R-:W-:-:S13]  /*6550*/  ISETP.GT.AND P1, PT, R181, R167, PT ;  /* 0x000000a7b500720c */ /* 0x000fda0003f24270 */
[----:B------:R-:W-:Y:S05]  /*6560*/  @!P1 BRA `(.L_x_2838) ;  /* 0x0000024000f09947 */ /* 0x000fea0003800000 */
[----:B------:R1:W-:Y:S01]  /*6570*/  STL.64 [R1+0x78], RZ ;  /* 0x000078ff01007387 */ /* 0x0003e20000100a00 */
[----:B------:R-:W-:Y:S01]  /*6580*/  IMAD.U32 R52, RZ, RZ, UR49 ;  /* 0x00000031ff347e24 */ /* 0x000fe2000f8e00ff */
[----:B------:R-:W-:Y:S01]  /*6590*/  UMOV UR4, 0xffffffff ;  /* 0xffffffff00047882 */ /* 0x000fe20000000000 */
[----:B------:R-:W-:Y:S02]  /*65a0*/  IMAD.U32 R54, RZ, RZ, UR49 ;  /* 0x00000031ff367e24 */ /* 0x000fe4000f8e00ff */
[----:B------:R-:W-:Y:S01]  /*65b0*/  IMAD.U32 R48, RZ, RZ, UR49 ;  /* 0x00000031ff307e24 */ /* 0x000fe2000f8e00ff */
[----:B------:R-:W-:Y:S01]  /*65c0*/  IADD3 R52, P1, R52, 0x118, RZ ;  /* 0x0000011834347810 */ /* 0x000fe20007f3e0ff */
        /* <DEDUP_REMOVED lines=10> */
[----:B------:R-:W-:-:S02]  /*6670*/  IMAD.U32 R28, RZ, RZ, UR49 ;  /* 0x00000031ff1c7e24 */ /* 0x000fc4000f8e00ff */
[----:B------:R-:W-:Y:S01]  /*6680*/  IMAD.X R53, RZ, RZ, UR48, P1 ;  /* 0x00000030ff357e24 */ /* 0x000fe200088e06ff */
[----:B------:R-:W-:Y:S01]  /*6690*/  IADD3 R50, P1, R50, 0x88, RZ ;  /* 0x0000008832327810 */ /* 0x000fe20007f3e0ff */
[----:B------:R-:W-:Y:S01]  /*66a0*/  IMAD.X R55, RZ, RZ, UR48, P5 ;  /* 0x00000030ff377e24 */ /* 0x000fe2000a8e06ff */
[----:B------:R-:W-:Y:S01]  /*66b0*/  IADD3 R34, P5, R34, 0x80, RZ ;  /* 0x0000008022227810 */ /* 0x000fe20007fbe0ff */
[----:B------:R-:W-:Y:S01]  /*66c0*/  IMAD.X R49, RZ, RZ, UR48, P4 ;  /* 0x00000030ff317e24 */ /* 0x000fe2000a0e06ff */
[----:B------:R-:W-:Y:S01]  /*66d0*/  IADD3 R28, P4, R28, 0x78, RZ ;  /* 0x000000781c1c7810 */ /* 0x000fe20007f9e0ff */
[----:B------:R-:W-:Y:S02]  /*66e0*/  IMAD.X R60, RZ, RZ, UR48, P0 ;  /* 0x00000030ff3c7e24 */ /* 0x000fe400080e06ff */
[----:B------:R-:W-:Y:S02]  /*66f0*/  IMAD.X R62, RZ, RZ, UR48, P3 ;  /* 0x00000030ff3e7e24 */ /* 0x000fe400098e06ff */
[----:B------:R-:W-:-:S02]  /*6700*/  IMAD.X R57, RZ, RZ, UR48, P2 ;  /* 0x00000030ff397e24 */ /* 0x000fc400090e06ff */
[----:B------:R-:W-:Y:S02]  /*6710*/  IMAD.X R51, RZ, RZ, UR48, P1 ;  /* 0x00000030ff337e24 */ /* 0x000fe400088e06ff */
[----:B------:R-:W-:Y:S02]  /*6720*/  IMAD.X R35, RZ, RZ, UR48, P5 ;  /* 0x00000030ff237e24 */ /* 0x000fe4000a8e06ff */
[----:B------:R-:W-:Y:S01]  /*6730*/  IMAD.X R29, RZ, RZ, UR48, P4 ;  /* 0x00000030ff1d7e24 */ /* 0x000fe2000a0e06ff */
[----:B-1----:R-:W-:Y:S06]  /*6740*/  BRA.DIV UR4, `(.L_x_2839) ;  /* 0x000002d204687947 */ /* 0x002fec000b800000 */
[----:B------:R1:W2:Y:S02]  /*6750*/  SHFL.IDX PT, R14, R217, RZ, 0x1f ;  /* 0x00001fffd90e7589 */ /* 0x0002a400000e0000 */
.L_x_3110:
[----:B--2---:R-:W-:Y:S01]  /*6760*/  LEA.HI R0, R14, R14, RZ, 0x1 ;  /* 0x0000000e0e007211 */ /* 0x004fe200078f08ff */
[C---:B------:R-:W-:Y:S01]  /*6770*/  VIADD R39, R145.reuse, 0x18400 ;  /* 0x0001840091277836 */ /* 0x040fe20000000000 */
[----:B------:R-:W-:Y:S01]  /*6780*/  STL.128 [R1+0xb0], RZ ;  /* 0x0000b0ff01007387 */ /* 0x000fe20000100c00 */
[C---:B------:R-:W-:Y:S01]  /*6790*/  VIADD R8, R145.reuse, 0x400 ;  /* 0x0000040091087836 */ /* 0x040fe20000000000 */
[----:B------:R-:W-:Y:S01]  /*67a0*/  LOP3.LUT R3, R0, 0x7fffe, RZ, 0xc0, !PT ;  /* 0x0007fffe00037812 */ /* 0x000fe200078ec0ff */
[----:B------:R-:W-:Y:S01]  /*67b0*/  IMAD.MOV.U32 R4, RZ, RZ, 0x1 ;  /* 0x00000001ff047424 */ /* 0x000fe200078e00ff */
[----:B------:R-:W-:Y:S01]  /*67c0*/  STL.128 [R1+0xc0], RZ ;  /* 0x0000c0ff01007387 */ /* 0x000fe20000100c00 */
[----:B------:R-:W-:Y:S01]  /*67d0*/  IMAD.MOV.U32 R5, RZ, RZ, RZ ;  /* 0x000000ffff057224 */ /* 0x000fe200078e00ff */
[----:B------:R-:W-:Y:S01]  /*67e0*/  SHF.R.U32.HI R8, RZ, 0x4, R8 ;  /* 0x00000004ff087819 */ /* 0x000fe20000011608 */
[----:B------:R-:W-:Y:S01]  /*67f0*/  IMAD.IADD R0, R14, 0x1, -R3 ;  /* 0x000000010e007824 */ /* 0x000fe200078e0a03 */
[----:B------:R-:W-:Y:S01]  /*6800*/  STL.128 [R1+0xd0], RZ ;  /* 0x0000d0ff01007387 */ /* 0x000fe20000100c00 */
[----:B------:R-:W-:Y:S01]  /*6810*/  VIADD R3, R145, 0x1c400 ;  /* 0x0001c40091037836 */ /* 0x000fe20000000000 */
[----:B------:R-:W-:Y:S01]  /*6820*/  LOP3.LUT R8, R8, 0x3fff, RZ, 0xc0, !PT ;  /* 0x00003fff08087812 */ /* 0x000fe200078ec0ff */
[----:B------:R-:W-:Y:S01]  /*6830*/  IMAD R0, R0, 0x2000, R39 ;  /* 0x0000200000007824 */ /* 0x000fe200078e0227 */
[----:B------:R-:W-:Y:S01]  /*6840*/  STL.128 [R1+0xe0], RZ ;  /* 0x0000e0ff01007387 */ /* 0x000fe20000100c00 */
[----:B------:R-:W-:Y:S01]  /*6850*/  IMAD.MOV.U32 R6, RZ, RZ, 0x1 ;  /* 0x00000001ff067424 */ /* 0x000fe200078e00ff */
[----:B------:R-:W-:Y:S01]  /*6860*/  SHF.R.U32.HI R3, RZ, 0x4, R3 ;  /* 0x00000004ff037819 */ /* 0x000fe20000011603 */
[----:B------:R-:W-:Y:S01]  /*6870*/  VIADD R9, R0, 0xa000 ;  /* 0x0000a00000097836 */ /* 0x000fe20000000000 */
[----:B------:R-:W-:Y:S01]  /*6880*/  SHF.R.U32.HI R0, RZ, 0x4, R0 ;  /* 0x00000004ff007819 */ /* 0x000fe20000011600 */
[----:B------:R-:W-:Y:S01]  /*6890*/  IMAD.MOV.U32 R7, RZ, RZ, RZ ;  /* 0x000000ffff077224 */ /* 0x000fe200078e00ff */
[----:B------:R-:W-:Y:S01]  /*68a0*/  LOP3.LUT R3, R3, 0x3fff, RZ, 0xc0, !PT ;  /* 0x00003fff03037812 */ /* 0x000fe200078ec0ff */
[----:B------:R-:W-:Y:S01]  /*68b0*/  IMAD.MOV.U32 R12, RZ, RZ, 0x1 ;  /* 0x00000001ff0c7424 */ /* 0x000fe200078e00ff */
[----:B------:R-:W-:Y:S01]  /*68c0*/  SHF.R.U32.HI R9, RZ, 0x4, R9 ;  /* 0x00000004ff097819 */ /* 0x000fe20000011609 */
[----:B------:R-:W-:Y:S01]  /*68d0*/  IMAD.MOV.U32 R13, RZ, RZ, RZ ;  /* 0x000000ffff0d7224 */ /* 0x000fe200078e00ff */
[----:B------:R-:W-:Y:S01]  /*68e0*/  LOP3.LUT R3, R3, 0x10000, RZ, 0xfc, !PT ;  /* 0x0001000003037812 */ /* 0x000fe200078efcff */
[----:B------:R2:W-:Y:S01]  /*68f0*/  STL.128 [R1+0x80], R4 ;  /* 0x0000800401007387 */ /* 0x0005e20000100c00 */
[----:B------:R-:W-:Y:S01]  /*6900*/  LOP3.LUT R9, R9, 0x3fff, RZ, 0xc0, !PT ;  /* 0x00003fff09097812 */ /* 0x000fe200078ec0ff */
[----:B------:R-:W-:Y:S01]  /*6910*/  IMAD.MOV.U32 R11, RZ, RZ, 0x40000040 ;  /* 0x40000040ff0b7424 */ /* 0x000fe200078e00ff */
[----:B------:R-:W-:Y:S01]  /*6920*/  LOP3.LUT R0, R0, 0x3fff, RZ, 0xc0, !PT ;  /* 0x00003fff00007812 */ /* 0x000fe200078ec0ff */
[----:B------:R3:W-:Y:S01]  /*6930*/  STL.64 [R1+0x90], R12 ;  /* 0x0000900c01007387 */ /* 0x0007e20000100a00 */
[----:B------:R-:W-:Y:S01]  /*6940*/  LOP3.LUT R10, R8, 0x10000, RZ, 0xfc, !PT ;  /* 0x00010000080a7812 */ /* 0x000fe200078efcff */
[----:B------:R-:W-:Y:S01]  /*6950*/  IMAD.U32 R30, RZ, RZ, UR49 ;  /* 0x00000031ff1e7e24 */ /* 0x000fe2000f8e00ff */
[----:B------:R-:W-:Y:S01]  /*6960*/  LOP3.LUT P0, RZ, R39, 0x1bf, RZ, 0xc0, !PT ;  /* 0x000001bf27ff7812 */ /* 0x000fe2000780c0ff */
[----:B------:R4:W-:Y:S01]  /*6970*/  STL.128 [R1+0xf0], RZ ;  /* 0x0000f0ff01007387 */ /* 0x0009e20000100c00 */
[----:B------:R-:W-:Y:S02]  /*6980*/  BSSY B6, `(.L_x_2840) ;  /* 0x0000020000067945 */ /* 0x000fe40003800000 */
[----:B------:R-:W-:Y:S01]  /*6990*/  IADD3 R30, P1, R30, 0xb0, RZ ;  /* 0x000000b01e1e7810 */ /* 0x000fe20007f3e0ff */
[----:B------:R4:W-:Y:S01]  /*69a0*/  STL.128 [R1+0x100], RZ ;  /* 0x000100ff01007387 */ /* 0x0009e20000100c00 */
[----:B--2---:R-:W-:Y:S01]  /*69b0*/  LOP3.LUT R6, R8, 0x3000000, RZ, 0xfc, !PT ;  /* 0x0300000008067812 */ /* 0x004fe200078efcff */
[----:B------:R-:W-:Y:S01]  /*69c0*/  IMAD.MOV.U32 R4, RZ, RZ, R3 ;  /* 0x000000ffff047224 */ /* 0x000fe200078e0003 */
[----:B------:R-:W-:Y:S01]  /*69d0*/  LOP3.LUT R8, R9, 0x10000, RZ, 0xfc, !PT ;  /* 0x0001000009087812 */ /* 0x000fe200078efcff */
[----:B------:R-:W-:Y:S01]  /*69e0*/  IMAD.MOV.U32 R5, RZ, RZ, 0x40000040 ;  /* 0x40000040ff057424 */ /* 0x000fe200078e00ff */
[----:B---3--:R-:W-:Y:S01]  /*69f0*/  LOP3.LUT R12, R0, 0x10000, RZ, 0xfc, !PT ;  /* 0x00010000000c7812 */ /* 0x008fe200078efcff */
[----:B------:R-:W-:-:S02]  /*6a00*/  IMAD.MOV.U32 R7, RZ, RZ, 0x40000040 ;  /* 0x40000040ff077424 */ /* 0x000fc400078e00ff */
[----:B------:R-:W-:Y:S02]  /*6a10*/  IMAD.MOV.U32 R13, RZ, RZ, 0x40000040 ;  /* 0x40000040ff0d7424 */ /* 0x000fe400078e00ff */
[----:B------:R-:W-:Y:S01]  /*6a20*/  IMAD.MOV.U32 R9, RZ, RZ, 0x40000040 ;  /* 0x40000040ff097424 */ /* 0x000fe200078e00ff */
[----:B------:R4:W-:Y:S01]  /*6a30*/  STL.128 [R1+0xa0], R4 ;  /* 0x0000a00401007387 */ /* 0x0009e20000100c00 */
[----:B------:R-:W-:-:S03]  /*6a40*/  IMAD.X R27, RZ, RZ, UR48, P1 ;  /* 0x00000030ff1b7e24 */ /* 0x000fc600088e06ff */
[----:B------:R4:W-:Y:S04]  /*6a50*/  STL.64 [R1+0x98], R12 ;  /* 0x0000980c01007387 */ /* 0x0009e80000100a00 */
[----:B------:R4:W-:Y:S01]  /*6a60*/  STL.128 [R1+0x110], R8 ;  /* 0x0001100801007387 */ /* 0x0009e20000100c00 */
[----:B------:R-:W-:Y:S05]  /*6a70*/  @!P0 BRA `(.L_x_2841) ;  /* 0x0000000000408947 */ /* 0x000fea0003800000 */
[----:B------:R-:W-:Y:S01]  /*6a80*/  MOV R0, 0x0 ;  /* 0x0000000000007802 */ /* 0x000fe20000000f00 */
[----:B------:R-:W-:Y:S01]  /*6a90*/  ULDC.64 UR4, c[0x4][0x90] ;  /* 0x0100240000047ab9 */ /* 0x000fe20000000a00 */
[----:B------:R-:W-:Y:S01]  /*6aa0*/  ULDC.64 UR6, c[0x4][0x98] ;  /* 0x0100260000067ab9 */ /* 0x000fe20000000a00 */
[----:B----4-:R-:W-:Y:S01]  /*6ab0*/  IMAD.U32 R4, RZ, RZ, UR4 ;  /* 0x00000004ff047e24 */ /* 0x010fe2000f8e00ff */
[----:B------:R2:W3:Y:S01]  /*6ac0*/  LDC.64 R14, c[0x4][R0] ;  /* 0x01000000000e7b82 */ /* 0x0004e20000000a00 */
        /* <DEDUP_REMOVED lines=8> */
[----:B--2---:R-:W-:-:S07]  /*6b50*/  IMAD.MOV.U32 R13, RZ, RZ, RZ ;  /* 0x000000ffff0d7224 */ /* 0x004fce00078e00ff */
[----:B------:R-:W-:-:S07]  /*6b60*/  LEPC R20, `(.L_x_2841) ;  /* 0x000000001014794e */ /* 0x000fce0000000000 */
[----:B01-3-5:R-:W-:Y:S05]  /*6b70*/  CALL.ABS.NOINC R14 ;  /* 0x000000000e007343 */ /* 0x02bfea0003c00000 */
.L_x_2841:
[----:B------:R-:W-:Y:S05]  /*6b80*/  BSYNC B6 ;  /* 0x0000000000067941 */ /* 0x000fea0003800000 */
.L_x_2840:
[----:B------:R-:W2:Y:S01]  /*6b90*/  S2R R20, SR_TID.X ;  /* 0x0000000000147919 */ /* 0x000ea20000002100 */
[----:B----4-:R-:W3:Y:S01]  /*6ba0*/  LDC.64 R6, c[0x0][0xad8] ;  /* 0x0002b600ff067b82 */ /* 0x010ee20000000a00 */
[----:B------:R-:W-:Y:S01]  /*6bb0*/  UIADD3 UR4, UP0, UR49, 0x120, URZ ;  /* 0x0000012031047890 */ /* 0x000fe2000ff1e03f */
[----:B------:R-:W-:Y:S01]  /*6bc0*/  IMAD.MOV.U32 R4, RZ, RZ, RZ ;  /* 0x000000ffff047224 */ /* 0x000fe200078e00ff */
[----:B------:R-:W-:Y:S01]  /*6bd0*/  STL.64 [R1+0x120], R212 ;  /* 0x000120d401007387 */ /* 0x000fe20000100a00 */
[----:B------:R-:W-:Y:S01]  /*6be0*/  IMAD.U32 R72, RZ, RZ, UR49 ;  /* 0x00000031ff487e24 */ /* 0x000fe2000f8e00ff */
[----:B------:R-:W-:Y:S01]  /*6bf0*/  UIADD3.X UR5, URZ, UR48, URZ, UP0, !UPT ;  /* 0x000000303f057290 */ /* 0x000fe200087fe43f */
[----:B------:R-:W-:Y:S01]  /*6c00*/  IMAD.U32 R32, RZ, RZ, UR49 ;  /* 0x00000031ff207e24 */ /* 0x000fe2000f8e00ff */
[----:B------:R-:W-:Y:S01]  /*6c10*/  STL.U8 [R1+0x138], RZ ;  /* 0x000138ff01007387 */ /* 0x000fe20000100000 */
[----:B------:R-:W4:Y:S01]  /*6c20*/  LDC.64 R12, c[0x0][0xae0] ;  /* 0x0002b800ff0c7b82 */ /* 0x000f220000000a00 */
[----:B------:R-:W-:Y:S01]  /*6c30*/  IMAD.U32 R8, RZ, RZ, UR4 ;  /* 0x00000004ff087e24 */ /* 0x000fe2000f8e00ff */
[----:B------:R-:W-:Y:S01]  /*6c40*/  ULDC UR4, c[0x0][0x3d4] ;  /* 0x0000f50000047ab9 */ /* 0x000fe20000000800 */
[----:B------:R-:W-:Y:S01]  /*6c50*/  IMAD.U32 R9, RZ, RZ, UR5 ;  /* 0x00000005ff097e24 */ /* 0x000fe2000f8e00ff */
[----:B------:R-:W-:Y:S01]  /*6c60*/  STL.U8 [R1+0x16c], RZ ;  /* 0x00016cff01007387 */ /* 0x000fe20000100000 */
[----:B------:R-:W-:-:S02]  /*6c70*/  ISETP.LT.AND P0, PT, RZ, UR4, PT ;  /* 0x00000004ff007c0c */ /* 0x000fc4000bf01270 */
[----:B------:R-:W-:Y:S01]  /*6c80*/  IADD3 R72, P2, R72, 0x13c, RZ ;  /* 0x0000013c48487810 */ /* 0x000fe20007f5e0ff */
[----:B------:R-:W0:Y:S01]  /*6c90*/  LDC R162, c[0x0][0xad4] ;  /* 0x0002b500ffa27b82 */ /* 0x000e220000000800 */
[----:B------:R-:W-:Y:S01]  /*6ca0*/  STL.64 [R1+0x128], R8 ;  /* 0x0001280801007387 */ /* 0x000fe20000100a00 */
[----:B------:R-:W-:Y:S02]  /*6cb0*/  IADD3 R32, P4, R32, 0x128, RZ ;  /* 0x0000012820207810 */ /* 0x000fe40007f9e0ff */
[----:B------:R-:W-:Y:S01]  /*6cc0*/  IMAD.X R75, RZ, RZ, UR48, P2 ;  /* 0x00000030ff4b7e24 */ /* 0x000fe200090e06ff */
[----:B------:R1:W-:Y:S02]  /*6cd0*/  STL.64 [R1+0x130], R28 ;  /* 0x0001301c01007387 */ /* 0x0003e40000100a00 */
[----:B------:R-:W-:Y:S01]  /*6ce0*/  IMAD.X R65, RZ, RZ, UR48, P4 ;  /* 0x00000030ff417e24 */ /* 0x000fe2000a0e06ff */
[----:B------:R-:W0:Y:S01]  /*6cf0*/  LDC.64 R10, c[0x0][0x428] ;  /* 0x00010a00ff0a7b82 */ /* 0x000e220000000a00 */
[----:B---3--:R-:W-:-:S02]  /*6d00*/  IMAD.MOV.U32 R163, RZ, RZ, R6 ;  /* 0x000000ffffa37224 */ /* 0x008fc400078e0006 */
[----:B------:R-:W-:Y:S02]  /*6d10*/  IMAD.MOV.U32 R5, RZ, RZ, R7 ;  /* 0x000000ffff057224 */ /* 0x000fe400078e0007 */
[----:B--2---:R-:W-:-:S03]  /*6d20*/  VIADD R211, R20, 0xffffff80 ;  /* 0xffffff8014d37836 */ /* 0x004fc60000000000 */
[----:B------:R-:W2:Y:S01]  /*6d30*/  LDC R0, c[0x0][0x430] ;  /* 0x00010c00ff007b82 */ /* 0x000ea20000000800 */
[----:B----4-:R-:W-:Y:S02]  /*6d40*/  IMAD.MOV.U32 R6, RZ, RZ, R12 ;  /* 0x000000ffff067224 */ /* 0x010fe400078e000c */
[----:B------:R-:W-:Y:S01]  /*6d50*/  IMAD.MOV.U32 R7, RZ, RZ, R13 ;  /* 0x000000ffff077224 */ /* 0x000fe200078e000d */
[----:B------:R3:W-:Y:S01]  /*6d60*/  STL [R1+0x13c], R211 ;  /* 0x00013cd301007387 */ /* 0x0007e20000100800 */
[----:B-1----:R-:W-:Y:S02]  /*6d70*/  IMAD.U32 R28, RZ, RZ, UR49 ;  /* 0x00000031ff1c7e24 */ /* 0x002fe4000f8e00ff */
[----:B------:R-:W-:Y:S01]  /*6d80*/  IMAD.U32 R29, RZ, RZ, UR49 ;  /* 0x00000031ff1d7e24 */ /* 0x000fe2000f8e00ff */
[----:B0-----:R3:W-:Y:S02]  /*6d90*/  STL.128 [R1+0x140], R160 ;  /* 0x000140a001007387 */ /* 0x0017e40000100c00 */
[----:B------:R-:W-:-:S02]  /*6da0*/  IADD3 R28, P1, R28, 0x16c, RZ ;  /* 0x0000016c1c1c7810 */ /* 0x000fc40007f3e0ff */
[----:B------:R3:W-:Y:S01]  /*6db0*/  STL.128 [R1+0x150], R4 ;  /* 0x0001500401007387 */ /* 0x0007e20000100c00 */
[----:B------:R-:W-:Y:S02]  /*6dc0*/  IADD3 R29, P3, R29, 0x138, RZ ;  /* 0x000001381d1d7810 */ /* 0x000fe40007f7e0ff */
[----:B------:R-:W-:Y:S01]  /*6dd0*/  IMAD.X R63, RZ, RZ, UR48, P1 ;  /* 0x00000030ff3f7e24 */ /* 0x000fe200088e06ff */
[----:B------:R3:W-:Y:S02]  /*6de0*/  STL.64 [R1+0x160], R10 ;  /* 0x0001600a01007387 */ /* 0x0007e40000100a00 */
[----:B------:R-:W-:Y:S02]  /*6df0*/  IMAD.X R64, RZ, RZ, UR48, P3 ;  /* 0x00000030ff407e24 */ /* 0x000fe400098e06ff */
[----:B--2---:R3:W-:Y:S01]  /*6e00*/  STL [R1+0x168], R0 ;  /* 0x0001680001007387 */ /* 0x0047e20000100800 */
[----:B------:R-:W-:Y:S05]  /*6e10*/  @P0 BRA `(.L_x_2842) ;  /* 0x0000000000400947 */ /* 0x000fea0003800000 */
[----:B------:R-:W3:Y:S02]  /*6e20*/  LDL R3, [R1+0x21c] ;  /* 0x00021c0001037983 */ /* 0x000ee40000100800 */
[----:B---3--:R-:W-:-:S04]  /*6e30*/  LEA.HI R0, R3, R3, RZ, 0x1 ;  /* 0x0000000303007211 */ /* 0x008fc800078f08ff */
        /* <DEDUP_REMOVED lines=8> */
.L_x_2845:
[----:B-1----:R1:W2:Y:S02]  /*6ec0*/  SYNCS.PHASECHK.TRANS64.TRYWAIT P0, [R145+URZ+0x32400], R0 ;  /* 0x03240000910075a7 */ /* 0x0022a4000800017f */
[----:B--2---:R-:W-:Y:S05]  /*6ed0*/  @!P0 NANOSLEEP.SYNCS 0x989680 ;  /* 0x009896800000895d */ /* 0x004fea0003900000 */
[----:B------:R-:W2:Y:S02]  /*6ee0*/  @!P0 SYNCS.PHASECHK.TRANS64 P0, [R145+URZ+0x32400], R0 ;  /* 0x03240000910085a7 */ /* 0x000ea4000800007f */
[----:B--2---:R-:W-:Y:S05]  /*6ef0*/  @!P0 BRA `(.L_x_2845) ;  /* 0xfffffffc00f08947 */ /* 0x004fea000383ffff */
.L_x_2844:
[----:B------:R-:W-:Y:S05]  /*6f00*/  BSYNC B0 ;  /* 0x0000000000007941 */ /* 0x000fea0003800000 */
.L_x_2843:
[----:B------:R-:W-:Y:S05]  /*6f10*/  BRA `(.L_x_2846) ;  /* 0x00000030000c7947 */ /* 0x000fea0003800000 */
.L_x_2842:
[----:B------:R-:W0:Y:S01]  /*6f20*/  LDC.64 R12, c[0x0][0x3d8] ;  /* 0x0000f600ff0c7b82 */ /* 0x000e220000000a00 */
[----:B-----5:R-:W-:Y:S01]  /*6f30*/  SHF.R.S32.HI R3, RZ, 0x1f, R37 ;  /* 0x0000001fff037819 */ /* 0x020fe20000011425 */
[----:B---3--:R-:W-:Y:S01]  /*6f40*/  IMAD.MOV.U32 R6, RZ, RZ, R22 ;  /* 0x000000ffff067224 */ /* 0x008fe200078e0016 */
[--C-:B------:R-:W-:Y:S01]  /*6f50*/  SHF.R.S32.HI R5, RZ, 0x1f, R154.reuse ;  /* 0x0000001fff057819 */ /* 0x100fe2000001149a */
[----:B------:R-:W-:Y:S01]  /*6f60*/  IMAD.MOV.U32 R7, RZ, RZ, R23 ;  /* 0x000000ffff077224 */ /* 0x000fe200078e0017 */
[----:B------:R-:W-:Y:S01]  /*6f70*/  LOP3.LUT P0, RZ, R39, 0x3ff, RZ, 0xc0, !PT ;  /* 0x000003ff27ff7812 */ /* 0x000fe2000780c0ff */
[----:B------:R-:W-:Y:S01]  /*6f80*/  IMAD.MOV.U32 R4, RZ, RZ, R154 ;  /* 0x000000ffff047224 */ /* 0x000fe200078e009a */
[----:B------:R-:W-:Y:S01]  /*6f90*/  BSSY B6, `(.L_x_2847) ;  /* 0x000002f000067945 */ /* 0x000fe20003800000 */
[----:B------:R-:W1:Y:S01]  /*6fa0*/  LDC.64 R14, c[0x0][0x3e8] ;  /* 0x0000fa00ff0e7b82 */ /* 0x000e620000000a00 */
[-C--:B0-----:R-:W-:Y:S01]  /*6fb0*/  IMAD R0, R3, R12.reuse, RZ ;  /* 0x0000000c03007224 */ /* 0x081fe200078e02ff */
[----:B------:R-:W-:Y:S01]  /*6fc0*/  SHF.L.U64.HI R80, R12, 0x6, R13 ;  /* 0x000000060c507819 */ /* 0x000fe2000001020d */
[----:B------:R-:W-:-:S04]  /*6fd0*/  IMAD.WIDE.U32 R8, R153, R12, R6 ;  /* 0x0000000c99087225 */ /* 0x000fc800078e0006 */
[----:B------:R-:W-:Y:S02]  /*6fe0*/  IMAD R40, R166, R12, RZ ;  /* 0x0000000ca6287224 */ /* 0x000fe400078e02ff */
[-C--:B-1----:R-:W-:Y:S01]  /*6ff0*/  IMAD R20, R3, R14.reuse, RZ ;  /* 0x0000000e03147224 */ /* 0x082fe200078e02ff */
[----:B------:R-:W-:Y:S01]  /*7000*/  SHF.L.U64.HI R83, R14, 0x6, R15 ;  /* 0x000000060e537819 */ /* 0x000fe2000001020f */
[----:B------:R-:W-:-:S04]  /*7010*/  IMAD.WIDE.U32 R10, R153, R14, R6 ;  /* 0x0000000e990a7225 */ /* 0x000fc800078e0006 */
[----:B------:R-:W-:-:S04]  /*7020*/  IMAD.WIDE.U32 R38, R37, R12, RZ ;  /* 0x0000000c25267225 */ /* 0x000fc800078e00ff */
[C---:B------:R-:W-:Y:S01]  /*7030*/  IMAD R41, R37.reuse, R13, R0 ;  /* 0x0000000d25297224 */ /* 0x040fe200078e0200 */
[----:B------:R-:W-:Y:S01]  /*7040*/  IADD3 R45, P3, R8, R38, RZ ;  /* 0x00000026082d7210 */ /* 0x000fe20007f7e0ff */
[----:B------:R-:W-:Y:S02]  /*7050*/  IMAD R43, R37, R15, R20 ;  /* 0x0000000f252b7224 */ /* 0x000fe400078e0214 */
[----:B------:R-:W-:-:S04]  /*7060*/  IMAD.WIDE.U32 R6, R153, R12, R4 ;  /* 0x0000000c99067225 */ /* 0x000fc800078e0004 */
[----:B------:R-:W-:Y:S01]  /*7070*/  IMAD R42, R166, R14, RZ ;  /* 0x0000000ea62a7224 */ /* 0x000fe200078e02ff */
[----:B------:R-:W-:Y:S01]  /*7080*/  IADD3 R77, P1, R6, R38, RZ ;  /* 0x00000026064d7210 */ /* 0x000fe20007f3e0ff */
[----:B------:R-:W-:-:S04]  /*7090*/  IMAD.WIDE.U32 R36, R37, R14, RZ ;  /* 0x0000000e25247225 */ /* 0x000fc800078e00ff */
[----:B------:R-:W-:Y:S01]  /*70a0*/  IMAD.WIDE.U32 R4, R153, R14, R4 ;  /* 0x0000000e99047225 */ /* 0x000fe200078e0004 */
[----:B------:R-:W-:-:S03]  /*70b0*/  IADD3 R67, P4, R10, R36, RZ ;  /* 0x000000240a437210 */ /* 0x000fc60007f9e0ff */
[----:B------:R-:W-:Y:S01]  /*70c0*/  IMAD R40, R153, R13, R40 ;  /* 0x0000000d99287224 */ /* 0x000fe200078e0228 */
[----:B------:R-:W-:Y:S01]  /*70d0*/  IADD3 R81, P2, R4, R36, RZ ;  /* 0x0000002404517210 */ /* 0x000fe20007f5e0ff */
[----:B------:R-:W-:Y:S02]  /*70e0*/  IMAD.IADD R41, R41, 0x1, R39 ;  /* 0x0000000129297824 */ /* 0x000fe400078e0227 */
[----:B------:R-:W-:Y:S02]  /*70f0*/  IMAD R42, R153, R15, R42 ;  /* 0x0000000f992a7224 */ /* 0x000fe400078e022a */
[----:B------:R-:W-:Y:S01]  /*7100*/  IMAD.IADD R43, R43, 0x1, R37 ;  /* 0x000000012b2b7824 */ /* 0x000fe200078e0225 */
[C---:B------:R-:W-:Y:S01]  /*7110*/  IADD3.X R79, R41.reuse, R7, R40, P1, !PT ;  /* 0x00000007294f7210 */ /* 0x040fe20000ffe428 */
[----:B------:R-:W-:Y:S01]  /*7120*/  IMAD.SHL.U32 R82, R12, 0x40, RZ ;  /* 0x000000400c527824 */ /* 0x000fe200078e00ff */
[----:B------:R-:W-:Y:S01]  /*7130*/  IADD3.X R47, R41, R40, R9, P3, !PT ;  /* 0x00000028292f7210 */ /* 0x000fe20001ffe409 */
[----:B------:R-:W-:Y:S01]  /*7140*/  IMAD.SHL.U32 R84, R14, 0x40, RZ ;  /* 0x000000400e547824 */ /* 0x000fe200078e00ff */
[----:B------:R-:W-:-:S02]  /*7150*/  IADD3.X R78, R43, R5, R42, P2, !PT ;  /* 0x000000052b4e7210 */ /* 0x000fc400017fe42a */
        /* <DEDUP_REMOVED lines=18> */
.L_x_2848:
[----:B------:R-:W-:Y:S05]  /*7280*/  BSYNC B6 ;  /* 0x0000000000067941 */ /* 0x000fea0003800000 */
.L_x_2847:
[----:B------:R-:W2:Y:S01]  /*7290*/  LDL R15, [R1+0x70] ;  /* 0x00007000010f7983 */ /* 0x000ea20000100800 */
[----:B------:R-:W0:Y:S01]  /*72a0*/  LDC.64 R4, c[0x0][0x3e8] ;  /* 0x0000fa00ff047b82 */ /* 0x000e220000000a00 */
[----:B------:R-:W-:Y:S01]  /*72b0*/  ULDC.U8 UR4, c[0x0][0x3f0] ;  /* 0x0000fc0000047ab9 */ /* 0x000fe20000000000 */
[----:B------:R-:W-:Y:S01]  /*72c0*/  BSSY B0, `(.L_x_2849) ;  /* 0x00002c0000007945 */ /* 0x000fe20003800000 */
[----:B------:R-:W-:-:S05]  /*72d0*/  ISETP.NE.AND P0, PT, RZ, UR4, PT ;  /* 0x00000004ff007c0c */ /* 0x000fca000bf05270 */
[----:B------:R-:W1:Y:S01]  /*72e0*/  LDC.64 R6, c[0x0][0x3d8] ;  /* 0x0000f600ff067b82 */ /* 0x000e620000000a00 */
[----:B--2---:R-:W-:Y:S01]  /*72f0*/  SHF.R.S32.HI R3, RZ, 0x1f, R15 ;  /* 0x0000001fff037819 */ /* 0x004fe2000001140f */
[----:B0-----:R-:W-:-:S04]  /*7300*/  IMAD.WIDE.U32 R10, R15, R4, RZ ;  /* 0x000000040f0a7225 */ /* 0x001fc800078e00ff */
[C---:B------:R-:W-:Y:S02]  /*7310*/  IMAD R12, R3.reuse, R4, RZ ;  /* 0x00000004030c7224 */ /* 0x040fe400078e02ff */
[-C--:B-1----:R-:W-:Y:S02]  /*7320*/  IMAD R0, R3, R6.reuse, RZ ;  /* 0x0000000603007224 */ /* 0x082fe400078e02ff */
[C---:B------:R-:W-:Y:S02]  /*7330*/  IMAD R13, R15.reuse, R5, R12 ;  /* 0x000000050f0d7224 */ /* 0x040fe400078e020c */
[----:B------:R-:W-:-:S04]  /*7340*/  IMAD.WIDE.U32 R8, R15, R6, RZ ;  /* 0x000000060f087225 */ /* 0x000fc800078e00ff */
[----:B------:R-:W-:Y:S02]  /*7350*/  IMAD R3, R15, R7, R0 ;  /* 0x000000070f037224 */ /* 0x000fe400078e0200 */
[----:B------:R-:W-:Y:S02]  /*7360*/  IMAD.IADD R13, R11, 0x1, R13 ;  /* 0x000000010b0d7824 */ /* 0x000fe400078e020d */
[----:B------:R-:W-:Y:S02]  /*7370*/  IMAD.IADD R3, R9, 0x1, R3 ;  /* 0x0000000109037824 */ /* 0x000fe400078e0203 */
[----:B------:R-:W-:Y:S01]  /*7380*/  IMAD R0, R15, -0x80, R160 ;  /* 0xffffff800f007824 */ /* 0x000fe200078e02a0 */
[C---:B------:R-:W-:Y:S01]  /*7390*/  SHF.L.U64.HI R71, R10.reuse, 0x7, R13 ;  /* 0x000000070a477819 */ /* 0x040fe2000001020d */
[----:B------:R-:W-:Y:S01]  /*73a0*/  IMAD.SHL.U32 R70, R10, 0x80, RZ ;  /* 0x000000800a467824 */ /* 0x000fe200078e00ff */
[C---:B------:R-:W-:Y:S01]  /*73b0*/  SHF.L.U64.HI R76, R8.reuse, 0x7, R3 ;  /* 0x00000007084c7819 */ /* 0x040fe20000010203 */
[----:B------:R-:W-:Y:S01]  /*73c0*/  IMAD.SHL.U32 R74, R8, 0x80, RZ ;  /* 0x00000080084a7824 */ /* 0x000fe200078e00ff */
[----:B------:R-:W-:Y:S01]  /*73d0*/  VIMNMX R10, R0, 0x80, PT ;  /* 0x00000080000a7848 */ /* 0x000fe20003fe0100 */
[----:B------:R-:W-:Y:S06]  /*73e0*/  @!P0 BRA `(.L_x_2850) ;  /* 0x0000001400a48947 */ /* 0x000fec0003800000 */
[----:B------:R0:W5:Y:S01]  /*73f0*/  LDL R68, [R1+0x21c] ;  /* 0x00021c0001447983 */ /* 0x0001620000100800 */
[----:B------:R-:W1:Y:S01]  /*7400*/  LDC R0, c[0x0][0x428] ;  /* 0x00010a00ff007b82 */ /* 0x000e620000000800 */
[----:B------:R-:W-:Y:S01]  /*7410*/  IMAD R3, R15, 0x80, R153 ;  /* 0x000000800f037824 */ /* 0x000fe200078e0299 */
[-C--:B------:R-:W-:Y:S01]  /*7420*/  ISETP.GE.AND P1, PT, R153, R10.reuse, PT ;  /* 0x0000000a9900720c */ /* 0x080fe20003f26270 */
[----:B------:R-:W-:Y:S01]  /*7430*/  BSSY B1, `(.L_x_2851) ;  /* 0x000002b000017945 */ /* 0x000fe20003800000 */
[----:B------:R-:W-:Y:S01]  /*7440*/  ISETP.GE.AND P0, PT, R156, R10, PT ;  /* 0x0000000a9c00720c */ /* 0x000fe20003f06270 */
[----:B------:R-:W-:Y:S01]  /*7450*/  IMAD R3, R214, 0x40, R3 ;  /* 0x00000040d6037824 */ /* 0x000fe200078e0203 */
[----:B------:R-:W-:Y:S01]  /*7460*/  CS2R R20, SRZ ;  /* 0x0000000000147805 */ /* 0x000fe2000001ff00 */
        /* <DEDUP_REMOVED lines=10> */
[----:B-1----:R-:W-:-:S13]  /*7510*/  ISETP.NE.AND P2, PT, R0, 0x1, PT ;  /* 0x000000010000780c */ /* 0x002fda0003f45270 */
[----:B------:R-:W1:Y:S08]  /*7520*/  @P2 LDC R0, c[0x0][0x42c] ;  /* 0x00010b00ff002b82 */ /* 0x000e700000000800 */
[----:B------:R-:W2:Y:S01]  /*7530*/  @P2 LDC R9, c[0x0][0x430] ;  /* 0x00010c00ff092b82 */ /* 0x000ea20000000800 */
[----:B-1----:R-:W-:-:S05]  /*7540*/  @P2 IMAD.HI.U32 R0, R3, R0, RZ ;  /* 0x0000000003002227 */ /* 0x002fca00078e00ff */
[----:B--2---:R-:W-:Y:S02]  /*7550*/  @P2 SHF.R.U32.HI R3, RZ, R9, R0 ;  /* 0x00000009ff032219 */ /* 0x004fe40000011600 */
[----:B------:R-:W-:Y:S02]  /*7560*/  CS2R R8, SRZ ;  /* 0x0000000000087805 */ /* 0x000fe4000001ff00 */
[----:B------:R-:W-:Y:S01]  /*7570*/  SHF.R.S32.HI R69, RZ, 0x1f, R3 ;  /* 0x0000001fff457819 */ /* 0x000fe20000011403 */
[----:B0-----:R-:W-:Y:S06]  /*7580*/  @P1 BRA `(.L_x_2852) ;  /* 0x0000000000541947 */ /* 0x001fec0003800000 */
[----:B------:R-:W-:Y:S01]  /*7590*/  IADD3 R15, P3, R74, R77, RZ ;  /* 0x0000004d4a0f7210 */ /* 0x000fe20007f7e0ff */
[----:B------:R-:W-:Y:S01]  /*75a0*/  ULDC UR4, c[0x0][0x3d4] ;  /* 0x0000f50000047ab9 */ /* 0x000fe20000000800 */
[----:B------:R-:W-:Y:S01]  /*75b0*/  IADD3 R0, P4, R70, R81, RZ ;  /* 0x0000005146007210 */ /* 0x000fe20007f9e0ff */
[----:B------:R-:W-:Y:S01]  /*75c0*/  ULDC.64 UR6, c[0x0][0x3c8] ;  /* 0x0000f20000067ab9 */ /* 0x000fe20000000a00 */
[----:B------:R-:W-:Y:S01]  /*75d0*/  ULDC.64 UR8, c[0x0][0x3e0] ;  /* 0x0000f80000087ab9 */ /* 0x000fe20000000a00 */
[----:B------:R-:W-:Y:S01]  /*75e0*/  ISETP.GE.AND P2, PT, R154, UR4, PT ;  /* 0x000000049a007c0c */ /* 0x000fe2000bf46270 */
[----:B------:R-:W-:Y:S01]  /*75f0*/  IMAD.X R40, R76, 0x1, R79, P3 ;  /* 0x000000014c287824 */ /* 0x000fe200018e064f */
[----:B------:R-:W-:Y:S01]  /*7600*/  ISETP.GE.AND P1, PT, R158, UR4, PT ;  /* 0x000000049e007c0c */ /* 0x000fe2000bf26270 */
[----:B------:R-:W-:Y:S01]  /*7610*/  IMAD.X R41, R71, 0x1, R78, P4 ;  /* 0x0000000147297824 */ /* 0x000fe200020e064e */
[----:B------:R-:W-:Y:S02]  /*7620*/  LEA R14, P3, R15, UR6, 0x1 ;  /* 0x000000060f0e7c11 */ /* 0x000fe4000f8608ff */
[----:B------:R-:W-:-:S02]  /*7630*/  CS2R R44, SRZ ;  /* 0x00000000002c7805 */ /* 0x000fc4000001ff00 */
[C---:B------:R-:W-:Y:S02]  /*7640*/  LEA R66, P4, R0.reuse, UR8, 0x1 ;  /* 0x0000000800427c11 */ /* 0x040fe4000f8808ff */
[----:B------:R-:W-:Y:S02]  /*7650*/  CS2R R46, SRZ ;  /* 0x00000000002e7805 */ /* 0x000fe4000001ff00 */
[----:B------:R-:W-:Y:S02]  /*7660*/  LEA.HI.X R15, R15, UR7, R40, 0x1, P3 ;  /* 0x000000070f0f7c11 */ /* 0x000fe400098f0c28 */
[----:B------:R-:W-:Y:S02]  /*7670*/  CS2R R42, SRZ ;  /* 0x00000000002a7805 */ /* 0x000fe4000001ff00 */
[----:B------:R-:W-:Y:S02]  /*7680*/  LEA.HI.X R67, R0, UR9, R41, 0x1, P4 ;  /* 0x0000000900437c11 */ /* 0x000fe4000a0f0c29 */
[----:B------:R-:W-:Y:S01]  /*7690*/  CS2R R40, SRZ ;  /* 0x0000000000287805 */ /* 0x000fe2000001ff00 */
[----:B------:R0:W5:Y:S05]  /*76a0*/  @!P2 LDG.E.64 R44, desc[UR56][R14.64] ;  /* 0x000000380e2ca981 */ /* 0x00016a000c1e1b00 */
[----:B------:R0:W5:Y:S04]  /*76b0*/  @!P1 LDG.E.64 R40, desc[UR56][R14.64+0x20] ;  /* 0x000020380e289981 */ /* 0x000168000c1e1b00 */
[----:B------:R0:W5:Y:S04]  /*76c0*/  @!P2 LDG.E.64 R46, desc[UR56][R66.64] ;  /* 0x00000038422ea981 */ /* 0x000168000c1e1b00 */
[----:B------:R0:W5:Y:S02]  /*76d0*/  @!P1 LDG.E.64 R42, desc[UR56][R66.64+0x20] ;  /* 0x00002038422a9981 */ /* 0x000164000c1e1b00 */
.L_x_2852:
[----:B------:R-:W-:Y:S05]  /*76e0*/  BSYNC B1 ;  /* 0x0000000000017941 */ /* 0x000fea0003800000 */
.L_x_2851:
[----:B------:R-:W-:Y:S04]  /*76f0*/  BSSY B1, `(.L_x_2853) ;  /* 0x0000017000017945 */ /* 0x000fe80003800000 */
[----:B------:R-:W-:Y:S05]  /*7700*/  @P0 BRA `(.L_x_2854) ;  /* 0x0000000000540947 */ /* 0x000fea0003800000 */
[----:B------:R-:W-:Y:S01]  /*7710*/  IADD3 R0, P2, P3, R81, R84, R70 ;  /* 0x0000005451007210 */ /* 0x000fe20007b5e046 */
[----:B------:R-:W-:Y:S01]  /*7720*/  ULDC UR4, c[0x0][0x3d4] ;  /* 0x0000f50000047ab9 */ /* 0x000fe20000000800 */
[----:B------:R-:W-:Y:S01]  /*7730*/  IADD3 R8, P0, P1, R77, R82, R74 ;  /* 0x000000524d087210 */ /* 0x000fe2000791e04a */
[----:B------:R-:W-:Y:S01]  /*7740*/  ULDC.64 UR6, c[0x0][0x3c8] ;  /* 0x0000f20000067ab9 */ /* 0x000fe20000000a00 */
[----:B------:R-:W-:Y:S01]  /*7750*/  IADD3.X R9, R78, R83, R71, P2, P3 ;  /* 0x000000534e097210 */ /* 0x000fe200017e6447 */
[----:B------:R-:W-:Y:S01]  /*7760*/  ULDC.64 UR8, c[0x0][0x3e0] ;  /* 0x0000f80000087ab9 */ /* 0x000fe20000000a00 */
[----:B------:R-:W-:Y:S02]  /*7770*/  ISETP.GE.AND P2, PT, R154, UR4, PT ;  /* 0x000000049a007c0c */ /* 0x000fe4000bf46270 */
[----:B------:R-:W-:Y:S02]  /*7780*/  CS2R R36, SRZ ;  /* 0x0000000000247805 */ /* 0x000fe4000001ff00 */
[----:B------:R-:W-:-:S02]  /*7790*/  ISETP.GE.AND P3, PT, R158, UR4, PT ;  /* 0x000000049e007c0c */ /* 0x000fc4000bf66270 */
[----:B------:R-:W-:Y:S02]  /*77a0*/  CS2R R20, SRZ ;  /* 0x0000000000147805 */ /* 0x000fe4000001ff00 */
[----:B0-----:R-:W-:Y:S02]  /*77b0*/  IADD3.X R15, R79, R80, R76, P0, P1 ;  /* 0x000000504f0f7210 */ /* 0x001fe400007e244c */
[----:B------:R-:W-:Y:S02]  /*77c0*/  CS2R R38, SRZ ;  /* 0x0000000000267805 */ /* 0x000fe4000001ff00 */
[----:B------:R-:W-:Y:S02]  /*77d0*/  LEA R14, P0, R8, UR6, 0x1 ;  /* 0x00000006080e7c11 */ /* 0x000fe4000f8008ff */
[----:B------:R-:W-:Y:S02]  /*77e0*/  LEA R66, P1, R0, UR8, 0x1 ;  /* 0x0000000800427c11 */ /* 0x000fe4000f8208ff */
[----:B------:R-:W-:-:S02]  /*77f0*/  LEA.HI.X R15, R8, UR7, R15, 0x1, P0 ;  /* 0x00000007080f7c11 */ /* 0x000fc400080f0c0f */
[----:B------:R-:W-:Y:S02]  /*7800*/  LEA.HI.X R67, R0, UR9, R9, 0x1, P1 ;  /* 0x0000000900437c11 */ /* 0x000fe400088f0c09 */
[----:B------:R-:W-:Y:S01]  /*7810*/  CS2R R8, SRZ ;  /* 0x0000000000087805 */ /* 0x000fe2000001ff00 */
[----:B------:R1:W5:Y:S04]  /*7820*/  @!P2 LDG.E.64 R36, desc[UR56][R14.64] ;  /* 0x000000380e24a981 */ /* 0x000368000c1e1b00 */
[----:B------:R1:W5:Y:S04]  /*7830*/  @!P3 LDG.E.64 R20, desc[UR56][R14.64+0x20] ;  /* 0x000020380e14b981 */ /* 0x000368000c1e1b00 */
[----:B------:R1:W5:Y:S04]  /*7840*/  @!P2 LDG.E.64 R38, desc[UR56][R66.64] ;  /* 0x000000384226a981 */ /* 0x000368000c1e1b00 */
[----:B------:R1:W5:Y:S02]  /*7850*/  @!P3 LDG.E.64 R8, desc[UR56][R66.64+0x20] ;  /* 0x000020384208b981 */ /* 0x000364000c1e1b00 */
.L_x_2854:
[----:B------:R-:W-:Y:S05]  /*7860*/  BSYNC B1 ;  /* 0x0000000000017941 */ /* 0x000fea0003800000 */
.L_x_2853:
[----:B------:R-:W-:Y:S01]  /*7870*/  IMAD.WIDE.U32 R10, R3, R6, R10 ;  /* 0x00000006030a7225 */ /* 0x000fe200078e000a */
[----:B-----5:R-:W-:Y:S01]  /*7880*/  LEA.HI R0, R68, R68, RZ, 0x1 ;  /* 0x0000004444007211 */ /* 0x020fe200078f08ff */
[----:B------:R-:W-:Y:S01]  /*7890*/  ULDC.64 UR4, c[0x0][0x3c8] ;  /* 0x0000f20000047ab9 */ /* 0x000fe20000000a00 */
[----:B------:R-:W-:Y:S01]  /*78a0*/  ULDC.64 UR6, c[0x0][0x3e0] ;  /* 0x0000f80000067ab9 */ /* 0x000fe20000000a00 */
[C---:B------:R-:W-:Y:S01]  /*78b0*/  IMAD R6, R69.reuse, R6, RZ ;  /* 0x0000000645067224 */ /* 0x040fe200078e02ff */
[----:B01----:R-:W-:Y:S01]  /*78c0*/  LOP3.LUT R15, R0, 0xfffffffe, RZ, 0xc0, !PT ;  /* 0xfffffffe000f7812 */ /* 0x003fe200078ec0ff */
[-C--:B------:R-:W-:Y:S02]  /*78d0*/  IMAD R14, R69, R4.reuse, RZ ;  /* 0x00000004450e7224 */ /* 0x080fe400078e02ff */
[----:B------:R-:W-:Y:S01]  /*78e0*/  IMAD.WIDE.U32 R12, R3, R4, R12 ;  /* 0x00000004030c7225 */ /* 0x000fe200078e000c */
[----:B------:R-:W-:Y:S01]  /*78f0*/  LEA R4, P0, R10, UR4, 0x1 ;  /* 0x000000040a047c11 */ /* 0x000fe2000f8008ff */
[----:B------:R-:W-:-:S02]  /*7900*/  UMOV UR4, 0xffffffff ;  /* 0xffffffff00047882 */ /* 0x000fc40000000000 */
[C---:B------:R-:W-:Y:S01]  /*7910*/  IMAD R7, R3.reuse, R7, R6 ;  /* 0x0000000703077224 */ /* 0x040fe200078e0206 */
[----:B------:R-:W-:Y:S01]  /*7920*/  LEA R0, P1, R12, UR6, 0x1 ;  /* 0x000000060c007c11 */ /* 0x000fe2000f8208ff */
[----:B------:R-:W-:Y:S02]  /*7930*/  IMAD R3, R3, R5, R14 ;  /* 0x0000000503037224 */ /* 0x000fe400078e020e */
[----:B------:R-:W-:Y:S02]  /*7940*/  IMAD.IADD R5, R11, 0x1, R7 ;  /* 0x000000010b057824 */ /* 0x000fe400078e0207 */
[----:B------:R-:W-:Y:S02]  /*7950*/  IMAD.IADD R3, R13, 0x1, R3 ;  /* 0x000000010d037824 */ /* 0x000fe400078e0203 */
[----:B------:R-:W-:Y:S01]  /*7960*/  IMAD.IADD R15, R68, 0x1, -R15 ;  /* 0x00000001440f7824 */ /* 0x000fe200078e0a0f */
[----:B------:R-:W-:Y:S02]  /*7970*/  LEA.HI.X R5, R10, UR5, R5, 0x1, P0 ;  /* 0x000000050a057c11 */ /* 0x000fe400080f0c05 */
[----:B------:R-:W-:-:S02]  /*7980*/  LEA.HI.X R3, R12, UR7, R3, 0x1, P1 ;  /* 0x000000070c037c11 */ /* 0x000fc400088f0c03 */
[----:B------:R-:W-:Y:S01]  /*7990*/  SHF.L.U32 R6, R15, 0x1f, RZ ;  /* 0x0000001f0f067819 */ /* 0x000fe200000006ff */
[----:B------:R-:W-:Y:S06]  /*79a0*/  BRA.DIV UR4, `(.L_x_2855) ;  /* 0x000002be04f87947 */ /* 0x000fec000b800000 */
.L_x_3113:
[----:B------:R-:W-:-:S03]  /*79b0*/  UMOV UR4, 0xffffffff ;  /* 0xffffffff00047882 */ /* 0x000fc60000000000 */
[----:B------:R-:W-:Y:S05]  /*79c0*/  BRA.DIV UR4, `(.L_x_2856) ;  /* 0x000002c204187947 */ /* 0x000fea000b800000 */
.L_x_3116:
[----:B------:R-:W-:-:S03]  /*79d0*/  UMOV UR4, 0xffffffff ;  /* 0xffffffff00047882 */ /* 0x000fc60000000000 */
[----:B------:R-:W-:Y:S05]  /*79e0*/  BRA.DIV UR4, `(.L_x_2857) ;  /* 0x000002c204387947 */ /* 0x000fea000b800000 */
.L_x_3119:
[----:B------:R-:W-:-:S03]  /*79f0*/  UMOV UR4, 0xffffffff ;  /* 0xffffffff00047882 */ /* 0x000fc60000000000 */
[----:B------:R-:W-:Y:S05]  /*7a00*/  BRA.DIV UR4, `(.L_x_2858) ;  /* 0x000002c204587947 */ /* 0x000fea000b800000 */
.L_x_3122:
[----:B------:R-:W-:-:S03]  /*7a10*/  UMOV UR4, 0xffffffff ;  /* 0xffffffff00047882 */ /* 0x000fc60000000000 */
[----:B------:R-:W-:Y:S05]  /*7a20*/  BRA.DIV UR4, `(.L_x_2859) ;  /* 0x000002c204787947 */ /* 0x000fea000b800000 */
.L_x_3125:
[----:B------:R-:W-:-:S03]  /*7a30*/  UMOV UR4, 0xffffffff ;  /* 0xffffffff00047882 */ /* 0x000fc60000000000 */
[----:B------:R-:W-:Y:S05]  /*7a40*/  BRA.DIV UR4, `(.L_x_2860) ;  /* 0x000002c204987947 */ /* 0x000fea000b800000 */
.L_x_3128:
[----:B------:R-:W-:-:S03]  /*7a50*/  UMOV UR4, 0xffffffff ;  /* 0xffffffff00047882 */ /* 0x000fc60000000000 */
[----:B------:R-:W-:Y:S05]  /*7a60*/  BRA.DIV UR4, `(.L_x_2861) ;  /* 0x000002c204b87947 */ /* 0x000fea000b800000 */
.L_x_3131:
[----:B------:R-:W-:-:S03]  /*7a70*/  UMOV UR4, 0xffffffff ;  /* 0xffffffff00047882 */ /* 0x000fc60000000000 */
[----:B------:R-:W-:Y:S05]  /*7a80*/  BRA.DIV UR4, `(.L_x_2862) ;  /* 0x000002c204d87947 */ /* 0x000fea000b800000 */
.L_x_3134:
[----:B------:R-:W0:Y:S01]  /*7a90*/  SYNCS.PHASECHK.TRANS64.TRYWAIT P0, [R145+URZ+0x32400], R6 ;  /* 0x03240006910075a7 */ /* 0x000e22000800017f */
[----:B------:R-:W-:Y:S04]  /*7aa0*/  BSSY B1, `(.L_x_2863) ;  /* 0x0000002000017945 */ /* 0x000fe80003800000 */
[----:B0-----:R-:W-:Y:S05]  /*7ab0*/  @!P0 BRA `(.L_x_2864) ;  /* 0x000002c000f48947 */ /* 0x001fea0003800000 */
.L_x_3135:
[----:B------:R-:W-:Y:S05]  /*7ac0*/  BSYNC B1 ;  /* 0x0000000000017941 */ /* 0x000fea0003800000 */
.L_x_2863:
[----:B------:R-:W2:Y:S01]  /*7ad0*/  LDL R5, [R1+0x70] ;  /* 0x0000700001057983 */ /* 0x000ea20000100800 */
[C---:B------:R-:W-:Y:S01]  /*7ae0*/  IMAD.SHL.U32 R0, R183.reuse, 0x40, RZ ;  /* 0x00000040b7007824 */ /* 0x040fe200078e00ff */
[----:B------:R-:W-:Y:S01]  /*7af0*/  LOP3.LUT P0, RZ, R183, 0x4, RZ, 0xc0, !PT ;  /* 0x00000004b7ff7812 */ /* 0x000fe2000780c0ff */
[----:B------:R-:W-:Y:S01]  /*7b00*/  IMAD.MOV.U32 R4, RZ, RZ, R40 ;  /* 0x000000ffff047224 */ /* 0x000fe200078e0028 */
[----:B------:R-:W-:Y:S01]  /*7b10*/  BSSY B1, `(.L_x_2865) ;  /* 0x0000090000017945 */ /* 0x000fe20003800000 */
[----:B------:R-:W-:Y:S01]  /*7b20*/  IMAD.MOV.U32 R7, RZ, RZ, R42 ;  /* 0x000000ffff077224 */ /* 0x000fe200078e002a */
[----:B------:R-:W-:Y:S01]  /*7b30*/  LOP3.LUT R3, R0, 0x1c0, RZ, 0xc0, !PT ;  /* 0x000001c000037812 */ /* 0x000fe200078ec0ff */
[----:B0-----:R-:W-:-:S03]  /*7b40*/  IMAD.MOV.U32 R6, RZ, RZ, R45 ;  /* 0x000000ffff067224 */ /* 0x001fc600078e002d */
[----:B------:R-:W-:Y:S02]  /*7b50*/  LOP3.LUT R0, R3, 0x18, R22, 0xf8, !PT ;  /* 0x0000001803007812 */ /* 0x000fe400078ef816 */
[----:B------:R-:W-:Y:S02]  /*7b60*/  SHF.R.U32.HI R3, RZ, 0x3, R3 ;  /* 0x00000003ff037819 */ /* 0x000fe40000011603 */
[----:B------:R-:W-:Y:S01]  /*7b70*/  PRMT R12, R12, 0x5410, R7 ;  /* 0x000054100c0c7816 */ /* 0x000fe20000000007 */
[----:B------:R-:W-:Y:S01]  /*7b80*/  IMAD.MOV.U32 R7, RZ, RZ, R47 ;  /* 0x000000ffff077224 */ /* 0x000fe200078e002f */
[----:B------:R-:W-:Y:S02]  /*7b90*/  LOP3.LUT R3, R0, R3, RZ, 0x3c, !PT ;  /* 0x0000000300037212 */ /* 0x000fe400078e3cff */
[----:B------:R-:W-:Y:S01]  /*7ba0*/  PRMT R11, R11, 0x5410, R6 ;  /* 0x000054100b0b7816 */ /* 0x000fe20000000006 */
[----:B------:R-:W-:Y:S01]  /*7bb0*/  IMAD.MOV.U32 R6, RZ, RZ, R46 ;  /* 0x000000ffff067224 */ /* 0x000fe200078e002e */
[----:B------:R-:W-:Y:S01]  /*7bc0*/  PRMT R13, R13, 0x5410, R7 ;  /* 0x000054100d0d7816 */ /* 0x000fe20000000007 */
[----:B------:R-:W-:-:S02]  /*7bd0*/  IMAD R0, R168, 0x200, R3 ;  /* 0x00000200a8007824 */ /* 0x000fc400078e0203 */
[----:B------:R-:W-:Y:S01]  /*7be0*/  IMAD.MOV.U32 R3, RZ, RZ, R41 ;  /* 0x000000ffff037224 */ /* 0x000fe200078e0029 */
[----:B------:R-:W-:Y:S01]  /*7bf0*/  PRMT R15, R6, 0x7610, R15 ;  /* 0x00007610060f7816 */ /* 0x000fe2000000000f */
[----:B------:R-:W-:Y:S01]  /*7c00*/  IMAD R145, R0, 0x2, R145 ;  /* 0x0000000200917824 */ /* 0x000fe200078e0291 */
[----:B------:R-:W-:Y:S01]  /*7c10*/  PRMT R0, R4, 0x7610, R0 ;  /* 0x0000761004007816 */ /* 0x000fe20000000000 */
[----:B------:R-:W-:Y:S02]  /*7c20*/  IMAD.MOV.U32 R4, RZ, RZ, R44 ;  /* 0x000000ffff047224 */ /* 0x000fe400078e002c */
[C---:B------:R-:W-:Y:S01]  /*7c30*/  VIADD R14, R145.reuse, 0x18400 ;  /* 0x00018400910e7836 */ /* 0x040fe20000000000 */
[----:B------:R-:W-:Y:S01]  /*7c40*/  PRMT R0, R0, 0x5410, R3 ;  /* 0x0000541000007816 */ /* 0x000fe20000000003 */
[----:B------:R-:W-:Y:S01]  /*7c50*/  VIADD R3, R145, 0x18440 ;  /* 0x0001844091037836 */ /* 0x000fe20000000000 */
[----:B------:R-:W-:Y:S01]  /*7c60*/  PRMT R10, R10, 0x5410, R4 ;  /* 0x000054100a0a7816 */ /* 0x000fe20000000004 */
[----:B------:R-:W-:-:S02]  /*7c70*/  IMAD.MOV.U32 R4, RZ, RZ, R43 ;  /* 0x000000ffff047224 */ /* 0x000fc400078e002b */
[----:B------:R-:W-:Y:S02]  /*7c80*/  @P0 VIADD R3, R14, 0xffffffc0 ;  /* 0xffffffc00e030836 */ /* 0x000fe40000000000 */
[----:B------:R-:W-:Y:S01]  /*7c90*/  IMAD.MOV.U32 R6, RZ, RZ, R21 ;  /* 0x000000ffff067224 */ /* 0x000fe200078e0015 */
[----:B------:R-:W-:Y:S01]  /*7ca0*/  PRMT R76, R4, 0x7610, R76 ;  /* 0x00007610044c7816 */ /* 0x000fe2000000004c */
        /* <DEDUP_REMOVED lines=10> */
[----:B------:R-:W-:-:S03]  /*7d50*/  IMAD.MOV.U32 R4, RZ, RZ, R8 ;  /* 0x000000ffff047224 */ /* 0x000fc600078e0008 */
[----:B------:R-:W-:Y:S02]  /*7d60*/  PRMT R78, R7, 0x7610, R78 ;  /* 0x00007610074e7816 */ /* 0x000fe4000000004e */
[----:B------:R-:W-:Y:S01]  /*7d70*/  PRMT R12, R4, 0x7610, R12 ;  /* 0x00007610040c7816 */ /* 0x000fe2000000000c */
[----:B--2---:R-:W-:-:S05]  /*7d80*/  IMAD R5, R5, -0x80, R160 ;  /* 0xffffff8005057824 */ /* 0x004fca00078e02a0 */
[----:B------:R-:W-:Y:S01]  /*7d90*/  VIMNMX R74, R5, 0x80, PT ;  /* 0x00000080054a7848 */ /* 0x000fe20003fe0100 */
[----:B------:R-:W-:-:S03]  /*7da0*/  IMAD.MOV.U32 R5, RZ, RZ, R9 ;  /* 0x000000ffff057224 */ /* 0x000fc600078e0009 */
[----:B------:R-:W-:Y:S02]  /*7db0*/  ISETP.GE.AND P0, PT, R153, R74, PT ;  /* 0x0000004a9900720c */ /* 0x000fe40003f06270 */
[----:B------:R-:W-:-:S11]  /*7dc0*/  PRMT R10, R5, 0x7610, R10 ;  /* 0x00007610050a7816 */ /* 0x000fd6000000000a */
[----:B------:R-:W-:Y:S05]  /*7dd0*/  @P0 BRA `(.L_x_2866) ;  /* 0x00000004008c0947 */ /* 0x000fea0003800000 */
[----:B------:R-:W0:Y:S01]  /*7de0*/  LDC R5, c[0x0][0x3d4] ;  /* 0x0000f500ff057b82 */ /* 0x000e220000000800 */
[----:B------:R-:W-:Y:S01]  /*7df0*/  BSSY B2, `(.L_x_2867) ;  /* 0x0000032000027945 */ /* 0x000fe20003800000 */
[-C--:B0-----:R-:W-:Y:S02]  /*7e00*/  ISETP.GE.AND P0, PT, R154, R5.reuse, PT ;  /* 0x000000059a00720c */ /* 0x081fe40003f06270 */
[----:B------:R-:W-:-:S11]  /*7e10*/  ISETP.GE.AND P1, PT, R158, R5, PT ;  /* 0x000000059e00720c */ /* 0x000fd60003f26270 */
[----:B------:R-:W-:Y:S05]  /*7e20*/  @P0 BRA `(.L_x_2868) ;  /* 0x0000000000b80947 */ /* 0x000fea0003800000 */
[----:B------:R-:W0:Y:S01]  /*7e30*/  LDS.128 R4, [R145+0x18400] ;  /* 0x0184000091047984 */ /* 0x000e220000000c00 */
        /* <DEDUP_REMOVED lines=8> */
[----:B------:R-:W-:Y:S01]  /*7ec0*/  LOP3.LUT R68, R68, 0xffff0000, RZ, 0xc0, !PT ;  /* 0xffff000044447812 */ /* 0x000fe200078ec0ff */
[C---:B------:R-:W-:Y:S01]  /*7ed0*/  IMAD.U32 R66, R47.reuse, 0x10000, RZ ;  /* 0x000100002f427824 */ /* 0x040fe200078e00ff */
[----:B------:R-:W-:Y:S02]  /*7ee0*/  PRMT R46, R10, 0x5432, R14 ;  /* 0x000054320a2e7816 */ /* 0x000fe4000000000e */
        /* <DEDUP_REMOVED lines=34> */
.L_x_2868:
[----:B------:R-:W-:Y:S05]  /*8110*/  BSYNC B2 ;  /* 0x0000000000027941 */ /* 0x000fea0003800000 */
.L_x_2867:
[----:B------:R-:W-:Y:S05]  /*8120*/  @P1 BRA `(.L_x_2866) ;  /* 0x0000000000b81947 */ /* 0x000fea0003800000 */
[----:B0-----:R-:W0:Y:S01]  /*8130*/  LDS.128 R4, [R3] ;  /* 0x0000000003047984 */ /* 0x001e220000000c00 */
        /* <DEDUP_REMOVED lines=10> */
[----:B------:R-:W-:Y:S02]  /*81e0*/  LOP3.LUT R42, R42, 0xffff0000, RZ, 0xc0, !PT ;  /* 0xffff00002a2a7812 */ /* 0x000fe400078ec0ff */
[----:B------:R-:W-:Y:S02]  /*81f0*/  PRMT R44, R12, 0x5432, R44 ;  /* 0x000054320c2c7816 */ /* 0x000fe4000000002c */
[C---:B0-----:R-:W-:Y:S01]  /*8200*/  LOP3.LUT R15, R6.reuse, 0xffff0000, RZ, 0xc0, !PT ;  /* 0xffff0000060f7812 */ /* 0x041fe200078ec0ff */
[C---:B------:R-:W-:Y:S01]  /*8210*/  IMAD.U32 R40, R7.reuse, 0x10000, RZ ;  /* 0x0001000007287824 */ /* 0x040fe200078e00ff */
[----:B------:R-:W-:Y:S01]  /*8220*/  LOP3.LUT R7, R7, 0xffff0000, RZ, 0xc0, !PT ;  /* 0xffff000007077812 */ /* 0x000fe200078ec0ff */
[----:B------:R-:W-:-:S02]  /*8230*/  IMAD.U32 R14, R6, 0x10000, RZ ;  /* 0x00010000060e7824 */ /* 0x000fc400078e00ff */
[CC--:B------:R-:W-:Y:S01]  /*8240*/  FMUL.FTZ R47, R15.reuse, R46.reuse ;  /* 0x0000002e0f2f7220 */ /* 0x0c0fe20000410000 */
[----:B------:R-:W-:Y:S01]  /*8250*/  FMUL.FTZ R15, R15, R43 ;  /* 0x0000002b0f0f7220 */ /* 0x000fe20000410000 */
[C---:B------:R-:W-:Y:S01]  /*8260*/  FMUL.FTZ R69, R7.reuse, R45 ;  /* 0x0000002d07457220 */ /* 0x040fe20000410000 */
[----:B------:R-:W-:Y:S02]  /*8270*/  IMAD.U32 R0, R4, 0x10000, RZ ;  /* 0x0001000004007824 */ /* 0x000fe400078e00ff */
[C---:B------:R-:W-:Y:S01]  /*8280*/  FFMA.FTZ R66, R14.reuse, R43, -R47 ;  /* 0x0000002b0e427223 */ /* 0x040fe2000001082f */
[----:B------:R-:W-:Y:S01]  /*8290*/  FFMA.FTZ R67, R14, R46, R15 ;  /* 0x0000002e0e437223 */ /* 0x000fe2000001000f */
[-C--:B------:R-:W-:Y:S01]  /*82a0*/  FMUL.FTZ R43, R7, R42.reuse ;  /* 0x0000002a072b7220 */ /* 0x080fe20000410000 */
[C---:B------:R-:W-:Y:S01]  /*82b0*/  IMAD.U32 R6, R5.reuse, 0x10000, RZ ;  /* 0x0001000005067824 */ /* 0x040fe200078e00ff */
[----:B------:R-:W-:Y:S01]  /*82c0*/  LOP3.LUT R4, R4, 0xffff0000, RZ, 0xc0, !PT ;  /* 0xffff000004047812 */ /* 0x000fe200078ec0ff */
[C---:B------:R-:W-:Y:S01]  /*82d0*/  IMAD.U32 R15, R44.reuse, 0x10000, RZ ;  /* 0x000100002c0f7824 */ /* 0x040fe200078e00ff */
[----:B------:R-:W-:Y:S01]  /*82e0*/  LOP3.LUT R5, R5, 0xffff0000, RZ, 0xc0, !PT ;  /* 0xffff000005057812 */ /* 0x000fe200078ec0ff */
[C---:B------:R-:W-:Y:S01]  /*82f0*/  IMAD.U32 R7, R41.reuse, 0x10000, RZ ;  /* 0x0001000029077824 */ /* 0x040fe200078e00ff */
[----:B------:R-:W-:Y:S01]  /*8300*/  LOP3.LUT R44, R44, 0xffff0000, RZ, 0xc0, !PT ;  /* 0xffff00002c2c7812 */ /* 0x000fe200078ec0ff */
[C---:B------:R-:W-:Y:S01]  /*8310*/  FFMA.FTZ R69, R40.reuse, R42, -R69 ;  /* 0x0000002a28457223 */ /* 0x040fe20000010845 */
[----:B------:R-:W-:Y:S01]  /*8320*/  LOP3.LUT R41, R41, 0xffff0000, RZ, 0xc0, !PT ;  /* 0xffff000029297812 */ /* 0x000fe200078ec0ff */
[----:B------:R-:W-:Y:S01]  /*8330*/  FFMA.FTZ R40, R40, R45, R43 ;  /* 0x0000002d28287223 */ /* 0x000fe2000001002b */
[C---:B------:R-:W-:Y:S01]  /*8340*/  FMUL.FTZ R43, R4.reuse, R15 ;  /* 0x0000000f042b7220 */ /* 0x040fe20000410000 */
[----:B------:R-:W-:Y:S01]  /*8350*/  FMUL.FTZ R14, R4, R7 ;  /* 0x00000007040e7220 */ /* 0x000fe20000410000 */
        /* <DEDUP_REMOVED lines=11> */
.L_x_2866:
[----:B------:R-:W-:Y:S05]  /*8410*/  BSYNC B1 ;  /* 0x0000000000017941 */ /* 0x000fea0003800000 */
.L_x_2865:
[----:B------:R-:W-:-:S13]  /*8420*/  ISETP.GE.AND P0, PT, R156, R74, PT ;  /* 0x0000004a9c00720c */ /* 0x000fda0003f06270 */
[----:B------:R-:W-:Y:S05]  /*8430*/  @P0 BRA `(.L_x_2869) ;  /* 0x0000001800a00947 */ /* 0x000fea0003800000 */
[----:B01----:R-:W0:Y:S01]  /*8440*/  LDC R5, c[0x0][0x3d4] ;  /* 0x0000f500ff057b82 */ /* 0x003e220000000800 */
        /* <DEDUP_REMOVED lines=9> */
[C---:B------:R-:W-:Y:S02]  /*84e0*/  PRMT R41, R78.reuse, 0x5410, R41 ;  /* 0x000054104e297816 */ /* 0x040fe40000000029 */
        /* <DEDUP_REMOVED lines=40> */
.L_x_2871:
[----:B------:R-:W-:Y:S05]  /*8770*/  BSYNC B1 ;  /* 0x0000000000017941 */ /* 0x000fea0003800000 */
.L_x_2870:
[----:B------:R-:W-:Y:S05]  /*8780*/  @P1 BRA `(.L_x_2869) ;  /* 0x0000001400cc1947 */ /* 0x000fea0003800000 */
[----:B0-----:R-:W0:Y:S01]  /*8790*/  LDS.128 R4, [R3+0x2000] ;  /* 0x0020000003047984 */ /* 0x001e220000000c00 */
[----:B------:R-:W-:Y:S02]  /*87a0*/  SHF.R.U64 R0, R20, 0x10, R21 ;  /* 0x0000001014007819 */ /* 0x000fe40000001215 */
[----:B------:R-:W-:Y:S02]  /*87b0*/  SHF.R.U32.HI R15, RZ, 0x10, R9 ;  /* 0x00000010ff0f7819 */ /* 0x000fe40000011609 */
[----:B------:R-:W-:Y:S02]  /*87c0*/  SHF.R.U32.HI R20, RZ, 0x10, R21 ;  /* 0x00000010ff147819 */ /* 0x000fe40000011615 */
[----:B------:R-:W-:Y:S02]  /*87d0*/  PRMT R15, R10, 0x5410, R15 ;  /* 0x000054100a0f7816 */ /* 0x000fe4000000000f */
[----:B------:R-:W-:Y:S02]  /*87e0*/  SHF.R.U64 R21, R8, 0x10, R9 ;  /* 0x0000001008157819 */ /* 0x000fe40000001209 */
[----:B------:R-:W-:Y:S01]  /*87f0*/  PRMT R11, R11, 0x5410, R20 ;  /* 0x000054100b0b7816 */ /* 0x000fe20000000014 */
[----:B------:R-:W-:Y:S01]  /*8800*/  IMAD.U32 R20, R15, 0x10000, RZ ;  /* 0x000100000f147824 */ /* 0x000fe200078e00ff */
[----:B------:R-:W-:-:S02]  /*8810*/  PRMT R14, R12, 0x5410, R21 ;  /* 0x000054100c0e7816 */ /* 0x000fc40000000015 */
[----:B------:R-:W-:Y:S01]  /*8820*/  LOP3.LUT R15, R15, 0xffff0000, RZ, 0xc0, !PT ;  /* 0xffff00000f0f7812 */ /* 0x000fe200078ec0ff */
[C---:B------:R-:W-:Y:S01]  /*8830*/  IMAD.U32 R12, R11.reuse, 0x10000, RZ ;  /* 0x000100000b0c7824 */ /* 0x040fe200078e00ff */
        /* <DEDUP_REMOVED lines=8> */
[----:B------:R-:W-:Y:S01]  /*88c0*/  FMUL.FTZ R39, R7, R15 ;  /* 0x0000000f07277220 */ /* 0x000fe20000410000 */
[----:B------:R-:W-:-:S02]  /*88d0*/  IMAD.U32 R0, R4, 0x10000, RZ ;  /* 0x0001000004007824 */ /* 0x000fc400078e00ff */
        /* <DEDUP_REMOVED lines=24> */
[----:B------:R2:W-:Y:S01]  /*8a60*/  STS.128 [R3+0x2000], R4 ;  /* 0x0020000403007388 */ /* 0x0005e20000000c00 */
[----:B------:R-:W-:Y:S05]  /*8a70*/  BRA `(.L_x_2869) ;  /* 0x0000001400107947 */ /* 0x000fea0003800000 */
.L_x_2850:
[----:B------:R0:W5:Y:S01]  /*8a80*/  LDL R46, [R1+0x21c] ;  /* 0x00021c00012e7983 */ /* 0x0001620000100800 */
[----:B------:R-:W1:Y:S01]  /*8a90*/  LDC R0, c[0x0][0x428] ;  /* 0x00010a00ff007b82 */ /* 0x000e620000000800 */
[----:B------:R-:W-:Y:S01]  /*8aa0*/  IMAD R9, R15, 0x80, R153 ;  /* 0x000000800f097824 */ /* 0x000fe200078e0299 */
[----:B------:R-:W-:Y:S01]  /*8ab0*/  ULDC.64 UR4, c[0x0][0x3c8] ;  /* 0x0000f20000047ab9 */ /* 0x000fe20000000a00 */
[----:B------:R-:W-:Y:S01]  /*8ac0*/  IMAD.MOV.U32 R12, RZ, RZ, R36 ;  /* 0x000000ffff0c7224 */ /* 0x000fe200078e0024 */
[----:B------:R-:W-:Y:S01]  /*8ad0*/  ULDC.64 UR6, c[0x0][0x3e0] ;  /* 0x0000f80000067ab9 */ /* 0x000fe20000000a00 */
[----:B------:R-:W-:-:S03]  /*8ae0*/  IMAD.MOV.U32 R13, RZ, RZ, R43 ;  /* 0x000000ffff0d7224 */ /* 0x000fc600078e002b */
[----:B------:R-:W2:Y:S01]  /*8af0*/  LDC R3, c[0x0][0x3d4] ;  /* 0x0000f500ff037b82 */ /* 0x000ea20000000800 */
[----:B-1----:R-:W-:Y:S01]  /*8b00*/  ISETP.NE.AND P3, PT, R0, 0x1, PT ;  /* 0x000000010000780c */ /* 0x002fe20003f65270 */
[----:B------:R-:W-:Y:S01]  /*8b10*/  IMAD R0, R214, 0x40, R9 ;  /* 0x00000040d6007824 */ /* 0x000fe200078e0209 */
[----:B--2---:R-:W-:-:S04]  /*8b20*/  ISETP.GE.AND P0, PT, R22, R3, PT ;  /* 0x000000031600720c */ /* 0x004fc80003f06270 */
[----:B------:R-:W-:-:S07]  /*8b30*/  ISETP.GE.OR P1, PT, R156, R10, P0 ;  /* 0x0000000a9c00720c */ /* 0x000fce0000726670 */
[----:B------:R-:W1:Y:S01]  /*8b40*/  @P3 LDC R11, c[0x0][0x42c] ;  /* 0x00010b00ff0b3b82 */ /* 0x000e620000000800 */
[----:B------:R-:W-:Y:S01]  /*8b50*/  ISETP.GE.OR P2, PT, R153, R10, P0 ;  /* 0x0000000a9900720c */ /* 0x000fe20000746670 */
[----:B------:R-:W-:-:S06]  /*8b60*/  IMAD.MOV.U32 R10, RZ, RZ, R38 ;  /* 0x000000ffff0a7224 */ /* 0x000fcc00078e0026 */
[----:B------:R-:W2:Y:S08]  /*8b70*/  @P3 LDC R8, c[0x0][0x430] ;  /* 0x00010c00ff083b82 */ /* 0x000eb00000000800 */
[----:B------:R-:W3:Y:S01]  /*8b80*/  @!P1 LDC.64 R20, c[0x0][0x3e0] ;  /* 0x0000f800ff149b82 */ /* 0x000ee20000000a00 */
[----:B-1----:R-:W-:-:S04]  /*8b90*/  @P3 IMAD.HI.U32 R9, R0, R11, RZ ;  /* 0x0000000b00093227 */ /* 0x002fc800078e00ff */
[----:B------:R-:W-:Y:S01]  /*8ba0*/  IMAD.MOV.U32 R11, RZ, RZ, R41 ;  /* 0x000000ffff0b7224 */ /* 0x000fe200078e0029 */
[----:B------:R-:W-:Y:S02]  /*8bb0*/  @!P2 IADD3 R41, P5, R74, R45, RZ ;  /* 0x0000002d4a29a210 */ /* 0x000fe40007fbe0ff */
[----:B--2---:R-:W-:Y:S02]  /*8bc0*/  @P3 SHF.R.U32.HI R0, RZ, R8, R9 ;  /* 0x00000008ff003219 */ /* 0x004fe40000011609 */
[----:B------:R-:W1:Y:S01]  /*8bd0*/  @!P1 LDC.64 R8, c[0x0][0x3c8] ;  /* 0x0000f200ff089b82 */ /* 0x000e620000000a00 */
[----:B------:R-:W-:Y:S01]  /*8be0*/  @!P1 IADD3 R38, P3, P4, R45, R82, R74 ;  /* 0x000000522d269210 */ /* 0x000fe20007c7e04a */
[----:B------:R-:W-:Y:S01]  /*8bf0*/  @!P2 IMAD.X R42, R76, 0x1, R47, P5 ;  /* 0x000000014c2aa824 */ /* 0x000fe200028e062f */
[----:B------:R-:W-:Y:S01]  /*8c00*/  SHF.R.S32.HI R15, RZ, 0x1f, R0 ;  /* 0x0000001fff0f7819 */ /* 0x000fe20000011400 */
[----:B------:R-:W-:Y:S01]  /*8c10*/  IMAD.WIDE.U32 R10, R0, R6, R10 ;  /* 0x00000006000a7225 */ /* 0x000fe200078e000a */
[----:B------:R-:W-:-:S02]  /*8c20*/  @!P1 IADD3.X R39, R47, R80, R76, P3, P4 ;  /* 0x000000502f279210 */ /* 0x000fc40001fe844c */
[----:B------:R-:W-:Y:S01]  /*8c30*/  @!P1 IADD3 R36, P3, P4, R67, R84, R70 ;  /* 0x0000005443249210 */ /* 0x000fe20007c7e046 */
[C---:B------:R-:W-:Y:S01]  /*8c40*/  IMAD R44, R15.reuse, R6, RZ ;  /* 0x000000060f2c7224 */ /* 0x040fe200078e02ff */
[----:B------:R-:W-:Y:S01]  /*8c50*/  @!P2 IADD3 R14, P5, R70, R67, RZ ;  /* 0x00000043460ea210 */ /* 0x000fe20007fbe0ff */
[-C--:B------:R-:W-:Y:S01]  /*8c60*/  IMAD R15, R15, R4.reuse, RZ ;  /* 0x000000040f0f7224 */ /* 0x080fe200078e02ff */
[----:B------:R-:W-:Y:S01]  /*8c70*/  @!P1 IADD3.X R37, R40, R83, R71, P3, P4 ;  /* 0x0000005328259210 */ /* 0x000fe20001fe8447 */
[----:B------:R-:W-:Y:S01]  /*8c80*/  IMAD R7, R0, R7, R44 ;  /* 0x0000000700077224 */ /* 0x000fe200078e022c */
[----:B------:R-:W-:Y:S01]  /*8c90*/  LEA R6, P4, R10, UR4, 0x1 ;  /* 0x000000040a067c11 */ /* 0x000fe2000f8808ff */
[----:B------:R-:W-:Y:S01]  /*8ca0*/  @!P2 IMAD.X R43, R71, 0x1, R40, P5 ;  /* 0x00000001472ba824 */ /* 0x000fe200028e0628 */
[----:B------:R-:W-:Y:S01]  /*8cb0*/  @!P2 LEA R40, P3, R41, UR4, 0x1 ;  /* 0x000000042928ac11 */ /* 0x000fe2000f8608ff */
[----:B------:R-:W-:Y:S01]  /*8cc0*/  IMAD.IADD R7, R11, 0x1, R7 ;  /* 0x000000010b077824 */ /* 0x000fe200078e0207 */
[----:B------:R-:W-:Y:S01]  /*8cd0*/  UMOV UR4, 0xffffffff ;  /* 0xffffffff00047882 */ /* 0x000fe20000000000 */
[----:B------:R-:W-:Y:S01]  /*8ce0*/  IMAD.WIDE.U32 R12, R0, R4, R12 ;  /* 0x00000004000c7225 */ /* 0x000fe200078e000c */
[----:B------:R-:W-:-:S02]  /*8cf0*/  @!P2 LEA.HI.X R41, R41, UR5, R42, 0x1, P3 ;  /* 0x000000052929ac11 */ /* 0x000fc400098f0c2a */
[----:B------:R-:W-:Y:S01]  /*8d00*/  @!P2 LEA R42, P3, R14, UR6, 0x1 ;  /* 0x000000060e2aac11 */ /* 0x000fe2000f8608ff */
[----:B------:R-:W-:Y:S01]  /*8d10*/  IMAD R15, R0, R5, R15 ;  /* 0x00000005000f7224 */ /* 0x000fe200078e020f */
[----:B------:R-:W-:Y:S02]  /*8d20*/  LEA.HI.X R5, R10, UR5, R7, 0x1, P4 ;  /* 0x000000050a057c11 */ /* 0x000fe4000a0f0c07 */
[----:B------:R-:W-:Y:S01]  /*8d30*/  LEA R0, P5, R12, UR6, 0x1 ;  /* 0x000000060c007c11 */ /* 0x000fe2000f8a08ff */
[----:B------:R-:W-:Y:S01]  /*8d40*/  IMAD.IADD R7, R13, 0x1, R15 ;  /* 0x000000010d077824 */ /* 0x000fe200078e020f */
[----:B------:R-:W-:Y:S02]  /*8d50*/  @!P2 LEA.HI.X R43, R14, UR7, R43, 0x1, P3 ;  /* 0x000000070e2bac11 */ /* 0x000fe400098f0c2b */
[----:B-1----:R-:W-:Y:S02]  /*8d60*/  @!P1 LEA R44, P3, R38, R8, 0x1 ;  /* 0x00000008262c9211 */ /* 0x002fe400078608ff */
[----:B------:R-:W-:-:S02]  /*8d70*/  LEA.HI.X R4, R12, UR7, R7, 0x1, P5 ;  /* 0x000000070c047c11 */ /* 0x000fc4000a8f0c07 */
[----:B---3--:R-:W-:Y:S01]  /*8d80*/  @!P1 LEA R20, P4, R36, R20, 0x1 ;  /* 0x0000001424149211 */ /* 0x008fe200078808ff */
[----:B0-----:R-:W-:-:S12]  /*8d90*/  BRA.DIV UR4, `(.L_x_2872) ;  /* 0x000002b204507947 */ /* 0x001fd8000b800000 */
.L_x_3138:
[----:B------:R-:W-:-:S03]  /*8da0*/  UMOV UR4, 0xffffffff ;  /* 0xffffffff00047882 */ /* 0x000fc60000000000 */
[----:B------:R-:W-:Y:S05]  /*8db0*/  BRA.DIV UR4, `(.L_x_2873) ;  /* 0x000002b204707947 */ /* 0x000fea000b800000 */
.L_x_3141:
[----:B------:R-:W-:-:S03]  /*8dc0*/  UMOV UR4, 0xffffffff ;  /* 0xffffffff00047882 */ /* 0x000fc60000000000 */
[----:B------:R-:W-:Y:S05]  /*8dd0*/  BRA.DIV UR4, `(.L_x_2874) ;  /* 0x000002b204907947 */ /* 0x000fea000b800000 */
.L_x_3144:
[----:B------:R-:W-:-:S03]  /*8de0*/  UMOV UR4, 0xffffffff ;  /* 0xffffffff00047882 */ /* 0x000fc60000000000 */
[----:B------:R-:W-:Y:S05]  /*8df0*/  BRA.DIV UR4, `(.L_x_2875) ;  /* 0x000002b204b07947 */ /* 0x000fea000b800000 */
.L_x_3147:
[----:B------:R-:W-:-:S03]  /*8e00*/  UMOV UR4, 0xffffffff ;  /* 0xffffffff00047882 */ /* 0x000fc60000000000 */
[----:B------:R-:W-:Y:S05]  /*8e10*/  BRA.DIV UR4, `(.L_x_2876) ;  /* 0x000002b204d07947 */ /* 0x000fea000b800000 */
.L_x_3150:
[----:B------:R-:W-:-:S03]  /*8e20*/  UMOV UR4, 0xffffffff ;  /* 0xffffffff00047882 */ /* 0x000fc60000000000 */
[----:B------:R-:W-:Y:S05]  /*8e30*/  BRA.DIV UR4, `(.L_x_2877) ;  /* 0x000002b204f07947 */ /* 0x000fea000b800000 */
.L_x_3153:
[----:B------:R-:W-:-:S03]  /*8e40*/  UMOV UR4, 0xffffffff ;  /* 0xffffffff00047882 */ /* 0x000fc60000000000 */
[----:B------:R-:W-:Y:S05]  /*8e50*/  BRA.DIV UR4, `(.L_x_2878) ;  /* 0x000002b604107947 */ /* 0x000fea000b800000 */
.L_x_3156:
[----:B------:R-:W-:-:S03]  /*8e60*/  UMOV UR4, 0xffffffff ;  /* 0xffffffff00047882 */ /* 0x000fc60000000000 */
[----:B------:R-:W-:Y:S05]  /*8e70*/  BRA.DIV UR4, `(.L_x_2879) ;  /* 0x000002b604307947 */ /* 0x000fea000b800000 */
.L_x_3159:
[----:B-----5:R-:W-:Y:S02]  /*8e80*/  LEA.HI R0, R46, R46, RZ, 0x1 ;  /* 0x0000002e2e007211 */ /* 0x020fe400078f08ff */
[----:B------:R-:W-:Y:S02]  /*8e90*/  CS2R R12, SRZ ;  /* 0x00000000000c7805 */ /* 0x000fe4000001ff00 */
[----:B------:R-:W-:Y:S02]  /*8ea0*/  @!P1 LEA.HI.X R45, R38, R9, R39, 0x1, P3 ;  /* 0x00000009262d9211 */ /* 0x000fe400018f0c27 */
[----:B------:R-:W-:Y:S02]  /*8eb0*/  CS2R R14, SRZ ;  /* 0x00000000000e7805 */ /* 0x000fe4000001ff00 */
[----:B------:R-:W-:Y:S02]  /*8ec0*/  LOP3.LUT R5, R0, 0xfffffffe, RZ, 0xc0, !PT ;  /* 0xfffffffe00057812 */ /* 0x000fe400078ec0ff */
[----:B------:R-:W-:-:S02]  /*8ed0*/  CS2R R38, SRZ ;  /* 0x0000000000267805 */ /* 0x000fc4000001ff00 */
[----:B------:R-:W-:Y:S02]  /*8ee0*/  @!P1 LEA.HI.X R21, R36, R21, R37, 0x1, P4 ;  /* 0x0000001524159211 */ /* 0x000fe400020f0c25 */
[----:B------:R-:W-:Y:S01]  /*8ef0*/  CS2R R36, SRZ ;  /* 0x0000000000247805 */ /* 0x000fe2000001ff00 */
[----:B------:R-:W-:Y:S01]  /*8f00*/  IMAD.IADD R46, R46, 0x1, -R5 ;  /* 0x000000012e2e7824 */ /* 0x000fe200078e0a05 */
[----:B------:R-:W-:Y:S02]  /*8f10*/  CS2R R4, SRZ ;  /* 0x0000000000047805 */ /* 0x000fe4000001ff00 */
[----:B------:R-:W-:Y:S02]  /*8f20*/  CS2R R6, SRZ ;  /* 0x0000000000067805 */ /* 0x000fe4000001ff00 */
[----:B------:R-:W-:Y:S02]  /*8f30*/  CS2R R8, SRZ ;  /* 0x0000000000087805 */ /* 0x000fe4000001ff00 */
[----:B------:R-:W-:-:S02]  /*8f40*/  CS2R R10, SRZ ;  /* 0x00000000000a7805 */ /* 0x000fc4000001ff00 */
[----:B------:R-:W-:Y:S01]  /*8f50*/  SHF.L.U32 R46, R46, 0x1f, RZ ;  /* 0x0000001f2e2e7819 */ /* 0x000fe200000006ff */
[----:B------:R0:W5:Y:S04]  /*8f60*/  @!P2 LDG.E.128 R12, desc[UR56][R40.64] ;  /* 0x00000038280ca981 */ /* 0x000168000c1e1d00 */
[----:B------:R0:W5:Y:S04]  /*8f70*/  @!P2 LDG.E.128 R36, desc[UR56][R42.64] ;  /* 0x000000382a24a981 */ /* 0x000168000c1e1d00 */
[----:B------:R0:W5:Y:S04]  /*8f80*/  @!P1 LDG.E.128 R4, desc[UR56][R44.64] ;  /* 0x000000382c049981 */ /* 0x000168000c1e1d00 */
[----:B------:R0:W5:Y:S01]  /*8f90*/  @!P1 LDG.E.128 R8, desc[UR56][R20.64] ;  /* 0x0000003814089981 */ /* 0x000162000c1e1d00 */
[----:B------:R-:W1:Y:S01]  /*8fa0*/  SYNCS.PHASECHK.TRANS64.TRYWAIT P1, [R145+URZ+0x32400], R46 ;  /* 0x0324002e910075a7 */ /* 0x000e62000802017f */
[----:B------:R-:W-:Y:S04]  /*8fb0*/  BSSY B1, `(.L_x_2880) ;  /* 0x0000002000017945 */ /* 0x000fe80003800000 */
[----:B01----:R-:W-:Y:S05]  /*8fc0*/  @!P1 BRA `(.L_x_2881) ;  /* 0x000002b400049947 */ /* 0x003fea0003800000 */
.L_x_3160:
[----:B------:R-:W-:Y:S05]  /*8fd0*/  BSYNC B1 ;  /* 0x0000000000017941 */ /* 0x000fea0003800000 */
.L_x_2880:
[----:B------:R-:W2:Y:S01]  /*8fe0*/  LDL R43, [R1+0x70] ;  /* 0x00007000012b7983 */ /* 0x000ea20000100800 */
[----:B-----5:R-:W-:Y:S01]  /*8ff0*/  IMAD.MOV.U32 R40, RZ, RZ, R36 ;  /* 0x000000ffff287224 */ /* 0x020fe200078e0024 */
[----:B------:R-:W-:Y:S01]  /*9000*/  BSSY B1, `(.L_x_2882) ;  /* 0x0000088000017945 */ /* 0x000fe20003800000 */
[----:B------:R-:W-:Y:S02]  /*9010*/  IMAD.MOV.U32 R0, RZ, RZ, R12 ;  /* 0x000000ffff007224 */ /* 0x000fe400078e000c */
        /* <DEDUP_REMOVED lines=24> */
[----:B------:R-:W-:Y:S02]  /*91a0*/  IMAD.MOV.U32 R89, RZ, RZ, R11 ;  /* 0x000000ffff597224 */ /* 0x000fe400078e000b */
[----:B--2---:R-:W-:-:S05]  /*91b0*/  IMAD R43, R43, -0x80, R160 ;  /* 0xffffff802b2b7824 */ /* 0x004fca00078e02a0 */
[----:B------:R-:W-:-:S04]  /*91c0*/  VIMNMX R43, R43, 0x80, PT ;  /* 0x000000802b2b7848 */ /* 0x000fc80003fe0100 */
[-C--:B------:R-:W-:Y:S02]  /*91d0*/  ISETP.GE.OR P1, PT, R153, R43.reuse, P0 ;  /* 0x0000002b9900720c */ /* 0x080fe40000726670 */
[----:B------:R-:W-:-:S11]  /*91e0*/  ISETP.GE.OR P0, PT, R156, R43, P0 ;  /* 0x0000002b9c00720c */ /* 0x000fd60000706670 */
[----:B------:R-:W-:Y:S05]  /*91f0*/  @P1 BRA `(.L_x_2883) ;  /* 0x0000000400a01947 */ /* 0x000fea0003800000 */
[----:B------:R-:W-:Y:S01]  /*9200*/  IMAD.SHL.U32 R40, R183, 0x40, RZ ;  /* 0x00000040b7287824 */ /* 0x000fe200078e00ff */
[----:B------:R-:W-:Y:S01]  /*9210*/  SHF.R.U64 R79, R36, 0x10, R37 ;  /* 0x00000010244f7819 */ /* 0x000fe20000001225 */
[----:B------:R-:W-:Y:S01]  /*9220*/  IMAD.IADD R42, R22, 0x1, R3 ;  /* 0x00000001162a7824 */ /* 0x000fe200078e0203 */
[----:B------:R-:W-:Y:S02]  /*9230*/  SHF.R.U64 R83, R12, 0x10, R13 ;  /* 0x000000100c537819 */ /* 0x000fe4000000120d */
[----:B------:R-:W-:Y:S02]  /*9240*/  LOP3.LUT R43, R40, 0x1c0, RZ, 0xc0, !PT ;  /* 0x000001c0282b7812 */ /* 0x000fe400078ec0ff */
[----:B------:R-:W-:Y:S02]  /*9250*/  SHF.R.U64 R78, R14, 0x10, R15 ;  /* 0x000000100e4e7819 */ /* 0x000fe4000000120f */
[----:B------:R-:W-:Y:S02]  /*9260*/  LOP3.LUT R40, R43, 0x38, R22, 0xf8, !PT ;  /* 0x000000382b287812 */ /* 0x000fe400078ef816 */
[----:B------:R-:W-:-:S02]  /*9270*/  SHF.R.U32.HI R45, RZ, 0x3, R43 ;  /* 0x00000003ff2d7819 */ /* 0x000fc4000001162b */
[----:B------:R-:W-:Y:S02]  /*9280*/  LOP3.LUT R42, R43, 0x38, R42, 0xf8, !PT ;  /* 0x000000382b2a7812 */ /* 0x000fe400078ef82a */
[-C--:B------:R-:W-:Y:S02]  /*9290*/  LOP3.LUT R41, R40, R45.reuse, RZ, 0x3c, !PT ;  /* 0x0000002d28297212 */ /* 0x080fe400078e3cff */
[----:B------:R-:W-:Y:S02]  /*92a0*/  SHF.R.U32.HI R15, RZ, 0x10, R15 ;  /* 0x00000010ff0f7819 */ /* 0x000fe4000001160f */
[----:B------:R-:W-:Y:S01]  /*92b0*/  SHF.R.U32.HI R77, RZ, 0x10, R13 ;  /* 0x00000010ff4d7819 */ /* 0x000fe2000001160d */
[----:B------:R-:W-:Y:S01]  /*92c0*/  IMAD R40, R168, 0x200, R41 ;  /* 0x00000200a8287824 */ /* 0x000fe200078e0229 */
[----:B------:R-:W-:Y:S02]  /*92d0*/  LOP3.LUT R41, R42, R45, RZ, 0x3c, !PT ;  /* 0x0000002d2a297212 */ /* 0x000fe400078e3cff */
[----:B------:R-:W-:Y:S01]  /*92e0*/  SHF.R.U32.HI R82, RZ, 0x10, R39 ;  /* 0x00000010ff527819 */ /* 0x000fe20000011627 */
[----:B------:R-:W-:Y:S01]  /*92f0*/  IMAD R85, R40, 0x2, R145 ;  /* 0x0000000228557824 */ /* 0x000fe200078e0291 */
[----:B------:R-:W-:Y:S01]  /*9300*/  PRMT R79, R84, 0x5410, R79 ;  /* 0x00005410544f7816 */ /* 0x000fe2000000004f */
[----:B------:R-:W-:Y:S01]  /*9310*/  IMAD R44, R168, 0x200, R41 ;  /* 0x00000200a82c7824 */ /* 0x000fe200078e0229 */
[----:B------:R-:W-:-:S02]  /*9320*/  PRMT R76, R0, 0x5410, R83 ;  /* 0x00005410004c7816 */ /* 0x000fc40000000053 */
[----:B------:R-:W1:Y:S01]  /*9330*/  LDS.128 R40, [R85+0x18400] ;  /* 0x0184000055287984 */ /* 0x000e620000000c00 */
[----:B------:R-:W-:Y:S01]  /*9340*/  IMAD R86, R44, 0x2, R145 ;  /* 0x000000022c567824 */ /* 0x000fe200078e0291 */
[----:B------:R-:W-:Y:S02]  /*9350*/  SHF.R.U32.HI R80, RZ, 0x10, R37 ;  /* 0x00000010ff507819 */ /* 0x000fe40000011625 */
[----:B------:R-:W-:Y:S02]  /*9360*/  PRMT R78, R21, 0x5410, R78 ;  /* 0x00005410154e7816 */ /* 0x000fe4000000004e */
[----:B0-----:R-:W0:Y:S01]  /*9370*/  LDS.128 R44, [R86+0x18400] ;  /* 0x01840000562c7984 */ /* 0x001e220000000c00 */
[----:B------:R-:W-:Y:S02]  /*9380*/  PRMT R66, R66, 0x5410, R15 ;  /* 0x0000541042427816 */ /* 0x000fe4000000000f */
[C---:B------:R-:W-:Y:S02]  /*9390*/  PRMT R77, R20.reuse, 0x5410, R77 ;  /* 0x00005410144d7816 */ /* 0x040fe4000000004d */
[----:B------:R-:W-:-:S02]  /*93a0*/  PRMT R82, R20, 0x5432, R82 ;  /* 0x0000543214527816 */ /* 0x000fc40000000052 */
[----:B------:R-:W-:Y:S02]  /*93b0*/  PRMT R80, R0, 0x5432, R80 ;  /* 0x0000543200507816 */ /* 0x000fe40000000050 */
[----:B------:R-:W-:-:S04]  /*93c0*/  SHF.R.U64 R81, R38, 0x10, R39 ;  /* 0x0000001026517819 */ /* 0x000fc80000001227 */
[----:B------:R-:W-:Y:S01]  /*93d0*/  PRMT R81, R87, 0x5410, R81 ;  /* 0x0000541057517816 */ /* 0x000fe20000000051 */
[C---:B-1----:R-:W-:Y:S01]  /*93e0*/  IMAD.U32 R14, R42.reuse, 0x10000, RZ ;  /* 0x000100002a0e7824 */ /* 0x042fe200078e00ff */
[----:B------:R-:W-:Y:S01]  /*93f0*/  LOP3.LUT R15, R42, 0xffff0000, RZ, 0xc0, !PT ;  /* 0xffff00002a0f7812 */ /* 0x000fe200078ec0ff */
[C---:B------:R-:W-:Y:S01]  /*9400*/  IMAD.U32 R20, R43.reuse, 0x10000, RZ ;  /* 0x000100002b147824 */ /* 0x040fe200078e00ff */
[----:B------:R-:W-:Y:S01]  /*9410*/  LOP3.LUT R42, R43, 0xffff0000, RZ, 0xc0, !PT ;  /* 0xffff00002b2a7812 */ /* 0x000fe200078ec0ff */
[----:B------:R-:W-:Y:S01]  /*9420*/  IMAD.U32 R43, R76, 0x10000, RZ ;  /* 0x000100004c2b7824 */ /* 0x000fe200078e00ff */
[----:B------:R-:W-:Y:S01]  /*9430*/  LOP3.LUT R12, R40, 0xffff0000, RZ, 0xc0, !PT ;  /* 0xffff0000280c7812 */ /* 0x000fe200078ec0ff */
[C---:B0-----:R-:W-:Y:S01]  /*9440*/  IMAD.U32 R21, R44.reuse, 0x10000, RZ ;  /* 0x000100002c157824 */ /* 0x041fe200078e00ff */
[----:B------:R-:W-:Y:S01]  /*9450*/  LOP3.LUT R36, R44, 0xffff0000, RZ, 0xc0, !PT ;  /* 0xffff00002c247812 */ /* 0x000fe200078ec0ff */
[C---:B------:R-:W-:Y:S01]  /*9460*/  IMAD.U32 R37, R45.reuse, 0x10000, RZ ;  /* 0x000100002d257824 */ /* 0x040fe200078e00ff */
[----:B------:R-:W-:Y:S01]  /*9470*/  LOP3.LUT R44, R45, 0xffff0000, RZ, 0xc0, !PT ;  /* 0xffff00002d2c7812 */ /* 0x000fe200078ec0ff */
[----:B------:R-:W-:Y:S01]  /*9480*/  IMAD.U32 R45, R79, 0x10000, RZ ;  /* 0x000100004f2d7824 */ /* 0x000fe200078e00ff */
[----:B------:R-:W-:Y:S01]  /*9490*/  LOP3.LUT R39, R46, 0xffff0000, RZ, 0xc0, !PT ;  /* 0xffff00002e277812 */ /* 0x000fe200078ec0ff */
[----:B------:R-:W-:Y:S01]  /*94a0*/  IMAD.U32 R0, R40, 0x10000, RZ ;  /* 0x0001000028007824 */ /* 0x000fe200078e00ff */
[C---:B------:R-:W-:Y:S01]  /*94b0*/  LOP3.LUT R40, R41.reuse, 0xffff0000, RZ, 0xc0, !PT ;  /* 0xffff000029287812 */ /* 0x040fe200078ec0ff */
[----:B------:R-:W-:-:S02]  /*94c0*/  IMAD.U32 R13, R41, 0x10000, RZ ;  /* 0x00010000290d7824 */ /* 0x000fc400078e00ff */
[----:B------:R-:W-:Y:S01]  /*94d0*/  FMUL.FTZ R83, R21, R45 ;  /* 0x0000002d15537220 */ /* 0x000fe20000410000 */
[----:B------:R-:W-:Y:S01]  /*94e0*/  IMAD.U32 R38, R46, 0x10000, RZ ;  /* 0x000100002e267824 */ /* 0x000fe200078e00ff */
[C---:B------:R-:W-:Y:S01]  /*94f0*/  LOP3.LUT R46, R47.reuse, 0xffff0000, RZ, 0xc0, !PT ;  /* 0xffff00002f2e7812 */ /* 0x040fe200078ec0ff */
[----:B------:R-:W-:Y:S01]  /*9500*/  IMAD.U32 R41, R47, 0x10000, RZ ;  /* 0x000100002f297824 */ /* 0x000fe200078e00ff */
[----:B------:R-:W-:Y:S01]  /*9510*/  LOP3.LUT R79, R79, 0xffff0000, RZ, 0xc0, !PT ;  /* 0xffff00004f4f7812 */ /* 0x000fe200078ec0ff */
[-C--:B------:R-:W-:Y:S01]  /*9520*/  FMUL.FTZ R47, R21, R43.reuse ;  /* 0x0000002b152f7220 */ /* 0x080fe20000410000 */
[----:B------:R-:W-:Y:S01]  /*9530*/  LOP3.LUT R21, R76, 0xffff0000, RZ, 0xc0, !PT ;  /* 0xffff00004c157812 */ /* 0x000fe200078ec0ff */
[----:B------:R-:W-:Y:S01]  /*9540*/  FFMA.FTZ R83, R0, R43, -R83 ;  /* 0x0000002b00537223 */ /* 0x000fe20000010853 */
[----:B------:R-:W-:Y:S02]  /*9550*/  IMAD.U32 R76, R80, 0x10000, RZ ;  /* 0x00010000504c7824 */ /* 0x000fe400078e00ff */
[----:B------:R-:W-:Y:S01]  /*9560*/  FMUL.FTZ R43, R36, R79 ;  /* 0x0000004f242b7220 */ /* 0x000fe20000410000 */
[----:B------:R-:W-:Y:S01]  /*9570*/  FFMA.FTZ R47, R0, R45, R47 ;  /* 0x0000002d002f7223 */ /* 0x000fe2000001002f */
[----:B------:R-:W-:-:S02]  /*9580*/  IMAD.U32 R0, R77, 0x10000, RZ ;  /* 0x000100004d007824 */ /* 0x000fc400078e00ff */
[-C--:B------:R-:W-:Y:S01]  /*9590*/  FMUL.FTZ R45, R36, R21.reuse ;  /* 0x00000015242d7220 */ /* 0x080fe20000410000 */
[----:B------:R-:W-:Y:S01]  /*95a0*/  LOP3.LUT R77, R77, 0xffff0000, RZ, 0xc0, !PT ;  /* 0xffff00004d4d7812 */ /* 0x000fe200078ec0ff */
[----:B------:R-:W-:Y:S01]  /*95b0*/  FFMA.FTZ R36, R12, R21, -R43 ;  /* 0x000000150c247223 */ /* 0x000fe2000001082b */
[C---:B------:R-:W-:Y:S01]  /*95c0*/  FMUL.FTZ R84, R37.reuse, R76 ;  /* 0x0000004c25547220 */ /* 0x040fe20000410000 */
[----:B------:R-:W-:Y:S01]  /*95d0*/  LOP3.LUT R21, R80, 0xffff0000, RZ, 0xc0, !PT ;  /* 0xffff000050157812 */ /* 0x000fe200078ec0ff */
[----:B------:R-:W-:Y:S01]  /*95e0*/  FMUL.FTZ R37, R37, R0 ;  /* 0x0000000025257220 */ /* 0x000fe20000410000 */
[----:B------:R-:W-:Y:S01]  /*95f0*/  FFMA.FTZ R80, R12, R79, R45 ;  /* 0x0000004f0c507223 */ /* 0x000fe2000001002d */
[----:B------:R-:W-:Y:S01]  /*9600*/  FMUL.FTZ R45, R44, R77 ;  /* 0x0000004d2c2d7220 */ /* 0x000fe20000410000 */
[----:B------:R-:W-:Y:S02]  /*9610*/  IMAD.U32 R12, R82, 0x10000, RZ ;  /* 0x00010000520c7824 */ /* 0x000fe400078e00ff */
[C---:B------:R-:W-:Y:S01]  /*9620*/  FFMA.FTZ R76, R13.reuse, R76, R37 ;  /* 0x0000004c0d4c7223 */ /* 0x040fe20000010025 */
[----:B------:R-:W-:Y:S01]  /*9630*/  FMUL.FTZ R43, R44, R21 ;  /* 0x000000152c2b7220 */ /* 0x000fe20000410000 */
[----:B------:R-:W-:Y:S01]  /*9640*/  FFMA.FTZ R84, R13, R0, -R84 ;  /* 0x000000000d547223 */ /* 0x000fe20000010854 */
[----:B------:R-:W-:-:S02]  /*9650*/  IMAD.U32 R37, R81, 0x10000, RZ ;  /* 0x0001000051257824 */ /* 0x000fc400078e00ff */
[----:B------:R-:W-:Y:S01]  /*9660*/  FFMA.FTZ R45, R40, R21, R45 ;  /* 0x00000015282d7223 */ /* 0x000fe2000001002d */
[----:B------:R-:W-:Y:S02]  /*9670*/  IMAD.U32 R0, R66, 0x10000, RZ ;  /* 0x0001000042007824 */ /* 0x000fe400078e00ff */
[C---:B------:R-:W-:Y:S01]  /*9680*/  FMUL.FTZ R21, R41.reuse, R12 ;  /* 0x0000000c29157220 */ /* 0x040fe20000410000 */
[----:B------:R-:W-:Y:S01]  /*9690*/  FFMA.FTZ R43, R40, R77, -R43 ;  /* 0x0000004d282b7223 */ /* 0x000fe2000001082b */
[----:B------:R-:W-:Y:S02]  /*96a0*/  IMAD.U32 R13, R78, 0x10000, RZ ;  /* 0x000100004e0d7824 */ /* 0x000fe400078e00ff */
[----:B------:R-:W-:Y:S01]  /*96b0*/  FMUL.FTZ R77, R38, R37 ;  /* 0x00000025264d7220 */ /* 0x000fe20000410000 */
[-C--:B------:R-:W-:Y:S01]  /*96c0*/  FMUL.FTZ R41, R41, R0.reuse ;  /* 0x0000000029297220 */ /* 0x080fe20000410000 */
[----:B------:R-:W-:Y:S01]  /*96d0*/  FFMA.FTZ R40, R20, R0, -R21 ;  /* 0x0000000014287223 */ /* 0x000fe20000010815 */
[----:B------:R-:W-:Y:S01]  /*96e0*/  LOP3.LUT R0, R81, 0xffff0000, RZ, 0xc0, !PT ;  /* 0xffff000051007812 */ /* 0x000fe200078ec0ff */
[-C--:B------:R-:W-:Y:S01]  /*96f0*/  FMUL.FTZ R38, R38, R13.reuse ;  /* 0x0000000d26267220 */ /* 0x080fe20000410000 */
[----:B------:R-:W-:Y:S01]  /*9700*/  LOP3.LUT R78, R78, 0xffff0000, RZ, 0xc0, !PT ;  /* 0xffff00004e4e7812 */ /* 0x000fe200078ec0ff */
[----:B------:R-:W-:Y:S01]  /*9710*/  FFMA.FTZ R77, R14, R13, -R77 ;  /* 0x0000000d0e4d7223 */ /* 0x000fe2000001084d */
[----:B------:R-:W-:Y:S01]  /*9720*/  LOP3.LUT R21, R82, 0xffff0000, RZ, 0xc0, !PT ;  /* 0xffff000052157812 */ /* 0x000fe200078ec0ff */
[----:B------:R-:W-:Y:S01]  /*9730*/  FFMA.FTZ R41, R20, R12, R41 ;  /* 0x0000000c14297223 */ /* 0x000fe20000010029 */
[----:B------:R-:W-:Y:S01]  /*9740*/  LOP3.LUT R13, R66, 0xffff0000, RZ, 0xc0, !PT ;  /* 0xffff0000420d7812 */ /* 0x000fe200078ec0ff */
[C---:B------:R-:W-:Y:S01]  /*9750*/  FMUL.FTZ R12, R39.reuse, R0 ;  /* 0x00000000270c7220 */ /* 0x040fe20000410000 */
[----:B------:R-:W-:Y:S01]  /*9760*/  FFMA.FTZ R38, R14, R37, R38 ;  /* 0x000000250e267223 */ /* 0x000fe20000010026 */
        /* <DEDUP_REMOVED lines=17> */
.L_x_2883:
[----:B------:R-:W-:Y:S05]  /*9880*/  BSYNC B1 ;  /* 0x0000000000017941 */ /* 0x000fea0003800000 */
.L_x_2882:
[----:B------:R-:W-:Y:S01]  /*9890*/  PRMT R20, R88, 0x5410, R89 ;  /* 0x0000541058147816 */ /* 0x000fe20000000059 */
[----:B------:R-:W-:Y:S06]  /*98a0*/  @P0 BRA `(.L_x_2869) ;  /* 0x0000000400840947 */ /* 0x000fec0003800000 */
[----:B------:R-:W-:Y:S01]  /*98b0*/  IMAD.IADD R0, R22, 0x1, R3 ;  /* 0x0000000116007824 */ /* 0x000fe200078e0203 */
[----:B-1----:R-:W1:Y:S01]  /*98c0*/  LDS.128 R12, [R215+0x18400] ;  /* 0x01840000d70c7984 */ /* 0x002e620000000c00 */
[--C-:B------:R-:W-:Y:S02]  /*98d0*/  SHF.R.U64 R43, R4, 0x10, R5.reuse ;  /* 0x00000010042b7819 */ /* 0x100fe40000001205 */
[----:B------:R-:W-:Y:S02]  /*98e0*/  SHF.R.U32.HI R4, RZ, 0x10, R5 ;  /* 0x00000010ff047819 */ /* 0x000fe40000011605 */
[----:B------:R-:W-:Y:S02]  /*98f0*/  LOP3.LUT R3, R169, 0x38, R0, 0xf8, !PT ;  /* 0x00000038a9037812 */ /* 0x000fe400078ef800 */
[----:B------:R-:W-:Y:S02]  /*9900*/  PRMT R74, R74, 0x5410, R43 ;  /* 0x000054104a4a7816 */ /* 0x000fe4000000002b */
[----:B------:R-:W-:-:S02]  /*9910*/  LOP3.LUT R0, R3, R170, RZ, 0x3c, !PT ;  /* 0x000000aa03007212 */ /* 0x000fc400078e3cff */
[--C-:B------:R-:W-:Y:S01]  /*9920*/  SHF.R.U64 R3, R8, 0x10, R9.reuse ;  /* 0x0000001008037819 */ /* 0x100fe20000001209 */
[----:B------:R-:W-:Y:S01]  /*9930*/  IMAD.U32 R40, R74, 0x10000, RZ ;  /* 0x000100004a287824 */ /* 0x000fe200078e00ff */
[----:B------:R-:W-:Y:S01]  /*9940*/  SHF.R.U32.HI R8, RZ, 0x10, R9 ;  /* 0x00000010ff087819 */ /* 0x000fe20000011609 */
[----:B------:R-:W-:Y:S01]  /*9950*/  IMAD.IADD R0, R171, 0x1, R0 ;  /* 0x00000001ab007824 */ /* 0x000fe200078e0200 */
[----:B------:R-:W-:Y:S02]  /*9960*/  PRMT R68, R68, 0x5410, R3 ;  /* 0x0000541044447816 */ /* 0x000fe40000000003 */
[----:B------:R-:W-:Y:S01]  /*9970*/  SHF.R.U32.HI R41, RZ, 0x10, R11 ;  /* 0x00000010ff297819 */ /* 0x000fe2000001160b */
[----:B------:R-:W-:Y:S01]  /*9980*/  IMAD R0, R0, 0x2, R145 ;  /* 0x0000000200007824 */ /* 0x000fe200078e0291 */
[----:B------:R-:W-:Y:S01]  /*9990*/  SHF.R.U64 R5, R6, 0x10, R7 ;  /* 0x0000001006057819 */ /* 0x000fe20000001207 */
[----:B------:R-:W-:Y:S01]  /*99a0*/  IMAD.U32 R42, R68, 0x10000, RZ ;  /* 0x00010000442a7824 */ /* 0x000fe200078e00ff */
[----:B------:R-:W-:-:S02]  /*99b0*/  PRMT R67, R67, 0x5410, R8 ;  /* 0x0000541043437816 */ /* 0x000fc40000000008 */
[----:B------:R-:W2:Y:S01]  /*99c0*/  LDS.128 R36, [R0+0x18400] ;  /* 0x0184000000247984 */ /* 0x000ea20000000c00 */
[----:B------:R-:W-:Y:S02]  /*99d0*/  SHF.R.U32.HI R6, RZ, 0x10, R7 ;  /* 0x00000010ff067819 */ /* 0x000fe40000011607 */
[----:B------:R-:W-:Y:S01]  /*99e0*/  PRMT R71, R71, 0x5410, R4 ;  /* 0x0000541047477816 */ /* 0x000fe20000000004 */
[----:B------:R-:W-:Y:S01]  /*99f0*/  IMAD.U32 R44, R67, 0x10000, RZ ;  /* 0x00010000432c7824 */ /* 0x000fe200078e00ff */
[----:B------:R-:W-:Y:S02]  /*9a00*/  SHF.R.U64 R21, R10, 0x10, R11 ;  /* 0x000000100a157819 */ /* 0x000fe4000000120b */
[C---:B------:R-:W-:Y:S02]  /*9a10*/  PRMT R41, R20.reuse, 0x5432, R41 ;  /* 0x0000543214297816 */ /* 0x040fe40000000029 */
[----:B------:R-:W-:Y:S02]  /*9a20*/  PRMT R69, R69, 0x5410, R6 ;  /* 0x0000541045457816 */ /* 0x000fe40000000006 */
[----:B------:R-:W-:-:S02]  /*9a30*/  PRMT R21, R20, 0x5410, R21 ;  /* 0x0000541014157816 */ /* 0x000fc40000000015 */
[----:B------:R-:W-:Y:S02]  /*9a40*/  PRMT R70, R70, 0x5410, R5 ;  /* 0x0000541046467816 */ /* 0x000fe40000000005 */
[----:B------:R-:W-:Y:S01]  /*9a50*/  LOP3.LUT R67, R67, 0xffff0000, RZ, 0xc0, !PT ;  /* 0xffff000043437812 */ /* 0x000fe200078ec0ff */
[C---:B-1----:R-:W-:Y:S01]  /*9a60*/  IMAD.U32 R3, R12.reuse, 0x10000, RZ ;  /* 0x000100000c037824 */ /* 0x042fe200078e00ff */
[----:B------:R-:W-:Y:S01]  /*9a70*/  LOP3.LUT R4, R12, 0xffff0000, RZ, 0xc0, !PT ;  /* 0xffff00000c047812 */ /* 0x000fe200078ec0ff */
[C---:B------:R-:W-:Y:S01]  /*9a80*/  IMAD.U32 R5, R13.reuse, 0x10000, RZ ;  /* 0x000100000d057824 */ /* 0x040fe200078e00ff */
[----:B------:R-:W-:Y:S01]  /*9a90*/  LOP3.LUT R12, R13, 0xffff0000, RZ, 0xc0, !PT ;  /* 0xffff00000d0c7812 */ /* 0x000fe200078ec0ff */
[C---:B------:R-:W-:Y:S01]  /*9aa0*/  IMAD.U32 R8, R15.reuse, 0x10000, RZ ;  /* 0x000100000f087824 */ /* 0x040fe200078e00ff */
[C---:B------:R-:W-:Y:S01]  /*9ab0*/  LOP3.LUT R7, R14.reuse, 0xffff0000, RZ, 0xc0, !PT ;  /* 0xffff00000e077812 */ /* 0x040fe200078ec0ff */
[----:B------:R-:W-:Y:S01]  /*9ac0*/  IMAD.U32 R6, R14, 0x10000, RZ ;  /* 0x000100000e067824 */ /* 0x000fe200078e00ff */
[----:B------:R-:W-:Y:S01]  /*9ad0*/  LOP3.LUT R14, R15, 0xffff0000, RZ, 0xc0, !PT ;  /* 0xffff00000f0e7812 */ /* 0x000fe200078ec0ff */
[C---:B--2---:R-:W-:Y:S01]  /*9ae0*/  IMAD.U32 R9, R36.reuse, 0x10000, RZ ;  /* 0x0001000024097824 */ /* 0x044fe200078e00ff */
[----:B------:R-:W-:Y:S01]  /*9af0*/  LOP3.LUT R10, R36, 0xffff0000, RZ, 0xc0, !PT ;  /* 0xffff0000240a7812 */ /* 0x000fe200078ec0ff */
[C---:B------:R-:W-:Y:S01]  /*9b00*/  IMAD.U32 R11, R37.reuse, 0x10000, RZ ;  /* 0x00010000250b7824 */ /* 0x040fe200078e00ff */
[----:B------:R-:W-:Y:S01]  /*9b10*/  LOP3.LUT R36, R37, 0xffff0000, RZ, 0xc0, !PT ;  /* 0xffff000025247812 */ /* 0x000fe200078ec0ff */
[C---:B0-----:R-:W-:Y:S01]  /*9b20*/  FMUL.FTZ R46, R9.reuse, R42 ;  /* 0x0000002a092e7220 */ /* 0x041fe20000410000 */
[----:B------:R-:W-:Y:S01]  /*9b30*/  FMUL.FTZ R66, R9, R40 ;  /* 0x0000002809427220 */ /* 0x000fe20000410000 */
[----:B------:R-:W-:-:S02]  /*9b40*/  IMAD.U32 R20, R39, 0x10000, RZ ;  /* 0x0001000027147824 */ /* 0x000fc400078e00ff */
[----:B------:R-:W-:Y:S01]  /*9b50*/  FMUL.FTZ R76, R11, R44 ;  /* 0x0000002c0b4c7220 */ /* 0x000fe20000410000 */
[----:B------:R-:W-:Y:S01]  /*9b60*/  FFMA.FTZ R46, R3, R40, -R46 ;  /* 0x00000028032e7223 */ /* 0x000fe2000001082e */
[----:B------:R-:W-:Y:S02]  /*9b70*/  IMAD.U32 R40, R71, 0x10000, RZ ;  /* 0x0001000047287824 */ /* 0x000fe400078e00ff */
[----:B------:R-:W-:Y:S01]  /*9b80*/  FFMA.FTZ R66, R3, R42, R66 ;  /* 0x0000002a03427223 */ /* 0x000fe20000010042 */
[----:B------:R-:W-:Y:S01]  /*9b90*/  IMAD.U32 R37, R41, 0x10000, RZ ;  /* 0x0001000029257824 */ /* 0x000fe200078e00ff */
[----:B------:R-:W-:Y:S01]  /*9ba0*/  LOP3.LUT R9, R68, 0xffff0000, RZ, 0xc0, !PT ;  /* 0xffff000044097812 */ /* 0x000fe200078ec0ff */
[----:B------:R-:W-:Y:S02]  /*9bb0*/  IMAD.U32 R3, R69, 0x10000, RZ ;  /* 0x0001000045037824 */ /* 0x000fe400078e00ff */
[-C--:B------:R-:W-:Y:S01]  /*9bc0*/  FMUL.FTZ R42, R11, R40.reuse ;  /* 0x000000280b2a7220 */ /* 0x080fe20000410000 */
[C---:B------:R-:W-:Y:S01]  /*9bd0*/  FMUL.FTZ R11, R20.reuse, R37 ;  /* 0x00000025140b7220 */ /* 0x040fe20000410000 */
[C---:B------:R-:W-:Y:S01]  /*9be0*/  FFMA.FTZ R76, R5.reuse, R40, -R76 ;  /* 0x00000028054c7223 */ /* 0x040fe2000001084c */
[-C--:B------:R-:W-:Y:S01]  /*9bf0*/  FMUL.FTZ R40, R20, R3.reuse ;  /* 0x0000000314287220 */ /* 0x080fe20000410000 */
[----:B------:R-:W-:Y:S01]  /*9c00*/  FFMA.FTZ R42, R5, R44, R42 ;  /* 0x0000002c052a7223 */ /* 0x000fe2000001002a */
[----:B------:R-:W-:Y:S01]  /*9c10*/  FFMA.FTZ R20, R8, R3, -R11 ;  /* 0x0000000308147223 */ /* 0x000fe2000001080b */
[----:B------:R-:W-:Y:S01]  /*9c20*/  LOP3.LUT R3, R74, 0xffff0000, RZ, 0xc0, !PT ;  /* 0xffff00004a037812 */ /* 0x000fe200078ec0ff */
[----:B------:R-:W-:Y:S01]  /*9c30*/  FMUL.FTZ R5, R10, R9 ;  /* 0x000000090a057220 */ /* 0x000fe20000410000 */
[----:B------:R-:W-:Y:S01]  /*9c40*/  FFMA.FTZ R40, R8, R37, R40 ;  /* 0x0000002508287223 */ /* 0x000fe20000010028 */
[C---:B------:R-:W-:Y:S01]  /*9c50*/  IMAD.U32 R13, R38.reuse, 0x10000, RZ ;  /* 0x00010000260d7824 */ /* 0x040fe200078e00ff */
[----:B------:R-:W-:Y:S01]  /*9c60*/  LOP3.LUT R15, R38, 0xffff0000, RZ, 0xc0, !PT ;  /* 0xffff0000260f7812 */ /* 0x000fe200078ec0ff */
[-C--:B------:R-:W-:Y:S01]  /*9c70*/  FFMA.FTZ R11, R4, R3.reuse, -R5 ;  /* 0x00000003040b7223 */ /* 0x080fe20000010805 */
[----:B------:R-:W-:Y:S01]  /*9c80*/  FMUL.FTZ R37, R10, R3 ;  /* 0x000000030a257220 */ /* 0x000fe20000410000 */
[----:B------:R-:W-:Y:S01]  /*9c90*/  IMAD.U32 R5, R21, 0x10000, RZ ;  /* 0x0001000015057824 */ /* 0x000fe200078e00ff */
[----:B------:R-:W-:Y:S01]  /*9ca0*/  LOP3.LUT R38, R39, 0xffff0000, RZ, 0xc0, !PT ;  /* 0xffff000027267812 */ /* 0x000fe200078ec0ff */
[----:B------:R-:W-:-:S02]  /*9cb0*/  IMAD.U32 R3, R70, 0x10000, RZ ;  /* 0x0001000046037824 */ /* 0x000fc400078e00ff */
[----:B------:R-:W-:Y:S01]  /*9cc0*/  FFMA.FTZ R37, R4, R9, R37 ;  /* 0x0000000904257223 */ /* 0x000fe20000010025 */
[----:B------:R-:W-:Y:S01]  /*9cd0*/  FMUL.FTZ R43, R13, R5 ;  /* 0x000000050d2b7220 */ /* 0x000fe20000410000 */
[----:B------:R-:W-:Y:S01]  /*9ce0*/  LOP3.LUT R4, R21, 0xffff0000, RZ, 0xc0, !PT ;  /* 0xffff000015047812 */ /* 0x000fe200078ec0ff */
[-C--:B------:R-:W-:Y:S01]  /*9cf0*/  FMUL.FTZ R13, R13, R3.reuse ;  /* 0x000000030d0d7220 */ /* 0x080fe20000410000 */
[----:B------:R-:W-:Y:S01]  /*9d00*/  LOP3.LUT R41, R41, 0xffff0000, RZ, 0xc0, !PT ;  /* 0xffff000029297812 */ /* 0x000fe200078ec0ff */
[C---:B------:R-:W-:Y:S01]  /*9d10*/  FFMA.FTZ R43, R6.reuse, R3, -R43 ;  /* 0x00000003062b7223 */ /* 0x040fe2000001082b */
[----:B------:R-:W-:Y:S01]  /*9d20*/  LOP3.LUT R71, R71, 0xffff0000, RZ, 0xc0, !PT ;  /* 0xffff000047477812 */ /* 0x000fe200078ec0ff */
[----:B------:R-:W-:Y:S01]  /*9d30*/  FFMA.FTZ R10, R6, R5, R13 ;  /* 0x00000005060a7223 */ /* 0x000fe2000001000d */
[----:B------:R-:W-:Y:S01]  /*9d40*/  LOP3.LUT R70, R70, 0xffff0000, RZ, 0xc0, !PT ;  /* 0xffff000046467812 */ /* 0x000fe200078ec0ff */
[----:B------:R-:W-:Y:S01]  /*9d50*/  FMUL.FTZ R39, R36, R67 ;  /* 0x0000004324277220 */ /* 0x000fe20000410000 */
[----:B------:R-:W-:Y:S01]  /*9d60*/  LOP3.LUT R69, R69, 0xffff0000, RZ, 0xc0, !PT ;  /* 0xffff000045457812 */ /* 0x000fe200078ec0ff */
[C---:B------:R-:W-:Y:S01]  /*9d70*/  FMUL.FTZ R6, R15.reuse, R4 ;  /* 0x000000040f067220 */ /* 0x040fe20000410000 */
[----:B------:R-:W-:Y:S01]  /*9d80*/  FMUL.FTZ R3, R38, R41 ;  /* 0x0000002926037220 */ /* 0x000fe20000410000 */
[----:B------:R-:W-:Y:S01]  /*9d90*/  FMUL.FTZ R36, R36, R71 ;  /* 0x0000004724247220 */ /* 0x000fe20000410000 */
[-C--:B------:R-:W-:Y:S01]  /*9da0*/  FMUL.FTZ R15, R15, R70.reuse ;  /* 0x000000460f0f7220 */ /* 0x080fe20000410000 */
[----:B------:R-:W-:Y:S01]  /*9db0*/  FMUL.FTZ R38, R38, R69 ;  /* 0x0000004526267220 */ /* 0x000fe20000410000 */
[----:B------:R-:W-:Y:S01]  /*9dc0*/  FFMA.FTZ R39, R12, R71, -R39 ;  /* 0x000000470c277223 */ /* 0x000fe20000010827 */
[C---:B------:R-:W-:Y:S01]  /*9dd0*/  FFMA.FTZ R6, R7.reuse, R70, -R6 ;  /* 0x0000004607067223 */ /* 0x040fe20000010806 */
[----:B------:R-:W-:Y:S01]  /*9de0*/  FFMA.FTZ R3, R14, R69, -R3 ;  /* 0x000000450e037223 */ /* 0x000fe20000010803 */
[----:B------:R-:W-:Y:S01]  /*9df0*/  FFMA.FTZ R9, R12, R67, R36 ;  /* 0x000000430c097223 */ /* 0x000fe20000010024 */
        /* <DEDUP_REMOVED lines=12> */
.L_x_2869:
[----:B------:R-:W-:Y:S05]  /*9ec0*/  BSYNC B0 ;  /* 0x0000000000007941 */ /* 0x000fea0003800000 */
.L_x_2849:
[----:B------:R-:W-:Y:S01]  /*9ed0*/  @!PT LDS RZ, [RZ] ;  /* 0x00000000fffff984 */ /* 0x000fe20000000800 */
[----:B------:R-:W-:Y:S01]  /*9ee0*/  @!PT LDS RZ, [RZ] ;  /* 0x00000000fffff984 */ /* 0x000fe20000000800 */
[----:B------:R-:W-:Y:S01]  /*9ef0*/  @!PT LDS RZ, [RZ] ;  /* 0x00000000fffff984 */ /* 0x000fe20000000800 */
[----:B------:R-:W-:Y:S01]  /*9f00*/  @!PT LDS RZ, [RZ] ;  /* 0x00000000fffff984 */ /* 0x000fe20000000800 */
[----:B------:R4:W-:Y:S06]  /*9f10*/  MEMBAR.ALL.CTA ;  /* 0x0000000000007992 */ /* 0x0009ec0000008000 */
[----:B----4-:R-:W4:Y:S01]  /*9f20*/  FENCE.VIEW.ASYNC.S ;  /* 0x00000000000073c6 */ /* 0x010f220000000000 */
[----:B------:R-:W-:Y:S05]  /*9f30*/  WARPSYNC.ALL ;  /* 0x0000000000007948 */ /* 0x000fea0003800000 */
[----:B----4-:R-:W-:Y:S06]  /*9f40*/  BAR.SYNC.DEFER_BLOCKING 0xd, 0x100 ;  /* 0x0344000000007b1d */ /* 0x010fec0000010000 */
.L_x_2846:
[----:B0123--:R-:W-:Y:S01]  /*9f50*/  IMAD.MOV.U32 R4, RZ, RZ, R61 ;  /* 0x000000ffff047224 */ /* 0x00ffe200078e003d */
[----:B------:R-:W-:Y:S05]  /*9f60*/  WARPSYNC.ALL ;  /* 0x0000000000007948 */ /* 0x000fea0003800000 */
[----:B------:R-:W-:Y:S01]  /*9f70*/  IMAD.MOV.U32 R5, RZ, RZ, R62 ;  /* 0x000000ffff057224 */ /* 0x000fe200078e003e */
[----:B------:R-:W-:Y:S01]  /*9f80*/  UIADD3 UR4, UP0, UR49, 0x420, URZ ;  /* 0x0000042031047890 */ /* 0x000fe2000ff1e03f */
[----:B------:R-:W-:Y:S01]  /*9f90*/  IMAD.MOV.U32 R6, RZ, RZ, R59 ;  /* 0x000000ffff067224 */ /* 0x000fe200078e003b */
[----:B------:R0:W-:Y:S01]  /*9fa0*/  BAR.SYNC.DEFER_BLOCKING R179, 0x100 ;  /* 0x000400b30000751d */ /* 0x0001e20000010000 */
[----:B------:R-:W-:Y:S01]  /*9fb0*/  IMAD.MOV.U32 R7, RZ, RZ, R60 ;  /* 0x000000ffff077224 */ /* 0x000fe200078e003c */
[----:B------:R-:W-:Y:S01]  /*9fc0*/  UIADD3.X UR5, URZ, UR48, URZ, UP0, !UPT ;  /* 0x000000303f057290 */ /* 0x000fe200087fe43f */
[----:B------:R-:W-:Y:S01]  /*9fd0*/  IMAD.MOV.U32 R8, RZ, RZ, R17 ;  /* 0x000000ffff087224 */ /* 0x000fe200078e0011 */
[----:B------:R-:W-:Y:S01]  /*9fe0*/  MOV R219, 0xa2b0 ;  /* 0x0000a2b000db7802 */ /* 0x000fe20000000f00 */
[----:B------:R-:W-:Y:S01]  /*9ff0*/  IMAD.MOV.U32 R9, RZ, RZ, R58 ;  /* 0x000000ffff097224 */ /* 0x000fe200078e003a */
[----:B------:R-:W-:Y:S01]  /*a000*/  BSSY B0, `(.L_x_2884) ;  /* 0x000002b000007945 */ /* 0x000fe20003800000 */
[----:B------:R-:W-:Y:S01]  /*a010*/  IMAD.MOV.U32 R10, RZ, RZ, R56 ;  /* 0x000000ffff0a7224 */ /* 0x000fe200078e0038 */
[----:B------:R1:W-:Y:S01]  /*a020*/  STL.128 [R1+0x190], R4 ;  /* 0x0001900401007387 */ /* 0x0003e20000100c00 */
[----:B------:R-:W-:-:S02]  /*a030*/  IMAD.MOV.U32 R11, RZ, RZ, R57 ;  /* 0x000000ffff0b7224 */ /* 0x000fc400078e0039 */
[----:B------:R-:W-:Y:S02]  /*a040*/  IMAD.MOV.U32 R17, RZ, RZ, R64 ;  /* 0x000000ffff117224 */ /* 0x000fe400078e0040 */
[----:B------:R-:W-:Y:S01]  /*a050*/  IMAD.U32 R3, RZ, RZ, UR49 ;  /* 0x00000031ff037e24 */ /* 0x000fe2000f8e00ff */
[----:B------:R-:W-:Y:S01]  /*a060*/  STL.128 [R1+0x1b0], R8 ;  /* 0x0001b00801007387 */ /* 0x000fe20000100c00 */
[----:B------:R-:W-:Y:S02]  /*a070*/  VIADD R0, R181, 0xffffffff ;  /* 0xffffffffb5007836 */ /* 0x000fe40000000000 */
[----:B------:R-:W-:Y:S02]  /*a080*/  VIADD R3, R3, 0x170 ;  /* 0x0000017003037836 */ /* 0x000fe40000000000 */
[----:B-1----:R-:W-:Y:S02]  /*a090*/  IMAD.MOV.U32 R4, RZ, RZ, R54 ;  /* 0x000000ffff047224 */ /* 0x002fe400078e0036 */
[----:B------:R-:W-:-:S02]  /*a0a0*/  IMAD.MOV.U32 R5, RZ, RZ, R55 ;  /* 0x000000ffff057224 */ /* 0x000fc400078e0037 */
[----:B------:R-:W-:Y:S02]  /*a0b0*/  IMAD.MOV.U32 R6, RZ, RZ, R52 ;  /* 0x000000ffff067224 */ /* 0x000fe400078e0034 */
[----:B------:R-:W-:-:S05]  /*a0c0*/  IMAD.MOV.U32 R7, RZ, RZ, R53 ;  /* 0x000000ffff077224 */ /* 0x000fca00078e0035 */
[----:B------:R1:W-:Y:S02]  /*a0d0*/  STL.128 [R1+0x1c0], R4 ;  /* 0x0001c00401007387 */ /* 0x0003e40000100c00 */
[----:B-1----:R-:W-:Y:S02]  /*a0e0*/  IMAD.MOV.U32 R4, RZ, RZ, R16 ;  /* 0x000000ffff047224 */ /* 0x002fe400078e0010 */
[----:B------:R-:W-:Y:S02]  /*a0f0*/  IMAD.MOV.U32 R5, RZ, RZ, R31 ;  /* 0x000000ffff057224 */ /* 0x000fe400078e001f */
[----:B------:R-:W-:Y:S02]  /*a100*/  IMAD.MOV.U32 R6, RZ, RZ, R32 ;  /* 0x000000ffff067224 */ /* 0x000fe400078e0020 */
[----:B------:R-:W-:Y:S02]  /*a110*/  IMAD.MOV.U32 R7, RZ, RZ, R65 ;  /* 0x000000ffff077224 */ /* 0x000fe400078e0041 */
[----:B------:R-:W-:-:S02]  /*a120*/  IMAD.MOV.U32 R16, RZ, RZ, R29 ;  /* 0x000000ffff107224 */ /* 0x000fc400078e001d */
[----:B------:R-:W-:Y:S01]  /*a130*/  IMAD.U32 R32, RZ, RZ, UR44 ;  /* 0x0000002cff207e24 */ /* 0x000fe2000f8e00ff */
[----:B------:R1:W-:Y:S04]  /*a140*/  STL.128 [R1+0x1e0], R4 ;  /* 0x0001e00401007387 */ /* 0x0003e80000100c00 */
[----:B------:R-:W-:Y:S01]  /*a150*/  STL.128 [R1+0x180], R16 ;  /* 0x0001801001007387 */ /* 0x000fe20000100c00 */
[----:B-1----:R-:W-:Y:S02]  /*a160*/  IMAD.MOV.U32 R4, RZ, RZ, R26 ;  /* 0x000000ffff047224 */ /* 0x002fe400078e001a */
[----:B------:R-:W-:Y:S02]  /*a170*/  IMAD.MOV.U32 R5, RZ, RZ, R33 ;  /* 0x000000ffff057224 */ /* 0x000fe400078e0021 */
[----:B------:R-:W-:-:S02]  /*a180*/  IMAD.MOV.U32 R6, RZ, RZ, R50 ;  /* 0x000000ffff067224 */ /* 0x000fc400078e0032 */
[----:B------:R-:W-:Y:S02]  /*a190*/  IMAD.MOV.U32 R7, RZ, RZ, R51 ;  /* 0x000000ffff077224 */ /* 0x000fe400078e0033 */
[----:B------:R-:W-:Y:S02]  /*a1a0*/  IMAD.U32 R33, RZ, RZ, UR42 ;  /* 0x0000002aff217e24 */ /* 0x000fe4000f8e00ff */
[----:B------:R-:W-:Y:S01]  /*a1b0*/  IMAD.U32 R26, RZ, RZ, UR43 ;  /* 0x0000002bff1a7e24 */ /* 0x000fe2000f8e00ff */
[----:B------:R1:W-:Y:S04]  /*a1c0*/  STL.128 [R1+0x1f0], R4 ;  /* 0x0001f00401007387 */ /* 0x0003e80000100c00 */
[----:B------:R-:W-:Y:S01]  /*a1d0*/  STL.128 [R1+0x170], R32 ;  /* 0x0001702001007387 */ /* 0x000fe20000100c00 */
[----:B-1----:R-:W-:-:S02]  /*a1e0*/  IMAD.MOV.U32 R4, RZ, RZ, R30 ;  /* 0x000000ffff047224 */ /* 0x002fc400078e001e */
[----:B------:R-:W-:Y:S02]  /*a1f0*/  IMAD.MOV.U32 R5, RZ, RZ, R27 ;  /* 0x000000ffff057224 */ /* 0x000fe400078e001b */
[----:B------:R-:W-:Y:S02]  /*a200*/  IMAD.MOV.U32 R6, RZ, RZ, R48 ;  /* 0x000000ffff067224 */ /* 0x000fe400078e0030 */
[----:B------:R-:W-:Y:S02]  /*a210*/  IMAD.MOV.U32 R7, RZ, RZ, R49 ;  /* 0x000000ffff077224 */ /* 0x000fe400078e0031 */
[----:B------:R-:W-:-:S03]  /*a220*/  IMAD.U32 R27, RZ, RZ, UR41 ;  /* 0x00000029ff1b7e24 */ /* 0x000fc6000f8e00ff */
[----:B------:R1:W-:Y:S04]  /*a230*/  STL.128 [R1+0x200], R4 ;  /* 0x0002000401007387 */ /* 0x0003e80000100c00 */
[----:B------:R0:W-:Y:S01]  /*a240*/  STL.128 [R1+0x1a0], R24 ;  /* 0x0001a01801007387 */ /* 0x0001e20000100c00 */
[----:B-1----:R-:W-:Y:S02]  /*a250*/  IMAD.U32 R4, RZ, RZ, UR4 ;  /* 0x00000004ff047e24 */ /* 0x002fe4000f8e00ff */
[----:B------:R-:W-:Y:S02]  /*a260*/  IMAD.U32 R5, RZ, RZ, UR5 ;  /* 0x00000005ff057e24 */ /* 0x000fe4000f8e00ff */
[----:B------:R-:W-:Y:S02]  /*a270*/  IMAD.MOV.U32 R6, RZ, RZ, R28 ;  /* 0x000000ffff067224 */ /* 0x000fe400078e001c */
[----:B------:R-:W-:-:S05]  /*a280*/  IMAD.MOV.U32 R7, RZ, RZ, R63 ;  /* 0x000000ffff077224 */ /* 0x000fca00078e003f */
[----:B------:R0:W-:Y:S02]  /*a290*/  STL.128 [R1+0x1d0], R4 ;  /* 0x0001d00401007387 */ /* 0x0001e40000100c00 */
[----:B0----5:R-:W-:Y:S05]  /*a2a0*/  CALL.REL.NOINC `($_ZN7cutlass13device_kernelIN5flash11enable_sm90INS1_16FlashAttnFwdSm90INS1_25CollectiveMainloopFwdSm90ILi2EN4cute5tupleIJNS5_1CILi1EEES8_S8_EEENS6_IJNS7_ILi128EEENS7_ILi96EEENS7_ILi64EEEEEELi256ENS_10bfloat16_tEfNS_4arch4Sm90ELb0ELb1ELb0ELb1ELb0ELb1ELb1ELb1ELb0ELb0ELb0ELb0EEENS1_21CollectiveEpilogueFwdINS6_IJSA_NS7_ILi256EEESB_EEES9_SE_SG_Li256ELb1ELb0ELb0ELb0EEENS1_36VarlenDynamicPersistentTileSchedulerILi128ELi96ELi256ELi32ELb0ELb0ELb1ELb1ELb0ELb1EEEEEEEEEvNT_6ParamsE$_ZZN5flash25CollectiveMainloopFwdSm90ILi2EN4cute5tupleIJNS1_1CILi1EEES4_S4_EEENS2_IJNS3_ILi128EEENS3_ILi96EEENS3_ILi64EEEEEELi256EN7cutlass10bfloat16_tEfNSA_4arch4Sm90ELb0ELb1ELb0ELb1ELb0ELb1ELb1ELb1ELb0ELb0ELb0ELb0EE3mmaINS_16FlashAttnFwdSm90ISE_NS_21CollectiveEpilogueFwdINS2_IJS6_NS3_ILi256EEES7_EEES5_SB_SD_Li256ELb1ELb0ELb0ELb0EEENS_36VarlenDynamicPersistentTileSchedulerILi128ELi96ELi256ELi32ELb0ELb0ELb1ELb1ELb0ELb1EEEE13SharedStorageENS1_6TensorINS1_11ArrayEngineIfLm128EEENS1_6LayoutINS2_IJNS2_IJNS3_ILi2EEEST_NS3_ILi32EEEEEES4_S4_EEENS2_IJNS2_IJS4_ST_NS3_ILi4EEEEEENS3_ILi0EEESZ_EEEEEEENS_7SoftmaxILi2ELi0EEEEEbRKNSE_6ParamsENSA_25PipelineTmaAsyncNoClusterILi2ENSA_16PipelineTmaAsyncILi2EEEEES1B_RNSA_13PipelineStateILj2EEERT0_RT1_iRiRKNS_16SeqlenInfoQKNewKILb1ELb1EEENS2_IJiiiiEEERT_ENKUliT_T0_T1_E_clIZSF_ISO_S12_S14_EbS17_S1B_S1B_S1E_S1G_S1I_iS1J_S1N_S1O_S1Q_EUlRS1R_iE0_NS3_ILb1EEES1Y_EEDaiS1R_S1S_S1T_) ;  /* 0x000002b400a47944 */ /* 0x021fea0003c00000 */
[----:B------:R-:W-:Y:S05]  /*a2b0*/  BSYNC B0 ;  /* 0x0000000000007941 */ /* 0x000fea0003800000 */
.L_x_2884:
[----:B------:R-:W2:Y:S01]  /*a2c0*/  LDL R2, [R1+0x70] ;  /* 0x0000700001027983 */ /* 0x000ea20000100800 */
[----:B------:R-:W0:Y:S01]  /*a2d0*/  LDC.64 R6, c[0x0][0xad8] ;  /* 0x0002b600ff067b82 */ /* 0x000e220000000a00 */
[----:B------:R-:W-:Y:S01]  /*a2e0*/  VIADD R0, R181, 0xfffffffe ;  /* 0xfffffffeb5007836 */ /* 0x000fe20000000000 */
[----:B0-----:R-:W-:Y:S01]  /*a2f0*/  ISETP.GE.AND P0, PT, R7, 0x1, PT ;  /* 0x000000010700780c */ /* 0x001fe20003f06270 */
[----:B--2---:R-:W-:-:S05]  /*a300*/  IMAD.SHL.U32 R2, R2, 0x80, RZ ;  /* 0x0000008002027824 */ /* 0x004fca00078e00ff */
[----:B------:R-:W-:-:S05]  /*a310*/  IADD3 R5, R2, R161, -R160 ;  /* 0x000000a102057210 */ /* 0x000fca0007ffe8a0 */
[----:B------:R-:W-:Y:S02]  /*a320*/  IMAD.IADD R3, R5, 0x1, R6 ;  /* 0x0000000105037824 */ /* 0x000fe400078e0206 */
[----:B------:R-:W-:Y:S05]  /*a330*/  @!P0 BRA `(.L_x_2885) ;  /* 0x0000000000488947 */ /* 0x000fea0003800000 */
        /* <DEDUP_REMOVED lines=11> */
.L_x_2887:
[----:B------:R-:W-:-:S13]  /*a3f0*/  ISETP.NE.AND P0, PT, R7, 0x1, PT ;  /* 0x000000010700780c */ /* 0x000fda0003f05270 */
[----:B------:R-:W0:Y:S02]  /*a400*/  @P0 LDC.64 R8, c[0x0][0xae0] ;  /* 0x0002b800ff080b82 */ /* 0x000e240000000a00 */
[----:B0-----:R-:W-:-:S05]  /*a410*/  @P0 IMAD.HI.U32 R6, R4, R8, RZ ;  /* 0x0000000804060227 */ /* 0x001fca00078e00ff */
[----:B------:R-:W-:-:S07]  /*a420*/  @P0 SHF.R.U32.HI R4, RZ, R9, R6 ;  /* 0x00000009ff040219 */ /* 0x000fce0000011606 */
.L_x_2888:
[----:B------:R-:W-:Y:S05]  /*a430*/  BSYNC B0 ;  /* 0x0000000000007941 */ /* 0x000fea0003800000 */
.L_x_2886:
[----:B------:R-:W-:-:S05]  /*a440*/  IMAD R4, R4, R7, R7 ;  /* 0x0000000704047224 */ /* 0x000fca00078e0207 */
[----:B------:R-:W-:-:S07]  /*a450*/  VIMNMX R3, R3, R4, PT ;  /* 0x0000000403037248 */ /* 0x000fce0003fe0100 */
.L_x_2885:
[----:B------:R-:W-:-:S05]  /*a460*/  IMAD.HI R3, R3, 0x2aaaaaab, RZ ;  /* 0x2aaaaaab03037827 */ /* 0x000fca00078e02ff */
[----:B------:R-:W-:-:S04]  /*a470*/  SHF.R.U32.HI R4, RZ, 0x1f, R3 ;  /* 0x0000001fff047819 */ /* 0x000fc80000011603 */
[----:B------:R-:W-:-:S04]  /*a480*/  LEA.HI.SX32 R4, R3, R4, 0x1c ;  /* 0x0000000403047211 */ /* 0x000fc800078fe2ff */
[----:B------:R-:W-:-:S04]  /*a490*/  VIMNMX R3, R167, R4, !PT ;  /* 0x00000004a7037248 */ /* 0x000fc80007fe0100 */
[----:B------:R-:W-:-:S13]  /*a4a0*/  ISETP.GE.AND P0, PT, R0, R3, PT ;  /* 0x000000030000720c */ /* 0x000fda0003f06270 */
[----:B------:R-:W-:Y:S05]  /*a4b0*/  @!P0 BRA `(.L_x_2889) ;  /* 0x000000a800b88947 */ /* 0x000fea0003800000 */
.L_x_2916:
        /* <DEDUP_REMOVED lines=16> */
[----:B-1----:R-:W-:Y:S01]  /*a5c0*/  @!P0 IMAD.MOV.U32 R5, RZ, RZ, RZ ;  /* 0x000000ffff058224 */ /* 0x002fe200078e00ff */
[----:B--2---:R-:W-:-:S04]  /*a5d0*/  LOP3.LUT R2, R2, 0x1, RZ, 0xfc, !PT ;  /* 0x0000000102027812 */ /* 0x004fc800078efcff */
[----:B------:R-:W-:-:S13]  /*a5e0*/  ISETP.NE.AND P1, PT, R2, 0x3, PT ;  /* 0x000000030200780c */ /* 0x000fda0003f25270 */
[----:B0-----:R-:W-:Y:S05]  /*a5f0*/  @!P1 BRA `(.L_x_2891) ;  /* 0x0000000000049947 */ /* 0x001fea0003800000 */
[----:B------:R-:W-:Y:S01]  /*a600*/  BPT.TRAP 0x1 ;  /* 0x000000040000795c */ /* 0x000fe20000300000 */
.L_x_2891:
[----:B------:R-:W-:Y:S05]  /*a610*/  BSYNC B0 ;  /* 0x0000000000007941 */ /* 0x000fea0003800000 */
.L_x_2890:
        /* <DEDUP_REMOVED lines=13> */
.L_x_2893:
[----:B------:R-:W-:Y:S05]  /*a6f0*/  BSYNC B0 ;  /* 0x0000000000007941 */ /* 0x000fea0003800000 */
.L_x_2892:
        /* <DEDUP_REMOVED lines=8> */
.L_x_2895:
[----:B------:R-:W-:Y:S05]  /*a780*/  BSYNC B0 ;  /* 0x0000000000007941 */ /* 0x000fea0003800000 */
.L_x_2894:
[----:B------:R-:W2:Y:S04]  /*a790*/  LD.E R5, desc[UR56][R18.64+0x210] ;  /* 0x0002103812057980 */ /* 0x000ea8000c101900 */
[----:B------:R-:W2:Y:S01]  /*a7a0*/  LDL.64 R8, [R1+0xa0] ;  /* 0x0000a00001087983 */ /* 0x000ea20000100a00 */
[----:B------:R-:W-:Y:S05]  /*a7b0*/  WARPSYNC.ALL ;  /* 0x0000000000007948 */ /* 0x000fea0003800000 */
[----:B------:R-:W3:Y:S04]  /*a7c0*/  LDL.64 R14, [R1+0x98] ;  /* 0x00009800010e7983 */ /* 0x000ee80000100a00 */
[----:B0----5:R-:W4:Y:S04]  /*a7d0*/  LDL.64 R6, [R1+0x98] ;  /* 0x0000980001067983 */ /* 0x021f280000100a00 */
[----:B------:R-:W4:Y:S01]  /*a7e0*/  LDL.64 R10, [R1+0x98] ;  /* 0x00009800010a7983 */ /* 0x000f220000100a00 */
[----:B--2---:R-:W-:-:S03]  /*a7f0*/  IMAD R4, R5, 0x300, R8 ;  /* 0x0000030005047824 */ /* 0x004fc600078e0208 */
[----:B------:R-:W2:Y:S01]  /*a800*/  LDL.64 R12, [R1+0x98] ;  /* 0x00009800010c7983 */ /* 0x000ea20000100a00 */
[----:B------:R-:W-:Y:S01]  /*a810*/  IMAD.MOV.U32 R5, RZ, RZ, R9 ;  /* 0x000000ffff057224 */ /* 0x000fe200078e0009 */
[----:B------:R-:W-:Y:S01]  /*a820*/  R2UR UR6, R4 ;  /* 0x00000000040672ca */ /* 0x000fe200000e0000 */
[----:B------:R-:W-:-:S03]  /*a830*/  WARPGROUP.ARRIVE ;  /* 0x00000000000079c5 */ /* 0x000fc60000000000 */
        /* <DEDUP_REMOVED lines=9> */
[----:B------:R-:W-:Y:S02]  /*a8d0*/  R2UR UR5, R15 ;  /* 0x000000000f0572ca */ /* 0x000fe400000e0000 */
[----:B------:R-:W3:Y:S11]  /*a8e0*/  LDL R15, [R1+0x54] ;  /* 0x00005400010f7983 */ /* 0x000ef60000100800 */
[----:B------:R-:W-:Y:S01]  /*a8f0*/  HGMMA.64x96x16.F32.BF16 R24, gdesc[UR4], RZ, !UPT, gsb0 ;  /* 0x01600000041879f0 */ /* 0x000fe2000c0018ff */
[----:B----4-:R-:W-:Y:S01]  /*a900*/  VIADD R6, R6, 0x2 ;  /* 0x0000000206067836 */ /* 0x010fe20000000000 */
[----:B------:R-:W-:-:S02]  /*a910*/  R2UR UR6, R8 ;  /* 0x00000000080672ca */ /* 0x000fc400000e0000 */
[----:B------:R-:W-:Y:S02]  /*a920*/  R2UR UR7, R9 ;  /* 0x00000000090772ca */ /* 0x000fe400000e0000 */
[----:B------:R-:W-:Y:S02]  /*a930*/  R2UR UR4, R6 ;  /* 0x00000000060472ca */ /* 0x000fe400000e0000 */
[----:B------:R-:W-:Y:S01]  /*a940*/  R2UR UR5, R7 ;  /* 0x00000000070572ca */ /* 0x000fe200000e0000 */
[----:B------:R-:W-:Y:S02]  /*a950*/  VIADD R10, R10, 0x4 ;  /* 0x000000040a0a7836 */ /* 0x000fe40000000000 */
[----:B------:R-:W-:Y:S02]  /*a960*/  VIADD R6, R4, 0x4 ;  /* 0x0000000404067836 */ /* 0x000fe40000000000 */
[----:B------:R-:W-:Y:S01]  /*a970*/  IMAD.MOV.U32 R7, RZ, RZ, R9 ;  /* 0x000000ffff077224 */ /* 0x000fe200078e0009 */
[----:B------:R-:W-:-:S02]  /*a980*/  WARPGROUP.DEPBAR.LE gsb0, 0x0 ;  /* 0x00008000000079c5 */ /* 0x000fc40000010000 */
        /* <DEDUP_REMOVED lines=21> */
[----:B---3--:R-:W-:-:S04]  /*aae0*/  LOP3.LUT R15, R15, 0x1, RZ, 0xfc, !PT ;  /* 0x000000010f0f7812 */ /* 0x008fc800078efcff */
[----:B------:R-:W-:Y:S01]  /*aaf0*/  ISETP.NE.AND P1, PT, R15, 0x3, PT ;  /* 0x000000030f00780c */ /* 0x000fe20003f25270 */
[----:B------:R-:W-:Y:S01]  /*ab00*/  BSSY B0, `(.L_x_2897) ;  /* 0x0000004000007945 */ /* 0x000fe20003800000 */
[----:B------:R-:W-:-:S11]  /*ab10*/  WARPGROUP.DEPBAR.LE gsb0, 0x0 ;  /* 0x00008000000079c5 */ /* 0x000fd60000010000 */
[----:B0-----:R-:W-:Y:S05]  /*ab20*/  @!P1 BRA `(.L_x_2898) ;  /* 0x0000000000049947 */ /* 0x001fea0003800000 */
[----:B------:R-:W-:Y:S01]  /*ab30*/  BPT.TRAP 0x1 ;  /* 0x000000040000795c */ /* 0x000fe20000300000 */
.L_x_2898:
[----:B------:R-:W-:Y:S05]  /*ab40*/  BSYNC B0 ;  /* 0x0000000000007941 */ /* 0x000fea0003800000 */
.L_x_2897:
        /* <DEDUP_REMOVED lines=10> */
.L_x_2900:
[----:B------:R-:W-:Y:S05]  /*abf0*/  BSYNC B0 ;  /* 0x0000000000007941 */ /* 0x000fea0003800000 */
.L_x_2899:
[----:B------:R-:W-:Y:S04]  /*ac00*/  BSSY B0, `(.L_x_2901) ;  /* 0x0000006000007945 */ /* 0x000fe80003800000 */
[----:B-1----:R-:W-:Y:S05]  /*ac10*/  @P0 BRA `(.L_x_2902) ;  /* 0x0000000000100947 */ /* 0x002fea0003800000 */
[----:B-----5:R-:W-:Y:S01]  /*ac20*/  IMAD R4, R4, 0x8, R7 ;  /* 0x0000000804047824 */ /* 0x020fe200078e0207 */
[----:B0-----:R-:W-:-:S04]  /*ac30*/  SHF.L.U32 R5, R6, 0x1f, RZ ;  /* 0x0000001f06057819 */ /* 0x001fc800000006ff */
[----:B------:R-:W0:Y:S02]  /*ac40*/  SYNCS.PHASECHK.TRANS64.TRYWAIT P0, [R4+URZ], R5 ;  /* 0x00000005040075a7 */ /* 0x000e24000800017f */
[----:B0-----:R-:W-:Y:S05]  /*ac50*/  @!P0 BRA `(.L_x_2903) ;  /* 0x0000029800088947 */ /* 0x001fea0003800000 */
.L_x_2902:
[----:B------:R-:W-:Y:S05]  /*ac60*/  BSYNC B0 ;  /* 0x0000000000007941 */ /* 0x000fea0003800000 */
.L_x_2901:
[----:B------:R-:W2:Y:S04]  /*ac70*/  LDL R7, [R1+0x90] ;  /* 0x0000900001077983 */ /* 0x000ea80000100800 */
[----:B------:R-:W3:Y:S04]  /*ac80*/  LD.E R15, desc[UR56][R18.64+0x210] ;  /* 0x00021038120f7980 */ /* 0x000ee8000c101900 */
[----:B------:R-:W3:Y:S04]  /*ac90*/  LDL.64 R20, [R1+0x118] ;  /* 0x0001180001147983 */ /* 0x000ee80000100a00 */
[----:B0----5:R-:W4:Y:S04]  /*aca0*/  LDL.64 R4, [R1+0x110] ;  /* 0x0001100001047983 */ /* 0x021f280000100a00 */
[----:B------:R-:W4:Y:S04]  /*acb0*/  LDL.64 R8, [R1+0x110] ;  /* 0x0001100001087983 */ /* 0x000f280000100a00 */
[----:B------:R-:W4:Y:S04]  /*acc0*/  LDL.64 R10, [R1+0x110] ;  /* 0x00011000010a7983 */ /* 0x000f280000100a00 */
[----:B------:R-:W4:Y:S01]  /*acd0*/  LDL.64 R12, [R1+0x110] ;  /* 0x00011000010c7983 */ /* 0x000f220000100a00 */
[----:B------:R-:W-:Y:S05]  /*ace0*/  WARPSYNC.ALL ;  /* 0x0000000000007948 */ /* 0x000fea0003800000 */
[----:B------:R-:W-:Y:S01]  /*acf0*/  WARPGROUP.ARRIVE ;  /* 0x00000000000079c5 */ /* 0x000fe20000000000 */
[----:B--2---:R-:W-:Y:S01]  /*ad00*/  ISETP.NE.U32.AND P0, PT, R7, RZ, PT ;  /* 0x000000ff0700720c */ /* 0x004fe20003f05070 */
[----:B---3--:R-:W-:-:S02]  /*ad10*/  IMAD R6, R15, 0xc00, R20 ;  /* 0x00000c000f067824 */ /* 0x008fc400078e0214 */
[----:B------:R-:W-:Y:S01]  /*ad20*/  IMAD.MOV.U32 R7, RZ, RZ, R21 ;  /* 0x000000ffff077224 */ /* 0x000fe200078e0015 */
[----:B------:R-:W2:Y:S01]  /*ad30*/  LDL.64 R14, [R1+0x110] ;  /* 0x00011000010e7983 */ /* 0x000ea20000100a00 */
[----:B----4-:R-:W-:Y:S02]  /*ad40*/  R2UR UR4, R4 ;  /* 0x00000000040472ca */ /* 0x010fe400000e0000 */
[----:B------:R-:W-:Y:S02]  /*ad50*/  R2UR UR6, R6 ;  /* 0x00000000060672ca */ /* 0x000fe400000e0000 */
[----:B------:R-:W-:Y:S02]  /*ad60*/  R2UR UR7, R7 ;  /* 0x00000000070772ca */ /* 0x000fe400000e0000 */
[----:B------:R-:W-:Y:S02]  /*ad70*/  R2UR UR5, R5 ;  /* 0x00000000050572ca */ /* 0x000fe400000e0000 */
[----:B------:R-:W-:-:S11]  /*ad80*/  VOTEU.ANY UP0, P0 ;  /* 0x00000000003f7886 */ /* 0x000fd60000000100 */
        /* <DEDUP_REMOVED lines=159> */
[----:B------:R-:W0:Y:S01]  /*b780*/  S2R R72, SR_TID.X ;  /* 0x0000000000487919 */ /* 0x000e220000002100 */
[----:B------:R1:W-:Y:S04]  /*b790*/  STL [R1+0x90], R2 ;  /* 0x0000900201007387 */ /* 0x0003e80000100800 */
[----:B------:R1:W-:Y:S01]  /*b7a0*/  STL [R1+0x90], R2 ;  /* 0x0000900201007387 */ /* 0x0003e20000100800 */
[----:B------:R-:W-:-:S02]  /*b7b0*/  WARPGROUP.DEPBAR.LE gsb0, 0x0 ;  /* 0x00008000000079c5 */ /* 0x000fc40000010000 */
[----:B------:R-:W-:-:S06]  /*b7c0*/  WARPGROUP.ARRIVE ;  /* 0x00000000000079c5 */ /* 0x000fcc0000000000 */
[----:B------:R-:W-:Y:S01]  /*b7d0*/  HGMMA.64x96x16.F32.BF16 R24, gdesc[UR4], R24, gsb0 ;  /* 0x01600000041879f0 */ /* 0x000fe20008001818 */
[----:B0-----:R-:W-:Y:S01]  /*b7e0*/  LOP3.LUT R72, R72, 0x7f, RZ, 0xc0, !PT ;  /* 0x0000007f48487812 */ /* 0x001fe200078ec0ff */
[----:B------:R1:W-:Y:S03]  /*b7f0*/  STL [R1+0x90], R2 ;  /* 0x0000900201007387 */ /* 0x0003e60000100800 */
[----:B------:R-:W-:Y:S01]  /*b800*/  ISETP.NE.AND P0, PT, R72, RZ, PT ;  /* 0x000000ff4800720c */ /* 0x000fe20003f05270 */
        /* <DEDUP_REMOVED lines=21> */
[----:B------:R-:W2:Y:S04]  /*b960*/  LDL R12, [R1+0x13c] ;  /* 0x00013c00010c7983 */ /* 0x000ea80000100800 */
[----:B------:R-:W3:Y:S04]  /*b970*/  LDL.128 R8, [R1+0x150] ;  /* 0x0001500001087983 */ /* 0x000ee80000100c00 */
[----:B0-----:R-:W4:Y:S04]  /*b980*/  LDL.128 R4, [R1+0x140] ;  /* 0x0001400001047983 */ /* 0x001f280000100c00 */
[----:B------:R-:W3:Y:S01]  /*b990*/  LDL R21, [R1+0x70] ;  /* 0x0000700001157983 */ /* 0x000ee20000100800 */
[----:B------:R-:W-:Y:S01]  /*b9a0*/  BSSY B0, `(.L_x_2904) ;  /* 0x0000035000007945 */ /* 0x000fe20003800000 */
[----:B--2---:R-:W-:-:S04]  /*b9b0*/  SHF.R.S32.HI R13, RZ, 0x1f, R12 ;  /* 0x0000001fff0d7819 */ /* 0x004fc8000001140c */
[----:B------:R-:W-:-:S04]  /*b9c0*/  LEA.HI R13, R13, R12, RZ, 0x7 ;  /* 0x0000000c0d0d7211 */ /* 0x000fc800078f38ff */
[----:B------:R-:W-:-:S05]  /*b9d0*/  LOP3.LUT R15, R13, 0xffffff80, RZ, 0xc0, !PT ;  /* 0xffffff800d0f7812 */ /* 0x000fca00078ec0ff */
[----:B------:R-:W-:-:S05]  /*b9e0*/  IMAD.IADD R15, R12, 0x1, -R15 ;  /* 0x000000010c0f7824 */ /* 0x000fca00078e0a0f */
[----:B------:R-:W-:-:S04]  /*b9f0*/  SHF.R.S32.HI R14, RZ, 0x1f, R15 ;  /* 0x0000001fff0e7819 */ /* 0x000fc8000001140f */
[----:B------:R-:W-:-:S04]  /*ba00*/  LEA.HI R16, R14, R15, RZ, 0x2 ;  /* 0x0000000f0e107211 */ /* 0x000fc800078f10ff */
[--C-:B------:R-:W-:Y:S02]  /*ba10*/  SHF.R.S32.HI R17, RZ, 0x2, R16.reuse ;  /* 0x00000002ff117819 */ /* 0x100fe40000011410 */
[----:B------:R-:W-:Y:S02]  /*ba20*/  SHF.R.S32.HI R12, RZ, 0x1f, R16 ;  /* 0x0000001fff0c7819 */ /* 0x000fe40000011410 */
[----:B------:R-:W-:Y:S02]  /*ba30*/  LEA.HI R14, R14, R15, RZ, 0x5 ;  /* 0x0000000f0e0e7211 */ /* 0x000fe400078f28ff */
[----:B------:R-:W-:Y:S02]  /*ba40*/  LEA.HI R20, R12, R17, RZ, 0x3 ;  /* 0x000000110c147211 */ /* 0x000fe400078f18ff */
[----:B------:R-:W-:Y:S01]  /*ba50*/  SHF.R.S32.HI R12, RZ, 0x7, R13 ;  /* 0x00000007ff0c7819 */ /* 0x000fe2000001140d */
[----:B----4-:R-:W-:Y:S01]  /*ba60*/  IMAD R73, R0, -0x60, R5 ;  /* 0xffffffa000497824 */ /* 0x010fe200078e0205 */
[----:B------:R-:W-:-:S02]  /*ba70*/  LOP3.LUT R20, R20, 0xfffffff8, RZ, 0xc0, !PT ;  /* 0xfffffff814147812 */ /* 0x000fc400078ec0ff */
[----:B------:R-:W-:Y:S02]  /*ba80*/  LEA.HI R13, R13, R12, RZ, 0x1 ;  /* 0x0000000c0d0d7211 */ /* 0x000fe400078f08ff */
[----:B------:R-:W-:Y:S02]  /*ba90*/  SHF.R.S32.HI R14, RZ, 0x5, R14 ;  /* 0x00000005ff0e7819 */ /* 0x000fe4000001140e */
[----:B------:R-:W-:Y:S02]  /*baa0*/  LOP3.LUT R16, R16, 0x7ffffffc, RZ, 0xc0, !PT ;  /* 0x7ffffffc10107812 */ /* 0x000fe400078ec0ff */
[----:B---3--:R-:W-:Y:S01]  /*bab0*/  ISETP.GE.AND P1, PT, R9, 0x1, PT ;  /* 0x000000010900780c */ /* 0x008fe20003f26270 */
[----:B------:R-:W-:Y:S01]  /*bac0*/  IMAD.IADD R20, R17, 0x1, -R20 ;  /* 0x0000000111147824 */ /* 0x000fe200078e0a14 */
[----:B------:R-:W-:Y:S01]  /*bad0*/  LOP3.LUT R13, R13, 0x3fffffe, RZ, 0xc0, !PT ;  /* 0x03fffffe0d0d7812 */ /* 0x000fe200078ec0ff */
[----:B------:R-:W-:Y:S01]  /*bae0*/  IMAD R21, R21, 0x8, R14 ;  /* 0x0000000815157824 */ /* 0x000fe200078e020e */
[----:B------:R-:W-:Y:S01]  /*baf0*/  IADD3 R73, -R4, 0x1, R73 ;  /* 0x0000000104497810 */ /* 0x000fe20007ffe149 */
[----:B------:R-:W-:Y:S01]  /*bb00*/  IMAD.IADD R16, R15, 0x1, -R16 ;  /* 0x000000010f107824 */ /* 0x000fe200078e0a10 */
[----:B------:R-:W-:Y:S01]  /*bb10*/  LOP3.LUT R15, RZ, R6, RZ, 0x33, !PT ;  /* 0x00000006ff0f7212 */ /* 0x000fe200078e33ff */
[----:B------:R-:W-:-:S02]  /*bb20*/  IMAD.IADD R13, R12, 0x1, -R13 ;  /* 0x000000010c0d7824 */ /* 0x000fc400078e0a0d */
[----:B------:R-:W-:Y:S02]  /*bb30*/  IMAD.U32 R20, R21, 0x10, R20 ;  /* 0x0000001015147824 */ /* 0x000fe400078e0014 */
[----:B------:R-:W-:Y:S02]  /*bb40*/  IMAD R12, R16, -0x2, R73 ;  /* 0xfffffffe100c7824 */ /* 0x000fe400078e0249 */
[----:B------:R-:W-:Y:S02]  /*bb50*/  IMAD R20, R13, 0x40, R20 ;  /* 0x000000400d147824 */ /* 0x000fe400078e0214 */
[----:B------:R-:W-:Y:S02]  /*bb60*/  IMAD R13, R0, -0x60, RZ ;  /* 0xffffffa0000d7824 */ /* 0x000fe400078e02ff */
[C---:B------:R-:W-:Y:S02]  /*bb70*/  IMAD.IADD R21, R12.reuse, 0x1, R7 ;  /* 0x000000010c157824 */ /* 0x040fe400078e0207 */
[----:B------:R-:W-:-:S02]  /*bb80*/  IMAD.IADD R91, R12, 0x1, R15 ;  /* 0x000000010c5b7824 */ /* 0x000fc400078e020f */
[----:B------:R-:W-:Y:S02]  /*bb90*/  IMAD R16, R16, -0x2, R13 ;  /* 0xfffffffe10107824 */ /* 0x000fe400078e020d */
[----:B------:R-:W-:Y:S02]  /*bba0*/  IMAD R14, R0, -0x60, R8 ;  /* 0xffffffa0000e7824 */ /* 0x000fe400078e0208 */
[--C-:B------:R-:W-:Y:S02]  /*bbb0*/  IMAD.IADD R6, R21, 0x1, R20.reuse ;  /* 0x0000000115067824 */ /* 0x100fe400078e0214 */
[----:B------:R-:W-:Y:S01]  /*bbc0*/  IMAD.IADD R7, R91, 0x1, R20 ;  /* 0x000000015b077824 */ /* 0x000fe200078e0214 */
[----:B-1----:R-:W-:Y:S06]  /*bbd0*/  @!P1 BRA `(.L_x_2905) ;  /* 0x0000000000449947 */ /* 0x002fec0003800000 */
[----:B------:R-:W-:Y:S01]  /*bbe0*/  IADD3 R8, R20, R5, -R4 ;  /* 0x0000000514087210 */ /* 0x000fe20007ffe804 */
[----:B------:R-:W-:Y:S03]  /*bbf0*/  BSSY B1, `(.L_x_2906) ;  /* 0x000000c000017945 */ /* 0x000fe60003800000 */
[----:B------:R-:W-:-:S13]  /*bc00*/  ISETP.GT.AND P1, PT, R8, -0x1, PT ;  /* 0xffffffff0800780c */ /* 0x000fda0003f24270 */
[----:B------:R-:W-:Y:S05]  /*bc10*/  @P1 BRA `(.L_x_2907) ;  /* 0x0000000000181947 */ /* 0x000fea0003800000 */
[----:B------:R-:W-:Y:S02]  /*bc20*/  ISETP.NE.AND P1, PT, R9, 0x1, PT ;  /* 0x000000010900780c */ /* 0x000fe40003f25270 */
[----:B------:R-:W-:-:S11]  /*bc30*/  LOP3.LUT R13, RZ, R8, RZ, 0x33, !PT ;  /* 0x00000008ff0d7212 */ /* 0x000fd600078e33ff */
[----:B------:R-:W-:-:S05]  /*bc40*/  @P1 IMAD.HI.U32 R8, R13, R10, RZ ;  /* 0x0000000a0d081227 */ /* 0x000fca00078e00ff */
[----:B------:R-:W-:-:S04]  /*bc50*/  @P1 SHF.R.U32.HI R13, RZ, R11, R8 ;  /* 0x0000000bff0d1219 */ /* 0x000fc80000011608 */
[----:B------:R-:W-:Y:S01]  /*bc60*/  LOP3.LUT R8, RZ, R13, RZ, 0x33, !PT ;  /* 0x0000000dff087212 */ /* 0x000fe200078e33ff */
[----:B------:R-:W-:Y:S06]  /*bc70*/  BRA `(.L_x_2908) ;  /* 0x00000000000c7947 */ /* 0x000fec0003800000 */
.L_x_2907:
[----:B------:R-:W-:-:S13]  /*bc80*/  ISETP.NE.AND P1, PT, R9, 0x1, PT ;  /* 0x000000010900780c */ /* 0x000fda0003f25270 */
[----:B------:R-:W-:-:S05]  /*bc90*/  @P1 IMAD.HI.U32 R12, R8, R10, RZ ;  /* 0x0000000a080c1227 */ /* 0x000fca00078e00ff */
[----:B------:R-:W-:-:S07]  /*bca0*/  @P1 SHF.R.U32.HI R8, RZ, R11, R12 ;  /* 0x0000000bff081219 */ /* 0x000fce000001160c */
.L_x_2908:
[----:B------:R-:W-:Y:S05]  /*bcb0*/  BSYNC B1 ;  /* 0x0000000000017941 */ /* 0x000fea0003800000 */
.L_x_2906:
[----:B------:R-:W-:-:S05]  /*bcc0*/  IMAD R8, R8, R9, R16 ;  /* 0x0000000908087224 */ /* 0x000fca00078e0210 */
[----:B------:R-:W-:Y:S02]  /*bcd0*/  VIMNMX R7, R7, R8, !PT ;  /* 0x0000000807077248 */ /* 0x000fe40007fe0100 */
[----:B------:R-:W-:-:S07]  /*bce0*/  VIADDMNMX R6, R8, R9, R6, PT ;  /* 0x0000000908067246 */ /* 0x000fce0003800106 */
.L_x_2905:
[----:B------:R-:W-:Y:S05]  /*bcf0*/  BSYNC B0 ;  /* 0x0000000000007941 */ /* 0x000fea0003800000 */
.L_x_2904:
[----:B------:R-:W-:Y:S01]  /*bd00*/  ISETP.GE.AND P1, PT, R14, 0x9, PT ;  /* 0x000000090e00780c */ /* 0x000fe20003f26270 */
[----:B------:R-:W-:Y:S01]  /*bd10*/  VIADD R20, R20, 0x8 ;  /* 0x0000000814147836 */ /* 0x000fe20000000000 */
[----:B------:R-:W-:Y:S01]  /*bd20*/  ISETP.GE.AND P2, PT, R14, 0x2, PT ;  /* 0x000000020e00780c */ /* 0x000fe20003f46270 */
[----:B------:R-:W-:Y:S01]  /*bd30*/  BSSY B0, `(.L_x_2909) ;  /* 0x0000087000007945 */ /* 0x000fe20003800000 */
[----:B------:R-:W-:Y:S02]  /*bd40*/  P2R R12, PR, RZ, 0x2 ;  /* 0x00000002ff0c7803 */ /* 0x000fe40000000000 */
[----:B------:R-:W-:Y:S02]  /*bd50*/  ISETP.GT.AND P1, PT, R7, 0x8, !P1 ;  /* 0x000000080700780c */ /* 0x000fe40004f24270 */
[----:B------:R-:W-:Y:S02]  /*bd60*/  P2R R8, PR, RZ, 0x4 ;  /* 0x00000004ff087803 */ /* 0x000fe40000000000 */
[----:B------:R-:W-:-:S02]  /*bd70*/  ISETP.LT.OR P1, PT, R6, 0x9, P1 ;  /* 0x000000090600780c */ /* 0x000fc40000f21670 */
[C---:B------:R-:W-:Y:S02]  /*bd80*/  ISETP.GT.AND P2, PT, R7.reuse, 0x1, !P2 ;  /* 0x000000010700780c */ /* 0x040fe40005744270 */
[----:B------:R-:W-:Y:S02]  /*bd90*/  ISETP.GE.AND P3, PT, R14, 0xa, PT ;  /* 0x0000000a0e00780c */ /* 0x000fe40003f66270 */
[----:B------:R-:W-:Y:S02]  /*bda0*/  FSEL R87, R28, -INF , !P1 ;  /* 0xff8000001c577808 */ /* 0x000fe40004800000 */
[----:B------:R-:W-:Y:S02]  /*bdb0*/  ISETP.LT.OR P2, PT, R6, 0x2, P2 ;  /* 0x000000020600780c */ /* 0x000fe40001741670 */
[----:B------:R-:W-:Y:S02]  /*bdc0*/  ISETP.GT.AND P1, PT, R7, 0x9, !P3 ;  /* 0x000000090700780c */ /* 0x000fe40005f24270 */
[----:B------:R-:W-:-:S02]  /*bdd0*/  FSEL R89, R25, -INF , !P2 ;  /* 0xff80000019597808 */ /* 0x000fc40005000000 */
        /* <DEDUP_REMOVED lines=76> */
[----:B------:R-:W-:Y:S02]  /*c2a0*/  P2R R25, PR, RZ, 0x8 ;  /* 0x00000008ff197803 */ /* 0x000fe40000000000 */
        /* <DEDUP_REMOVED lines=40> */
.L_x_2912:
[----:B------:R-:W-:-:S13]  /*c530*/  ISETP.NE.AND P6, PT, R9, 0x1, PT ;  /* 0x000000010900780c */ /* 0x000fda0003fc5270 */
[----:B------:R-:W-:-:S05]  /*c540*/  @P6 IMAD.HI.U32 R10, R4, R10, RZ ;  /* 0x0000000a040a6227 */ /* 0x000fca00078e00ff */
[----:B------:R-:W-:-:S07]  /*c550*/  @P6 SHF.R.U32.HI R4, RZ, R11, R10 ;  /* 0x0000000bff046219 */ /* 0x000fce000001160a */
.L_x_2913:
[----:B------:R-:W-:Y:S05]  /*c560*/  BSYNC B1 ;  /* 0x0000000000017941 */ /* 0x000fea0003800000 */
.L_x_2911:
[----:B------:R-:W-:-:S05]  /*c570*/  IMAD R4, R4, R9, R16 ;  /* 0x0000000904047224 */ /* 0x000fca00078e0210 */
[----:B------:R-:W-:Y:S02]  /*c580*/  VIADDMNMX R6, R4, R9, R6, PT ;  /* 0x0000000904067246 */ /* 0x000fe40003800106 */
[----:B------:R-:W-:-:S07]  /*c590*/  VIMNMX R7, R7, R4, !PT ;  /* 0x0000000407077248 */ /* 0x000fce0007fe0100 */
.L_x_2910:
[----:B------:R-:W-:Y:S05]  /*c5a0*/  BSYNC B0 ;  /* 0x0000000000007941 */ /* 0x000fea0003800000 */
.L_x_2909:
[----:B------:R-:W2:Y:S01]  /*c5b0*/  LDL.64 R20, [R1+0x430] ;  /* 0x0004300001147983 */ /* 0x000ea20000100a00 */
[----:B------:R-:W-:Y:S02]  /*c5c0*/  ISETP.GT.AND P5, PT, R7, RZ, !P5 ;  /* 0x000000ff0700720c */ /* 0x000fe40006fa4270 */
        /* <DEDUP_REMOVED lines=11> */
[----:B------:R-:W-:Y:S02]  /*c680*/  ISETP.NE.AND P5, PT, R25, RZ, PT ;  /* 0x000000ff1900720c */ /* 0x000fe40003fa5270 */
[C---:B------:R-:W-:Y:S01]  /*c690*/  ISETP.GT.AND P1, PT, R7.reuse, 0x49, !P1 ;  /* 0x000000490700780c */ /* 0x040fe20004f24270 */
[----:B------:R-:W3:Y:S01]  /*c6a0*/  LDL R25, [R1+0x450] ;  /* 0x0004500001197983 */ /* 0x000ee20000100800 */
        /* <DEDUP_REMOVED lines=60> */
[----:B--2---:R-:W-:Y:S02]  /*ca70*/  FMNMX.FTZ R4, R93, R20, !PT ;  /* 0x000000145d047209 */ /* 0x004fe40007810000 */
[----:B------:R-:W-:Y:S02]  /*ca80*/  FMNMX.FTZ R5, R24, R21, !PT ;  /* 0x0000001518057209 */ /* 0x000fe40007810000 */
[----:B------:R-:W-:Y:S02]  /*ca90*/  FMNMX.FTZ R4, R89, R4, !PT ;  /* 0x0000000459047209 */ /* 0x000fe40007810000 */
[----:B------:R-:W-:-:S02]  /*caa0*/  ISETP.LT.OR P5, PT, R6, 0x49, P5 ;  /* 0x000000490600780c */ /* 0x000fc40002fa1670 */
[----:B------:R-:W-:Y:S02]  /*cab0*/  FMNMX.FTZ R4, R87, R4, !PT ;  /* 0x0000000457047209 */ /* 0x000fe40007810000 */
[----:B------:R-:W-:Y:S02]  /*cac0*/  FMNMX.FTZ R5, R28, R5, !PT ;  /* 0x000000051c057209 */ /* 0x000fe40007810000 */
[----:B------:R-:W-:Y:S02]  /*cad0*/  FMNMX.FTZ R4, R85, R4, !PT ;  /* 0x0000000455047209 */ /* 0x000fe40007810000 */
[----:B------:R-:W-:Y:S02]  /*cae0*/  FSEL R62, R62, -INF , !P5 ;  /* 0xff8000003e3e7808 */ /* 0x000fe40006800000 */
[----:B------:R-:W-:Y:S02]  /*caf0*/  FMNMX.FTZ R4, R83, R4, !PT ;  /* 0x0000000453047209 */ /* 0x000fe40007810000 */
[----:B------:R-:W-:-:S02]  /*cb00*/  ISETP.GT.AND P2, PT, R7, 0x50, !P2 ;  /* 0x000000500700780c */ /* 0x000fc40005744270 */
[----:B------:R-:W-:Y:S02]  /*cb10*/  FMNMX.FTZ R4, R81, R4, !PT ;  /* 0x0000000451047209 */ /* 0x000fe40007810000 */
[----:B------:R-:W-:Y:S02]  /*cb20*/  ISETP.LT.OR P1, PT, R6, 0x4a, P1 ;  /* 0x0000004a0600780c */ /* 0x000fe40000f21670 */
[----:B------:R-:W-:Y:S02]  /*cb30*/  FMNMX.FTZ R4, R79, R4, !PT ;  /* 0x000000044f047209 */ /* 0x000fe40007810000 */
[----:B------:R-:W-:Y:S02]  /*cb40*/  ISETP.GT.AND P3, PT, R7, 0x51, !P3 ;  /* 0x000000510700780c */ /* 0x000fe40005f64270 */
[----:B------:R-:W-:Y:S02]  /*cb50*/  FMNMX.FTZ R4, R77, R4, !PT ;  /* 0x000000044d047209 */ /* 0x000fe40007810000 */
[----:B------:R-:W-:-:S02]  /*cb60*/  ISETP.NE.AND P6, PT, R14, RZ, PT ;  /* 0x000000ff0e00720c */ /* 0x000fc40003fc5270 */
        /* <DEDUP_REMOVED lines=25> */
[----:B------:R-:W0:Y:S01]  /*cd00*/  SHFL.BFLY PT, R9, R8, 0x2, 0x1f ;  /* 0x0c401f0008097f89 */ /* 0x000e2200000e0000 */
[----:B------:R-:W-:-:S04]  /*cd10*/  FMNMX.FTZ R5, R47, R4, !PT ;  /* 0x000000042f057209 */ /* 0x000fc80007810000 */
[----:B------:R-:W-:-:S04]  /*cd20*/  FMNMX.FTZ R4, R50, R5, !PT ;  /* 0x0000000532047209 */ /* 0x000fc80007810000 */
[----:B------:R-:W-:-:S04]  /*cd30*/  FMNMX.FTZ R5, R51, R4, !PT ;  /* 0x0000000433057209 */ /* 0x000fc80007810000 */
[----:B------:R-:W-:-:S04]  /*cd40*/  FMNMX.FTZ R4, R54, R5, !PT ;  /* 0x0000000536047209 */ /* 0x000fc80007810000 */
[----:B------:R-:W-:-:S04]  /*cd50*/  FMNMX.FTZ R5, R55, R4, !PT ;  /* 0x0000000437057209 */ /* 0x000fc80007810000 */
[----:B------:R-:W-:Y:S02]  /*cd60*/  FMNMX.FTZ R4, R58, R5, !PT ;  /* 0x000000053a047209 */ /* 0x000fe40007810000 */
[----:B0-----:R-:W-:Y:S02]  /*cd70*/  FMNMX.FTZ R10, R8, R9, !PT ;  /* 0x00000009080a7209 */ /* 0x001fe40007810000 */
[----:B------:R-:W-:-:S03]  /*cd80*/  FMNMX.FTZ R5, R59, R4, !PT ;  /* 0x000000043b057209 */ /* 0x000fc60007810000 */
[----:B------:R-:W0:Y:S01]  /*cd90*/  SHFL.BFLY PT, R11, R10, 0x1, 0x1f ;  /* 0x0c201f000a0b7f89 */ /* 0x000e2200000e0000 */
[----:B------:R-:W-:Y:S02]  /*cda0*/  ISETP.LT.OR P2, PT, R6, 0x51, P2 ;  /* 0x000000510600780c */ /* 0x000fe40001741670 */
[----:B------:R-:W-:Y:S02]  /*cdb0*/  FSEL R26, R63, -INF , !P1 ;  /* 0xff8000003f1a7808 */ /* 0x000fe40004800000 */
[----:B------:R-:W-:Y:S02]  /*cdc0*/  FMNMX.FTZ R5, R62, R5, !PT ;  /* 0x000000053e057209 */ /* 0x000fe40007810000 */
[----:B------:R-:W-:Y:S02]  /*cdd0*/  ISETP.GT.AND P4, PT, R7, 0x58, !P4 ;  /* 0x000000580700780c */ /* 0x000fe40006784270 */
[----:B------:R-:W-:Y:S02]  /*cde0*/  ISETP.LT.OR P3, PT, R6, 0x52, P3 ;  /* 0x000000520600780c */ /* 0x000fe40001f61670 */
[----:B------:R-:W-:-:S02]  /*cdf0*/  FSEL R66, R66, -INF , !P2 ;  /* 0xff80000042427808 */ /* 0x000fc40005000000 */
[----:B------:R-:W-:Y:S02]  /*ce00*/  FMNMX.FTZ R5, R26, R5, !PT ;  /* 0x000000051a057209 */ /* 0x000fe40007810000 */
[----:B------:R-:W-:Y:S02]  /*ce10*/  ISETP.GT.AND P1, PT, R7, 0x59, !P6 ;  /* 0x000000590700780c */ /* 0x000fe40007724270 */
[----:B------:R-:W-:Y:S02]  /*ce20*/  ISETP.LT.OR P4, PT, R6, 0x59, P4 ;  /* 0x000000590600780c */ /* 0x000fe40002781670 */
[----:B------:R-:W-:Y:S02]  /*ce30*/  FSEL R67, R67, -INF , !P3 ;  /* 0xff80000043437808 */ /* 0x000fe40005800000 */
[----:B------:R-:W-:Y:S02]  /*ce40*/  FMNMX.FTZ R4, R66, R5, !PT ;  /* 0x0000000542047209 */ /* 0x000fe40007810000 */
[----:B------:R-:W-:-:S02]  /*ce50*/  ISETP.LT.OR P1, PT, R6, 0x5a, P1 ;  /* 0x0000005a0600780c */ /* 0x000fc40000f21670 */
[----:B------:R-:W-:Y:S02]  /*ce60*/  FSEL R70, R70, -INF , !P4 ;  /* 0xff80000046467808 */ /* 0x000fe40006000000 */
[----:B------:R-:W-:Y:S02]  /*ce70*/  FMNMX.FTZ R5, R67, R4, !PT ;  /* 0x0000000443057209 */ /* 0x000fe40007810000 */
[----:B------:R-:W-:Y:S02]  /*ce80*/  FSEL R71, R71, -INF , !P1 ;  /* 0xff80000047477808 */ /* 0x000fe40004800000 */
[----:B------:R-:W-:Y:S02]  /*ce90*/  FMNMX.FTZ R4, R70, R5, !PT ;  /* 0x0000000546047209 */ /* 0x000fe40007810000 */
[----:B0-----:R-:W-:Y:S02]  /*cea0*/  FMNMX.FTZ R6, R10, R11, !PT ;  /* 0x0000000b0a067209 */ /* 0x001fe40007810000 */
[----:B------:R-:W-:-:S02]  /*ceb0*/  FMNMX.FTZ R9, R71, R4, !PT ;  /* 0x0000000447097209 */ /* 0x000fc40007810000 */
[----:B------:R-:W2:Y:S04]  /*cec0*/  LDL.64 R4, [R1+0x440] ;  /* 0x0004400001047983 */ /* 0x000ea80000100a00 */
[----:B------:R-:W-:Y:S04]  /*ced0*/  STL.64 [R1+0x430], R8 ;  /* 0x0004300801007387 */ /* 0x000fe80000100a00 */
[----:B------:R0:W-:Y:S04]  /*cee0*/  STL [R1+0x430], R6 ;  /* 0x0004300601007387 */ /* 0x0001e80000100800 */
[----:B------:R-:W3:Y:S04]  /*cef0*/  LDL R12, [R1+0x430] ;  /* 0x00043000010c7983 */ /* 0x000ee80000100800 */
[----:B------:R-:W4:Y:S01]  /*cf00*/  LDL R11, [R1+0x434] ;  /* 0x00043400010b7983 */ /* 0x000f220000100800 */
[----:B---3--:R-:W-:Y:S01]  /*cf10*/  FMUL.FTZ R7, R25, R12 ;  /* 0x0000000c19077220 */ /* 0x008fe20000410000 */
[----:B------:R-:W-:-:S04]  /*cf20*/  FSETP.NEU.FTZ.AND P1, PT, R12, -INF , PT ;  /* 0xff8000000c00780b */ /* 0x000fc80003f3d000 */
[----:B------:R-:W-:-:S05]  /*cf30*/  FSEL R10, R7, RZ, P1 ;  /* 0x000000ff070a7208 */ /* 0x000fca0000800000 */
[----:B0-----:R-:W-:-:S04]  /*cf40*/  FFMA.FTZ R6, R85, R25, -R10 ;  /* 0x0000001955067223 */ /* 0x001fc8000001080a */
[----:B------:R4:W-:Y:S02]  /*cf50*/  MUFU.EX2 R173, R6 ;  /* 0x0000000600ad7308 */ /* 0x0009e40000000800 */
[----:B----4-:R-:W0:Y:S02]  /*cf60*/  SHFL.BFLY PT, R6, R11, 0x2, 0x1f ;  /* 0x0c401f000b067f89 */ /* 0x010e2400000e0000 */
[----:B0-----:R-:W-:-:S05]  /*cf70*/  FMNMX.FTZ R6, R6, R11, !PT ;  /* 0x0000000b06067209 */ /* 0x001fca0007810000 */
[----:B------:R-:W0:Y:S01]  /*cf80*/  SHFL.BFLY PT, R9, R6, 0x1, 0x1f ;  /* 0x0c201f0006097f89 */ /* 0x000e2200000e0000 */
[----:B------:R-:W-:Y:S01]  /*cf90*/  FSEL R11, R12, RZ, P1 ;  /* 0x000000ff0c0b7208 */ /* 0x000fe20000800000 */
        /* <DEDUP_REMOVED lines=13> */
[--C-:B------:R-:W-:Y:S01]  /*d070*/  FFMA.FTZ R194, R49, R25, -R10.reuse ;  /* 0x0000001931c27223 */ /* 0x100fe2000001080a */
[----:B0-----:R-:W-:Y:S01]  /*d080*/  FMNMX.FTZ R6, R6, R9, !PT ;  /* 0x0000000906067209 */ /* 0x001fe20007810000 */
[----:B------:R-:W-:-:S03]  /*d090*/  FFMA.FTZ R190, R33, R25, -R10 ;  /* 0x0000001921be7223 */ /* 0x000fc6000001080a */
[C---:B------:R-:W-:Y:S01]  /*d0a0*/  FSETP.NEU.FTZ.AND P1, PT, R6.reuse, -INF , PT ;  /* 0xff8000000600780b */ /* 0x040fe20003f3d000 */
[-C--:B------:R-:W-:Y:S01]  /*d0b0*/  FMUL.FTZ R8, R6, R25.reuse ;  /* 0x0000001906087220 */ /* 0x080fe20000410000 */
        /* <DEDUP_REMOVED lines=8> */
[----:B------:R-:W-:-:S02]  /*d140*/  FSEL R10, R8, RZ, P1 ;  /* 0x000000ff080a7208 */ /* 0x000fc40000800000 */
[----:B------:R-:W-:Y:S01]  /*d150*/  FSEL R8, R6, RZ, P1 ;  /* 0x000000ff06087208 */ /* 0x000fe20000800000 */
[----:B------:R-:W-:Y:S02]  /*d160*/  FADD.FTZ R20, R20, -R11 ;  /* 0x8000000b14147221 */ /* 0x000fe40000010000 */
[-C--:B------:R-:W-:Y:S02]  /*d170*/  FFMA.FTZ R226, R24, R25.reuse, -R10 ;  /* 0x0000001918e27223 */ /* 0x080fe4000001080a */
[----:B------:R-:W-:Y:S01]  /*d180*/  FADD.FTZ R8, R21, -R8 ;  /* 0x8000000815087221 */ /* 0x000fe20000010000 */
[-C--:B------:R-:W-:Y:S01]  /*d190*/  FMUL.FTZ R12, R20, R25.reuse ;  /* 0x00000019140c7220 */ /* 0x080fe20000410000 */
[-CC-:B------:R-:W-:Y:S02]  /*d1a0*/  FFMA.FTZ R223, R28, R25.reuse, -R10.reuse ;  /* 0x000000191cdf7223 */ /* 0x180fe4000001080a */
[----:B------:R-:W-:Y:S01]  /*d1b0*/  FMUL.FTZ R8, R25, R8 ;  /* 0x0000000819087220 */ /* 0x000fe20000410000 */
[----:B------:R-:W-:Y:S01]  /*d1c0*/  MUFU.EX2 R7, R7 ;  /* 0x0000000700077308 */ /* 0x000fe20000000800 */
[----:B------:R-:W-:-:S07]  /*d1d0*/  FFMA.FTZ R175, R30, R25, -R10 ;  /* 0x000000191eaf7223 */ /* 0x000fce000001080a */
[----:B------:R-:W2:Y:S01]  /*d1e0*/  MUFU.EX2 R12, R12 ;  /* 0x0000000c000c7308 */ /* 0x000ea20000000800 */
[----:B------:R-:W-:-:S07]  /*d1f0*/  FFMA.FTZ R224, R31, R25, -R10 ;  /* 0x000000191fe07223 */ /* 0x000fce000001080a */
[----:B------:R-:W-:Y:S08]  /*d200*/  MUFU.EX2 R226, R226 ;  /* 0x000000e200e27308 */ /* 0x000ff00000000800 */
[----:B------:R-:W0:Y:S01]  /*d210*/  MUFU.EX2 R24, R8 ;  /* 0x0000000800187308 */ /* 0x000e220000000800 */
[----:B------:R-:W-:-:S07]  /*d220*/  FFMA.FTZ R219, R34, R25, -R10 ;  /* 0x0000001922db7223 */ /* 0x000fce000001080a */
[----:B------:R-:W1:Y:S08]  /*d230*/  MUFU.EX2 R172, R172 ;  /* 0x000000ac00ac7308 */ /* 0x000e700000000800 */
[----:B------:R-:W3:Y:S01]  /*d240*/  MUFU.EX2 R223, R223 ;  /* 0x000000df00df7308 */ /* 0x000ee20000000800 */
[----:B------:R-:W-:-:S07]  /*d250*/  FFMA.FTZ R220, R35, R25, -R10 ;  /* 0x0000001923dc7223 */ /* 0x000fce000001080a */
[----:B------:R-:W4:Y:S08]  /*d260*/  MUFU.EX2 R174, R174 ;  /* 0x000000ae00ae7308 */ /* 0x000f300000000800 */
[----:B------:R-:W5:Y:S01]  /*d270*/  MUFU.EX2 R175, R175 ;  /* 0x000000af00af7308 */ /* 0x000f620000000800 */
[----:B--2---:R-:W-:Y:S01]  /*d280*/  FFMA.FTZ R9, R12, R4, R7 ;  /* 0x000000040c097223 */ /* 0x004fe20000010007 */
[----:B0-----:R-:W-:-:S06]  /*d290*/  FFMA.FTZ R4, R5, R24, R226 ;  /* 0x0000001805047223 */ /* 0x001fcc00000100e2 */
[----:B------:R-:W0:Y:S01]  /*d2a0*/  MUFU.EX2 R224, R224 ;  /* 0x000000e000e07308 */ /* 0x000e220000000800 */
[----:B------:R-:W-:Y:S01]  /*d2b0*/  FFMA.FTZ R206, R38, R25, -R10 ;  /* 0x0000001926ce7223 */ /* 0x000fe2000001080a */
[----:B-1----:R-:W-:-:S06]  /*d2c0*/  FADD.FTZ R9, R172, R9 ;  /* 0x00000009ac097221 */ /* 0x002fcc0000010000 */
[----:B------:R-:W1:Y:S01]  /*d2d0*/  MUFU.EX2 R222, R222 ;  /* 0x000000de00de7308 */ /* 0x000e620000000800 */
[----:B---3--:R-:W-:Y:S01]  /*d2e0*/  FADD.FTZ R4, R223, R4 ;  /* 0x00000004df047221 */ /* 0x008fe20000010000 */
[----:B------:R-:W-:-:S06]  /*d2f0*/  FFMA.FTZ R207, R39, R25, -R10 ;  /* 0x0000001927cf7223 */ /* 0x000fcc000001080a */
[----:B------:R-:W2:Y:S01]  /*d300*/  MUFU.EX2 R219, R219 ;  /* 0x000000db00db7308 */ /* 0x000ea20000000800 */
[----:B----4-:R-:W-:Y:S01]  /*d310*/  FADD.FTZ R8, R174, R9 ;  /* 0x00000009ae087221 */ /* 0x010fe20000010000 */
[----:B-----5:R-:W-:-:S06]  /*d320*/  FADD.FTZ R5, R175, R4 ;  /* 0x00000004af057221 */ /* 0x020fcc0000010000 */
[----:B------:R-:W3:Y:S01]  /*d330*/  MUFU.EX2 R221, R221 ;  /* 0x000000dd00dd7308 */ /* 0x000ee20000000800 */
[----:B------:R-:W-:-:S07]  /*d340*/  FFMA.FTZ R202, R42, R25, -R10 ;  /* 0x000000192aca7223 */ /* 0x000fce000001080a */
[----:B------:R-:W4:Y:S01]  /*d350*/  MUFU.EX2 R220, R220 ;  /* 0x000000dc00dc7308 */ /* 0x000f220000000800 */
[----:B------:R-:W-:Y:S01]  /*d360*/  FADD.FTZ R9, R173, R8 ;  /* 0x00000008ad097221 */ /* 0x000fe20000010000 */
[----:B0-----:R-:W-:-:S06]  /*d370*/  FADD.FTZ R4, R224, R5 ;  /* 0x00000005e0047221 */ /* 0x001fcc0000010000 */
[----:B------:R-:W0:Y:S01]  /*d380*/  MUFU.EX2 R208, R208 ;  /* 0x000000d000d07308 */ /* 0x000e220000000800 */
[----:B------:R-:W-:-:S07]  /*d390*/  FFMA.FTZ R203, R43, R25, -R10 ;  /* 0x000000192bcb7223 */ /* 0x000fce000001080a */
[----:B------:R-:W5:Y:S01]  /*d3a0*/  MUFU.EX2 R206, R206 ;  /* 0x000000ce00ce7308 */ /* 0x000f620000000800 */
[----:B-1----:R-:W-:Y:S01]  /*d3b0*/  FADD.FTZ R8, R222, R9 ;  /* 0x00000009de087221 */ /* 0x002fe20000010000 */
[----:B--2---:R-:W-:-:S06]  /*d3c0*/  FADD.FTZ R5, R219, R4 ;  /* 0x00000004db057221 */ /* 0x004fcc0000010000 */
[----:B------:R-:W1:Y:S01]  /*d3d0*/  MUFU.EX2 R209, R209 ;  /* 0x000000d100d17308 */ /* 0x000e620000000800 */
[----:B------:R-:W-:-:S07]  /*d3e0*/  FFMA.FTZ R198, R46, R25, -R10 ;  /* 0x000000192ec67223 */ /* 0x000fce000001080a */
[----:B------:R-:W2:Y:S01]  /*d3f0*/  MUFU.EX2 R207, R207 ;  /* 0x000000cf00cf7308 */ /* 0x000ea20000000800 */
[----:B---3--:R-:W-:Y:S01]  /*d400*/  FADD.FTZ R9, R221, R8 ;  /* 0x00000008dd097221 */ /* 0x008fe20000010000 */
[----:B----4-:R-:W-:-:S06]  /*d410*/  FADD.FTZ R5, R220, R5 ;  /* 0x00000005dc057221 */ /* 0x010fcc0000010000 */
[----:B------:R-:W3:Y:S01]  /*d420*/  MUFU.EX2 R204, R204 ;  /* 0x000000cc00cc7308 */ /* 0x000ee20000000800 */
[----:B------:R-:W-:-:S07]  /*d430*/  FFMA.FTZ R199, R47, R25, -R10 ;  /* 0x000000192fc77223 */ /* 0x000fce000001080a */
[----:B------:R-:W4:Y:S01]  /*d440*/  MUFU.EX2 R202, R202 ;  /* 0x000000ca00ca7308 */ /* 0x000f220000000800 */
[----:B0-----:R-:W-:Y:S01]  /*d450*/  FADD.FTZ R4, R208, R9 ;  /* 0x00000009d0047221 */ /* 0x001fe20000010000 */
[----:B-----5:R-:W-:-:S06]  /*d460*/  FADD.FTZ R8, R206, R5 ;  /* 0x00000005ce087221 */ /* 0x020fcc0000010000 */
        /* <DEDUP_REMOVED lines=60> */
[----:B------:R-:W0:Y:S08]  /*d830*/  MUFU.EX2 R16, R16 ;  /* 0x0000001000107308 */ /* 0x000e300000000800 */
[----:B------:R-:W5:Y:S01]  /*d840*/  MUFU.EX2 R163, R163 ;  /* 0x000000a300a37308 */ /* 0x000f620000000800 */
[----:B-1----:R-:W-:Y:S01]  /*d850*/  FADD.FTZ R8, R182, R9 ;  /* 0x00000009b6087221 */ /* 0x002fe20000010000 */
[----:B--2---:R-:W-:-:S06]  /*d860*/  FADD.FTZ R5, R187, R4 ;  /* 0x00000004bb057221 */ /* 0x004fcc0000010000 */
[----:B------:R-:W1:Y:S08]  /*d870*/  MUFU.EX2 R14, R14 ;  /* 0x0000000e000e7308 */ /* 0x000e700000000800 */
[----:B------:R-:W2:Y:S01]  /*d880*/  MUFU.EX2 R20, R20 ;  /* 0x0000001400147308 */ /* 0x000ea20000000800 */
[----:B---3--:R-:W-:Y:S01]  /*d890*/  FADD.FTZ R9, R15, R8 ;  /* 0x000000080f097221 */ /* 0x008fe20000010000 */
[----:B----4-:R-:W-:-:S06]  /*d8a0*/  FADD.FTZ R4, R162, R5 ;  /* 0x00000005a2047221 */ /* 0x010fcc0000010000 */
[----:B------:R-:W3:Y:S08]  /*d8b0*/  MUFU.EX2 R17, R17 ;  /* 0x0000001100117308 */ /* 0x000ef00000000800 */
[----:B------:R-:W4:Y:S01]  /*d8c0*/  MUFU.EX2 R21, R21 ;  /* 0x0000001500157308 */ /* 0x000f220000000800 */
[----:B0-----:R-:W-:Y:S01]  /*d8d0*/  FADD.FTZ R9, R16, R9 ;  /* 0x0000000910097221 */ /* 0x001fe20000010000 */
[----:B-----5:R-:W-:-:S03]  /*d8e0*/  FADD.FTZ R5, R163, R4 ;  /* 0x00000004a3057221 */ /* 0x020fc60000010000 */
[----:B-1----:R-:W-:Y:S01]  /*d8f0*/  FADD.FTZ R8, R14, R9 ;  /* 0x000000090e087221 */ /* 0x002fe20000010000 */
[----:B--2---:R-:W-:-:S03]  /*d900*/  FADD.FTZ R4, R20, R5 ;  /* 0x0000000514047221 */ /* 0x004fc60000010000 */
[----:B---3--:R-:W-:Y:S01]  /*d910*/  FADD.FTZ R8, R17, R8 ;  /* 0x0000000811087221 */ /* 0x008fe20000010000 */
[----:B------:R-:W-:Y:S01]  /*d920*/  STL [R1+0x434], R6 ;  /* 0x0004340601007387 */ /* 0x000fe20000100800 */
[----:B----4-:R-:W-:-:S05]  /*d930*/  FADD.FTZ R9, R21, R4 ;  /* 0x0000000415097221 */ /* 0x010fca0000010000 */
[----:B------:R-:W-:Y:S04]  /*d940*/  STL.64 [R1+0x440], R8 ;  /* 0x0004400801007387 */ /* 0x000fe80000100a00 */
[----:B------:R-:W2:Y:S01]  /*d950*/  LD.E R10, desc[UR56][R18.64+0x220] ;  /* 0x00022038120a7980 */ /* 0x000ea2000c101900 */
[----:B------:R-:W-:-:S04]  /*d960*/  UIADD3 UR4, UP0, UR49, 0x220, URZ ;  /* 0x0000022031047890 */ /* 0x000fc8000ff1e03f */
[----:B------:R-:W-:Y:S02]  /*d970*/  ULOP3.LUT UR5, UR4, 0x4, URZ, 0xfc, !UPT ;  /* 0x0000000404057892 */ /* 0x000fe4000f8efc3f */
[----:B------:R-:W-:-:S04]  /*d980*/  UIADD3.X UR6, URZ, UR48, URZ, UP0, !UPT ;  /* 0x000000303f067290 */ /* 0x000fc800087fe43f */
[----:B------:R-:W-:Y:S02]  /*d990*/  IMAD.U32 R4, RZ, RZ, UR5 ;  /* 0x00000005ff047e24 */ /* 0x000fe4000f8e00ff */
[----:B------:R-:W-:Y:S02]  /*d9a0*/  IMAD.U32 R5, RZ, RZ, UR6 ;  /* 0x00000006ff057e24 */ /* 0x000fe4000f8e00ff */
[----:B--2---:R-:W-:-:S05]  /*d9b0*/  FMUL.FTZ R11, R12, R10 ;  /* 0x0000000a0c0b7220 */ /* 0x004fca0000410000 */
[----:B------:R0:W-:Y:S04]  /*d9c0*/  ST.E desc[UR56][R18.64+0x220], R11 ;  /* 0x0002200b12007985 */ /* 0x0001e8000c101938 */
[----:B------:R-:W2:Y:S02]  /*d9d0*/  LD.E R10, desc[UR56][R4.64] ;  /* 0x00000038040a7980 */ /* 0x000ea4000c101900 */
[----:B--2---:R-:W-:-:S05]  /*d9e0*/  FMUL.FTZ R13, R12, R10 ;  /* 0x0000000a0c0d7220 */ /* 0x004fca0000410000 */
[----:B------:R1:W-:Y:S04]  /*d9f0*/  ST.E desc[UR56][R4.64], R13 ;  /* 0x0000000d04007985 */ /* 0x0003e8000c101938 */
[----:B0-----:R-:W2:Y:S04]  /*da00*/  LD.E R11, desc[UR56][R18.64+0x260] ;  /* 0x00026038120b7980 */ /* 0x001ea8000c101900 */
[----:B------:R-:W3:Y:S04]  /*da10*/  LD.E R141, desc[UR56][R18.64+0x414] ;  /* 0x00041438128d7980 */ /* 0x000ee8000c101900 */
[----:B------:R-:W4:Y:S04]  /*da20*/  LD.E R9, desc[UR56][R18.64+0x230] ;  /* 0x0002303812097980 */ /* 0x000f28000c101900 */
        /* <DEDUP_REMOVED lines=59> */
[----:B------:R-:W-:-:S06]  /*dde0*/  ULOP3.LUT UR5, UR4, 0x8, URZ, 0xfc, !UPT ;  /* 0x0000000804057892 */ /* 0x000fcc000f8efc3f */
[----:B------:R-:W-:Y:S02]  /*ddf0*/  IMAD.U32 R10, RZ, RZ, UR5 ;  /* 0x00000005ff0a7e24 */ /* 0x000fe4000f8e00ff */
[C---:B--2---:R-:W-:Y:S01]  /*de00*/  FMUL.FTZ R11, R12.reuse, R11 ;  /* 0x0000000b0c0b7220 */ /* 0x044fe20000410000 */
[----:B---3--:R-:W-:-:S04]  /*de10*/  FMUL.FTZ R141, R12, R141 ;  /* 0x0000008d0c8d7220 */ /* 0x008fc80000410000 */
[----:B------:R0:W-:Y:S01]  /*de20*/  ST.E desc[UR56][R18.64+0x260], R11 ;  /* 0x0002600b12007985 */ /* 0x0001e2000c101938 */
[C---:B----4-:R-:W-:Y:S01]  /*de30*/  FMUL.FTZ R9, R12.reuse, R9 ;  /* 0x000000090c097220 */ /* 0x050fe20000410000 */
[C---:B-----5:R-:W-:Y:S01]  /*de40*/  FMUL.FTZ R25, R12.reuse, R25 ;  /* 0x000000190c197220 */ /* 0x060fe20000410000 */
[C---:B------:R-:W-:Y:S01]  /*de50*/  FMUL.FTZ R27, R12.reuse, R27 ;  /* 0x0000001b0c1b7220 */ /* 0x040fe20000410000 */
[----:B0-----:R-:W-:Y:S02]  /*de60*/  IMAD.U32 R11, RZ, RZ, UR6 ;  /* 0x00000006ff0b7e24 */ /* 0x001fe4000f8e00ff */
        /* <DEDUP_REMOVED lines=118> */
[----:B0-----:R-:W2:Y:S01]  /*e5d0*/  LD.E R13, desc[UR56][R10.64] ;  /* 0x000000380a0d7980 */ /* 0x001ea2000c101900 */
[----:B------:R-:W-:Y:S01]  /*e5e0*/  ULOP3.LUT UR4, UR4, 0xc, URZ, 0xfc, !UPT ;  /* 0x0000000c04047892 */ /* 0x000fe2000f8efc3f */
[----:B------:R-:W-:-:S05]  /*e5f0*/  IMAD.U32 R9, RZ, RZ, UR6 ;  /* 0x00000006ff097e24 */ /* 0x000fca000f8e00ff */
[----:B------:R-:W-:Y:S02]  /*e600*/  IMAD.U32 R8, RZ, RZ, UR4 ;  /* 0x00000004ff087e24 */ /* 0x000fe4000f8e00ff */
[----:B--2---:R-:W-:-:S05]  /*e610*/  FMUL.FTZ R13, R24, R13 ;  /* 0x0000000d180d7220 */ /* 0x004fca0000410000 */
[----:B------:R0:W-:Y:S04]  /*e620*/  ST.E desc[UR56][R10.64], R13 ;  /* 0x0000000d0a007985 */ /* 0x0001e8000c101938 */
[----:B------:R-:W2:Y:S02]  /*e630*/  LD.E R25, desc[UR56][R8.64] ;  /* 0x0000003808197980 */ /* 0x000ea4000c101900 */
[----:B--2---:R-:W-:-:S05]  /*e640*/  FMUL.FTZ R25, R24, R25 ;  /* 0x0000001918197220 */ /* 0x004fca0000410000 */
[----:B------:R1:W-:Y:S04]  /*e650*/  ST.E desc[UR56][R8.64], R25 ;  /* 0x0000001908007985 */ /* 0x0003e8000c101938 */
[----:B------:R-:W2:Y:S04]  /*e660*/  LD.E R145, desc[UR56][R18.64+0x41c] ;  /* 0x00041c3812917980 */ /* 0x000ea8000c101900 */
[----:B------:R-:W3:Y:S04]  /*e670*/  LD.E R27, desc[UR56][R18.64+0x238] ;  /* 0x00023838121b7980 */ /* 0x000ee8000c101900 */
[----:B------:R-:W4:Y:S04]  /*e680*/  LD.E R29, desc[UR56][R18.64+0x23c] ;  /* 0x00023c38121d7980 */ /* 0x000f28000c101900 */
[----:B------:R-:W5:Y:S04]  /*e690*/  LD.E R31, desc[UR56][R18.64+0x248] ;  /* 0x00024838121f7980 */ /* 0x000f68000c101900 */
[----:B------:R-:W5:Y:S04]  /*e6a0*/  LD.E R33, desc[UR56][R18.64+0x24c] ;  /* 0x00024c3812217980 */ /* 0x000f68000c101900 */
[----:B------:R-:W5:Y:S04]  /*e6b0*/  LD.E R35, desc[UR56][R18.64+0x258] ;  /* 0x0002583812237980 */ /* 0x000f68000c101900 */
[----:B------:R-:W5:Y:S04]  /*e6c0*/  LD.E R37, desc[UR56][R18.64+0x25c] ;  /* 0x00025c3812257980 */ /* 0x000f68000c101900 */
[----:B0-----:R-:W5:Y:S04]  /*e6d0*/  LD.E R13, desc[UR56][R18.64+0x268] ;  /* 0x00026838120d7980 */ /* 0x001f68000c101900 */
        /* <DEDUP_REMOVED lines=177> */
[----:B------:R-:W-:Y:S01]  /*f1f0*/  ST.E desc[UR56][R18.64+0x418], R143 ;  /* 0x0004188f12007985 */ /* 0x000fe2000c101938 */
[----:B------:R1:W-:Y:S06]  /*f200*/  BAR.SYNC.DEFER_BLOCKING R179, 0x100 ;  /* 0x000400b30000751d */ /* 0x0003ec0000010000 */
[----:B0-----:R-:W2:Y:S04]  /*f210*/  LD.E R25, desc[UR56][R18.64+0x220] ;  /* 0x0002203812197980 */ /* 0x001ea8000c101900 */
[----:B------:R-:W3:Y:S04]  /*f220*/  LD.E R225, desc[UR56][R18.64+0x210] ;  /* 0x0002103812e17980 */ /* 0x000ee8000c101900 */
[----:B------:R-:W3:Y:S04]  /*f230*/  LD.E.64 R12, desc[UR56][R18.64+0xa8] ;  /* 0x0000a838120c7980 */ /* 0x000ee8000c101b00 */
[----:B--2---:R0:W-:Y:S04]  /*f240*/  ST.E desc[UR56][R18.64+0x220], R25 ;  /* 0x0002201912007985 */ /* 0x0041e8000c101938 */
[----:B------:R-:W2:Y:S04]  /*f250*/  LD.E R27, desc[UR56][R4.64] ;  /* 0x00000038041b7980 */ /* 0x000ea8000c101900 */
[----:B--2---:R2:W-:Y:S04]  /*f260*/  ST.E desc[UR56][R4.64], R27 ;  /* 0x0000001b04007985 */ /* 0x0045e8000c101938 */
[----:B------:R-:W4:Y:S04]  /*f270*/  LD.E R29, desc[UR56][R10.64] ;  /* 0x000000380a1d7980 */ /* 0x000f28000c101900 */
[----:B----4-:R4:W-:Y:S04]  /*f280*/  ST.E desc[UR56][R10.64], R29 ;  /* 0x0000001d0a007985 */ /* 0x0109e8000c101938 */
[----:B------:R-:W5:Y:S04]  /*f290*/  LD.E R31, desc[UR56][R8.64] ;  /* 0x00000038081f7980 */ /* 0x000f68000c101900 */
[----:B-----5:R5:W-:Y:S04]  /*f2a0*/  ST.E desc[UR56][R8.64], R31 ;  /* 0x0000001f08007985 */ /* 0x020be8000c101938 */
[----:B------:R-:W3:Y:S04]  /*f2b0*/  LD.E R33, desc[UR56][R18.64+0x230] ;  /* 0x0002303812217980 */ /* 0x000ee8000c101900 */
[----:B------:R-:W3:Y:S04]  /*f2c0*/  LD.E R35, desc[UR56][R18.64+0x234] ;  /* 0x0002343812237980 */ /* 0x000ee8000c101900 */
[----:B0-----:R-:W3:Y:S04]  /*f2d0*/  LD.E R25, desc[UR56][R18.64+0x238] ;  /* 0x0002383812197980 */ /* 0x001ee8000c101900 */
[----:B------:R-:W3:Y:S04]  /*f2e0*/  LD.E R37, desc[UR56][R18.64+0x23c] ;  /* 0x00023c3812257980 */ /* 0x000ee8000c101900 */
[----:B------:R-:W3:Y:S04]  /*f2f0*/  LD.E R39, desc[UR56][R18.64+0x240] ;  /* 0x0002403812277980 */ /* 0x000ee8000c101900 */
[----:B------:R-:W3:Y:S04]  /*f300*/  LD.E R41, desc[UR56][R18.64+0x244] ;  /* 0x0002443812297980 */ /* 0x000ee8000c101900 */
[----:B--2---:R-:W2:Y:S04]  /*f310*/  LD.E R27, desc[UR56][R18.64+0x248] ;  /* 0x00024838121b7980 */ /* 0x004ea8000c101900 */
[----:B------:R-:W2:Y:S04]  /*f320*/  LD.E R43, desc[UR56][R18.64+0x24c] ;  /* 0x00024c38122b7980 */ /* 0x000ea8000c101900 */
        /* <DEDUP_REMOVED lines=116> */
[----:B---3--:R-:W-:Y:S04]  /*fa70*/  ST.E desc[UR56][R18.64+0x230], R33 ;  /* 0x0002302112007985 */ /* 0x008fe8000c101938 */
[----:B------:R-:W-:Y:S04]  /*fa80*/  ST.E desc[UR56][R18.64+0x234], R35 ;  /* 0x0002342312007985 */ /* 0x000fe8000c101938 */
[----:B------:R-:W-:Y:S04]  /*fa90*/  ST.E desc[UR56][R18.64+0x238], R25 ;  /* 0x0002381912007985 */ /* 0x000fe8000c101938 */
[----:B------:R-:W-:Y:S04]  /*faa0*/  ST.E desc[UR56][R18.64+0x23c], R37 ;  /* 0x00023c2512007985 */ /* 0x000fe8000c101938 */
[----:B------:R-:W-:Y:S04]  /*fab0*/  ST.E desc[UR56][R18.64+0x240], R39 ;  /* 0x0002402712007985 */ /* 0x000fe8000c101938 */
[----:B------:R-:W-:Y:S04]  /*fac0*/  ST.E desc[UR56][R18.64+0x244], R41 ;  /* 0x0002442912007985 */ /* 0x000fe8000c101938 */
[----:B--2---:R-:W-:Y:S04]  /*fad0*/  ST.E desc[UR56][R18.64+0x248], R27 ;  /* 0x0002481b12007985 */ /* 0x004fe8000c101938 */
[----:B------:R-:W-:Y:S04]  /*fae0*/  ST.E desc[UR56][R18.64+0x24c], R43 ;  /* 0x00024c2b12007985 */ /* 0x000fe8000c101938 */
        /* <DEDUP_REMOVED lines=116> */
[----:B0-----:R-:W5:Y:S04]  /*10230*/  LDL R6, [R1+0x88] ;  /* 0x0000880001067983 */ /* 0x001f680000100800 */
[----:B--2---:R-:W2:Y:S04]  /*10240*/  LD.E R24, desc[UR56][R18.64+0x220] ;  /* 0x0002203812187980 */ /* 0x004ea8000c101900 */
[----:B---3--:R-:W2:Y:S04]  /*10250*/  LD.E R28, desc[UR56][R18.64+0x230] ;  /* 0x00023038121c7980 */ /* 0x008ea8000c101900 */
[----:B------:R-:W2:Y:S04]  /*10260*/  LD.E R29, desc[UR56][R18.64+0x234] ;  /* 0x00023438121d7980 */ /* 0x000ea8000c101900 */
[----:B----4-:R-:W2:Y:S04]  /*10270*/  LD.E R30, desc[UR56][R18.64+0x238] ;  /* 0x00023838121e7980 */ /* 0x010ea8000c101900 */
[----:B------:R-:W2:Y:S04]  /*10280*/  LD.E R31, desc[UR56][R18.64+0x23c] ;  /* 0x00023c38121f7980 */ /* 0x000ea8000c101900 */
[----:B-----5:R-:W2:Y:S04]  /*10290*/  LD.E R32, desc[UR56][R18.64+0x240] ;  /* 0x0002403812207980 */ /* 0x020ea8000c101900 */
[----:B------:R-:W2:Y:S04]  /*102a0*/  LD.E R33, desc[UR56][R18.64+0x244] ;  /* 0x0002443812217980 */ /* 0x000ea8000c101900 */
[----:B-1----:R-:W2:Y:S04]  /*102b0*/  LD.E R34, desc[UR56][R18.64+0x248] ;  /* 0x0002483812227980 */ /* 0x002ea8000c101900 */
        /* <DEDUP_REMOVED lines=138> */
[----:B------:R-:W-:Y:S01]  /*10b60*/  ST.E desc[UR56][R18.64+0x220], R24 ;  /* 0x0002201812007985 */ /* 0x000fe2000c101938 */
[----:B------:R-:W-:-:S02]  /*10b70*/  F2FP.BF16.F32.PACK_AB R172, R221, R222 ;  /* 0x000000deddac723e */ /* 0x000fc400000010ff */
[----:B------:R-:W-:Y:S01]  /*10b80*/  F2FP.BF16.F32.PACK_AB R174, R209, R208 ;  /* 0x000000d0d1ae723e */ /* 0x000fe200000010ff */
[----:B------:R-:W-:Y:S01]  /*10b90*/  ST.E desc[UR56][R4.64], R25 ;  /* 0x0000001904007985 */ /* 0x000fe2000c101938 */
        /* <DEDUP_REMOVED lines=130> */
[----:B------:R-:W-:Y:S01]  /*113c0*/  R2UR UR6, R6 ;  /* 0x00000000060672ca */ /* 0x000fe200000e0000 */
[----:B------:R-:W-:Y:S01]  /*113d0*/  STL [R1+0x88], R2 ;  /* 0x0000880201007387 */ /* 0x000fe20000100800 */
        /* <DEDUP_REMOVED lines=281> */
[----:B------:R-:W-:Y:S01]  /*12570*/  VIADD R12, R12, 0x280 ;  /* 0x000002800c0c7836 */ /* 0x000fe20000000000 */
[----:B------:R-:W-:Y:S02]  /*12580*/  WARPGROUP.DEPBAR.LE gsb0, 0x0 ;  /* 0x00008000000079c5 */ /* 0x000fe40000010000 */
[----:B------:R-:W-:Y:S01]  /*12590*/  ST.E desc[UR56][R18.64+0x220], R24 ;  /* 0x0002201812007985 */ /* 0x000fe2000c101938 */
[----:B------:R-:W-:Y:S02]  /*125a0*/  F2FP.BF16.F32.PACK_AB R172, R184, R185 ;  /* 0x000000b9b8ac723e */ /* 0x000fe400000010ff */
[----:B------:R-:W-:Y:S01]  /*125b0*/  F2FP.BF16.F32.PACK_AB R174, R182, R181 ;  /* 0x000000b5b6ae723e */ /* 0x000fe200000010ff */
[----:B------:R-:W-:Y:S01]  /*125c0*/  ST.E desc[UR56][R4.64], R25 ;  /* 0x0000001904007985 */ /* 0x000fe2000c101938 */
        /* <DEDUP_REMOVED lines=398> */
[----:B------:R-:W-:Y:S04]  /*13eb0*/  STL [R1+0x88], R2 ;  /* 0x0000880201007387 */ /* 0x000fe80000100800 */
[----:B------:R-:W3:Y:S04]  /*13ec0*/  LD.E R7, desc[UR56][R18.64+0x220] ;  /* 0x0002203812077980 */ /* 0x000ee8000c101900 */
[----:B---3--:R3:W-:Y:S04]  /*13ed0*/  ST.E desc[UR56][R18.64+0x220], R7 ;  /* 0x0002200712007985 */ /* 0x0087e8000c101938 */
[----:B------:R-:W4:Y:S04]  /*13ee0*/  LD.E R13, desc[UR56][R4.64] ;  /* 0x00000038040d7980 */ /* 0x000f28000c101900 */
[----:B----4-:R4:W-:Y:S04]  /*13ef0*/  ST.E desc[UR56][R4.64], R13 ;  /* 0x0000000d04007985 */ /* 0x0109e8000c101938 */
[----:B------:R-:W5:Y:S04]  /*13f00*/  LD.E R15, desc[UR56][R10.64] ;  /* 0x000000380a0f7980 */ /* 0x000f68000c101900 */
[----:B-----5:R5:W-:Y:S04]  /*13f10*/  ST.E desc[UR56][R10.64], R15 ;  /* 0x0000000f0a007985 */ /* 0x020be8000c101938 */
[----:B------:R-:W2:Y:S04]  /*13f20*/  LD.E R17, desc[UR56][R8.64] ;  /* 0x0000003808117980 */ /* 0x000ea8000c101900 */
[----:B--2---:R2:W-:Y:S04]  /*13f30*/  ST.E desc[UR56][R8.64], R17 ;  /* 0x0000001108007985 */ /* 0x0045e8000c101938 */
[----:B------:R-:W2:Y:S04]  /*13f40*/  LD.E R21, desc[UR56][R18.64+0x230] ;  /* 0x0002303812157980 */ /* 0x000ea8000c101900 */
[----:B0-----:R-:W2:Y:S04]  /*13f50*/  LD.E R25, desc[UR56][R18.64+0x234] ;  /* 0x0002343812197980 */ /* 0x001ea8000c101900 */
[----:B-1----:R-:W2:Y:S04]  /*13f60*/  LD.E R27, desc[UR56][R18.64+0x238] ;  /* 0x00023838121b7980 */ /* 0x002ea8000c101900 */
[----:B------:R-:W2:Y:S04]  /*13f70*/  LD.E R29, desc[UR56][R18.64+0x23c] ;  /* 0x00023c38121d7980 */ /* 0x000ea8000c101900 */
[----:B---3--:R-:W3:Y:S04]  /*13f80*/  LD.E R7, desc[UR56][R18.64+0x240] ;  /* 0x0002403812077980 */ /* 0x008ee8000c101900 */
[----:B------:R-:W3:Y:S04]  /*13f90*/  LD.E R31, desc[UR56][R18.64+0x244] ;  /* 0x00024438121f7980 */ /* 0x000ee8000c101900 */
[----:B----4-:R-:W4:Y:S04]  /*13fa0*/  LD.E R5, desc[UR56][R18.64+0x248] ;  /* 0x0002483812057980 */ /* 0x010f28000c101900 */
[----:B------:R-:W4:Y:S04]  /*13fb0*/  LD.E R13, desc[UR56][R18.64+0x24c] ;  /* 0x00024c38120d7980 */ /* 0x000f28000c101900 */
[----:B-----5:R-:W5:Y:S04]  /*13fc0*/  LD.E R11, desc[UR56][R18.64+0x250] ;  /* 0x00025038120b7980 */ /* 0x020f68000c101900 */
        /* <DEDUP_REMOVED lines=115> */
[----:B------:R0:W-:Y:S04]  /*14700*/  ST.E desc[UR56][R18.64+0x230], R21 ;  /* 0x0002301512007985 */ /* 0x0001e8000c101938 */
[----:B------:R0:W-:Y:S04]  /*14710*/  ST.E desc[UR56][R18.64+0x234], R25 ;  /* 0x0002341912007985 */ /* 0x0001e8000c101938 */
[----:B------:R0:W-:Y:S04]  /*14720*/  ST.E desc[UR56][R18.64+0x238], R27 ;  /* 0x0002381b12007985 */ /* 0x0001e8000c101938 */
[----:B------:R0:W-:Y:S04]  /*14730*/  ST.E desc[UR56][R18.64+0x23c], R29 ;  /* 0x00023c1d12007985 */ /* 0x0001e8000c101938 */
[----:B---3--:R0:W-:Y:S04]  /*14740*/  ST.E desc[UR56][R18.64+0x240], R7 ;  /* 0x0002400712007985 */ /* 0x0081e8000c101938 */
[----:B------:R0:W-:Y:S04]  /*14750*/  ST.E desc[UR56][R18.64+0x244], R31 ;  /* 0x0002441f12007985 */ /* 0x0001e8000c101938 */
[----:B----4-:R0:W-:Y:S04]  /*14760*/  ST.E desc[UR56][R18.64+0x248], R5 ;  /* 0x0002480512007985 */ /* 0x0101e8000c101938 */
[----:B------:R0:W-:Y:S04]  /*14770*/  ST.E desc[UR56][R18.64+0x24c], R13 ;  /* 0x00024c0d12007985 */ /* 0x0001e8000c101938 */
[----:B-----5:R0:W-:Y:S04]  /*14780*/  ST.E desc[UR56][R18.64+0x250], R11 ;  /* 0x0002500b12007985 */ /* 0x0201e8000c101938 */
[----:B------:R0:W-:Y:S04]  /*14790*/  ST.E desc[UR56][R18.64+0x254], R15 ;  /* 0x0002540f12007985 */ /* 0x0001e8000c101938 */
[----:B--2---:R0:W-:Y:S04]  /*147a0*/  ST.E desc[UR56][R18.64+0x258], R9 ;  /* 0x0002580912007985 */ /* 0x0041e8000c101938 */
        /* <DEDUP_REMOVED lines=121> */
.L_x_2915:
[----:B------:R-:W-:Y:S05]  /*14f40*/  BSYNC B0 ;  /* 0x0000000000007941 */ /* 0x000fea0003800000 */
.L_x_2914:
[C---:B------:R-:W-:Y:S01]  /*14f50*/  ISETP.GT.AND P0, PT, R0.reuse, R3, PT ;  /* 0x000000030000720c */ /* 0x040fe20003f04270 */
[----:B------:R-:W-:-:S12]  /*14f60*/  VIADD R0, R0, 0xffffffff ;  /* 0xffffffff00007836 */ /* 0x000fd80000000000 */
[----:B------:R-:W-:Y:S05]  /*14f70*/  @P0 BRA `(.L_x_2916) ;  /* 0xffffff5400500947 */ /* 0x000fea000383ffff */
[----:B01----:R-:W2:Y:S02]  /*14f80*/  LDL R2, [R1+0x70] ;  /* 0x0000700001027983 */ /* 0x003ea40000100800 */
[----:B--2---:R-:W-:-:S07]  /*14f90*/  IMAD.SHL.U32 R2, R2, 0x80, RZ ;  /* 0x0000008002027824 */ /* 0x004fce00078e00ff */
.L_x_2889:
[----:B------:R-:W0:Y:S01]  /*14fa0*/  LDC R6, c[0x0][0xadc] ;  /* 0x0002b700ff067b82 */ /* 0x000e220000000800 */
[----:B------:R-:W-:Y:S01]  /*14fb0*/  IADD3 R161, R161, 0x80, -R160 ;  /* 0x00000080a1a17810 */ /* 0x000fe20007ffe8a0 */
[----:B------:R-:W-:-:S04]  /*14fc0*/  ULDC UR4, c[0x0][0xad4] ;  /* 0x0002b50000047ab9 */ /* 0x000fc80000000800 */
[----:B------:R-:W-:-:S04]  /*14fd0*/  IMAD.IADD R161, R161, 0x1, R2 ;  /* 0x00000001a1a17824 */ /* 0x000fc800078e0202 */
        /* <DEDUP_REMOVED lines=13> */
.L_x_2919:
[----:B------:R-:W-:-:S13]  /*150b0*/  ISETP.NE.AND P0, PT, R6, 0x1, PT ;  /* 0x000000010600780c */ /* 0x000fda0003f05270 */
[----:B------:R-:W0:Y:S02]  /*150c0*/  @P0 LDC.64 R4, c[0x0][0xae0] ;  /* 0x0002b800ff040b82 */ /* 0x000e240000000a00 */
[----:B0-----:R-:W-:-:S05]  /*150d0*/  @P0 IMAD.HI.U32 R4, R161, R4, RZ ;  /* 0x00000004a1040227 */ /* 0x001fca00078e00ff */
[----:B------:R-:W-:-:S07]  /*150e0*/  @P0 SHF.R.U32.HI R161, RZ, R5, R4 ;  /* 0x00000005ffa10219 */ /* 0x000fce0000011604 */
.L_x_2920:
[----:B------:R-:W-:Y:S05]  /*150f0*/  BSYNC B0 ;  /* 0x0000000000007941 */ /* 0x000fea0003800000 */
.L_x_2918:
[----:B------:R-:W-:-:S05]  /*15100*/  IMAD R161, R161, R6, RZ ;  /* 0x00000006a1a17224 */ /* 0x000fca00078e02ff */
[----:B------:R-:W-:-:S07]  /*15110*/  VIMNMX R2, R2, R161, !PT ;  /* 0x000000a102027248 */ /* 0x000fce0007fe0100 */
.L_x_2917:
[----:B------:R-:W-:-:S04]  /*15120*/  VIADD R2, R2, 0x5f ;  /* 0x0000005f02027836 */ /* 0x000fc80000000000 */
[----:B------:R-:W-:-:S05]  /*15130*/  IMAD.HI R2, R2, 0x2aaaaaab, RZ ;  /* 0x2aaaaaab02027827 */ /* 0x000fca00078e02ff */
[----:B------:R-:W-:-:S04]  /*15140*/  SHF.R.U32.HI R3, RZ, 0x1f, R2 ;  /* 0x0000001fff037819 */ /* 0x000fc80000011602 */
[----:B------:R-:W-:-:S04]  /*15150*/  LEA.HI.SX32 R2, R2, R3, 0x1c ;  /* 0x0000000302027211 */ /* 0x000fc800078fe2ff */
[----:B------:R-:W-:-:S04]  /*15160*/  VIMNMX R5, R167, R2, !PT ;  /* 0x00000002a7057248 */ /* 0x000fc80007fe0100 */
[----:B------:R-:W-:-:S13]  /*15170*/  ISETP.GE.AND P0, PT, R0, R5, PT ;  /* 0x000000050000720c */ /* 0x000fda0003f06270 */
[----:B------:R-:W-:Y:S05]  /*15180*/  @!P0 BRA `(.L_x_2921) ;  /* 0x0000009400fc8947 */ /* 0x000fea0003800000 */
[----:B------:R0:W5:Y:S01]  /*15190*/  LDL.64 R2, [R1+0x170] ;  /* 0x0001700001027983 */ /* 0x0001620000100a00 */
[----:B------:R-:W-:-:S07]  /*151a0*/  IMAD.MOV.U32 R4, RZ, RZ, R0 ;  /* 0x000000ffff047224 */ /* 0x000fce00078e0000 */
.L_x_2938:
[----:B0----5:R-:W2:Y:S04]  /*151b0*/  LD.E R7, desc[UR56][R2.64] ;  /* 0x0000003802077980 */ /* 0x021ea8000c101900 */
        /* <DEDUP_REMOVED lines=23> */
.L_x_2923:
[----:B------:R-:W-:Y:S05]  /*15330*/  BSYNC B0 ;  /* 0x0000000000007941 */ /* 0x000fea0003800000 */
.L_x_2922:
        /* <DEDUP_REMOVED lines=13> */
.L_x_2925:
[----:B------:R-:W-:Y:S05]  /*15410*/  BSYNC B0 ;  /* 0x0000000000007941 */ /* 0x000fea0003800000 */
.L_x_2924:
        /* <DEDUP_REMOVED lines=8> */
.L_x_2927:
[----:B------:R-:W-:Y:S05]  /*154a0*/  BSYNC B0 ;  /* 0x0000000000007941 */ /* 0x000fea0003800000 */
.L_x_2926:
        /* <DEDUP_REMOVED lines=57> */
[----:B-1----:R-:W-:Y:S05]  /*15840*/  @!P2 BRA `(.L_x_2930) ;  /* 0x000000000004a947 */ /* 0x002fea0003800000 */
[----:B------:R-:W-:Y:S01]  /*15850*/  BPT.TRAP 0x1 ;  /* 0x000000040000795c */ /* 0x000fe20000300000 */
.L_x_2930:
[----:B------:R-:W-:Y:S05]  /*15860*/  BSYNC B0 ;  /* 0x0000000000007941 */ /* 0x000fea0003800000 */
.L_x_2929:
        /* <DEDUP_REMOVED lines=10> */
.L_x_2932:
[----:B------:R-:W-:Y:S05]  /*15910*/  BSYNC B0 ;  /* 0x0000000000007941 */ /* 0x000fea0003800000 */
.L_x_2931:
[----:B------:R-:W-:Y:S04]  /*15920*/  BSSY B0, `(.L_x_2933) ;  /* 0x0000006000007945 */ /* 0x000fe80003800000 */
[----:B--2---:R-:W-:Y:S05]  /*15930*/  @P1 BRA `(.L_x_2934) ;  /* 0x0000000000101947 */ /* 0x004fea0003800000 */
[----:B-----5:R-:W-:Y:S01]  /*15940*/  IMAD R6, R6, 0x8, R9 ;  /* 0x0000000806067824 */ /* 0x020fe200078e0209 */
[----:B-1----:R-:W-:-:S04]  /*15950*/  SHF.L.U32 R7, R8, 0x1f, RZ ;  /* 0x0000001f08077819 */ /* 0x002fc800000006ff */
[----:B------:R-:W1:Y:S02]  /*15960*/  SYNCS.PHASECHK.TRANS64.TRYWAIT P1, [R6+URZ], R7 ;  /* 0x00000007060075a7 */ /* 0x000e64000802017f */
[----:B-1----:R-:W-:Y:S05]  /*15970*/  @!P1 BRA `(.L_x_2935) ;  /* 0x000001e800e89947 */ /* 0x002fea0003800000 */
.L_x_2934:
[----:B------:R-:W-:Y:S05]  /*15980*/  BSYNC B0 ;  /* 0x0000000000007941 */ /* 0x000fea0003800000 */
.L_x_2933:
[----:B------:R-:W2:Y:S04]  /*15990*/  LDL R9, [R1+0x90] ;  /* 0x0000900001097983 */ /* 0x000ea80000100800 */
[----:B------:R-:W3:Y:S04]  /*159a0*/  LD.E R17, desc[UR56][R2.64] ;  /* 0x0000003802117980 */ /* 0x000ee8000c101900 */
[----:B------:R-:W3:Y:S04]  /*159b0*/  LDL.64 R72, [R1+0x118] ;  /* 0x0001180001487983 */ /* 0x000ee80000100a00 */
[----:B-1---5:R-:W4:Y:S04]  /*159c0*/  LDL.64 R6, [R1+0x110] ;  /* 0x0001100001067983 */ /* 0x022f280000100a00 */
        /* <DEDUP_REMOVED lines=179> */
[----:B-1----:R-:W-:Y:S01]  /*16500*/  LOP3.LUT R74, R74, 0x7f, RZ, 0xc0, !PT ;  /* 0x0000007f4a4a7812 */ /* 0x002fe200078ec0ff */
[----:B------:R-:W-:Y:S03]  /*16510*/  STL [R1+0x90], R0 ;  /* 0x0000900001007387 */ /* 0x000fe60000100800 */
[----:B------:R-:W-:Y:S01]  /*16520*/  ISETP.NE.AND P2, PT, R74, RZ, PT ;  /* 0x000000ff4a00720c */ /* 0x000fe20003f45270 */
        /* <DEDUP_REMOVED lines=76> */
[----:B------:R2:W-:Y:S04]  /*169f0*/  STL.64 [R1+0x430], R6 ;  /* 0x0004300601007387 */ /* 0x0005e80000100a00 */
[----:B------:R-:W3:Y:S04]  /*16a00*/  LDL R10, [R1+0x434] ;  /* 0x00043400010a7983 */ /* 0x000ee80000100800 */
[----:B------:R-:W-:Y:S04]  /*16a10*/  STL [R1+0x430], R8 ;  /* 0x0004300801007387 */ /* 0x000fe80000100800 */
[----:B------:R-:W4:Y:S04]  /*16a20*/  LDL R75, [R1+0x430] ;  /* 0x00043000014b7983 */ /* 0x000f280000100800 */
[----:B---3--:R-:W3:Y:S01]  /*16a30*/  SHFL.BFLY PT, R7, R10, 0x2, 0x1f ;  /* 0x0c401f000a077f89 */ /* 0x008ee200000e0000 */
[----:B----4-:R-:W-:Y:S01]  /*16a40*/  FADD.FTZ R9, R16, -R75 ;  /* 0x8000004b10097221 */ /* 0x010fe20000010000 */
[----:B------:R-:W-:-:S04]  /*16a50*/  FMUL.FTZ R75, R20, R75 ;  /* 0x0000004b144b7220 */ /* 0x000fc80000410000 */
[----:B--2---:R-:W-:Y:S01]  /*16a60*/  FFMA.FTZ R6, R25, R20, -R75 ;  /* 0x0000001419067223 */ /* 0x004fe2000001084b */
[----:B---3--:R-:W-:-:S05]  /*16a70*/  FMNMX.FTZ R8, R7, R10, !PT ;  /* 0x0000000a07087209 */ /* 0x008fca0007810000 */
[----:B------:R-:W2:Y:S01]  /*16a80*/  SHFL.BFLY PT, R25, R8, 0x1, 0x1f ;  /* 0x0c201f0008197f89 */ /* 0x000ea200000e0000 */
[-CC-:B------:R-:W-:Y:S01]  /*16a90*/  FFMA.FTZ R160, R24, R20.reuse, -R75.reuse ;  /* 0x0000001418a07223 */ /* 0x180fe2000001084b */
[-CC-:B------:R-:W-:Y:S01]  /*16aa0*/  FFMA.FTZ R163, R29, R20.reuse, -R75.reuse ;  /* 0x000000141da37223 */ /* 0x180fe2000001084b */
[-C--:B------:R-:W-:Y:S01]  /*16ab0*/  FMUL.FTZ R9, R9, R20.reuse ;  /* 0x0000001409097220 */ /* 0x080fe20000410000 */
[-CC-:B------:R-:W-:Y:S01]  /*16ac0*/  FFMA.FTZ R14, R44, R20.reuse, -R75.reuse ;  /* 0x000000142c0e7223 */ /* 0x180fe2000001084b */
[----:B------:R-:W-:Y:S02]  /*16ad0*/  FFMA.FTZ R162, R28, R20, -R75 ;  /* 0x000000141ca27223 */ /* 0x000fe4000001084b */
[----:B------:R-:W-:Y:S01]  /*16ae0*/  MUFU.EX2 R21, R9 ;  /* 0x0000000900157308 */ /* 0x000fe20000000800 */
[----:B--2---:R-:W-:-:S05]  /*16af0*/  FMNMX.FTZ R24, R8, R25, !PT ;  /* 0x0000001908187209 */ /* 0x004fca0007810000 */
[----:B------:R-:W-:Y:S01]  /*16b00*/  FMUL.FTZ R29, R24, R20 ;  /* 0x00000014181d7220 */ /* 0x000fe20000410000 */
[----:B------:R-:W-:-:S03]  /*16b10*/  FADD.FTZ R25, R17, -R24 ;  /* 0x8000001811197221 */ /* 0x000fc60000010000 */
[-CC-:B------:R-:W-:Y:S01]  /*16b20*/  FFMA.FTZ R161, R26, R20.reuse, -R29.reuse ;  /* 0x000000141aa17223 */ /* 0x180fe2000001081d */
[----:B------:R-:W-:Y:S01]  /*16b30*/  FMUL.FTZ R25, R20, R25 ;  /* 0x0000001914197220 */ /* 0x000fe20000410000 */
[-CC-:B------:R-:W-:Y:S01]  /*16b40*/  FFMA.FTZ R208, R27, R20.reuse, -R29.reuse ;  /* 0x000000141bd07223 */ /* 0x180fe2000001081d */
[----:B------:R-:W-:Y:S01]  /*16b50*/  MUFU.EX2 R160, R160 ;  /* 0x000000a000a07308 */ /* 0x000fe20000000800 */
[----:B------:R-:W-:-:S07]  /*16b60*/  FFMA.FTZ R207, R30, R20, -R29 ;  /* 0x000000141ecf7223 */ /* 0x000fce000001081d */
[----:B------:R-:W-:Y:S01]  /*16b70*/  MUFU.EX2 R44, R25 ;  /* 0x00000019002c7308 */ /* 0x000fe20000000800 */
[----:B------:R-:W-:-:S07]  /*16b80*/  FFMA.FTZ R209, R31, R20, -R29 ;  /* 0x000000141fd17223 */ /* 0x000fce000001081d */
[----:B------:R-:W2:Y:S01]  /*16b90*/  MUFU.EX2 R161, R161 ;  /* 0x000000a100a17308 */ /* 0x000ea20000000800 */
[----:B------:R-:W-:-:S07]  /*16ba0*/  FFMA.FTZ R15, R32, R20, -R75 ;  /* 0x00000014200f7223 */ /* 0x000fce000001084b */
[----:B------:R-:W3:Y:S01]  /*16bb0*/  MUFU.EX2 R208, R208 ;  /* 0x000000d000d07308 */ /* 0x000ee20000000800 */
[----:B------:R-:W-:-:S07]  /*16bc0*/  FFMA.FTZ R203, R34, R20, -R29 ;  /* 0x0000001422cb7223 */ /* 0x000fce000001081d */
[----:B------:R-:W4:Y:S01]  /*16bd0*/  MUFU.EX2 R6, R6 ;  /* 0x0000000600067308 */ /* 0x000f220000000800 */
[----:B------:R-:W-:-:S07]  /*16be0*/  FFMA.FTZ R186, R33, R20, -R75 ;  /* 0x0000001421ba7223 */ /* 0x000fce000001084b */
[----:B------:R-:W0:Y:S01]  /*16bf0*/  MUFU.EX2 R207, R207 ;  /* 0x000000cf00cf7308 */ /* 0x000e220000000800 */
[----:B------:R-:W-:-:S07]  /*16c00*/  FFMA.FTZ R205, R35, R20, -R29 ;  /* 0x0000001423cd7223 */ /* 0x000fce000001081d */
[----:B------:R-:W1:Y:S01]  /*16c10*/  MUFU.EX2 R162, R162 ;  /* 0x000000a200a27308 */ /* 0x000e620000000800 */
[----:B--2---:R-:W-:Y:S01]  /*16c20*/  FFMA.FTZ R73, R73, R44, R161 ;  /* 0x0000002c49497223 */ /* 0x004fe200000100a1 */
[----:B------:R-:W-:-:S06]  /*16c30*/  FFMA.FTZ R25, R21, R72, R160 ;  /* 0x0000004815197223 */ /* 0x000fcc00000100a0 */
[----:B------:R-:W-:Y:S01]  /*16c40*/  MUFU.EX2 R163, R163 ;  /* 0x000000a300a37308 */ /* 0x000fe20000000800 */
[-C--:B------:R-:W-:Y:S01]  /*16c50*/  FFMA.FTZ R16, R36, R20.reuse, -R75 ;  /* 0x0000001424107223 */ /* 0x080fe2000001084b */
[----:B------:R-:W-:-:S06]  /*16c60*/  FFMA.FTZ R204, R38, R20, -R29 ;  /* 0x0000001426cc7223 */ /* 0x000fcc000001081d */
[----:B------:R-:W2:Y:S01]  /*16c70*/  MUFU.EX2 R209, R209 ;  /* 0x000000d100d17308 */ /* 0x000ea20000000800 */
[----:B---3--:R-:W-:Y:S01]  /*16c80*/  FADD.FTZ R26, R208, R73 ;  /* 0x00000049d01a7221 */ /* 0x008fe20000010000 */
[----:B----4-:R-:W-:-:S06]  /*16c90*/  FADD.FTZ R25, R6, R25 ;  /* 0x0000001906197221 */ /* 0x010fcc0000010000 */
[----:B------:R-:W-:Y:S01]  /*16ca0*/  MUFU.EX2 R15, R15 ;  /* 0x0000000f000f7308 */ /* 0x000fe20000000800 */
[-C--:B------:R-:W-:Y:S01]  /*16cb0*/  FFMA.FTZ R185, R37, R20.reuse, -R75 ;  /* 0x0000001425b97223 */ /* 0x080fe2000001084b */
[----:B------:R-:W-:-:S06]  /*16cc0*/  FFMA.FTZ R206, R39, R20, -R29 ;  /* 0x0000001427ce7223 */ /* 0x000fcc000001081d */
[----:B------:R-:W3:Y:S01]  /*16cd0*/  MUFU.EX2 R203, R203 ;  /* 0x000000cb00cb7308 */ /* 0x000ee20000000800 */
[----:B0-----:R-:W-:Y:S01]  /*16ce0*/  FADD.FTZ R28, R207, R26 ;  /* 0x0000001acf1c7221 */ /* 0x001fe20000010000 */
[----:B-1----:R-:W-:-:S06]  /*16cf0*/  FADD.FTZ R26, R162, R25 ;  /* 0x00000019a21a7221 */ /* 0x002fcc0000010000 */
[----:B------:R-:W-:Y:S01]  /*16d00*/  MUFU.EX2 R186, R186 ;  /* 0x000000ba00ba7308 */ /* 0x000fe20000000800 */
[-C--:B------:R-:W-:Y:S01]  /*16d10*/  FFMA.FTZ R13, R40, R20.reuse, -R75 ;  /* 0x00000014280d7223 */ /* 0x080fe2000001084b */
[----:B------:R-:W-:-:S06]  /*16d20*/  FFMA.FTZ R199, R42, R20, -R29 ;  /* 0x000000142ac77223 */ /* 0x000fcc000001081d */
[----:B------:R-:W0:Y:S01]  /*16d30*/  MUFU.EX2 R205, R205 ;  /* 0x000000cd00cd7308 */ /* 0x000e220000000800 */
[----:B--2---:R-:W-:Y:S01]  /*16d40*/  FADD.FTZ R28, R209, R28 ;  /* 0x0000001cd11c7221 */ /* 0x004fe20000010000 */
[----:B------:R-:W-:-:S06]  /*16d50*/  FADD.FTZ R26, R163, R26 ;  /* 0x0000001aa31a7221 */ /* 0x000fcc0000010000 */
[----:B------:R-:W-:Y:S01]  /*16d60*/  MUFU.EX2 R16, R16 ;  /* 0x0000001000107308 */ /* 0x000fe20000000800 */
[-C--:B------:R-:W-:Y:S01]  /*16d70*/  FFMA.FTZ R182, R41, R20.reuse, -R75 ;  /* 0x0000001429b67223 */ /* 0x080fe2000001084b */
[----:B------:R-:W-:-:S06]  /*16d80*/  FFMA.FTZ R201, R43, R20, -R29 ;  /* 0x000000142bc97223 */ /* 0x000fcc000001081d */
[----:B------:R-:W1:Y:S01]  /*16d90*/  MUFU.EX2 R204, R204 ;  /* 0x000000cc00cc7308 */ /* 0x000e620000000800 */
[----:B---3--:R-:W-:Y:S01]  /*16da0*/  FADD.FTZ R28, R203, R28 ;  /* 0x0000001ccb1c7221 */ /* 0x008fe20000010000 */
[----:B------:R-:W-:-:S06]  /*16db0*/  FADD.FTZ R25, R15, R26 ;  /* 0x0000001a0f197221 */ /* 0x000fcc0000010000 */
[----:B------:R-:W-:Y:S01]  /*16dc0*/  MUFU.EX2 R185, R185 ;  /* 0x000000b900b97308 */ /* 0x000fe20000000800 */
[----:B------:R-:W-:-:S07]  /*16dd0*/  FFMA.FTZ R200, R46, R20, -R29 ;  /* 0x000000142ec87223 */ /* 0x000fce000001081d */
[----:B------:R-:W2:Y:S01]  /*16de0*/  MUFU.EX2 R206, R206 ;  /* 0x000000ce00ce7308 */ /* 0x000ea20000000800 */
[----:B0-----:R-:W-:Y:S01]  /*16df0*/  FADD.FTZ R27, R205, R28 ;  /* 0x0000001ccd1b7221 */ /* 0x001fe20000010000 */
[----:B------:R-:W-:-:S06]  /*16e00*/  FADD.FTZ R25, R186, R25 ;  /* 0x00000019ba197221 */ /* 0x000fcc0000010000 */
[----:B------:R-:W-:Y:S01]  /*16e10*/  MUFU.EX2 R13, R13 ;  /* 0x0000000d000d7308 */ /* 0x000fe20000000800 */
[-C--:B------:R-:W-:Y:S01]  /*16e20*/  FFMA.FTZ R184, R45, R20.reuse, -R75 ;  /* 0x000000142db87223 */ /* 0x080fe2000001084b */
[----:B------:R-:W-:-:S06]  /*16e30*/  FFMA.FTZ R202, R47, R20, -R29 ;  /* 0x000000142fca7223 */ /* 0x000fcc000001081d */
[----:B------:R-:W0:Y:S01]  /*16e40*/  MUFU.EX2 R199, R199 ;  /* 0x000000c700c77308 */ /* 0x000e220000000800 */
[----:B-1----:R-:W-:Y:S01]  /*16e50*/  FADD.FTZ R27, R204, R27 ;  /* 0x0000001bcc1b7221 */ /* 0x002fe20000010000 */
[----:B------:R-:W-:-:S06]  /*16e60*/  FADD.FTZ R26, R16, R25 ;  /* 0x00000019101a7221 */ /* 0x000fcc0000010000 */
[----:B------:R-:W-:Y:S01]  /*16e70*/  MUFU.EX2 R182, R182 ;  /* 0x000000b600b67308 */ /* 0x000fe20000000800 */
[-C--:B------:R-:W-:Y:S01]  /*16e80*/  FFMA.FTZ R11, R48, R20.reuse, -R75 ;  /* 0x00000014300b7223 */ /* 0x080fe2000001084b */
[----:B------:R-:W-:-:S06]  /*16e90*/  FFMA.FTZ R187, R50, R20, -R29 ;  /* 0x0000001432bb7223 */ /* 0x000fcc000001081d */
[----:B------:R-:W1:Y:S01]  /*16ea0*/  MUFU.EX2 R201, R201 ;  /* 0x000000c900c97308 */ /* 0x000e620000000800 */
[----:B--2---:R-:W-:Y:S01]  /*16eb0*/  FADD.FTZ R28, R206, R27 ;  /* 0x0000001bce1c7221 */ /* 0x004fe20000010000 */
[----:B------:R-:W-:-:S06]  /*16ec0*/  FADD.FTZ R26, R185, R26 ;  /* 0x0000001ab91a7221 */ /* 0x000fcc0000010000 */
[----:B------:R-:W-:Y:S01]  /*16ed0*/  MUFU.EX2 R14, R14 ;  /* 0x0000000e000e7308 */ /* 0x000fe20000000800 */
[-C--:B------:R-:W-:Y:S01]  /*16ee0*/  FFMA.FTZ R175, R49, R20.reuse, -R75 ;  /* 0x0000001431af7223 */ /* 0x080fe2000001084b */
[----:B------:R-:W-:-:S06]  /*16ef0*/  FFMA.FTZ R193, R51, R20, -R29 ;  /* 0x0000001433c17223 */ /* 0x000fcc000001081d */
        /* <DEDUP_REMOVED lines=52> */
[----:B------:R-:W-:-:S07]  /*17240*/  FFMA.FTZ R192, R70, R20, -R29 ;  /* 0x0000001446c07223 */ /* 0x000fce000001081d */
[----:B------:R-:W2:Y:S01]  /*17250*/  MUFU.EX2 R196, R196 ;  /* 0x000000c400c47308 */ /* 0x000ea20000000800 */
[----:B------:R-:W-:Y:S01]  /*17260*/  FFMA.FTZ R68, R68, R20, -R75 ;  /* 0x0000001444447223 */ /* 0x000fe2000001084b */
[----:B0-----:R-:W-:Y:S01]  /*17270*/  FADD.FTZ R27, R195, R28 ;  /* 0x0000001cc31b7221 */ /* 0x001fe20000010000 */
[----:B------:R-:W-:-:S05]  /*17280*/  FADD.FTZ R25, R173, R26 ;  /* 0x0000001aad197221 */ /* 0x000fca0000010000 */
[----:B------:R-:W-:Y:S01]  /*17290*/  MUFU.EX2 R7, R7 ;  /* 0x0000000700077308 */ /* 0x000fe20000000800 */
[----:B------:R-:W-:-:S07]  /*172a0*/  FFMA.FTZ R198, R71, R20, -R29 ;  /* 0x0000001447c67223 */ /* 0x000fce000001081d */
[----:B------:R-:W0:Y:S01]  /*172b0*/  MUFU.EX2 R191, R191 ;  /* 0x000000bf00bf7308 */ /* 0x000e220000000800 */
[----:B------:R-:W-:Y:S01]  /*172c0*/  FFMA.FTZ R69, R69, R20, -R75 ;  /* 0x0000001445457223 */ /* 0x000fe2000001084b */
[----:B-1----:R-:W-:Y:S01]  /*172d0*/  FADD.FTZ R27, R190, R27 ;  /* 0x0000001bbe1b7221 */ /* 0x002fe20000010000 */
[----:B------:R-:W-:-:S05]  /*172e0*/  FADD.FTZ R25, R10, R25 ;  /* 0x000000190a197221 */ /* 0x000fca0000010000 */
[----:B------:R-:W-:Y:S08]  /*172f0*/  MUFU.EX2 R172, R172 ;  /* 0x000000ac00ac7308 */ /* 0x000ff00000000800 */
[----:B------:R-:W1:Y:S01]  /*17300*/  MUFU.EX2 R197, R197 ;  /* 0x000000c500c57308 */ /* 0x000e620000000800 */
[----:B--2---:R-:W-:Y:S01]  /*17310*/  FADD.FTZ R26, R196, R27 ;  /* 0x0000001bc41a7221 */ /* 0x004fe20000010000 */
[----:B------:R-:W-:-:S06]  /*17320*/  FADD.FTZ R20, R174, R25 ;  /* 0x00000019ae147221 */ /* 0x000fcc0000010000 */
[----:B------:R-:W-:Y:S08]  /*17330*/  MUFU.EX2 R8, R68 ;  /* 0x0000004400087308 */ /* 0x000ff00000000800 */
[----:B------:R-:W2:Y:S01]  /*17340*/  MUFU.EX2 R192, R192 ;  /* 0x000000c000c07308 */ /* 0x000ea20000000800 */
[----:B0-----:R-:W-:Y:S01]  /*17350*/  FADD.FTZ R26, R191, R26 ;  /* 0x0000001abf1a7221 */ /* 0x001fe20000010000 */
[----:B------:R-:W-:-:S06]  /*17360*/  FADD.FTZ R25, R7, R20 ;  /* 0x0000001407197221 */ /* 0x000fcc0000010000 */
[----:B------:R-:W0:Y:S08]  /*17370*/  MUFU.EX2 R17, R69 ;  /* 0x0000004500117308 */ /* 0x000e300000000800 */
[----:B------:R-:W3:Y:S01]  /*17380*/  MUFU.EX2 R198, R198 ;  /* 0x000000c600c67308 */ /* 0x000ee20000000800 */
[----:B-1----:R-:W-:Y:S01]  /*17390*/  FADD.FTZ R27, R197, R26 ;  /* 0x0000001ac51b7221 */ /* 0x002fe20000010000 */
[----:B------:R-:W-:-:S03]  /*173a0*/  FADD.FTZ R25, R172, R25 ;  /* 0x00000019ac197221 */ /* 0x000fc60000010000 */
[----:B--2---:R-:W-:Y:S01]  /*173b0*/  FADD.FTZ R27, R192, R27 ;  /* 0x0000001bc01b7221 */ /* 0x004fe20000010000 */
        /* <DEDUP_REMOVED lines=147> */
[C---:B0-----:R-:W-:Y:S01]  /*17cf0*/  FMUL.FTZ R231, R21.reuse, R142 ;  /* 0x0000008e15e77220 */ /* 0x041fe20000410000 */
[C---:B-1----:R-:W-:Y:S01]  /*17d00*/  FMUL.FTZ R229, R21.reuse, R24 ;  /* 0x0000001815e57220 */ /* 0x042fe20000410000 */
[C---:B--2---:R-:W-:Y:S01]  /*17d10*/  FMUL.FTZ R25, R21.reuse, R38 ;  /* 0x0000002615197220 */ /* 0x044fe20000410000 */
[C---:B---3--:R-:W-:Y:S01]  /*17d20*/  FMUL.FTZ R219, R21.reuse, R148 ;  /* 0x0000009415db7220 */ /* 0x048fe20000410000 */
        /* <DEDUP_REMOVED lines=240> */
[----:B------:R-:W4:Y:S04]  /*18c30*/  LD.E R25, desc[UR56][R18.64+0x224] ;  /* 0x0002243812197980 */ /* 0x000f28000c101900 */
[----:B-1----:R-:W4:Y:S04]  /*18c40*/  LD.E R37, desc[UR56][R18.64+0x228] ;  /* 0x0002283812257980 */ /* 0x002f28000c101900 */
[----:B--2---:R-:W2:Y:S04]  /*18c50*/  LD.E R39, desc[UR56][R18.64+0x22c] ;  /* 0x00022c3812277980 */ /* 0x004ea8000c101900 */
        /* <DEDUP_REMOVED lines=127> */
[----:B------:R-:W-:Y:S04]  /*19450*/  ST.E desc[UR56][R18.64+0x228], R37 ;  /* 0x0002282512007985 */ /* 0x000fe8000c101938 */
[----:B--2---:R-:W-:Y:S04]  /*19460*/  ST.E desc[UR56][R18.64+0x22c], R39 ;  /* 0x00022c2712007985 */ /* 0x004fe8000c101938 */
        /* <DEDUP_REMOVED lines=124> */
[----:B0-----:R-:W4:Y:S04]  /*19c30*/  LD.E.64 R20, desc[UR56][R18.64+0xa8] ;  /* 0x0000a83812147980 */ /* 0x001f28000c101b00 */
[----:B------:R-:W4:Y:S04]  /*19c40*/  LDL R220, [R1+0x88] ;  /* 0x0000880001dc7983 */ /* 0x000f280000100800 */
[----:B-1----:R-:W4:Y:S04]  /*19c50*/  LD.E R24, desc[UR56][R18.64+0x220] ;  /* 0x0002203812187980 */ /* 0x002f28000c101900 */
[----:B------:R-:W4:Y:S04]  /*19c60*/  LD.E R25, desc[UR56][R18.64+0x224] ;  /* 0x0002243812197980 */ /* 0x000f28000c101900 */
        /* <DEDUP_REMOVED lines=421> */
[----:B------:R-:W-:Y:S01]  /*1b6c0*/  IMAD.MOV.U32 R13, RZ, RZ, R21 ;  /* 0x000000ffff0d7224 */ /* 0x000fe200078e0015 */
        /* <DEDUP_REMOVED lines=139> */
[----:B------:R-:W-:Y:S01]  /*1bf80*/  VIADD R20, R20, 0x280 ;  /* 0x0000028014147836 */ /* 0x000fe20000000000 */
        /* <DEDUP_REMOVED lines=668> */
.L_x_2937:
[----:B------:R-:W-:Y:S05]  /*1e950*/  BSYNC B0 ;  /* 0x0000000000007941 */ /* 0x000fea0003800000 */
.L_x_2936:
[----:B------:R-:W-:Y:S05]  /*1e960*/  @P0 BRA `(.L_x_2938) ;  /* 0xffffff6800100947 */ /* 0x000fea000383ffff */
[----:B01----:R-:W-:-:S07]  /*1e970*/  IMAD.MOV.U32 R0, RZ, RZ, R4 ;  /* 0x000000ffff007224 */ /* 0x003fce00078e0004 */
.L_x_2921:
[----:B------:R-:W-:-:S13]  /*1e980*/  ISETP.GE.AND P0, PT, R0, R167, PT ;  /* 0x000000a70000720c */ /* 0x000fda0003f06270 */
[----:B------:R-:W-:Y:S05]  /*1e990*/  @!P0 BRA `(.L_x_2939) ;  /* 0x000000ac00108947 */ /* 0x000fea0003800000 */
[----:B------:R0:W5:Y:S02]  /*1e9a0*/  LDL.64 R2, [R1+0x170] ;  /* 0x0001700001027983 */ /* 0x0001640000100a00 */
.L_x_2966:
        /* <DEDUP_REMOVED lines=21> */
.L_x_2941:
[----:B------:R-:W-:Y:S05]  /*1eb00*/  BSYNC B0 ;  /* 0x0000000000007941 */ /* 0x000fea0003800000 */
.L_x_2940:
        /* <DEDUP_REMOVED lines=13> */
.L_x_2943:
[----:B------:R-:W-:Y:S05]  /*1ebe0*/  BSYNC B0 ;  /* 0x0000000000007941 */ /* 0x000fea0003800000 */
.L_x_2942:
        /* <DEDUP_REMOVED lines=8> */
.L_x_2945:
[----:B------:R-:W-:Y:S05]  /*1ec70*/  BSYNC B0 ;  /* 0x0000000000007941 */ /* 0x000fea0003800000 */
.L_x_2944:
[----:B-1---5:R-:W2:Y:S04]  /*1ec80*/  LD.E R7, desc[UR56][R2.64] ;  /* 0x0000003802077980 */ /* 0x022ea8000c101900 */
[----:B------:R-:W2:Y:S01]  /*1ec90*/  LDL.64 R10, [R1+0xa0] ;  /* 0x0000a000010a7983 */ /* 0x000ea20000100a00 */
[----:B------:R-:W-:Y:S05]  /*1eca0*/  WARPSYNC.ALL ;  /* 0x0000000000007948 */ /* 0x000fea0003800000 */
[----:B------:R-:W3:Y:S04]  /*1ecb0*/  LDL.64 R4, [R1+0x98] ;  /* 0x0000980001047983 */ /* 0x000ee80000100a00 */
[----:B------:R-:W4:Y:S04]  /*1ecc0*/  LDL.64 R8, [R1+0x98] ;  /* 0x0000980001087983 */ /* 0x000f280000100a00 */
        /* <DEDUP_REMOVED lines=8> */
[----:B------:R-:W-:Y:S01]  /*1ed50*/  VIADD R10, R6, 0x2 ;  /* 0x00000002060a7836 */ /* 0x000fe20000000000 */
[----:B------:R1:W-:Y:S01]  /*1ed60*/  STL [R1+0x80], RZ ;  /* 0x000080ff01007387 */ /* 0x0003e20000100800 */
[----:B---3--:R-:W-:Y:S02]  /*1ed70*/  R2UR UR4, R4 ;  /* 0x00000000040472ca */ /* 0x008fe400000e0000 */
[----:B------:R-:W-:-:S13]  /*1ed80*/  R2UR UR5, R5 ;  /* 0x00000000050572ca */ /* 0x000fda00000e0000 */
[----:B------:R-:W-:Y:S01]  /*1ed90*/  HGMMA.64x96x16.F32.BF16 R24, gdesc[UR4], RZ, !UPT, gsb0 ;  /* 0x01600000041879f0 */ /* 0x000fe2000c0018ff */
[----:B----4-:R-:W-:Y:S02]  /*1eda0*/  VIADD R8, R8, 0x2 ;  /* 0x0000000208087836 */ /* 0x010fe40000000000 */
[----:B------:R-:W-:Y:S01]  /*1edb0*/  IMAD.MOV.U32 R4, RZ, RZ, 0x1 ;  /* 0x00000001ff047424 */ /* 0x000fe200078e00ff */
[----:B------:R-:W-:Y:S02]  /*1edc0*/  R2UR UR6, R10 ;  /* 0x000000000a0672ca */ /* 0x000fe400000e0000 */
[----:B------:R-:W-:Y:S02]  /*1edd0*/  R2UR UR7, R11 ;  /* 0x000000000b0772ca */ /* 0x000fe400000e0000 */
[----:B------:R-:W-:Y:S02]  /*1ede0*/  R2UR UR4, R8 ;  /* 0x00000000080472ca */ /* 0x000fe400000e0000 */
[----:B------:R-:W-:Y:S01]  /*1edf0*/  R2UR UR5, R9 ;  /* 0x00000000090572ca */ /* 0x000fe200000e0000 */
[----:B------:R1:W-:Y:S04]  /*1ee00*/  STL [R1+0x80], R4 ;  /* 0x0000800401007387 */ /* 0x0003e80000100800 */
[----:B------:R1:W-:Y:S04]  /*1ee10*/  STL [R1+0x80], R4 ;  /* 0x0000800401007387 */ /* 0x0003e80000100800 */
[----:B------:R1:W-:Y:S04]  /*1ee20*/  STL [R1+0x80], R4 ;  /* 0x0000800401007387 */ /* 0x0003e80000100800 */
[----:B------:R1:W-:Y:S01]  /*1ee30*/  STL [R1+0x80], R4 ;  /* 0x0000800401007387 */ /* 0x0003e20000100800 */
[----:B------:R-:W-:-:S03]  /*1ee40*/  WARPGROUP.DEPBAR.LE gsb0, 0x0 ;  /* 0x00008000000079c5 */ /* 0x000fc60000010000 */
[----:B------:R1:W5:Y:S04]  /*1ee50*/  LD.E R5, desc[UR56][R2.64] ;  /* 0x0000003802057980 */ /* 0x000368000c101900 */
[----:B------:R1:W5:Y:S01]  /*1ee60*/  LD.E R7, desc[UR56][R2.64+0x4] ;  /* 0x0000043802077980 */ /* 0x000362000c101900 */
[----:B------:R-:W-:-:S06]  /*1ee70*/  WARPGROUP.ARRIVE ;  /* 0x00000000000079c5 */ /* 0x000fcc0000000000 */
        /* <DEDUP_REMOVED lines=12> */
[----:B--2---:R-:W-:Y:S02]  /*1ef40*/  VIADD R14, R14, 0x6 ;  /* 0x000000060e0e7836 */ /* 0x004fe40000000000 */
[----:B------:R-:W-:Y:S01]  /*1ef50*/  IMAD.MOV.U32 R9, RZ, RZ, R11 ;  /* 0x000000ffff097224 */ /* 0x000fe200078e000b */
[----:B------:R-:W-:Y:S02]  /*1ef60*/  R2UR UR6, R8 ;  /* 0x00000000080672ca */ /* 0x000fe400000e0000 */
[----:B------:R-:W-:Y:S02]  /*1ef70*/  R2UR UR4, R14 ;  /* 0x000000000e0472ca */ /* 0x000fe400000e0000 */
[----:B------:R-:W-:Y:S02]  /*1ef80*/  R2UR UR7, R9 ;  /* 0x00000000090772ca */ /* 0x000fe400000e0000 */
[----:B------:R-:W-:-:S02]  /*1ef90*/  R2UR UR5, R15 ;  /* 0x000000000f0572ca */ /* 0x000fc400000e0000 */
[----:B------:R-:W-:Y:S01]  /*1efa0*/  LOP3.LUT R16, R16, 0x1, RZ, 0xfc, !PT ;  /* 0x0000000110107812 */ /* 0x000fe200078efcff */
[----:B------:R-:W-:Y:S02]  /*1efb0*/  WARPGROUP.DEPBAR.LE gsb0, 0x0 ;  /* 0x00008000000079c5 */ /* 0x000fe40000010000 */
[----:B------:R-:W-:-:S08]  /*1efc0*/  WARPGROUP.ARRIVE ;  /* 0x00000000000079c5 */ /* 0x000fd00000000000 */
[----:B------:R-:W-:Y:S01]  /*1efd0*/  HGMMA.64x96x16.F32.BF16 R24, gdesc[UR4], R24, gsb0 ;  /* 0x01600000041879f0 */ /* 0x000fe20008001818 */
[----:B------:R-:W-:Y:S01]  /*1efe0*/  ISETP.NE.AND P1, PT, R16, 0x3, PT ;  /* 0x000000031000780c */ /* 0x000fe20003f25270 */
[----:B------:R-:W-:Y:S01]  /*1eff0*/  BSSY B0, `(.L_x_2947) ;  /* 0x0000004000007945 */ /* 0x000fe20003800000 */
[----:B------:R-:W-:-:S11]  /*1f000*/  WARPGROUP.DEPBAR.LE gsb0, 0x0 ;  /* 0x00008000000079c5 */ /* 0x000fd60000010000 */
[----:B-1----:R-:W-:Y:S05]  /*1f010*/  @!P1 BRA `(.L_x_2948) ;  /* 0x0000000000049947 */ /* 0x002fea0003800000 */
[----:B------:R-:W-:Y:S01]  /*1f020*/  BPT.TRAP 0x1 ;  /* 0x000000040000795c */ /* 0x000fe20000300000 */
.L_x_2948:
[----:B------:R-:W-:Y:S05]  /*1f030*/  BSYNC B0 ;  /* 0x0000000000007941 */ /* 0x000fea0003800000 */
.L_x_2947:
        /* <DEDUP_REMOVED lines=10> */
.L_x_2950:
[----:B------:R-:W-:Y:S05]  /*1f0e0*/  BSYNC B0 ;  /* 0x0000000000007941 */ /* 0x000fea0003800000 */
.L_x_2949:
[----:B------:R-:W-:Y:S04]  /*1f0f0*/  BSSY B0, `(.L_x_2951) ;  /* 0x0000006000007945 */ /* 0x000fe80003800000 */
[----:B--2---:R-:W-:Y:S05]  /*1f100*/  @P0 BRA `(.L_x_2952) ;  /* 0x0000000000100947 */ /* 0x004fea0003800000 */
[----:B-----5:R-:W-:Y:S01]  /*1f110*/  IMAD R6, R6, 0x8, R8 ;  /* 0x0000000806067824 */ /* 0x020fe200078e0208 */
[----:B------:R-:W-:-:S04]  /*1f120*/  SHF.L.U32 R7, R7, 0x1f, RZ ;  /* 0x0000001f07077819 */ /* 0x000fc800000006ff */
[----:B------:R-:W2:Y:S02]  /*1f130*/  SYNCS.PHASECHK.TRANS64.TRYWAIT P0, [R6+URZ], R7 ;  /* 0x00000007060075a7 */ /* 0x000ea4000800017f */
[----:B--2---:R-:W-:Y:S05]  /*1f140*/  @!P0 BRA `(.L_x_2953) ;  /* 0x00000154001c8947 */ /* 0x004fea0003800000 */
.L_x_2952:
[----:B------:R-:W-:Y:S05]  /*1f150*/  BSYNC B0 ;  /* 0x0000000000007941 */ /* 0x000fea0003800000 */
.L_x_2951:
        /* <DEDUP_REMOVED lines=9> */
[----:B---3--:R-:W-:Y:S01]  /*1f1f0*/  IMAD R8, R17, 0xc00, R8 ;  /* 0x00000c0011087824 */ /* 0x008fe200078e0208 */
[----:B------:R-:W-:Y:S01]  /*1f200*/  R2UR UR7, R9 ;  /* 0x00000000090772ca */ /* 0x000fe200000e0000 */
[----:B------:R-:W3:Y:S01]  /*1f210*/  LDL.64 R16, [R1+0x110] ;  /* 0x0001100001107983 */ /* 0x000ee20000100a00 */
[----:B----4-:R-:W-:-:S02]  /*1f220*/  ISETP.NE.U32.AND P0, PT, R5, RZ, PT ;  /* 0x000000ff0500720c */ /* 0x010fc40003f05070 */
        /* <DEDUP_REMOVED lines=169> */
[----:B-1----:R-:W-:Y:S01]  /*1fcc0*/  LOP3.LUT R72, R72, 0x7f, RZ, 0xc0, !PT ;  /* 0x0000007f48487812 */ /* 0x002fe200078ec0ff */
        /* <DEDUP_REMOVED lines=19> */
[----:B---3--:R-:W-:-:S05]  /*1fe00*/  @!P0 MOV R6, R20 ;  /* 0x0000001400068202 */ /* 0x008fca0000000f00 */
[----:B----4-:R-:W-:-:S05]  /*1fe10*/  @!P0 IMAD R5, R5, 0x8, R6 ;  /* 0x0000000805058824 */ /* 0x010fca00078e0206 */
[----:B------:R-:W-:-:S04]  /*1fe20*/  @!P0 PRMT R5, RZ, 0x654, R5 ;  /* 0x00000654ff058816 */ /* 0x000fc80000000005 */
[----:B------:R1:W-:Y:S01]  /*1fe30*/  @!P0 SYNCS.ARRIVE.TRANS64.RED.A1T0 RZ, [R5+URZ], RZ ;  /* 0x000000ff05ff89a7 */ /* 0x0003e2000810043f */
[----:B------:R-:W3:Y:S04]  /*1fe40*/  LDL.128 R8, [R1+0x140] ;  /* 0x0001400001087983 */ /* 0x000ee80000100c00 */
[----:B------:R-:W4:Y:S04]  /*1fe50*/  LDL.128 R12, [R1+0x150] ;  /* 0x00015000010c7983 */ /* 0x000f280000100c00 */
[----:B-1----:R-:W2:Y:S04]  /*1fe60*/  LDL R5, [R1+0x13c] ;  /* 0x00013c0001057983 */ /* 0x002ea80000100800 */
[----:B------:R-:W4:Y:S01]  /*1fe70*/  LDL R72, [R1+0x70] ;  /* 0x0000700001487983 */ /* 0x000f220000100800 */
        /* <DEDUP_REMOVED lines=12> */
[----:B---3--:R-:W-:Y:S01]  /*1ff40*/  IMAD R73, R0, -0x60, R9 ;  /* 0xffffffa000497824 */ /* 0x008fe200078e0209 */
[----:B------:R-:W-:-:S02]  /*1ff50*/  LOP3.LUT R17, R17, 0x7ffffffc, RZ, 0xc0, !PT ;  /* 0x7ffffffc11117812 */ /* 0x000fc400078ec0ff */
[----:B------:R-:W-:Y:S02]  /*1ff60*/  LOP3.LUT R21, R21, 0xfffffff8, RZ, 0xc0, !PT ;  /* 0xfffffff815157812 */ /* 0x000fe400078ec0ff */
[----:B------:R-:W-:Y:S02]  /*1ff70*/  LEA.HI R6, R6, R5, RZ, 0x1 ;  /* 0x0000000506067211 */ /* 0x000fe400078f08ff */
[----:B------:R-:W-:Y:S01]  /*1ff80*/  SHF.R.S32.HI R7, RZ, 0x5, R7 ;  /* 0x00000005ff077819 */ /* 0x000fe20000011407 */
[----:B------:R-:W-:Y:S01]  /*1ff90*/  IMAD.IADD R17, R16, 0x1, -R17 ;  /* 0x0000000110117824 */ /* 0x000fe200078e0a11 */
[----:B------:R-:W-:Y:S01]  /*1ffa0*/  LOP3.LUT R6, R6, 0x3fffffe, RZ, 0xc0, !PT ;  /* 0x03fffffe06067812 */ /* 0x000fe200078ec0ff */
[----:B------:R-:W-:Y:S01]  /*1ffb0*/  IMAD.IADD R21, R20, 0x1, -R21 ;  /* 0x0000000114157824 */ /* 0x000fe200078e0a15 */
[----:B----4-:R-:W-:Y:S01]  /*1ffc0*/  ISETP.GE.AND P1, PT, R13, 0x1, PT ;  /* 0x000000010d00780c */ /* 0x010fe20003f26270 */
[----:B------:R-:W-:Y:S01]  /*1ffd0*/  IMAD R72, R72, 0x8, R7 ;  /* 0x0000000848487824 */ /* 0x000fe200078e0207 */
[----:B------:R-:W-:Y:S01]  /*1ffe0*/  IADD3 R16, -R8, 0x1, R73 ;  /* 0x0000000108107810 */ /* 0x000fe20007ffe149 */
[----:B------:R-:W-:Y:S01]  /*1fff0*/  IMAD.IADD R6, R5, 0x1, -R6 ;  /* 0x0000000105067824 */ /* 0x000fe200078e0a06 */
[----:B------:R-:W-:Y:S01]  /*20000*/  LOP3.LUT R5, RZ, R10, RZ, 0x33, !PT ;  /* 0x0000000aff057212 */ /* 0x000fe200078e33ff */
[----:B------:R-:W-:-:S02]  /*20010*/  IMAD.U32 R21, R72, 0x10, R21 ;  /* 0x0000001048157824 */ /* 0x000fc400078e0015 */
[C---:B------:R-:W-:Y:S02]  /*20020*/  IMAD R16, R17.reuse, -0x2, R16 ;  /* 0xfffffffe11107824 */ /* 0x040fe400078e0210 */
[----:B------:R-:W-:Y:S02]  /*20030*/  IMAD R21, R6, 0x40, R21 ;  /* 0x0000004006157824 */ /* 0x000fe400078e0215 */
[----:B------:R-:W-:Y:S02]  /*20040*/  IMAD R6, R0, -0x60, RZ ;  /* 0xffffffa000067824 */ /* 0x000fe400078e02ff */
[C---:B------:R-:W-:Y:S02]  /*20050*/  IMAD.IADD R88, R16.reuse, 0x1, R11 ;  /* 0x0000000110587824 */ /* 0x040fe400078e020b */
[----:B------:R-:W-:Y:S02]  /*20060*/  IMAD.IADD R16, R16, 0x1, R5 ;  /* 0x0000000110107824 */ /* 0x000fe400078e0205 */
[----:B------:R-:W-:-:S02]  /*20070*/  IMAD R90, R17, -0x2, R6 ;  /* 0xfffffffe115a7824 */ /* 0x000fc400078e0206 */
        /* <DEDUP_REMOVED lines=14> */
.L_x_2957:
[----:B------:R-:W-:-:S13]  /*20160*/  ISETP.NE.AND P1, PT, R13, 0x1, PT ;  /* 0x000000010d00780c */ /* 0x000fda0003f25270 */
[----:B------:R-:W-:-:S05]  /*20170*/  @P1 IMAD.HI.U32 R10, R7, R14, RZ ;  /* 0x0000000e070a1227 */ /* 0x000fca00078e00ff */
[----:B------:R-:W-:-:S07]  /*20180*/  @P1 SHF.R.U32.HI R7, RZ, R15, R10 ;  /* 0x0000000fff071219 */ /* 0x000fce000001160a */
.L_x_2958:
[----:B------:R-:W-:Y:S05]  /*20190*/  BSYNC B1 ;  /* 0x0000000000017941 */ /* 0x000fea0003800000 */
.L_x_2956:
[----:B------:R-:W-:-:S05]  /*201a0*/  IMAD R10, R7, R13, R90 ;  /* 0x0000000d070a7224 */ /* 0x000fca00078e025a */
[----:B------:R-:W-:Y:S02]  /*201b0*/  VIMNMX R5, R5, R10, !PT ;  /* 0x0000000a05057248 */ /* 0x000fe40007fe0100 */
[----:B------:R-:W-:-:S07]  /*201c0*/  VIADDMNMX R6, R10, R13, R6, PT ;  /* 0x0000000d0a067246 */ /* 0x000fce0003800106 */
.L_x_2955:
[----:B------:R-:W-:Y:S05]  /*201d0*/  BSYNC B0 ;  /* 0x0000000000007941 */ /* 0x000fea0003800000 */
.L_x_2954:
[C---:B------:R-:W-:Y:S01]  /*201e0*/  ISETP.GE.AND P1, PT, R12.reuse, 0x9, PT ;  /* 0x000000090c00780c */ /* 0x040fe20003f26270 */
[----:B------:R-:W-:Y:S01]  /*201f0*/  VIADD R21, R21, 0x8 ;  /* 0x0000000815157836 */ /* 0x000fe20000000000 */
[----:B------:R-:W-:Y:S01]  /*20200*/  ISETP.GE.AND P2, PT, R12, 0x2, PT ;  /* 0x000000020c00780c */ /* 0x000fe20003f46270 */
[----:B------:R-:W-:Y:S01]  /*20210*/  BSSY B0, `(.L_x_2959) ;  /* 0x0000087000007945 */ /* 0x000fe20003800000 */
[----:B------:R-:W-:Y:S01]  /*20220*/  P2R R11, PR, RZ, 0x2 ;  /* 0x00000002ff0b7803 */ /* 0x000fe20000000000 */
[----:B------:R-:W-:Y:S01]  /*20230*/  IMAD.IADD R7, R16, 0x1, R21 ;  /* 0x0000000110077824 */ /* 0x000fe200078e0215 */
        /* <DEDUP_REMOVED lines=125> */
.L_x_2962:
[----:B------:R-:W-:-:S13]  /*20a10*/  ISETP.NE.AND P6, PT, R13, 0x1, PT ;  /* 0x000000010d00780c */ /* 0x000fda0003fc5270 */
[----:B------:R-:W-:-:S05]  /*20a20*/  @P6 IMAD.HI.U32 R14, R8, R14, RZ ;  /* 0x0000000e080e6227 */ /* 0x000fca00078e00ff */
[----:B------:R-:W-:-:S07]  /*20a30*/  @P6 SHF.R.U32.HI R8, RZ, R15, R14 ;  /* 0x0000000fff086219 */ /* 0x000fce000001160e */
.L_x_2963:
[----:B------:R-:W-:Y:S05]  /*20a40*/  BSYNC B1 ;  /* 0x0000000000017941 */ /* 0x000fea0003800000 */
.L_x_2961:
[----:B------:R-:W-:-:S05]  /*20a50*/  IMAD R8, R8, R13, R90 ;  /* 0x0000000d08087224 */ /* 0x000fca00078e025a */
[----:B------:R-:W-:Y:S02]  /*20a60*/  VIADDMNMX R6, R8, R13, R6, PT ;  /* 0x0000000d08067246 */ /* 0x000fe40003800106 */
[----:B------:R-:W-:-:S07]  /*20a70*/  VIMNMX R7, R7, R8, !PT ;  /* 0x0000000807077248 */ /* 0x000fce0007fe0100 */
.L_x_2960:
[----:B------:R-:W-:Y:S05]  /*20a80*/  BSYNC B0 ;  /* 0x0000000000007941 */ /* 0x000fea0003800000 */
.L_x_2959:
[----:B------:R-:W-:Y:S02]  /*20a90*/  ISETP.GT.AND P5, PT, R7, RZ, !P5 ;  /* 0x000000ff0700720c */ /* 0x000fe40006fa4270 */
[----:B------:R-:W-:Y:S02]  /*20aa0*/  ISETP.NE.AND P6, PT, R25, RZ, PT ;  /* 0x000000ff1900720c */ /* 0x000fe40003fc5270 */
[----:B------:R-:W-:-:S04]  /*20ab0*/  ISETP.LT.OR P5, PT, R6, 0x1, P5 ;  /* 0x000000010600780c */ /* 0x000fc80002fa1670 */
[----:B------:R-:W-:Y:S02]  /*20ac0*/  FSEL R25, R26, -INF , !P5 ;  /* 0xff8000001a197808 */ /* 0x000fe40006800000 */
[----:B------:R-:W-:Y:S01]  /*20ad0*/  ISETP.NE.AND P5, PT, R10, RZ, PT ;  /* 0x000000ff0a00720c */ /* 0x000fe20003fa5270 */
[----:B------:R-:W2:Y:S03]  /*20ae0*/  LDL R26, [R1+0x450] ;  /* 0x00045000011a7983 */ /* 0x000ea60000100800 */
        /* <DEDUP_REMOVED lines=8> */
[----:B------:R-:W3:Y:S02]  /*20b70*/  LDL.64 R16, [R1+0x430] ;  /* 0x0004300001107983 */ /* 0x000ee40000100a00 */
        /* <DEDUP_REMOVED lines=59> */
[C---:B------:R-:W-:Y:S02]  /*20f30*/  ISETP.GT.AND P5, PT, R7.reuse, 0x48, !P6 ;  /* 0x000000480700780c */ /* 0x040fe400077a4270 */
[----:B------:R-:W-:Y:S02]  /*20f40*/  ISETP.GT.AND P1, PT, R7, 0x49, !P1 ;  /* 0x000000490700780c */ /* 0x000fe40004f24270 */
[----:B------:R-:W-:Y:S02]  /*20f50*/  ISETP.LT.OR P5, PT, R6, 0x49, P5 ;  /* 0x000000490600780c */ /* 0x000fe40002fa1670 */
[----:B---3--:R-:W-:Y:S02]  /*20f60*/  FMNMX.FTZ R5, R92, R16, !PT ;  /* 0x000000105c057209 */ /* 0x008fe40007810000 */
[----:B------:R-:W-:-:S02]  /*20f70*/  FMNMX.FTZ R8, R25, R17, !PT ;  /* 0x0000001119087209 */ /* 0x000fc40007810000 */
[----:B------:R-:W-:Y:S02]  /*20f80*/  FMNMX.FTZ R5, R160, R5, !PT ;  /* 0x00000005a0057209 */ /* 0x000fe40007810000 */
[----:B------:R-:W-:Y:S02]  /*20f90*/  FSEL R62, R62, -INF , !P5 ;  /* 0xff8000003e3e7808 */ /* 0x000fe40006800000 */
        /* <DEDUP_REMOVED lines=41> */
[----:B------:R-:W-:Y:S02]  /*21230*/  ISETP.LT.OR P1, PT, R6, 0x4a, P1 ;  /* 0x0000004a0600780c */ /* 0x000fe40000f21670 */
[----:B-1----:R-:W-:Y:S02]  /*21240*/  FMNMX.FTZ R11, R8, R9, !PT ;  /* 0x00000009080b7209 */ /* 0x002fe40007810000 */
[----:B------:R-:W-:Y:S02]  /*21250*/  FMNMX.FTZ R5, R59, R10, !PT ;  /* 0x0000000a3b057209 */ /* 0x000fe40007810000 */
[----:B------:R-:W-:Y:S01]  /*21260*/  ISETP.GT.AND P3, PT, R7, 0x51, !P3 ;  /* 0x000000510700780c */ /* 0x000fe20005f64270 */
[----:B------:R-:W1:Y:S01]  /*21270*/  SHFL.BFLY PT, R12, R11, 0x1, 0x1f ;  /* 0x0c201f000b0c7f89 */ /* 0x000e6200000e0000 */
[----:B------:R-:W-:-:S02]  /*21280*/  ISETP.LT.OR P2, PT, R6, 0x51, P2 ;  /* 0x000000510600780c */ /* 0x000fc40001741670 */
[----:B------:R-:W-:Y:S02]  /*21290*/  FSEL R63, R63, -INF , !P1 ;  /* 0xff8000003f3f7808 */ /* 0x000fe40004800000 */
[----:B------:R-:W-:Y:S02]  /*212a0*/  FMNMX.FTZ R10, R62, R5, !PT ;  /* 0x000000053e0a7209 */ /* 0x000fe40007810000 */
[----:B------:R-:W-:Y:S02]  /*212b0*/  ISETP.GT.AND P4, PT, R7, 0x58, !P4 ;  /* 0x000000580700780c */ /* 0x000fe40006784270 */
[----:B------:R-:W-:Y:S02]  /*212c0*/  ISETP.LT.OR P3, PT, R6, 0x52, P3 ;  /* 0x000000520600780c */ /* 0x000fe40001f61670 */
[----:B------:R-:W-:Y:S02]  /*212d0*/  FSEL R66, R66, -INF , !P2 ;  /* 0xff80000042427808 */ /* 0x000fe40005000000 */
[----:B------:R-:W-:-:S02]  /*212e0*/  FMNMX.FTZ R5, R63, R10, !PT ;  /* 0x0000000a3f057209 */ /* 0x000fc40007810000 */
[----:B------:R-:W-:Y:S02]  /*212f0*/  ISETP.GT.AND P1, PT, R7, 0x59, !P6 ;  /* 0x000000590700780c */ /* 0x000fe40007724270 */
[----:B------:R-:W-:Y:S02]  /*21300*/  ISETP.LT.OR P4, PT, R6, 0x59, P4 ;  /* 0x000000590600780c */ /* 0x000fe40002781670 */
[----:B------:R-:W-:Y:S02]  /*21310*/  FSEL R67, R67, -INF , !P3 ;  /* 0xff80000043437808 */ /* 0x000fe40005800000 */
[----:B------:R-:W-:Y:S02]  /*21320*/  FMNMX.FTZ R10, R66, R5, !PT ;  /* 0x00000005420a7209 */ /* 0x000fe40007810000 */
[----:B------:R-:W-:Y:S02]  /*21330*/  ISETP.LT.OR P1, PT, R6, 0x5a, P1 ;  /* 0x0000005a0600780c */ /* 0x000fe40000f21670 */
[----:B------:R-:W-:-:S02]  /*21340*/  FSEL R70, R70, -INF , !P4 ;  /* 0xff80000046467808 */ /* 0x000fc40006000000 */
[----:B------:R-:W-:Y:S02]  /*21350*/  FMNMX.FTZ R5, R67, R10, !PT ;  /* 0x0000000a43057209 */ /* 0x000fe40007810000 */
[----:B------:R-:W-:Y:S02]  /*21360*/  FSEL R71, R71, -INF , !P1 ;  /* 0xff80000047477808 */ /* 0x000fe40004800000 */
[----:B------:R-:W-:-:S04]  /*21370*/  FMNMX.FTZ R6, R70, R5, !PT ;  /* 0x0000000546067209 */ /* 0x000fc80007810000 */
[----:B------:R-:W-:Y:S02]  /*21380*/  FMNMX.FTZ R9, R71, R6, !PT ;  /* 0x0000000647097209 */ /* 0x000fe40007810000 */
[----:B-1----:R-:W-:Y:S01]  /*21390*/  FMNMX.FTZ R10, R11, R12, !PT ;  /* 0x0000000c0b0a7209 */ /* 0x002fe20007810000 */
[----:B------:R-:W3:Y:S04]  /*213a0*/  LDL.64 R6, [R1+0x440] ;  /* 0x0004400001067983 */ /* 0x000ee80000100a00 */
[----:B------:R1:W-:Y:S04]  /*213b0*/  STL.64 [R1+0x430], R8 ;  /* 0x0004300801007387 */ /* 0x0003e80000100a00 */
[----:B------:R-:W4:Y:S04]  /*213c0*/  LDL R12, [R1+0x434] ;  /* 0x00043400010c7983 */ /* 0x000f280000100800 */
[----:B------:R-:W-:Y:S04]  /*213d0*/  STL [R1+0x430], R10 ;  /* 0x0004300a01007387 */ /* 0x000fe80000100800 */
        /* <DEDUP_REMOVED lines=24> */
[----:B-1----:R-:W-:Y:S01]  /*21560*/  FMNMX.FTZ R8, R9, R8, !PT ;  /* 0x0000000809087209 */ /* 0x002fe20007810000 */
[----:B------:R-:W-:-:S03]  /*21570*/  FADD.FTZ R9, R16, -R21 ;  /* 0x8000001510097221 */ /* 0x000fc60000010000 */
        /* <DEDUP_REMOVED lines=13> */
[-C--:B------:R-:W-:Y:S02]  /*21650*/  FMUL.FTZ R9, R9, R26.reuse ;  /* 0x0000001a09097220 */ /* 0x080fe40000410000 */
[-CC-:B------:R-:W-:Y:S02]  /*21660*/  FFMA.FTZ R224, R25, R26.reuse, -R11.reuse ;  /* 0x0000001a19e07223 */ /* 0x180fe4000001080b */
[----:B------:R-:W-:Y:S01]  /*21670*/  FADD.FTZ R17, R17, -R10 ;  /* 0x8000000a11117221 */ /* 0x000fe20000010000 */
[----:B------:R-:W-:-:S03]  /*21680*/  FFMA.FTZ R161, R27, R26, -R11 ;  /* 0x0000001a1ba17223 */ /* 0x000fc6000001080b */
[----:B------:R-:W-:Y:S01]  /*21690*/  FMUL.FTZ R17, R26, R17 ;  /* 0x000000111a117220 */ /* 0x000fe20000410000 */
[----:B------:R-:W-:Y:S01]  /*216a0*/  MUFU.EX2 R5, R5 ;  /* 0x0000000500057308 */ /* 0x000fe20000000800 */
[----:B------:R-:W-:-:S07]  /*216b0*/  FFMA.FTZ R163, R29, R26, -R11 ;  /* 0x0000001a1da37223 */ /* 0x000fce000001080b */
[----:B------:R-:W3:Y:S01]  /*216c0*/  MUFU.EX2 R24, R9 ;  /* 0x0000000900187308 */ /* 0x000ee20000000800 */
[----:B------:R-:W-:-:S07]  /*216d0*/  FFMA.FTZ R16, R31, R26, -R11 ;  /* 0x0000001a1f107223 */ /* 0x000fce000001080b */
[----:B------:R-:W-:Y:S08]  /*216e0*/  MUFU.EX2 R224, R224 ;  /* 0x000000e000e07308 */ /* 0x000ff00000000800 */
[----:B------:R-:W1:Y:S01]  /*216f0*/  MUFU.EX2 R25, R17 ;  /* 0x0000001100197308 */ /* 0x000e620000000800 */
[----:B------:R-:W-:-:S07]  /*21700*/  FFMA.FTZ R219, R34, R26, -R11 ;  /* 0x0000001a22db7223 */ /* 0x000fce000001080b */
[----:B------:R-:W2:Y:S08]  /*21710*/  MUFU.EX2 R160, R160 ;  /* 0x000000a000a07308 */ /* 0x000eb00000000800 */
[----:B------:R-:W4:Y:S01]  /*21720*/  MUFU.EX2 R161, R161 ;  /* 0x000000a100a17308 */ /* 0x000f220000000800 */
[----:B------:R-:W-:-:S07]  /*21730*/  FFMA.FTZ R220, R35, R26, -R11 ;  /* 0x0000001a23dc7223 */ /* 0x000fce000001080b */
[----:B------:R-:W5:Y:S08]  /*21740*/  MUFU.EX2 R162, R162 ;  /* 0x000000a200a27308 */ /* 0x000f700000000800 */
[----:B------:R-:W0:Y:S01]  /*21750*/  MUFU.EX2 R163, R163 ;  /* 0x000000a300a37308 */ /* 0x000e220000000800 */
[----:B---3--:R-:W-:Y:S01]  /*21760*/  FFMA.FTZ R9, R24, R6, R5 ;  /* 0x0000000618097223 */ /* 0x008fe20000010005 */
[----:B-1----:R-:W-:-:S06]  /*21770*/  FFMA.FTZ R6, R7, R25, R224 ;  /* 0x0000001907067223 */ /* 0x002fcc00000100e0 */
[----:B------:R-:W1:Y:S01]  /*21780*/  MUFU.EX2 R16, R16 ;  /* 0x0000001000107308 */ /* 0x000e620000000800 */
[----:B------:R-:W-:Y:S01]  /*21790*/  FFMA.FTZ R206, R38, R26, -R11 ;  /* 0x0000001a26ce7223 */ /* 0x000fe2000001080b */
[----:B--2---:R-:W-:-:S06]  /*217a0*/  FADD.FTZ R9, R160, R9 ;  /* 0x00000009a0097221 */ /* 0x004fcc0000010000 */
[----:B------:R-:W2:Y:S01]  /*217b0*/  MUFU.EX2 R222, R222 ;  /* 0x000000de00de7308 */ /* 0x000ea20000000800 */
[----:B----4-:R-:W-:Y:S01]  /*217c0*/  FADD.FTZ R6, R161, R6 ;  /* 0x00000006a1067221 */ /* 0x010fe20000010000 */
[----:B------:R-:W-:-:S06]  /*217d0*/  FFMA.FTZ R207, R39, R26, -R11 ;  /* 0x0000001a27cf7223 */ /* 0x000fcc000001080b */
[----:B------:R-:W3:Y:S01]  /*217e0*/  MUFU.EX2 R219, R219 ;  /* 0x000000db00db7308 */ /* 0x000ee20000000800 */
[----:B-----5:R-:W-:Y:S01]  /*217f0*/  FADD.FTZ R10, R162, R9 ;  /* 0x00000009a20a7221 */ /* 0x020fe20000010000 */
[----:B0-----:R-:W-:-:S06]  /*21800*/  FADD.FTZ R7, R163, R6 ;  /* 0x00000006a3077221 */ /* 0x001fcc0000010000 */
[----:B------:R-:W0:Y:S01]  /*21810*/  MUFU.EX2 R221, R221 ;  /* 0x000000dd00dd7308 */ /* 0x000e220000000800 */
[----:B------:R-:W-:-:S07]  /*21820*/  FFMA.FTZ R202, R42, R26, -R11 ;  /* 0x0000001a2aca7223 */ /* 0x000fce000001080b */
[----:B------:R-:W4:Y:S01]  /*21830*/  MUFU.EX2 R220, R220 ;  /* 0x000000dc00dc7308 */ /* 0x000f220000000800 */
[----:B------:R-:W-:Y:S01]  /*21840*/  FADD.FTZ R9, R13, R10 ;  /* 0x0000000a0d097221 */ /* 0x000fe20000010000 */
[----:B-1----:R-:W-:-:S06]  /*21850*/  FADD.FTZ R6, R16, R7 ;  /* 0x0000000710067221 */ /* 0x002fcc0000010000 */
[----:B------:R-:W1:Y:S01]  /*21860*/  MUFU.EX2 R208, R208 ;  /* 0x000000d000d07308 */ /* 0x000e620000000800 */
[----:B------:R-:W-:-:S07]  /*21870*/  FFMA.FTZ R203, R43, R26, -R11 ;  /* 0x0000001a2bcb7223 */ /* 0x000fce000001080b */
[----:B------:R-:W5:Y:S01]  /*21880*/  MUFU.EX2 R206, R206 ;  /* 0x000000ce00ce7308 */ /* 0x000f620000000800 */
[----:B--2---:R-:W-:Y:S01]  /*21890*/  FADD.FTZ R10, R222, R9 ;  /* 0x00000009de0a7221 */ /* 0x004fe20000010000 */
[----:B---3--:R-:W-:-:S06]  /*218a0*/  FADD.FTZ R7, R219, R6 ;  /* 0x00000006db077221 */ /* 0x008fcc0000010000 */
[----:B------:R-:W2:Y:S01]  /*218b0*/  MUFU.EX2 R209, R209 ;  /* 0x000000d100d17308 */ /* 0x000ea20000000800 */
[----:B------:R-:W-:-:S07]  /*218c0*/  FFMA.FTZ R198, R46, R26, -R11 ;  /* 0x0000001a2ec67223 */ /* 0x000fce000001080b */
[----:B------:R-:W3:Y:S01]  /*218d0*/  MUFU.EX2 R207, R207 ;  /* 0x000000cf00cf7308 */ /* 0x000ee20000000800 */
[----:B0-----:R-:W-:Y:S01]  /*218e0*/  FADD.FTZ R9, R221, R10 ;  /* 0x0000000add097221 */ /* 0x001fe20000010000 */
[----:B----4-:R-:W-:-:S06]  /*218f0*/  FADD.FTZ R7, R220, R7 ;  /* 0x00000007dc077221 */ /* 0x010fcc0000010000 */
[----:B------:R-:W0:Y:S01]  /*21900*/  MUFU.EX2 R204, R204 ;  /* 0x000000cc00cc7308 */ /* 0x000e220000000800 */
[----:B------:R-:W-:-:S07]  /*21910*/  FFMA.FTZ R199, R47, R26, -R11 ;  /* 0x0000001a2fc77223 */ /* 0x000fce000001080b */
[----:B------:R-:W4:Y:S01]  /*21920*/  MUFU.EX2 R202, R202 ;  /* 0x000000ca00ca7308 */ /* 0x000f220000000800 */
[----:B-1----:R-:W-:Y:S01]  /*21930*/  FADD.FTZ R6, R208, R9 ;  /* 0x00000009d0067221 */ /* 0x002fe20000010000 */
[----:B-----5:R-:W-:-:S06]  /*21940*/  FADD.FTZ R10, R206, R7 ;  /* 0x00000007ce0a7221 */ /* 0x020fcc0000010000 */
        /* <DEDUP_REMOVED lines=278> */
[----:B------:R-:W1:Y:S01]  /*22ab0*/  LD.E R10, desc[UR56][R8.64] ;  /* 0x00000038080a7980 */ /* 0x000e62000c101900 */
[----:B------:R-:W-:Y:S01]  /*22ac0*/  ULOP3.LUT UR6, UR4, 0xc, URZ, 0xfc, !UPT ;  /* 0x0000000c04067892 */ /* 0x000fe2000f8efc3f */
[----:B0-----:R-:W-:-:S02]  /*22ad0*/  IMAD.U32 R11, RZ, RZ, UR7 ;  /* 0x00000007ff0b7e24 */ /* 0x001fc4000f8e00ff */
[----:B-1----:R-:W-:-:S03]  /*22ae0*/  FMUL.FTZ R17, R25, R10 ;  /* 0x0000000a19117220 */ /* 0x002fc60000410000 */
[----:B------:R-:W-:Y:S02]  /*22af0*/  IMAD.U32 R10, RZ, RZ, UR6 ;  /* 0x00000006ff0a7e24 */ /* 0x000fe4000f8e00ff */
[----:B------:R-:W-:Y:S04]  /*22b00*/  ST.E desc[UR56][R8.64], R17 ;  /* 0x0000001108007985 */ /* 0x000fe8000c101938 */
[----:B------:R-:W2:Y:S01]  /*22b10*/  LD.E R10, desc[UR56][R10.64] ;  /* 0x000000380a0a7980 */ /* 0x000ea2000c101900 */
[----:B------:R-:W-:Y:S02]  /*22b20*/  IMAD.U32 R26, RZ, RZ, UR6 ;  /* 0x00000006ff1a7e24 */ /* 0x000fe4000f8e00ff */
[----:B------:R-:W-:Y:S02]  /*22b30*/  IMAD.U32 R27, RZ, RZ, UR7 ;  /* 0x00000007ff1b7e24 */ /* 0x000fe4000f8e00ff */
        /* <DEDUP_REMOVED lines=11> */
[----:B0-----:R-:W5:Y:S04]  /*22bf0*/  LD.E R26, desc[UR56][R18.64+0x27c] ;  /* 0x00027c38121a7980 */ /* 0x001f68000c101900 */
        /* <DEDUP_REMOVED lines=53> */
[----:B---3--:R-:W-:-:S04]  /*22f50*/  FMUL.FTZ R11, R25, R12 ;  /* 0x0000000c190b7220 */ /* 0x008fc80000410000 */
[----:B------:R0:W-:Y:S01]  /*22f60*/  ST.E desc[UR56][R18.64+0x41c], R35 ;  /* 0x00041c2312007985 */ /* 0x0001e2000c101938 */
[C---:B----4-:R-:W-:Y:S01]  /*22f70*/  FMUL.FTZ R17, R25.reuse, R24 ;  /* 0x0000001819117220 */ /* 0x050fe20000410000 */
[C---:B-----5:R-:W-:Y:S01]  /*22f80*/  FMUL.FTZ R27, R25.reuse, R28 ;  /* 0x0000001c191b7220 */ /* 0x060fe20000410000 */
[C---:B------:R-:W-:Y:S01]  /*22f90*/  FMUL.FTZ R29, R25.reuse, R30 ;  /* 0x0000001e191d7220 */ /* 0x040fe20000410000 */
[C---:B------:R-:W-:Y:S01]  /*22fa0*/  FMUL.FTZ R31, R25.reuse, R32 ;  /* 0x00000020191f7220 */ /* 0x040fe20000410000 */
[C---:B------:R-:W-:Y:S01]  /*22fb0*/  FMUL.FTZ R33, R25.reuse, R34 ;  /* 0x0000002219217220 */ /* 0x040fe20000410000 */
[C---:B0-----:R-:W-:Y:S01]  /*22fc0*/  FMUL.FTZ R35, R25.reuse, R36 ;  /* 0x0000002419237220 */ /* 0x041fe20000410000 */
[C---:B------:R-:W-:Y:S01]  /*22fd0*/  FMUL.FTZ R37, R25.reuse, R38 ;  /* 0x0000002619257220 */ /* 0x040fe20000410000 */
[C---:B------:R-:W-:Y:S01]  /*22fe0*/  FMUL.FTZ R39, R25.reuse, R26 ;  /* 0x0000001a19277220 */ /* 0x040fe20000410000 */
[C---:B------:R-:W-:Y:S01]  /*22ff0*/  FMUL.FTZ R41, R25.reuse, R40 ;  /* 0x0000002819297220 */ /* 0x040fe20000410000 */
        /* <DEDUP_REMOVED lines=81> */
[----:B------:R1:W-:Y:S01]  /*23510*/  ST.E desc[UR56][R18.64+0x37c], R17 ;  /* 0x00037c1112007985 */ /* 0x0003e2000c101938 */
[----:B------:R-:W-:-:S03]  /*23520*/  FMUL.FTZ R43, R25, R140 ;  /* 0x0000008c192b7220 */ /* 0x000fc60000410000 */
        /* <DEDUP_REMOVED lines=26> */
[----:B------:R-:W-:Y:S04]  /*236d0*/  ST.E desc[UR56][R18.64+0x408], R39 ;  /* 0x0004082712007985 */ /* 0x000fe8000c101938 */
[----:B------:R-:W-:Y:S04]  /*236e0*/  ST.E desc[UR56][R18.64+0x40c], R41 ;  /* 0x00040c2912007985 */ /* 0x000fe8000c101938 */
[----:B------:R-:W-:Y:S01]  /*236f0*/  ST.E desc[UR56][R18.64+0x418], R43 ;  /* 0x0004182b12007985 */ /* 0x000fe2000c101938 */
[----:B------:R4:W-:Y:S06]  /*23700*/  BAR.SYNC.DEFER_BLOCKING R179, 0x100 ;  /* 0x000400b30000751d */ /* 0x0009ec0000010000 */
[----:B0-----:R-:W5:Y:S04]  /*23710*/  LD.E R29, desc[UR56][R18.64+0x220] ;  /* 0x00022038121d7980 */ /* 0x001f68000c101900 */
[----:B------:R-:W4:Y:S04]  /*23720*/  LD.E R17, desc[UR56][R2.64] ;  /* 0x0000003802117980 */ /* 0x000f28000c101900 */
[----:B------:R-:W4:Y:S04]  /*23730*/  LD.E.64 R10, desc[UR56][R18.64+0xa8] ;  /* 0x0000a838120a7980 */ /* 0x000f28000c101b00 */
[----:B-----5:R0:W-:Y:S04]  /*23740*/  ST.E desc[UR56][R18.64+0x220], R29 ;  /* 0x0002201d12007985 */ /* 0x0201e8000c101938 */
[----:B-1----:R-:W5:Y:S01]  /*23750*/  LD.E R31, desc[UR56][R6.64] ;  /* 0x00000038061f7980 */ /* 0x002f62000c101900 */
[----:B------:R-:W-:-:S02]  /*23760*/  IMAD.U32 R25, RZ, RZ, UR7 ;  /* 0x00000007ff197e24 */ /* 0x000fc4000f8e00ff */
[----:B------:R-:W-:Y:S01]  /*23770*/  IMAD.U32 R24, RZ, RZ, UR6 ;  /* 0x00000006ff187e24 */ /* 0x000fe2000f8e00ff */
[----:B-----5:R1:W-:Y:S04]  /*23780*/  ST.E desc[UR56][R6.64], R31 ;  /* 0x0000001f06007985 */ /* 0x0203e8000c101938 */
[----:B--2---:R-:W2:Y:S01]  /*23790*/  LD.E R33, desc[UR56][R8.64] ;  /* 0x0000003808217980 */ /* 0x004ea2000c101900 */
[----:B------:R-:W-:Y:S02]  /*237a0*/  IMAD.U32 R26, RZ, RZ, UR6 ;  /* 0x00000006ff1a7e24 */ /* 0x000fe4000f8e00ff */
[----:B------:R-:W-:Y:S01]  /*237b0*/  IMAD.U32 R27, RZ, RZ, UR7 ;  /* 0x00000007ff1b7e24 */ /* 0x000fe2000f8e00ff */
[----:B--2---:R2:W-:Y:S04]  /*237c0*/  ST.E desc[UR56][R8.64], R33 ;  /* 0x0000002108007985 */ /* 0x0045e8000c101938 */
[----:B------:R-:W5:Y:S04]  /*237d0*/  LD.E R25, desc[UR56][R24.64] ;  /* 0x0000003818197980 */ /* 0x000f68000c101900 */
[----:B-----5:R5:W-:Y:S04]  /*237e0*/  ST.E desc[UR56][R26.64], R25 ;  /* 0x000000191a007985 */ /* 0x020be8000c101938 */
[----:B---3--:R-:W3:Y:S04]  /*237f0*/  LD.E R35, desc[UR56][R18.64+0x230] ;  /* 0x0002303812237980 */ /* 0x008ee8000c101900 */
[----:B0-----:R-:W4:Y:S04]  /*23800*/  LD.E R29, desc[UR56][R18.64+0x234] ;  /* 0x00023438121d7980 */ /* 0x001f28000c101900 */
[----:B------:R-:W4:Y:S04]  /*23810*/  LD.E R37, desc[UR56][R18.64+0x238] ;  /* 0x0002383812257980 */ /* 0x000f28000c101900 */
[----:B------:R-:W4:Y:S04]  /*23820*/  LD.E R39, desc[UR56][R18.64+0x23c] ;  /* 0x00023c3812277980 */ /* 0x000f28000c101900 */
[----:B-1----:R-:W4:Y:S04]  /*23830*/  LD.E R31, desc[UR56][R18.64+0x240] ;  /* 0x00024038121f7980 */ /* 0x002f28000c101900 */
[----:B------:R-:W4:Y:S04]  /*23840*/  LD.E R41, desc[UR56][R18.64+0x244] ;  /* 0x0002443812297980 */ /* 0x000f28000c101900 */
[----:B------:R-:W4:Y:S04]  /*23850*/  LD.E R43, desc[UR56][R18.64+0x248] ;  /* 0x00024838122b7980 */ /* 0x000f28000c101900 */
[----:B--2---:R-:W2:Y:S04]  /*23860*/  LD.E R33, desc[UR56][R18.64+0x24c] ;  /* 0x00024c3812217980 */ /* 0x004ea8000c101900 */
[----:B------:R-:W2:Y:S04]  /*23870*/  LD.E R45, desc[UR56][R18.64+0x250] ;  /* 0x00025038122d7980 */ /* 0x000ea8000c101900 */
[----:B------:R-:W2:Y:S04]  /*23880*/  LD.E R47, desc[UR56][R18.64+0x254] ;  /* 0x00025438122f7980 */ /* 0x000ea8000c101900 */
        /* <DEDUP_REMOVED lines=115> */
[----:B----4-:R-:W-:Y:S04]  /*23fc0*/  ST.E desc[UR56][R18.64+0x234], R29 ;  /* 0x0002341d12007985 */ /* 0x010fe8000c101938 */
[----:B------:R-:W-:Y:S04]  /*23fd0*/  ST.E desc[UR56][R18.64+0x238], R37 ;  /* 0x0002382512007985 */ /* 0x000fe8000c101938 */
[----:B------:R-:W-:Y:S04]  /*23fe0*/  ST.E desc[UR56][R18.64+0x23c], R39 ;  /* 0x00023c2712007985 */ /* 0x000fe8000c101938 */
[----:B------:R-:W-:Y:S04]  /*23ff0*/  ST.E desc[UR56][R18.64+0x240], R31 ;  /* 0x0002401f12007985 */ /* 0x000fe8000c101938 */
[----:B------:R-:W-:Y:S04]  /*24000*/  ST.E desc[UR56][R18.64+0x244], R41 ;  /* 0x0002442912007985 */ /* 0x000fe8000c101938 */
[----:B------:R-:W-:Y:S04]  /*24010*/  ST.E desc[UR56][R18.64+0x248], R43 ;  /* 0x0002482b12007985 */ /* 0x000fe8000c101938 */
[----:B--2---:R-:W-:Y:S04]  /*24020*/  ST.E desc[UR56][R18.64+0x24c], R33 ;  /* 0x00024c2112007985 */ /* 0x004fe8000c101938 */
[----:B------:R-:W-:Y:S04]  /*24030*/  ST.E desc[UR56][R18.64+0x250], R45 ;  /* 0x0002502d12007985 */ /* 0x000fe8000c101938 */
        /* <DEDUP_REMOVED lines=115> */
[----:B0-----:R-:W5:Y:S01]  /*24770*/  LDL R12, [R1+0x88] ;  /* 0x00008800010c7983 */ /* 0x001f620000100800 */
[----:B------:R-:W-:-:S02]  /*24780*/  IMAD.U32 R27, RZ, RZ, UR7 ;  /* 0x00000007ff1b7e24 */ /* 0x000fc4000f8e00ff */
[----:B-1----:R-:W-:Y:S01]  /*24790*/  IMAD.U32 R26, RZ, RZ, UR6 ;  /* 0x00000006ff1a7e24 */ /* 0x002fe2000f8e00ff */
[----:B------:R-:W5:Y:S04]  /*247a0*/  LD.E R24, desc[UR56][R18.64+0x220] ;  /* 0x0002203812187980 */ /* 0x000f68000c101900 */
[----:B------:R-:W5:Y:S04]  /*247b0*/  LD.E R27, desc[UR56][R26.64] ;  /* 0x000000381a1b7980 */ /* 0x000f68000c101900 */
        /* <DEDUP_REMOVED lines=136> */
[----:B------:R-:W-:Y:S02]  /*25040*/  IMAD.MOV.U32 R17, RZ, RZ, R11 ;  /* 0x000000ffff117224 */ /* 0x000fe400078e000b */
[----:B------:R-:W-:Y:S02]  /*25050*/  IMAD.U32 R12, RZ, RZ, UR6 ;  /* 0x00000006ff0c7e24 */ /* 0x000fe4000f8e00ff */
[----:B------:R-:W-:Y:S01]  /*25060*/  IMAD.U32 R13, RZ, RZ, UR7 ;  /* 0x00000007ff0d7e24 */ /* 0x000fe2000f8e00ff */
[----:B--2---:R-:W-:-:S06]  /*25070*/  WARPGROUP.ARRIVE ;  /* 0x00000000000079c5 */ /* 0x004fcc0000000000 */
[----:B------:R-:W-:Y:S01]  /*25080*/  HGMMA.64x256x16.F32.BF16 R24, R160, gdesc[UR8].tnspB, R24, UP0, gsb0 ;  /* 0x43e00008a0187df0 */ /* 0x000fe2000b801818 */
[----:B------:R-:W-:Y:S02]  /*25090*/  R2UR UR10, R16 ;  /* 0x00000000100a72ca */ /* 0x000fe400000e0000 */
        /* <DEDUP_REMOVED lines=137> */
[----:B------:R-:W-:Y:S01]  /*25930*/  IMAD.MOV.U32 R13, RZ, RZ, R11 ;  /* 0x000000ffff0d7224 */ /* 0x000fe200078e000b */
[----:B------:R-:W-:Y:S02]  /*25940*/  STL [R1+0x88], R4 ;  /* 0x0000880401007387 */ /* 0x000fe40000100800 */
[----:B------:R-:W-:Y:S01]  /*25950*/  R2UR UR10, R12 ;  /* 0x000000000c0a72ca */ /* 0x000fe200000e0000 */
[----:B------:R-:W-:Y:S01]  /*25960*/  IMAD.U32 R12, RZ, RZ, UR6 ;  /* 0x00000006ff0c7e24 */ /* 0x000fe2000f8e00ff */
[----:B------:R-:W-:Y:S01]  /*25970*/  R2UR UR11, R13 ;  /* 0x000000000d0b72ca */ /* 0x000fe200000e0000 */
[----:B------:R-:W-:Y:S01]  /*25980*/  IMAD.U32 R13, RZ, RZ, UR7 ;  /* 0x00000007ff0d7e24 */ /* 0x000fe2000f8e00ff */
[----:B------:R-:W-:-:S02]  /*25990*/  WARPGROUP.DEPBAR.LE gsb0, 0x0 ;  /* 0x00008000000079c5 */ /* 0x000fc40000010000 */
[----:B------:R-:W-:Y:S01]  /*259a0*/  ST.E desc[UR56][R18.64+0x220], R24 ;  /* 0x0002201812007985 */ /* 0x000fe2000c101938 */
[----:B------:R-:W-:Y:S02]  /*259b0*/  F2FP.BF16.F32.PACK_AB R160, R205, R204 ;  /* 0x000000cccda0723e */ /* 0x000fe400000010ff */
        /* <DEDUP_REMOVED lines=280> */
[----:B------:R-:W-:Y:S02]  /*26b40*/  IMAD.U32 R13, RZ, RZ, UR7 ;  /* 0x00000007ff0d7e24 */ /* 0x000fe4000f8e00ff */
[----:B------:R-:W-:Y:S01]  /*26b50*/  VIADD R10, R10, 0x280 ;  /* 0x000002800a0a7836 */ /* 0x000fe20000000000 */
        /* <DEDUP_REMOVED lines=136> */
[----:B------:R-:W-:Y:S01]  /*273e0*/  IMAD.U32 R10, RZ, RZ, UR6 ;  /* 0x00000006ff0a7e24 */ /* 0x000fe2000f8e00ff */
[----:B------:R-:W-:Y:S01]  /*273f0*/  R2UR UR11, R11 ;  /* 0x000000000b0b72ca */ /* 0x000fe200000e0000 */
[----:B------:R-:W-:Y:S01]  /*27400*/  IMAD.U32 R11, RZ, RZ, UR7 ;  /* 0x00000007ff0b7e24 */ /* 0x000fe2000f8e00ff */
[----:B------:R-:W-:Y:S01]  /*27410*/  STL [R1+0x88], R4 ;  /* 0x0000880401007387 */ /* 0x000fe20000100800 */
[----:B------:R-:W-:-:S03]  /*27420*/  WARPGROUP.DEPBAR.LE gsb0, 0x0 ;  /* 0x00008000000079c5 */ /* 0x000fc60000010000 */
        /* <DEDUP_REMOVED lines=134> */
[----:B------:R-:W-:Y:S01]  /*27c90*/  IMAD.U32 R10, RZ, RZ, UR6 ;  /* 0x00000006ff0a7e24 */ /* 0x000fe2000f8e00ff */
[----:B------:R-:W-:Y:S01]  /*27ca0*/  STL [R1+0x88], R4 ;  /* 0x0000880401007387 */ /* 0x000fe20000100800 */
[----:B------:R-:W-:Y:S01]  /*27cb0*/  IMAD.U32 R11, RZ, RZ, UR7 ;  /* 0x00000007ff0b7e24 */ /* 0x000fe2000f8e00ff */
[----:B------:R-:W-:Y:S02]  /*27cc0*/  WARPGROUP.DEPBAR.LE gsb0, 0x0 ;  /* 0x00008000000079c5 */ /* 0x000fe40000010000 */
        /* <DEDUP_REMOVED lines=129> */
[----:B------:R-:W2:Y:S04]  /*284e0*/  LD.E R5, desc[UR56][R18.64+0x220] ;  /* 0x0002203812057980 */ /* 0x000ea8000c101900 */
[----:B--2---:R1:W-:Y:S04]  /*284f0*/  ST.E desc[UR56][R18.64+0x220], R5 ;  /* 0x0002200512007985 */ /* 0x0043e8000c101938 */
[----:B0-----:R-:W2:Y:S01]  /*28500*/  LD.E R11, desc[UR56][R6.64] ;  /* 0x00000038060b7980 */ /* 0x001ea2000c101900 */
[----:B------:R-:W-:-:S02]  /*28510*/  IMAD.U32 R14, RZ, RZ, UR6 ;  /* 0x00000006ff0e7e24 */ /* 0x000fc4000f8e00ff */
[----:B------:R-:W-:Y:S01]  /*28520*/  IMAD.U32 R15, RZ, RZ, UR7 ;  /* 0x00000007ff0f7e24 */ /* 0x000fe2000f8e00ff */
[----:B--2---:R0:W-:Y:S04]  /*28530*/  ST.E desc[UR56][R6.64], R11 ;  /* 0x0000000b06007985 */ /* 0x0041e8000c101938 */
[----:B------:R-:W2:Y:S01]  /*28540*/  LD.E R13, desc[UR56][R8.64] ;  /* 0x00000038080d7980 */ /* 0x000ea2000c101900 */
[----:B------:R-:W-:Y:S02]  /*28550*/  IMAD.U32 R16, RZ, RZ, UR6 ;  /* 0x00000006ff107e24 */ /* 0x000fe4000f8e00ff */
[----:B------:R-:W-:Y:S01]  /*28560*/  IMAD.U32 R17, RZ, RZ, UR7 ;  /* 0x00000007ff117e24 */ /* 0x000fe2000f8e00ff */
[----:B--2---:R2:W-:Y:S04]  /*28570*/  ST.E desc[UR56][R8.64], R13 ;  /* 0x0000000d08007985 */ /* 0x0045e8000c101938 */
[----:B------:R-:W3:Y:S04]  /*28580*/  LD.E R10, desc[UR56][R14.64] ;  /* 0x000000380e0a7980 */ /* 0x000ee8000c101900 */
[----:B---3--:R3:W-:Y:S04]  /*28590*/  ST.E desc[UR56][R16.64], R10 ;  /* 0x0000000a10007985 */ /* 0x0087e8000c101938 */
[----:B------:R-:W4:Y:S04]  /*285a0*/  LD.E R21, desc[UR56][R18.64+0x230] ;  /* 0x0002303812157980 */ /* 0x000f28000c101900 */
[----:B------:R-:W5:Y:S04]  /*285b0*/  LD.E R25, desc[UR56][R18.64+0x234] ;  /* 0x0002343812197980 */ /* 0x000f68000c101900 */
[----:B-1----:R-:W5:Y:S04]  /*285c0*/  LD.E R5, desc[UR56][R18.64+0x238] ;  /* 0x0002383812057980 */ /* 0x002f68000c101900 */
[----:B------:R-:W5:Y:S04]  /*285d0*/  LD.E R27, desc[UR56][R18.64+0x23c] ;  /* 0x00023c38121b7980 */ /* 0x000f68000c101900 */
[----:B0-----:R-:W5:Y:S04]  /*285e0*/  LD.E R7, desc[UR56][R18.64+0x240] ;  /* 0x0002403812077980 */ /* 0x001f68000c101900 */
[----:B------:R-:W5:Y:S04]  /*285f0*/  LD.E R11, desc[UR56][R18.64+0x244] ;  /* 0x00024438120b7980 */ /* 0x000f68000c101900 */
[----:B------:R-:W5:Y:S04]  /*28600*/  LD.E R29, desc[UR56][R18.64+0x248] ;  /* 0x00024838121d7980 */ /* 0x000f68000c101900 */
[----:B--2---:R-:W2:Y:S04]  /*28610*/  LD.E R9, desc[UR56][R18.64+0x24c] ;  /* 0x00024c3812097980 */ /* 0x004ea8000c101900 */
[----:B------:R-:W2:Y:S04]  /*28620*/  LD.E R13, desc[UR56][R18.64+0x250] ;  /* 0x00025038120d7980 */ /* 0x000ea8000c101900 */
[----:B------:R-:W2:Y:S04]  /*28630*/  LD.E R15, desc[UR56][R18.64+0x254] ;  /* 0x00025438120f7980 */ /* 0x000ea8000c101900 */
[----:B---3--:R-:W3:Y:S04]  /*28640*/  LD.E R17, desc[UR56][R18.64+0x258] ;  /* 0x0002583812117980 */ /* 0x008ee8000c101900 */
        /* <DEDUP_REMOVED lines=113> */
[----:B----4-:R0:W-:Y:S04]  /*28d60*/  ST.E desc[UR56][R18.64+0x230], R21 ;  /* 0x0002301512007985 */ /* 0x0101e8000c101938 */
[----:B-----5:R0:W-:Y:S04]  /*28d70*/  ST.E desc[UR56][R18.64+0x234], R25 ;  /* 0x0002341912007985 */ /* 0x0201e8000c101938 */
[----:B------:R0:W-:Y:S04]  /*28d80*/  ST.E desc[UR56][R18.64+0x238], R5 ;  /* 0x0002380512007985 */ /* 0x0001e8000c101938 */
[----:B------:R0:W-:Y:S04]  /*28d90*/  ST.E desc[UR56][R18.64+0x23c], R27 ;  /* 0x00023c1b12007985 */ /* 0x0001e8000c101938 */
[----:B------:R0:W-:Y:S04]  /*28da0*/  ST.E desc[UR56][R18.64+0x240], R7 ;  /* 0x0002400712007985 */ /* 0x0001e8000c101938 */
[----:B------:R0:W-:Y:S04]  /*28db0*/  ST.E desc[UR56][R18.64+0x244], R11 ;  /* 0x0002440b12007985 */ /* 0x0001e8000c101938 */
[----:B------:R0:W-:Y:S04]  /*28dc0*/  ST.E desc[UR56][R18.64+0x248], R29 ;  /* 0x0002481d12007985 */ /* 0x0001e8000c101938 */
[----:B--2---:R0:W-:Y:S04]  /*28dd0*/  ST.E desc[UR56][R18.64+0x24c], R9 ;  /* 0x00024c0912007985 */ /* 0x0041e8000c101938 */
[----:B------:R0:W-:Y:S04]  /*28de0*/  ST.E desc[UR56][R18.64+0x250], R13 ;  /* 0x0002500d12007985 */ /* 0x0001e8000c101938 */
[----:B------:R0:W-:Y:S04]  /*28df0*/  ST.E desc[UR56][R18.64+0x254], R15 ;  /* 0x0002540f12007985 */ /* 0x0001e8000c101938 */
[----:B---3--:R0:W-:Y:S04]  /*28e00*/  ST.E desc[UR56][R18.64+0x258], R17 ;  /* 0x0002581112007985 */ /* 0x0081e8000c101938 */
        /* <DEDUP_REMOVED lines=121> */
.L_x_2965:
[----:B------:R-:W-:Y:S05]  /*295a0*/  BSYNC B0 ;  /* 0x0000000000007941 */ /* 0x000fea0003800000 */
.L_x_2964:
[C---:B------:R-:W-:Y:S01]  /*295b0*/  ISETP.GT.AND P0, PT, R0.reuse, R167, PT ;  /* 0x000000a70000720c */ /* 0x040fe20003f04270 */
[----:B------:R-:W-:-:S12]  /*295c0*/  VIADD R0, R0, 0xffffffff ;  /* 0xffffffff00007836 */ /* 0x000fd80000000000 */
[----:B------:R-:W-:Y:S05]  /*295d0*/  @P0 BRA `(.L_x_2966) ;  /* 0xffffff5000f40947 */ /* 0x000fea000383ffff */
.L_x_2939:
[----:B0-----:R-:W2:Y:S01]  /*295e0*/  LDL R5, [R1+0x440] ;  /* 0x0004400001057983 */ /* 0x001ea20000100800 */
[----:B------:R-:W-:Y:S05]  /*295f0*/  WARPSYNC.ALL ;  /* 0x0000000000007948 */ /* 0x000fea0003800000 */
        /* <DEDUP_REMOVED lines=64> */
[----:B--2---:R-:W0:Y:S02]  /*29a00*/  SHFL.BFLY PT, R0, R5, 0x2, 0x1f ;  /* 0x0c401f0005007f89 */ /* 0x004e2400000e0000 */
[----:B0-----:R-:W-:-:S05]  /*29a10*/  FADD.FTZ R0, R5, R0 ;  /* 0x0000000005007221 */ /* 0x001fca0000010000 */
[----:B------:R-:W0:Y:S02]  /*29a20*/  SHFL.BFLY PT, R3, R0, 0x1, 0x1f ;  /* 0x0c201f0000037f89 */ /* 0x000e2400000e0000 */
[----:B0-----:R-:W-:Y:S01]  /*29a30*/  FADD.FTZ R2, R0, R3 ;  /* 0x0000000300027221 */ /* 0x001fe20000010000 */
[----:B----4-:R-:W-:Y:S01]  /*29a40*/  VIADD R126, R126, 0x1 ;  /* 0x000000017e7e7836 */ /* 0x010fe20000000000 */
[----:B------:R-:W2:Y:S04]  /*29a50*/  LDL R0, [R1+0x21c] ;  /* 0x00021c0001007983 */ /* 0x000ea80000100800 */
[----:B------:R-:W-:Y:S04]  /*29a60*/  STL [R1+0x440], R2 ;  /* 0x0004400201007387 */ /* 0x000fe80000100800 */
[----:B------:R-:W4:Y:S04]  /*29a70*/  LDL R145, [R1+0x440] ;  /* 0x0004400001917983 */ /* 0x000f280000100800 */
[----:B---3--:R-:W0:Y:S02]  /*29a80*/  SHFL.BFLY PT, R3, R6, 0x2, 0x1f ;  /* 0x0c401f0006037f89 */ /* 0x008e2400000e0000 */
[----:B0-----:R-:W-:Y:S01]  /*29a90*/  FADD.FTZ R3, R3, R6 ;  /* 0x0000000603037221 */ /* 0x001fe20000010000 */
[----:B------:R-:W-:Y:S01]  /*29aa0*/  ISETP.NE.AND P2, PT, R126, 0x2, PT ;  /* 0x000000027e00780c */ /* 0x000fe20003f45270 */
[----:B------:R-:W3:Y:S04]  /*29ab0*/  LDL.64 R6, [R1+0x418] ;  /* 0x0004180001067983 */ /* 0x000ee80000100a00 */
[----:B-1----:R-:W0:Y:S08]  /*29ac0*/  SHFL.BFLY PT, R4, R3, 0x1, 0x1f ;  /* 0x0c201f0003047f89 */ /* 0x002e3000000e0000 */
[----:B------:R-:W5:Y:S01]  /*29ad0*/  @!P2 LDL R124, [R1+0x214] ;  /* 0x00021400017ca983 */ /* 0x000f620000100800 */
[----:B0-----:R-:W-:-:S03]  /*29ae0*/  FADD.FTZ R138, R3, R4 ;  /* 0x00000004038a7221 */ /* 0x001fc60000010000 */
[----:B------:R-:W3:Y:S02]  /*29af0*/  LDL.64 R4, [R1+0x3e8] ;  /* 0x0003e80001047983 */ /* 0x000ee40000100a00 */
[----:B------:R-:W-:Y:S02]  /*29b00*/  FSETP.NE.FTZ.AND P1, PT, R138, RZ, PT ;  /* 0x000000ff8a00720b */ /* 0x000fe40003f35000 */
[----:B------:R-:W3:Y:S11]  /*29b10*/  LDL.64 R2, [R1+0x408] ;  /* 0x0004080001027983 */ /* 0x000ef60000100a00 */
[----:B------:R-:W3:Y:S04]  /*29b20*/  @P1 LDL R141, [R1+0x450] ;  /* 0x00045000018d1983 */ /* 0x000ee80000100800 */
[----:B------:R-:W3:Y:S01]  /*29b30*/  @P1 LDL R143, [R1+0x434] ;  /* 0x00043400018f1983 */ /* 0x000ee20000100800 */
[----:B------:R-:W-:-:S02]  /*29b40*/  IMAD.MOV.U32 R140, RZ, RZ, -0x800000 ;  /* 0xff800000ff8c7424 */ /* 0x000fc400078e00ff */
[----:B------:R-:W-:Y:S02]  /*29b50*/  IMAD.MOV.U32 R127, RZ, RZ, RZ ;  /* 0x000000ffff7f7224 */ /* 0x000fe400078e00ff */
[----:B------:R-:W-:Y:S01]  /*29b60*/  IMAD.MOV.U32 R142, RZ, RZ, -0x800000 ;  /* 0xff800000ff8e7424 */ /* 0x000fe200078e00ff */
[----:B------:R1:W-:Y:S08]  /*29b70*/  BAR.ARV R210, 0x100 ;  /* 0x000400d20000751d */ /* 0x0003f00000002000 */
[----:B------:R-:W-:Y:S06]  /*29b80*/  BAR.ARV 0x8, 0x120 ;  /* 0x0204800000007b1d */ /* 0x000fec0000002000 */
[----:B----4-:R-:W-:-:S13]  /*29b90*/  FSETP.NE.FTZ.AND P0, PT, R145, RZ, PT ;  /* 0x000000ff9100720b */ /* 0x010fda0003f15000 */
[----:B------:R-:W4:Y:S04]  /*29ba0*/  @P0 LDL R128, [R1+0x450] ;  /* 0x0004500001800983 */ /* 0x000f280000100800 */
[----:B------:R-:W3:Y:S01]  /*29bb0*/  @P0 LDL R129, [R1+0x430] ;  /* 0x0004300001810983 */ /* 0x000ee20000100800 */
[----:B------:R-:W0:Y:S02]  /*29bc0*/  @P0 MUFU.LG2 R139, R145 ;  /* 0x00000091008b0308 */ /* 0x000e240000000c00 */
[----:B0-----:R-:W-:-:S06]  /*29bd0*/  @P0 FMUL.FTZ R139, R139, 0.69314718246459960938 ;  /* 0x3f3172188b8b0820 */ /* 0x001fcc0000410000 */
[----:B------:R-:W-:Y:S08]  /*29be0*/  @P1 MUFU.LG2 R144, R138 ;  /* 0x0000008a00901308 */ /* 0x000ff00000000c00 */
[----:B------:R-:W0:Y:S01]  /*29bf0*/  @P0 MUFU.RCP R127, R145 ;  /* 0x00000091007f0308 */ /* 0x000e220000001000 */
[----:B-----5:R-:W-:Y:S01]  /*29c00*/  @!P2 LOP3.LUT R124, R124, 0x1, RZ, 0x3c, !PT ;  /* 0x000000017c7ca812 */ /* 0x020fe200078e3cff */
[----:B--2---:R-:W-:Y:S01]  /*29c10*/  VIADD R0, R0, 0x1 ;  /* 0x0000000100007836 */ /* 0x004fe20000000000 */
[----:B------:R-:W-:Y:S04]  /*29c20*/  STL [R1+0x444], R138 ;  /* 0x0004448a01007387 */ /* 0x000fe80000100800 */
[----:B------:R-:W-:Y:S04]  /*29c30*/  STL [R1+0x210], R126 ;  /* 0x0002107e01007387 */ /* 0x000fe80000100800 */
[----:B------:R-:W-:Y:S01]  /*29c40*/  @!P2 STL [R1+0x214], R124 ;  /* 0x0002147c0100a387 */ /* 0x000fe20000100800 */
[-C--:B0-----:R-:W-:Y:S01]  /*29c50*/  FMUL.FTZ R147, R147, R127.reuse ;  /* 0x0000007f93937220 */ /* 0x081fe20000410000 */
        /* <DEDUP_REMOVED lines=100> */
[----:B------:R-:W0:Y:S01]  /*2a2a0*/  @P1 MUFU.RCP R128, R138 ;  /* 0x0000008a00801308 */ /* 0x000e220000001000 */
[----:B------:R-:W-:Y:S01]  /*2a2b0*/  @P1 FMUL.FTZ R129, R144, 0.69314718246459960938 ;  /* 0x3f31721890811820 */ /* 0x000fe20000410000 */
[----:B------:R-:W-:-:S04]  /*2a2c0*/  @P1 FMUL.FTZ R144, R141, 0.69314718246459960938 ;  /* 0x3f3172188d901820 */ /* 0x000fc80000410000 */
[----:B------:R-:W-:Y:S01]  /*2a2d0*/  @P1 FFMA.FTZ R142, R144, R143, R129 ;  /* 0x0000008f908e1223 */ /* 0x000fe20000010081 */
[-C--:B0-----:R-:W-:Y:S01]  /*2a2e0*/  FMUL.FTZ R13, R13, R128.reuse ;  /* 0x000000800d0d7220 */ /* 0x081fe20000410000 */
        /* <DEDUP_REMOVED lines=64> */
[----:B0-----:R-:W-:Y:S01]  /*2a6f0*/  VIADD R12, R125, 0x1 ;  /* 0x000000017d0c7836 */ /* 0x001fe20000000000 */
        /* <DEDUP_REMOVED lines=33> */
[----:B------:R1:W-:Y:S01]  /*2a910*/  STL [R1+0x218], R12 ;  /* 0x0002180c01007387 */ /* 0x0003e20000100800 */
[----:B------:R-:W-:-:S13]  /*2a920*/  PLOP3.LUT P0, PT, PT, PT, PT, 0x8, 0x0 ;  /* 0x000000000000781c */ /* 0x000fda0003f0e170 */
.L_x_2838:
[----:B------:R-:W-:Y:S05]  /*2a930*/  WARPSYNC.ALL ;  /* 0x0000000000007948 */ /* 0x000fea0003800000 */
[----:B------:R-:W2:Y:S08]  /*2a940*/  S2UR UR5, SR_CgaCtaId ;  /* 0x00000000000579c3 */ /* 0x000eb00000008800 */
[----:B------:R-:W-:Y:S06]  /*2a950*/  BAR.SYNC.DEFER_BLOCKING 0x5, 0x120 ;  /* 0x0144800000007b1d */ /* 0x000fec0000010000 */
[----:B------:R-:W-:Y:S01]  /*2a960*/  UMOV UR4, 0x400 ;  /* 0x0000040000047882 */ /* 0x000fe20000000000 */
[----:B------:R-:W-:Y:S01]  /*2a970*/  BSSY B0, `(.L_x_2967) ;  /* 0x00002b2000007945 */ /* 0x000fe20003800000 */
[----:B--2---:R-:W-:-:S06]  /*2a980*/  ULEA UR4, UR5, UR4, 0x18 ;  /* 0x0000000405047291 */ /* 0x004fcc000f8ec03f */
[----:B------:R-:W-:-:S05]  /*2a990*/  IMAD.U32 R145, RZ, RZ, UR4 ;  /* 0x00000004ff917e24 */ /* 0x000fca000f8e00ff */
[----:B------:R2:W3:Y:S01]  /*2a9a0*/  LDS.128 R116, [R145+0x324d0] ;  /* 0x0324d00091747984 */ /* 0x0004e20000000c00 */
[----:B------:R-:W-:Y:S06]  /*2a9b0*/  BAR.ARV 0x4, 0x120 ;  /* 0x0104800000007b1d */ /* 0x000fec0000002000 */
[----:B------:R-:W-:Y:S05]  /*2a9c0*/  @P0 BRA `(.L_x_2968) ;  /* 0x0000001c00d00947 */ /* 0x000fea0003800000 */
[----:B-1----:R-:W4:Y:S04]  /*2a9d0*/  LDL.128 R140, [R1+0x220] ;  /* 0x00022000018c7983 */ /* 0x002f280000100c00 */
        /* <DEDUP_REMOVED lines=13> */
[----:B0-----:R-:W2:Y:S04]  /*2aab0*/  LDL.128 R84, [R1+0x2f0] ;  /* 0x0002f00001547983 */ /* 0x001ea80000100c00 */
        /* <DEDUP_REMOVED lines=11> */
[----:B-----5:R-:W2:Y:S04]  /*2ab70*/  LDL.128 R36, [R1+0x3b0] ;  /* 0x0003b00001247983 */ /* 0x020ea80000100c00 */
[----:B------:R-:W2:Y:S04]  /*2ab80*/  LDL.128 R24, [R1+0x3e0] ;  /* 0x0003e00001187983 */ /* 0x000ea80000100c00 */
[----:B------:R-:W2:Y:S04]  /*2ab90*/  LDL.128 R28, [R1+0x3d0] ;  /* 0x0003d000011c7983 */ /* 0x000ea80000100c00 */
[----:B------:R-:W2:Y:S04]  /*2aba0*/  LDL.128 R8, [R1+0x400] ;  /* 0x0004000001087983 */ /* 0x000ea80000100c00 */
[----:B------:R-:W2:Y:S04]  /*2abb0*/  LDL.128 R12, [R1+0x3f0] ;  /* 0x0003f000010c7983 */ /* 0x000ea80000100c00 */
[----:B------:R-:W2:Y:S01]  /*2abc0*/  LDL.128 R4, [R1+0x410] ;  /* 0x0004100001047983 */ /* 0x000ea20000100c00 */
[----:B------:R-:W0:Y:S01]  /*2abd0*/  S2R R0, SR_SWINHI ;  /* 0x0000000000007919 */ /* 0x000e220000002f00 */
[----:B------:R-:W-:Y:S05]  /*2abe0*/  WARPSYNC.ALL ;  /* 0x0000000000007948 */ /* 0x000fea0003800000 */
[----:B------:R-:W-:Y:S01]  /*2abf0*/  ULDC.64 UR4, c[0x0][0xcd8] ;  /* 0x0003360000047ab9 */ /* 0x000fe20000000a00 */
[----:B------:R-:W-:-:S02]  /*2ac00*/  MOV R2, R145 ;  /* 0x0000009100027202 */ /* 0x000fc40000000f00 */
[----:B0-----:R-:W-:-:S03]  /*2ac10*/  MOV R3, R0 ;  /* 0x0000000000037202 */ /* 0x001fc60000000f00 */
[----:B------:R-:W-:-:S03]  /*2ac20*/  IMAD.WIDE R16, R218, 0x2, R2 ;  /* 0x00000002da107825 */ /* 0x000fc600078e0202 */
[C---:B------:R-:W-:Y:S02]  /*2ac30*/  IADD3 R20, P1, R16.reuse, 0x20, RZ ;  /* 0x0000002010147810 */ /* 0x040fe40007f3e0ff */
[----:B---3--:R-:W-:Y:S02]  /*2ac40*/  IADD3 R116, P2, R16, 0x40, RZ ;  /* 0x0000004010747810 */ /* 0x008fe40007f5e0ff */
[----:B------:R-:W-:Y:S02]  /*2ac50*/  LOP3.LUT R199, R20, 0x380, RZ, 0xc0, !PT ;  /* 0x0000038014c77812 */ /* 0x000fe400078ec0ff */
[----:B------:R-:W-:Y:S02]  /*2ac60*/  LOP3.LUT R201, R116, 0x380, RZ, 0xc0, !PT ;  /* 0x0000038074c97812 */ /* 0x000fe400078ec0ff */
[----:B------:R-:W-:Y:S01]  /*2ac70*/  IADD3 R144, P3, R16, 0x60, RZ ;  /* 0x0000006010907810 */ /* 0x000fe20007f7e0ff */
[----:B------:R-:W-:Y:S01]  /*2ac80*/  IMAD.X R173, RZ, RZ, R17, P1 ;  /* 0x000000ffffad7224 */ /* 0x000fe200008e0611 */
[----:B------:R-:W-:-:S02]  /*2ac90*/  SHF.R.U64 R199, R199, 0x3, RZ ;  /* 0x00000003c7c77819 */ /* 0x000fc400000012ff */
[C---:B------:R-:W-:Y:S02]  /*2aca0*/  IADD3 R146, P4, R16.reuse, 0x4000, RZ ;  /* 0x0000400010927810 */ /* 0x040fe40007f9e0ff */
[----:B------:R-:W-:Y:S02]  /*2acb0*/  SHF.R.U64 R201, R201, 0x3, RZ ;  /* 0x00000003c9c97819 */ /* 0x000fe400000012ff */
[C---:B------:R-:W-:Y:S02]  /*2acc0*/  IADD3 R148, P5, R16.reuse, 0x4020, RZ ;  /* 0x0000402010947810 */ /* 0x040fe40007fbe0ff */
[----:B------:R-:W-:Y:S02]  /*2acd0*/  IADD3 R205, P1, R16, 0x4060, RZ ;  /* 0x0000406010cd7810 */ /* 0x000fe40007f3e0ff */
[----:B------:R-:W-:Y:S02]  /*2ace0*/  LOP3.LUT R203, R144, 0x380, RZ, 0xc0, !PT ;  /* 0x0000038090cb7812 */ /* 0x000fe400078ec0ff */
[----:B------:R-:W-:-:S02]  /*2acf0*/  LOP3.LUT R172, R199, R20, RZ, 0x3c, !PT ;  /* 0x00000014c7ac7212 */ /* 0x000fc400078e3cff */
[----:B------:R-:W-:Y:S02]  /*2ad00*/  LOP3.LUT R184, R201, R116, RZ, 0x3c, !PT ;  /* 0x00000074c9b87212 */ /* 0x000fe400078e3cff */
[----:B------:R-:W-:Y:S01]  /*2ad10*/  LOP3.LUT R199, R146, 0x380, RZ, 0xc0, !PT ;  /* 0x0000038092c77812 */ /* 0x000fe200078ec0ff */
[--C-:B------:R-:W-:Y:S01]  /*2ad20*/  IMAD.X R151, RZ, RZ, R17.reuse, P1 ;  /* 0x000000ffff977224 */ /* 0x100fe200008e0611 */
[----:B------:R-:W-:Y:S02]  /*2ad30*/  SHF.R.U64 R203, R203, 0x3, RZ ;  /* 0x00000003cbcb7819 */ /* 0x000fe400000012ff */
[----:B------:R-:W-:Y:S01]  /*2ad40*/  LOP3.LUT R201, R148, 0x380, RZ, 0xc0, !PT ;  /* 0x0000038094c97812 */ /* 0x000fe200078ec0ff */
[----:B------:R-:W-:Y:S01]  /*2ad50*/  IMAD.X R185, RZ, RZ, R17, P2 ;  /* 0x000000ffffb97224 */ /* 0x000fe200010e0611 */
[C---:B------:R-:W-:Y:S02]  /*2ad60*/  LOP3.LUT R0, R16.reuse, 0x380, RZ, 0xc0, !PT ;  /* 0x0000038010007812 */ /* 0x040fe400078ec0ff */
[----:B------:R-:W-:-:S02]  /*2ad70*/  IADD3 R150, P0, R16, 0x4040, RZ ;  /* 0x0000404010967810 */ /* 0x000fc40007f1e0ff */
[C---:B------:R-:W-:Y:S01]  /*2ad80*/  IADD3 R182, P1, R16.reuse, 0xc020, RZ ;  /* 0x0000c02010b67810 */ /* 0x040fe20007f3e0ff */
[----:B------:R-:W-:Y:S01]  /*2ad90*/  IMAD.X R175, RZ, RZ, R17, P3 ;  /* 0x000000ffffaf7224 */ /* 0x000fe200018e0611 */
[C---:B------:R-:W-:Y:S02]  /*2ada0*/  IADD3 R188, P2, R16.reuse, 0x8000, RZ ;  /* 0x0000800010bc7810 */ /* 0x040fe40007f5e0ff */
[----:B------:R-:W-:Y:S02]  /*2adb0*/  SHF.R.U64 R199, R199, 0x3, RZ ;  /* 0x00000003c7c77819 */ /* 0x000fe400000012ff */
[----:B------:R-:W-:Y:S02]  /*2adc0*/  LOP3.LUT R174, R203, R144, RZ, 0x3c, !PT ;  /* 0x00000090cbae7212 */ /* 0x000fe400078e3cff */
[----:B------:R-:W-:Y:S02]  /*2add0*/  SHF.R.U64 R201, R201, 0x3, RZ ;  /* 0x00000003c9c97819 */ /* 0x000fe400000012ff */
[----:B------:R-:W-:-:S02]  /*2ade0*/  IADD3 R194, P3, R16, 0x8020, RZ ;  /* 0x0000802010c27810 */ /* 0x000fc40007f7e0ff */
[----:B------:R-:W-:Y:S02]  /*2adf0*/  SHF.R.U64 R197, R0, 0x3, RZ ;  /* 0x0000000300c57819 */ /* 0x000fe400000012ff */
[----:B------:R-:W-:Y:S01]  /*2ae00*/  LOP3.LUT R203, R150, 0x380, RZ, 0xc0, !PT ;  /* 0x0000038096cb7812 */ /* 0x000fe200078ec0ff */
[--C-:B------:R-:W-:Y:S01]  /*2ae10*/  IMAD.X R189, RZ, RZ, R17.reuse, P1 ;  /* 0x000000ffffbd7224 */ /* 0x100fe200008e0611 */
[----:B------:R-:W-:Y:S01]  /*2ae20*/  LOP3.LUT R0, R205, 0x380, RZ, 0xc0, !PT ;  /* 0x00000380cd007812 */ /* 0x000fe200078ec0ff */
[--C-:B------:R-:W-:Y:S01]  /*2ae30*/  IMAD.X R149, RZ, RZ, R17.reuse, P2 ;  /* 0x000000ffff957224 */ /* 0x100fe200010e0611 */
[----:B------:R-:W-:Y:S01]  /*2ae40*/  LOP3.LUT R146, R199, R146, RZ, 0x3c, !PT ;  /* 0x00000092c7927212 */ /* 0x000fe200078e3cff */
[----:B------:R-:W-:Y:S01]  /*2ae50*/  IMAD.X R147, RZ, RZ, R17, P4 ;  /* 0x000000ffff937224 */ /* 0x000fe200020e0611 */
[----:B------:R-:W-:Y:S02]  /*2ae60*/  LOP3.LUT R162, R201, R148, RZ, 0x3c, !PT ;  /* 0x00000094c9a27212 */ /* 0x000fe400078e3cff */
[----:B------:R-:W-:-:S02]  /*2ae70*/  LOP3.LUT R199, R188, 0x380, RZ, 0xc0, !PT ;  /* 0x00000380bcc77812 */ /* 0x000fc400078ec0ff */
[----:B------:R-:W-:Y:S01]  /*2ae80*/  ISETP.NE.U32.AND P1, PT, RZ, UR4, PT ;  /* 0x00000004ff007c0c */ /* 0x000fe2000bf25070 */
[--C-:B------:R-:W-:Y:S01]  /*2ae90*/  IMAD.X R163, RZ, RZ, R17.reuse, P5 ;  /* 0x000000ffffa37224 */ /* 0x100fe200028e0611 */
[----:B------:R-:W-:Y:S01]  /*2aea0*/  IADD3 R186, P2, R16, 0xc040, RZ ;  /* 0x0000c04010ba7810 */ /* 0x000fe20007f5e0ff */
[--C-:B------:R-:W-:Y:S01]  /*2aeb0*/  IMAD.X R161, RZ, RZ, R17.reuse, P0 ;  /* 0x000000ffffa17224 */ /* 0x100fe200000e0611 */
[----:B------:R-:W-:Y:S01]  /*2aec0*/  SHF.R.U64 R203, R203, 0x3, RZ ;  /* 0x00000003cbcb7819 */ /* 0x000fe200000012ff */
[----:B------:R-:W-:Y:S01]  /*2aed0*/  IMAD.X R21, RZ, RZ, R17, P3 ;  /* 0x000000ffff157224 */ /* 0x000fe200018e0611 */
[----:B------:R-:W-:Y:S02]  /*2aee0*/  LOP3.LUT R201, R194, 0x380, RZ, 0xc0, !PT ;  /* 0x00000380c2c97812 */ /* 0x000fe400078ec0ff */
[----:B------:R-:W-:Y:S02]  /*2aef0*/  IADD3 R192, P4, R16, 0x8040, RZ ;  /* 0x0000804010c07810 */ /* 0x000fe40007f9e0ff */
[----:B------:R-:W-:-:S02]  /*2af00*/  SHF.R.U64 R0, R0, 0x3, RZ ;  /* 0x0000000300007819 */ /* 0x000fc400000012ff */
[C---:B------:R-:W-:Y:S02]  /*2af10*/  IADD3 R190, P5, R16.reuse, 0x8060, RZ ;  /* 0x0000806010be7810 */ /* 0x040fe40007fbe0ff */
[C---:B------:R-:W-:Y:S02]  /*2af20*/  IADD3 R167, P0, R16.reuse, 0xc000, RZ ;  /* 0x0000c00010a77810 */ /* 0x040fe40007f1e0ff */
[----:B------:R-:W-:Y:S02]  /*2af30*/  IADD3 R181, P3, R16, 0xc060, RZ ;  /* 0x0000c06010b57810 */ /* 0x000fe40007f7e0ff */
[----:B------:R-:W-:Y:S02]  /*2af40*/  LOP3.LUT R16, R197, R16, RZ, 0x3c, !PT ;  /* 0x00000010c5107212 */ /* 0x000fe400078e3cff */
[----:B------:R-:W-:Y:S02]  /*2af50*/  SHF.R.U64 R199, R199, 0x3, RZ ;  /* 0x00000003c7c77819 */ /* 0x000fe400000012ff */
[----:B------:R-:W-:Y:S01]  /*2af60*/  ISETP.NE.AND.EX P1, PT, RZ, UR5, PT, P1 ;  /* 0x00000005ff007c0c */ /* 0x000fe2000bf25310 */
[----:B------:R-:W-:Y:S01]  /*2af70*/  ULDC.64 UR4, c[0x0][0xce0] ;  /* 0x0003380000047ab9 */ /* 0x000fe20000000a00 */
[----:B------:R-:W-:Y:S01]  /*2af80*/  LOP3.LUT R160, R203, R150, RZ, 0x3c, !PT ;  /* 0x00000096cba07212 */ /* 0x000fe200078e3cff */
[----:B------:R-:W-:Y:S01]  /*2af90*/  IMAD.X R187, RZ, RZ, R17, P2 ;  /* 0x000000ffffbb7224 */ /* 0x000fe200010e0611 */
[----:B------:R-:W-:-:S02]  /*2afa0*/  SHF.R.U64 R201, R201, 0x3, RZ ;  /* 0x00000003c9c97819 */ /* 0x000fc400000012ff */
[----:B------:R-:W-:Y:S02]  /*2afb0*/  LOP3.LUT R150, R0, R205, RZ, 0x3c, !PT ;  /* 0x000000cd00967212 */ /* 0x000fe400078e3cff */
[----:B------:R-:W-:Y:S02]  /*2afc0*/  LOP3.LUT R203, R192, 0x380, RZ, 0xc0, !PT ;  /* 0x00000380c0cb7812 */ /* 0x000fe400078ec0ff */
[----:B------:R-:W-:Y:S02]  /*2afd0*/  LOP3.LUT R205, R190, 0x380, RZ, 0xc0, !PT ;  /* 0x00000380becd7812 */ /* 0x000fe400078ec0ff */
[----:B------:R-:W-:Y:S02]  /*2afe0*/  ISETP.NE.U32.AND P2, PT, RZ, UR4, PT ;  /* 0x00000004ff007c0c */ /* 0x000fe4000bf45070 */
[----:B------:R-:W-:Y:S02]  /*2aff0*/  LOP3.LUT R148, R199, R188, RZ, 0x3c, !PT ;  /* 0x000000bcc7947212 */ /* 0x000fe400078e3cff */
[----:B------:R-:W-:-:S02]  /*2b000*/  LOP3.LUT R0, R167, 0x380, RZ, 0xc0, !PT ;  /* 0x00000380a7007812 */ /* 0x000fc400078ec0ff */
[----:B------:R-:W-:Y:S02]  /*2b010*/  MOV R16, R16 ;  /* 0x0000001000107202 */ /* 0x000fe40000000f00 */
[----:B------:R-:W-:Y:S02]  /*2b020*/  LOP3.LUT R20, R201, R194, RZ, 0x3c, !PT ;  /* 0x000000c2c9147212 */ /* 0x000fe400078e3cff */
[----:B------:R-:W-:Y:S02]  /*2b030*/  LOP3.LUT R199, R182, 0x380, RZ, 0xc0, !PT ;  /* 0x00000380b6c77812 */ /* 0x000fe400078ec0ff */
[----:B------:R-:W-:Y:S02]  /*2b040*/  MOV R172, R172 ;  /* 0x000000ac00ac7202 */ /* 0x000fe40000000f00 */
[----:B------:R-:W-:Y:S02]  /*2b050*/  SHF.R.U64 R203, R203, 0x3, RZ ;  /* 0x00000003cbcb7819 */ /* 0x000fe400000012ff */
[----:B------:R-:W-:-:S02]  /*2b060*/  LOP3.LUT R201, R186, 0x380, RZ, 0xc0, !PT ;  /* 0x00000380bac97812 */ /* 0x000fc400078ec0ff */
[----:B------:R-:W-:Y:S02]  /*2b070*/  MOV R184, R184 ;  /* 0x000000b800b87202 */ /* 0x000fe40000000f00 */
[----:B------:R-:W-:Y:S02]  /*2b080*/  SHF.R.U64 R205, R205, 0x3, RZ ;  /* 0x00000003cdcd7819 */ /* 0x000fe400000012ff */
[----:B------:R-:W-:Y:S02]  /*2b090*/  LOP3.LUT R116, R181, 0x380, RZ, 0xc0, !PT ;  /* 0x00000380b5747812 */ /* 0x000fe400078ec0ff */
[----:B------:R-:W-:Y:S02]  /*2b0a0*/  MOV R174, R174 ;  /* 0x000000ae00ae7202 */ /* 0x000fe40000000f00 */
[----:B------:R-:W-:Y:S01]  /*2b0b0*/  ISETP.NE.AND.EX P2, PT, RZ, UR5, PT, P2 ;  /* 0x00000005ff007c0c */ /* 0x000fe2000bf45320 */
[----:B------:R-:W-:Y:S01]  /*2b0c0*/  IMAD.X R195, RZ, RZ, R17, P4 ;  /* 0x000000ffffc37224 */ /* 0x000fe200020e0611 */
[----:B------:R-:W-:-:S02]  /*2b0d0*/  SHF.R.U64 R0, R0, 0x3, RZ ;  /* 0x0000000300007819 */ /* 0x000fc400000012ff */
[----:B------:R-:W-:Y:S02]  /*2b0e0*/  MOV R146, R146 ;  /* 0x0000009200927202 */ /* 0x000fe40000000f00 */
[----:B----4-:R-:W-:Y:S02]  /*2b0f0*/  F2FP.BF16.F32.PACK_AB R140, R141, R140 ;  /* 0x0000008c8d8c723e */ /* 0x010fe400000010ff */
[----:B------:R-:W-:Y:S02]  /*2b100*/  F2FP.BF16.F32.PACK_AB R141, R143, R142 ;  /* 0x0000008e8f8d723e */ /* 0x000fe400000010ff */
[----:B--2---:R-:W-:Y:S02]  /*2b110*/  F2FP.BF16.F32.PACK_AB R132, R133, R132 ;  /* 0x000000848584723e */ /* 0x004fe400000010ff */
[----:B------:R-:W-:Y:S02]  /*2b120*/  F2FP.BF16.F32.PACK_AB R133, R135, R134 ;  /* 0x000000868785723e */ /* 0x000fe400000010ff */
[----:B------:R-:W-:-:S02]  /*2b130*/  F2FP.BF16.F32.PACK_AB R142, R137, R136 ;  /* 0x00000088898e723e */ /* 0x000fc400000010ff */
[----:B------:R-:W-:Y:S01]  /*2b140*/  F2FP.BF16.F32.PACK_AB R143, R139, R138 ;  /* 0x0000008a8b8f723e */ /* 0x000fe200000010ff */
[----:B------:R-:W-:Y:S01]  /*2b150*/  BAR.SYNC.DEFER_BLOCKING 0x1, 0x100 ;  /* 0x0044000000007b1d */ /* 0x000fe20000010000 */
        /* <DEDUP_REMOVED lines=17> */
[----:B------:R-:W-:Y:S01]  /*2b270*/  F2FP.BF16.F32.PACK_AB R88, R89, R88 ;  /* 0x000000585958723e */ /* 0x000fe200000010ff */
[----:B------:R-:W-:Y:S01]  /*2b280*/  IMAD.X R193, RZ, RZ, R17, P5 ;  /* 0x000000ffffc17224 */ /* 0x000fe200028e0611 */
[----:B------:R-:W-:Y:S01]  /*2b290*/  SHF.R.U64 R199, R199, 0x3, RZ ;  /* 0x00000003c7c77819 */ /* 0x000fe200000012ff */
[----:B------:R1:W-:Y:S01]  /*2b2a0*/  STSM.16.M88.4 [R172], R132 ;  /* 0x00000084ac007844 */ /* 0x0003e20000000200 */
[----:B------:R-:W-:-:S02]  /*2b2b0*/  MOV R162, R162 ;  /* 0x000000a200a27202 */ /* 0x000fc40000000f00 */
[----:B------:R-:W-:Y:S02]  /*2b2c0*/  F2FP.BF16.F32.PACK_AB R98, R93, R92 ;  /* 0x0000005c5d62723e */ /* 0x000fe400000010ff */
[----:B------:R-:W-:Y:S02]  /*2b2d0*/  F2FP.BF16.F32.PACK_AB R99, R95, R94 ;  /* 0x0000005e5f63723e */ /* 0x000fe400000010ff */
[----:B------:R-:W-:Y:S02]  /*2b2e0*/  F2FP.BF16.F32.PACK_AB R89, R91, R90 ;  /* 0x0000005a5b59723e */ /* 0x000fe400000010ff */
[----:B------:R-:W-:Y:S01]  /*2b2f0*/  F2FP.BF16.F32.PACK_AB R80, R81, R80 ;  /* 0x000000505150723e */ /* 0x000fe200000010ff */
[----:B------:R-:W-:Y:S01]  /*2b300*/  IMAD.X R191, RZ, RZ, R17, P0 ;  /* 0x000000ffffbf7224 */ /* 0x000fe200000e0611 */
[----:B------:R-:W-:Y:S01]  /*2b310*/  LOP3.LUT R194, R203, R192, RZ, 0x3c, !PT ;  /* 0x000000c0cbc27212 */ /* 0x000fe200078e3cff */
[----:B------:R1:W-:Y:S01]  /*2b320*/  STSM.16.M88.4 [R184], R124 ;  /* 0x0000007cb8007844 */ /* 0x0003e20000000200 */
[----:B------:R-:W-:-:S02]  /*2b330*/  SHF.R.U64 R201, R201, 0x3, RZ ;  /* 0x00000003c9c97819 */ /* 0x000fc400000012ff */
[----:B------:R-:W-:Y:S02]  /*2b340*/  MOV R160, R160 ;  /* 0x000000a000a07202 */ /* 0x000fe40000000f00 */
[----:B------:R-:W-:Y:S02]  /*2b350*/  F2FP.BF16.F32.PACK_AB R90, R85, R84 ;  /* 0x00000054555a723e */ /* 0x000fe400000010ff */
[----:B------:R-:W-:Y:S02]  /*2b360*/  F2FP.BF16.F32.PACK_AB R91, R87, R86 ;  /* 0x00000056575b723e */ /* 0x000fe400000010ff */
[----:B------:R-:W-:Y:S02]  /*2b370*/  F2FP.BF16.F32.PACK_AB R81, R83, R82 ;  /* 0x000000525351723e */ /* 0x000fe400000010ff */
[----:B------:R-:W-:Y:S01]  /*2b380*/  F2FP.BF16.F32.PACK_AB R72, R73, R72 ;  /* 0x000000484948723e */ /* 0x000fe200000010ff */
[----:B------:R1:W-:Y:S01]  /*2b390*/  STSM.16.M88.4 [R174], R112 ;  /* 0x00000070ae007844 */ /* 0x0003e20000000200 */
[----:B------:R-:W-:-:S02]  /*2b3a0*/  LOP3.LUT R192, R205, R190, RZ, 0x3c, !PT ;  /* 0x000000becdc07212 */ /* 0x000fc400078e3cff */
[----:B------:R-:W-:Y:S02]  /*2b3b0*/  SHF.R.U64 R116, R116, 0x3, RZ ;  /* 0x0000000374747819 */ /* 0x000fe400000012ff */
[----:B------:R-:W-:Y:S02]  /*2b3c0*/  MOV R150, R150 ;  /* 0x0000009600967202 */ /* 0x000fe40000000f00 */
[----:B------:R-:W-:Y:S02]  /*2b3d0*/  F2FP.BF16.F32.PACK_AB R82, R77, R76 ;  /* 0x0000004c4d52723e */ /* 0x000fe400000010ff */
[----:B------:R-:W-:Y:S02]  /*2b3e0*/  F2FP.BF16.F32.PACK_AB R83, R79, R78 ;  /* 0x0000004e4f53723e */ /* 0x000fe400000010ff */
[----:B------:R-:W-:Y:S02]  /*2b3f0*/  F2FP.BF16.F32.PACK_AB R73, R75, R74 ;  /* 0x0000004a4b49723e */ /* 0x000fe400000010ff */
[----:B------:R-:W-:Y:S01]  /*2b400*/  F2FP.BF16.F32.PACK_AB R64, R65, R64 ;  /* 0x000000404140723e */ /* 0x000fe200000010ff */
[----:B------:R1:W-:Y:S01]  /*2b410*/  STSM.16.M88.4 [R146], R104 ;  /* 0x0000006892007844 */ /* 0x0003e20000000200 */
[----:B------:R-:W-:-:S02]  /*2b420*/  LOP3.LUT R190, R0, R167, RZ, 0x3c, !PT ;  /* 0x000000a700be7212 */ /* 0x000fc400078e3cff */
[----:B------:R-:W-:Y:S02]  /*2b430*/  MOV R148, R148 ;  /* 0x0000009400947202 */ /* 0x000fe40000000f00 */
[----:B------:R-:W-:Y:S02]  /*2b440*/  F2FP.BF16.F32.PACK_AB R74, R69, R68 ;  /* 0x00000044454a723e */ /* 0x000fe400000010ff */
[----:B------:R-:W-:Y:S02]  /*2b450*/  F2FP.BF16.F32.PACK_AB R75, R71, R70 ;  /* 0x00000046474b723e */ /* 0x000fe400000010ff */
[----:B------:R-:W-:Y:S02]  /*2b460*/  F2FP.BF16.F32.PACK_AB R65, R67, R66 ;  /* 0x000000424341723e */ /* 0x000fe400000010ff */
[----:B------:R-:W-:Y:S01]  /*2b470*/  F2FP.BF16.F32.PACK_AB R56, R57, R56 ;  /* 0x000000383938723e */ /* 0x000fe200000010ff */
[----:B------:R-:W-:Y:S01]  /*2b480*/  IMAD.X R197, RZ, RZ, R17, P3 ;  /* 0x000000ffffc57224 */ /* 0x000fe200018e0611 */
[----:B------:R-:W-:Y:S01]  /*2b490*/  LOP3.LUT R188, R199, R182, RZ, 0x3c, !PT ;  /* 0x000000b6c7bc7212 */ /* 0x000fe200078e3cff */
[----:B------:R1:W-:Y:S01]  /*2b4a0*/  STSM.16.M88.4 [R162], R96 ;  /* 0x00000060a2007844 */ /* 0x0003e20000000200 */
[----:B------:R-:W-:Y:S01]  /*2b4b0*/  MOV R20, R20 ;  /* 0x0000001400147202 */ /* 0x000fe20000000f00 */
[----:B0-----:R-:W0:Y:S01]  /*2b4c0*/  LDC.64 R16, c[0x0][0xcd8] ;  /* 0x00033600ff107b82 */ /* 0x001e220000000a00 */
[----:B------:R-:W-:-:S02]  /*2b4d0*/  F2FP.BF16.F32.PACK_AB R66, R61, R60 ;  /* 0x0000003c3d42723e */ /* 0x000fc400000010ff */
[----:B------:R-:W-:Y:S02]  /*2b4e0*/  F2FP.BF16.F32.PACK_AB R67, R63, R62 ;  /* 0x0000003e3f43723e */ /* 0x000fe400000010ff */
[----:B------:R-:W-:Y:S02]  /*2b4f0*/  F2FP.BF16.F32.PACK_AB R57, R59, R58 ;  /* 0x0000003a3b39723e */ /* 0x000fe400000010ff */
[----:B------:R-:W-:Y:S01]  /*2b500*/  F2FP.BF16.F32.PACK_AB R48, R49, R48 ;  /* 0x000000303130723e */ /* 0x000fe200000010ff */
[----:B------:R1:W-:Y:S01]  /*2b510*/  STSM.16.M88.4 [R160], R88 ;  /* 0x00000058a0007844 */ /* 0x0003e20000000200 */
        /* <DEDUP_REMOVED lines=29> */
[----:B------:R-:W-:Y:S01]  /*2b6f0*/  F2FP.BF16.F32.PACK_AB R9, R11, R10 ;  /* 0x0000000a0b09723e */ /* 0x000fe200000010ff */
[----:B------:R1:W-:Y:S01]  /*2b700*/  STSM.16.M88.4 [R192], R48 ;  /* 0x00000030c0007844 */ /* 0x0003e20000000200 */
[----:B------:R-:W-:-:S02]  /*2b710*/  MOV R196, R196 ;  /* 0x000000c400c47202 */ /* 0x000fc40000000f00 */
[----:B------:R-:W-:Y:S02]  /*2b720*/  F2FP.BF16.F32.PACK_AB R10, R5, R4 ;  /* 0x00000004050a723e */ /* 0x000fe400000010ff */
[----:B------:R-:W-:Y:S01]  /*2b730*/  F2FP.BF16.F32.PACK_AB R11, R7, R6 ;  /* 0x00000006070b723e */ /* 0x000fe200000010ff */
[----:B------:R1:W-:Y:S01]  /*2b740*/  STSM.16.M88.4 [R190], R40 ;  /* 0x00000028be007844 */ /* 0x0003e20000000200 */
[----:B------:R-:W2:Y:S03]  /*2b750*/  @P2 LDC.64 R6, c[0x0][0xce0] ;  /* 0x00033800ff062b82 */ /* 0x000ea60000000a00 */
[----:B------:R1:W-:Y:S04]  /*2b760*/  STSM.16.M88.4 [R188], R32 ;  /* 0x00000020bc007844 */ /* 0x0003e80000000200 */
[----:B------:R1:W-:Y:S04]  /*2b770*/  STSM.16.M88.4 [R186], R24 ;  /* 0x00000018ba007844 */ /* 0x0003e80000000200 */
[----:B------:R1:W-:Y:S01]  /*2b780*/  STSM.16.M88.4 [R196], R8 ;  /* 0x00000008c4007844 */ /* 0x0003e20000000200 */
[----:B------:R-:W-:Y:S01]  /*2b790*/  ULDC UR4, c[0x0][0xb88] ;  /* 0x0002e20000047ab9 */ /* 0x000fe20000000800 */
[----:B------:R-:W-:-:S02]  /*2b7a0*/  IMAD.MOV.U32 R4, RZ, RZ, RZ ;  /* 0x000000ffff047224 */ /* 0x000fc400078e00ff */
[----:B------:R-:W-:Y:S02]  /*2b7b0*/  IMAD.U32 R21, RZ, RZ, UR4 ;  /* 0x00000004ff157e24 */ /* 0x000fe4000f8e00ff */
[C---:B0-----:R-:W-:Y:S01]  /*2b7c0*/  IMAD.WIDE R16, R178.reuse, 0x4, R16 ;  /* 0x00000004b2107825 */ /* 0x041fe200078e0210 */
[----:B------:R-:W-:Y:S03]  /*2b7d0*/  BAR.SYNC.DEFER_BLOCKING 0x1, 0x100 ;  /* 0x0044000000007b1d */ /* 0x000fe60000010000 */
[----:B--2---:R-:W-:-:S03]  /*2b7e0*/  @P2 IMAD.WIDE R6, R178, 0x4, R6 ;  /* 0x00000004b2062825 */ /* 0x004fc600078e0206 */
[----:B------:R1:W5:Y:S04]  /*2b7f0*/  @P1 LDG.E R4, desc[UR56][R16.64] ;  /* 0x0000003810041981 */ /* 0x000368000c1e1900 */
[----:B------:R1:W5:Y:S01]  /*2b800*/  @P2 LDG.E R21, desc[UR56][R6.64] ;  /* 0x0000003806152981 */ /* 0x000362000c1e1900 */
[----:B------:R-:W-:Y:S01]  /*2b810*/  IMAD R14, R180, 0x80, R212 ;  /* 0x00000080b40e7824 */ /* 0x000fe200078e02d4 */
[----:B------:R-:W-:-:S03]  /*2b820*/  LOP3.LUT P0, RZ, R216, 0x3, RZ, 0xc0, !PT ;  /* 0x00000003d8ff7812 */ /* 0x000fc6000780c0ff */
[----:B------:R-:W-:Y:S01]  /*2b830*/  VIADD R0, R14, 0x8 ;  /* 0x000000080e007836 */ /* 0x000fe20000000000 */
[----:B------:R-:W-:Y:S09]  /*2b840*/  @P2 BRA `(.L_x_2969) ;  /* 0x0000000000102947 */ /* 0x000ff20003800000 */
[----:B------:R-:W-:Y:S05]  /*2b850*/  @!P1 BRA `(.L_x_2969) ;  /* 0x00000000000c9947 */ /* 0x000fea0003800000 */
[----:B-1----:R-:W2:Y:S04]  /*2b860*/  LDG.E R6, desc[UR56][R16.64] ;  /* 0x0000003810067981 */ /* 0x002ea8000c1e1900 */
[----:B-----5:R-:W2:Y:S02]  /*2b870*/  LDG.E R21, desc[UR56][R16.64+0x4] ;  /* 0x0000043810157981 */ /* 0x020ea4000c1e1900 */
[----:B--2---:R-:W-:-:S07]  /*2b880*/  IMAD.IADD R21, R21, 0x1, -R6 ;  /* 0x0000000115157824 */ /* 0x004fce00078e0a06 */
.L_x_2969:
[-C--:B-----5:R-:W-:Y:S01]  /*2b890*/  ISETP.GE.OR P2, PT, R14, R21.reuse, P0 ;  /* 0x000000150e00720c */ /* 0x0a0fe20000746670 */
[----:B------:R-:W-:Y:S01]  /*2b8a0*/  ULDC.64 UR4, c[0x0][0xc70] ;  /* 0x00031c0000047ab9 */ /* 0x000fe20000000a00 */
[----:B------:R-:W-:-:S11]  /*2b8b0*/  ISETP.GE.OR P0, PT, R0, R21, P0 ;  /* 0x000000150000720c */ /* 0x000fd60000706670 */
[----:B------:R-:W2:Y:S04]  /*2b8c0*/  @!P2 LDL R13, [R1+0x440] ;  /* 0x00044000010da983 */ /* 0x000ea80000100800 */
[----:B------:R-:W3:Y:S01]  /*2b8d0*/  @!P0 LDL R12, [R1+0x444] ;  /* 0x00044400010c8983 */ /* 0x000ee20000100800 */
[----:B-1----:R-:W-:Y:S01]  /*2b8e0*/  SHF.R.S32.HI R10, RZ, 0x1f, R177 ;  /* 0x0000001fff0a7819 */ /* 0x002fe200000114b1 */
[----:B------:R-:W-:Y:S01]  /*2b8f0*/  IMAD R7, R164, 0x40, R159 ;  /* 0x00000040a4077824 */ /* 0x000fe200078e029f */
[----:B------:R-:W-:Y:S02]  /*2b900*/  SHF.R.S32.HI R5, RZ, 0x1f, R4 ;  /* 0x0000001fff057819 */ /* 0x000fe40000011404 */
[----:B------:R-:W-:Y:S01]  /*2b910*/  SHF.R.S32.HI R0, RZ, 0x1f, R178 ;  /* 0x0000001fff007819 */ /* 0x000fe200000114b2 */
[----:B------:R-:W-:Y:S01]  /*2b920*/  IMAD R6, R10, UR4, RZ ;  /* 0x000000040a067c24 */ /* 0x000fe2000f8e02ff */
[----:B------:R-:W-:Y:S01]  /*2b930*/  SEL R17, R178, RZ, !P1 ;  /* 0x000000ffb2117207 */ /* 0x000fe20004800000 */
[----:B------:R-:W-:Y:S01]  /*2b940*/  IMAD.WIDE.U32 R8, R177, UR4, R4 ;  /* 0x00000004b1087c25 */ /* 0x000fe2000f8e0004 */
[----:B------:R-:W-:-:S03]  /*2b950*/  SEL R0, R0, RZ, !P1 ;  /* 0x000000ff00007207 */ /* 0x000fc60004800000 */
[----:B------:R-:W-:Y:S01]  /*2b960*/  IMAD R11, R177, UR5, R6 ;  /* 0x00000005b10b7c24 */ /* 0x000fe2000f8e0206 */
[----:B------:R-:W-:Y:S01]  /*2b970*/  ULDC.64 UR4, c[0x0][0xc78] ;  /* 0x00031e0000047ab9 */ /* 0x000fe20000000a00 */
[----:B------:R-:W-:-:S04]  /*2b980*/  IMAD.WIDE R2, R7, 0x2, R2 ;  /* 0x0000000207027825 */ /* 0x000fc800078e0202 */
[----:B------:R-:W-:Y:S01]  /*2b990*/  IMAD.IADD R9, R9, 0x1, R11 ;  /* 0x0000000109097824 */ /* 0x000fe200078e020b */
[----:B------:R-:W-:Y:S01]  /*2b9a0*/  IADD3 R29, P5, R2, 0x1000, RZ ;  /* 0x00001000021d7810 */ /* 0x000fe20007fbe0ff */
[----:B------:R-:W-:Y:S01]  /*2b9b0*/  IMAD R11, R0, UR4, RZ ;  /* 0x00000004000b7c24 */ /* 0x000fe2000f8e02ff */
[----:B------:R-:W-:Y:S01]  /*2b9c0*/  IADD3 R33, P1, R2, 0x2000, RZ ;  /* 0x0000200002217810 */ /* 0x000fe20007f3e0ff */
[----:B------:R-:W-:Y:S01]  /*2b9d0*/  IMAD.WIDE.U32 R6, R17, UR4, R8 ;  /* 0x0000000411067c25 */ /* 0x000fe2000f8e0008 */
[----:B------:R-:W-:Y:S02]  /*2b9e0*/  SHF.R.S32.HI R9, RZ, 0x1f, R14 ;  /* 0x0000001fff097819 */ /* 0x000fe4000001140e */
[----:B------:R-:W-:Y:S01]  /*2b9f0*/  LOP3.LUT R28, R29, 0x380, RZ, 0xc0, !PT ;  /* 0x000003801d1c7812 */ /* 0x000fe200078ec0ff */
[----:B------:R-:W-:Y:S01]  /*2ba00*/  IMAD R11, R17, UR5, R11 ;  /* 0x00000005110b7c24 */ /* 0x000fe2000f8e020b */
[----:B------:R-:W-:Y:S01]  /*2ba10*/  IADD3 R8, P3, R14, R6, RZ ;  /* 0x000000060e087210 */ /* 0x000fe20007f7e0ff */
[----:B------:R-:W-:Y:S01]  /*2ba20*/  ULDC.64 UR4, c[0x0][0xc40] ;  /* 0x0003100000047ab9 */ /* 0x000fe20000000a00 */
[----:B------:R-:W-:-:S02]  /*2ba30*/  LOP3.LUT R32, R33, 0x380, RZ, 0xc0, !PT ;  /* 0x0000038021207812 */ /* 0x000fc400078ec0ff */
[----:B------:R-:W-:Y:S02]  /*2ba40*/  IADD3.X R9, R9, R7, R11, P3, !PT ;  /* 0x0000000709097210 */ /* 0x000fe40001ffe40b */
[----:B------:R-:W-:Y:S02]  /*2ba50*/  LEA R6, P3, R8, UR4, 0x2 ;  /* 0x0000000408067c11 */ /* 0x000fe4000f8610ff */
[----:B------:R-:W-:Y:S02]  /*2ba60*/  SHF.R.U64 R28, R28, 0x3, RZ ;  /* 0x000000031c1c7819 */ /* 0x000fe400000012ff */
[----:B------:R-:W-:Y:S01]  /*2ba70*/  LEA.HI.X R7, R8, UR5, R9, 0x2, P3 ;  /* 0x0000000508077c11 */ /* 0x000fe200098f1409 */
[----:B------:R-:W-:Y:S01]  /*2ba80*/  ULDC.64 UR4, c[0x0][0xba0] ;  /* 0x0002e80000047ab9 */ /* 0x000fe20000000a00 */
[----:B------:R-:W-:Y:S02]  /*2ba90*/  IADD3 R37, P3, R2, 0x3000, RZ ;  /* 0x0000300002257810 */ /* 0x000fe40007f7e0ff */
[----:B------:R-:W-:-:S02]  /*2baa0*/  SHF.R.U64 R32, R32, 0x3, RZ ;  /* 0x0000000320207819 */ /* 0x000fc400000012ff */
[----:B------:R-:W-:Y:S02]  /*2bab0*/  LOP3.LUT R36, R37, 0x380, RZ, 0xc0, !PT ;  /* 0x0000038025247812 */ /* 0x000fe400078ec0ff */
[----:B------:R-:W-:Y:S01]  /*2bac0*/  LOP3.LUT R28, R28, R29, RZ, 0x3c, !PT ;  /* 0x0000001d1c1c7212 */ /* 0x000fe200078e3cff */
[--C-:B------:R-:W-:Y:S01]  /*2bad0*/  IMAD.X R29, RZ, RZ, R3.reuse, P5 ;  /* 0x000000ffff1d7224 */ /* 0x100fe200028e0603 */
[----:B------:R-:W-:Y:S02]  /*2bae0*/  SHF.R.U64 R36, R36, 0x3, RZ ;  /* 0x0000000324247819 */ /* 0x000fe400000012ff */
        /* <DEDUP_REMOVED lines=49> */
[----:B------:R-:W-:Y:S01]  /*2be00*/  LOP3.LUT R72, R73, 0x380, RZ, 0xc0, !PT ;  /* 0x0000038049487812 */ /* 0x000fe200078ec0ff */
[----:B------:R-:W-:Y:S01]  /*2be10*/  IMAD.X R81, RZ, RZ, R3, P3 ;  /* 0x000000ffff517224 */ /* 0x000fe200018e0603 */
        /* <DEDUP_REMOVED lines=8> */
[----:B------:R-:W-:Y:S01]  /*2bea0*/  LOP3.LUT R68, R68, R69, RZ, 0x3c, !PT ;  /* 0x0000004544447212 */ /* 0x000fe200078e3cff */
[--C-:B------:R-:W-:Y:S01]  /*2beb0*/  IMAD.X R69, RZ, RZ, R3.reuse, P4 ;  /* 0x000000ffff457224 */ /* 0x100fe200020e0603 */
[----:B------:R-:W-:Y:S01]  /*2bec0*/  LOP3.LUT R72, R72, R73, RZ, 0x3c, !PT ;  /* 0x0000004948487212 */ /* 0x000fe200078e3cff */
[--C-:B------:R-:W-:Y:S01]  /*2bed0*/  IMAD.X R73, RZ, RZ, R3.reuse, P5 ;  /* 0x000000ffff497224 */ /* 0x100fe200028e0603 */
[----:B------:R-:W-:Y:S01]  /*2bee0*/  LOP3.LUT R76, R76, R77, RZ, 0x3c, !PT ;  /* 0x0000004d4c4c7212 */ /* 0x000fe200078e3cff */
[----:B------:R-:W-:Y:S01]  /*2bef0*/  IMAD.X R77, RZ, RZ, R3, P1 ;  /* 0x000000ffff4d7224 */ /* 0x000fe200008e0603 */
[----:B------:R-:W-:Y:S02]  /*2bf00*/  LOP3.LUT R2, R11, R2, RZ, 0x3c, !PT ;  /* 0x000000020b027212 */ /* 0x000fe400078e3cff */
[----:B------:R-:W-:Y:S01]  /*2bf10*/  LOP3.LUT R80, R8, R9, RZ, 0x3c, !PT ;  /* 0x0000000908507212 */ /* 0x000fe200078e3cff */
[----:B------:R-:W-:-:S04]  /*2bf20*/  IMAD R5, R5, UR4, RZ ;  /* 0x0000000405057c24 */ /* 0x000fc8000f8e02ff */
[----:B------:R-:W-:Y:S02]  /*2bf30*/  IMAD R5, R4, UR5, R5 ;  /* 0x0000000504057c24 */ /* 0x000fe4000f8e0205 */
[----:B------:R-:W-:-:S05]  /*2bf40*/  IMAD R21, R180, -0x80, R21 ;  /* 0xffffff80b4157824 */ /* 0x000fca00078e0215 */
[----:B------:R-:W-:Y:S02]  /*2bf50*/  ISETP.GE.AND P3, PT, R164, R21, PT ;  /* 0x00000015a400720c */ /* 0x000fe40003f66270 */
[----:B------:R-:W-:Y:S01]  /*2bf60*/  SHF.R.S32.HI R165, RZ, 0x1f, R164 ;  /* 0x0000001fffa57819 */ /* 0x000fe200000114a4 */
[----:B------:R-:W-:Y:S01]  /*2bf70*/  BSSY B1, `(.L_x_2970) ;  /* 0x0000048000017945 */ /* 0x000fe20003800000 */
[----:B--2---:R-:W-:Y:S04]  /*2bf80*/  @!P2 STG.E desc[UR56][R6.64], R13 ;  /* 0x0000000d0600a986 */ /* 0x004fe8000c101938 */
[----:B---3--:R0:W-:Y:S04]  /*2bf90*/  @!P0 STG.E desc[UR56][R6.64+0x20], R12 ;  /* 0x0000200c06008986 */ /* 0x0081e8000c101938 */
[----:B------:R1:W5:Y:S04]  /*2bfa0*/  LD.E.128 R24, desc[UR56][R2.64] ;  /* 0x0000003802187980 */ /* 0x000368000c101d00 */
[----:B------:R-:W5:Y:S04]  /*2bfb0*/  LD.E.128 R28, desc[UR56][R28.64] ;  /* 0x000000381c1c7980 */ /* 0x000f68000c101d00 */
[----:B------:R-:W5:Y:S01]  /*2bfc0*/  LD.E.128 R32, desc[UR56][R32.64] ;  /* 0x0000003820207980 */ /* 0x000f62000c101d00 */
[--C-:B-1----:R-:W-:Y:S01]  /*2bfd0*/  SHF.R.S32.HI R3, RZ, 0x1f, R159.reuse ;  /* 0x0000001fff037819 */ /* 0x102fe2000001149f */
[----:B------:R-:W-:-:S02]  /*2bfe0*/  IMAD.MOV.U32 R2, RZ, RZ, R159 ;  /* 0x000000ffff027224 */ /* 0x000fc400078e009f */
        /* <DEDUP_REMOVED lines=13> */
[----:B------:R-:W-:Y:S01]  /*2c0c0*/  IMAD.WIDE.U32 R2, R4, UR4, R2 ;  /* 0x0000000404027c25 */ /* 0x000fe2000f8e0002 */
[----:B------:R-:W-:Y:S01]  /*2c0d0*/  ULDC.64 UR4, c[0x0][0xbe0] ;  /* 0x0002f80000047ab9 */ /* 0x000fe20000000a00 */
[----:B------:R-:W-:Y:S01]  /*2c0e0*/  @!PT LDS RZ, [RZ] ;  /* 0x00000000fffff984 */ /* 0x000fe20000000800 */
[----:B------:R-:W-:Y:S01]  /*2c0f0*/  @!PT LDS RZ, [RZ] ;  /* 0x00000000fffff984 */ /* 0x000fe20000000800 */
[----:B------:R-:W-:Y:S01]  /*2c100*/  @!PT LDS RZ, [RZ] ;  /* 0x00000000fffff984 */ /* 0x000fe20000000800 */
[----:B------:R-:W-:Y:S01]  /*2c110*/  @!PT LDS RZ, [RZ] ;  /* 0x00000000fffff984 */ /* 0x000fe20000000800 */
[----:B------:R0:W-:Y:S06]  /*2c120*/  MEMBAR.ALL.CTA ;  /* 0x0000000000007992 */ /* 0x0001ec0000008000 */
[----:B0-----:R-:W0:Y:S01]  /*2c130*/  FENCE.VIEW.ASYNC.S ;  /* 0x00000000000073c6 */ /* 0x001e220000000000 */
[----:B------:R-:W-:-:S02]  /*2c140*/  IMAD.IADD R3, R3, 0x1, R5 ;  /* 0x0000000103037824 */ /* 0x000fc400078e0205 */
[----:B------:R-:W-:Y:S02]  /*2c150*/  IMAD R10, R10, UR4, RZ ;  /* 0x000000040a0a7c24 */ /* 0x000fe4000f8e02ff */
[----:B------:R-:W-:Y:S02]  /*2c160*/  VIADD R4, R164, 0x20 ;  /* 0x00000020a4047836 */ /* 0x000fe40000000000 */
[C---:B------:R-:W-:Y:S02]  /*2c170*/  IMAD R7, R177.reuse, UR5, R10 ;  /* 0x00000005b1077c24 */ /* 0x040fe4000f8e020a */
[----:B------:R-:W-:Y:S01]  /*2c180*/  IMAD.WIDE.U32 R2, R177, UR4, R2 ;  /* 0x00000004b1027c25 */ /* 0x000fe2000f8e0002 */
[----:B------:R-:W-:Y:S01]  /*2c190*/  ULDC.64 UR4, c[0x0][0xbe8] ;  /* 0x0002fa0000047ab9 */ /* 0x000fe20000000a00 */
[----:B------:R-:W-:Y:S02]  /*2c1a0*/  ISETP.GE.AND P2, PT, R4, R21, PT ;  /* 0x000000150400720c */ /* 0x000fe40003f46270 */
[----:B------:R-:W-:-:S02]  /*2c1b0*/  IMAD R4, R0, UR4, RZ ;  /* 0x0000000400047c24 */ /* 0x000fc4000f8e02ff */
[----:B------:R-:W-:Y:S02]  /*2c1c0*/  VIADD R0, R145, 0x32420 ;  /* 0x0003242091007836 */ /* 0x000fe40000000000 */
[C---:B------:R-:W-:Y:S02]  /*2c1d0*/  VIADD R6, R164.reuse, 0x60 ;  /* 0x00000060a4067836 */ /* 0x040fe40000000000 */
[----:B------:R-:W-:Y:S01]  /*2c1e0*/  IMAD.IADD R3, R3, 0x1, R7 ;  /* 0x0000000103037824 */ /* 0x000fe200078e0207 */
[----:B------:R-:W-:Y:S01]  /*2c1f0*/  PRMT R0, RZ, 0x654, R0 ;  /* 0x00000654ff007816 */ /* 0x000fe20000000000 */
[----:B------:R-:W-:Y:S01]  /*2c200*/  VIADD R5, R164, 0x40 ;  /* 0x00000040a4057836 */ /* 0x000fe20000000000 */
[-C--:B------:R-:W-:Y:S01]  /*2c210*/  ISETP.GE.AND P1, PT, R6, R21.reuse, PT ;  /* 0x000000150600720c */ /* 0x080fe20003f26270 */
[C---:B------:R-:W-:Y:S01]  /*2c220*/  IMAD R9, R17.reuse, UR5, R4 ;  /* 0x0000000511097c24 */ /* 0x040fe2000f8e0204 */
[----:B0-----:R0:W-:Y:S01]  /*2c230*/  SYNCS.ARRIVE.TRANS64.RED.A1T0 RZ, [R0+URZ], RZ ;  /* 0x000000ff00ff79a7 */ /* 0x0011e2000810043f */
[----:B------:R-:W-:Y:S01]  /*2c240*/  IMAD.WIDE.U32 R6, R17, UR4, R2 ;  /* 0x0000000411067c25 */ /* 0x000fe2000f8e0002 */
[----:B------:R-:W-:-:S03]  /*2c250*/  ISETP.GE.AND P0, PT, R5, R21, PT ;  /* 0x000000150500720c */ /* 0x000fc60003f06270 */
        /* <DEDUP_REMOVED lines=25> */
.L_x_2971:
[----:B------:R-:W-:Y:S05]  /*2c3f0*/  BSYNC B1 ;  /* 0x0000000000017941 */ /* 0x000fea0003800000 */
.L_x_2970:
[----:B------:R-:W-:Y:S04]  /*2c400*/  BSSY B1, `(.L_x_2972) ;  /* 0x000001a000017945 */ /* 0x000fe80003800000 */
[----:B------:R-:W-:Y:S05]  /*2c410*/  @P2 BRA `(.L_x_2973) ;  /* 0x0000000000602947 */ /* 0x000fea0003800000 */
[----:B0-----:R-:W-:Y:S01]  /*2c420*/  IADD3 R9, P2, R4, 0x20, RZ ;  /* 0x0000002004097810 */ /* 0x001fe20007f5e0ff */
[----:B------:R-:W-:Y:S01]  /*2c430*/  ULDC.64 UR6, c[0x0][0xbd8] ;  /* 0x0002f60000067ab9 */ /* 0x000fe20000000a00 */
[----:B------:R-:W-:Y:S01]  /*2c440*/  IMAD.MOV.U32 R2, RZ, RZ, R6 ;  /* 0x000000ffff027224 */ /* 0x000fe200078e0006 */
        /* <DEDUP_REMOVED lines=17> */
[----:B-----5:R1:W-:Y:S04]  /*2c560*/  @!P4 STG.E.128 desc[UR56][R8.64], R28 ;  /* 0x0000001c0800c986 */ /* 0x0203e8000c101d38 */
[----:B------:R1:W-:Y:S04]  /*2c570*/  @!P3 STG.E.128 desc[UR56][R8.64+0x80], R44 ;  /* 0x0000802c0800b986 */ /* 0x0003e8000c101d38 */
[----:B------:R1:W-:Y:S04]  /*2c580*/  @!P2 STG.E.128 desc[UR56][R8.64+0x100], R60 ;  /* 0x0001003c0800a986 */ /* 0x0003e8000c101d38 */
[----:B------:R1:W-:Y:S02]  /*2c590*/  @!P5 STG.E.128 desc[UR56][R8.64+0x180], R72 ;  /* 0x000180480800d986 */ /* 0x0003e4000c101d38 */
.L_x_2973:
[----:B------:R-:W-:Y:S05]  /*2c5a0*/  BSYNC B1 ;  /* 0x0000000000017941 */ /* 0x000fea0003800000 */
.L_x_2972:
        /* <DEDUP_REMOVED lines=22> */
[----:B-----5:R2:W-:Y:S04]  /*2c710*/  @!P2 STG.E.128 desc[UR56][R8.64], R32 ;  /* 0x000000200800a986 */ /* 0x0205e8000c101d38 */
[----:B------:R2:W-:Y:S04]  /*2c720*/  @!P3 STG.E.128 desc[UR56][R8.64+0x80], R48 ;  /* 0x000080300800b986 */ /* 0x0005e8000c101d38 */
[----:B------:R2:W-:Y:S04]  /*2c730*/  @!P4 STG.E.128 desc[UR56][R8.64+0x100], R12 ;  /* 0x0001000c0800c986 */ /* 0x0005e8000c101d38 */
[----:B------:R2:W-:Y:S02]  /*2c740*/  @!P5 STG.E.128 desc[UR56][R8.64+0x180], R76 ;  /* 0x0001804c0800d986 */ /* 0x0005e4000c101d38 */
.L_x_2975:
[----:B------:R-:W-:Y:S05]  /*2c750*/  BSYNC B1 ;  /* 0x0000000000017941 */ /* 0x000fea0003800000 */
.L_x_2974:
        /* <DEDUP_REMOVED lines=21> */
[----:B-----5:R3:W-:Y:S04]  /*2c8b0*/  @!P1 STG.E.128 desc[UR56][R4.64], R36 ;  /* 0x0000002404009986 */ /* 0x0207e8000c101d38 */
[----:B------:R3:W-:Y:S04]  /*2c8c0*/  @!P2 STG.E.128 desc[UR56][R4.64+0x80], R52 ;  /* 0x000080340400a986 */ /* 0x0007e8000c101d38 */
[----:B------:R3:W-:Y:S02]  /*2c8d0*/  @!P3 STG.E.128 desc[UR56][R4.64+0x100], R64 ;  /* 0x000100400400b986 */ /* 0x0007e4000c101d38 */
[----:B------:R-:W-:Y:S05]  /*2c8e0*/  @P0 BRA `(.L_x_2976) ;  /* 0x0000000800e80947 */ /* 0x000fea0003800000 */
[----:B------:R4:W-:Y:S01]  /*2c8f0*/  STG.E.128 desc[UR56][R4.64+0x180], R80 ;  /* 0x0001805004007986 */ /* 0x0009e2000c101d38 */
[----:B------:R-:W-:Y:S05]  /*2c900*/  BRA `(.L_x_2976) ;  /* 0x0000000800e07947 */ /* 0x000fea0003800000 */
.L_x_2968:
[----:B------:R-:W-:Y:S01]  /*2c910*/  ULDC.64 UR4, c[0x0][0xcd8] ;  /* 0x0003360000047ab9 */ /* 0x000fe20000000a00 */
[----:B-1----:R-:W1:Y:S01]  /*2c920*/  LDC.64 R2, c[0x0][0xcd8] ;  /* 0x00033600ff027b82 */ /* 0x002e620000000a00 */
[----:B------:R-:W-:Y:S01]  /*2c930*/  ISETP.NE.U32.AND P0, PT, RZ, UR4, PT ;  /* 0x00000004ff007c0c */ /* 0x000fe2000bf05070 */
[----:B------:R-:W-:-:S03]  /*2c940*/  IMAD.MOV.U32 R9, RZ, RZ, RZ ;  /* 0x000000ffff097224 */ /* 0x000fc600078e00ff */
[----:B------:R-:W-:Y:S01]  /*2c950*/  ISETP.NE.AND.EX P0, PT, RZ, UR5, PT, P0 ;  /* 0x00000005ff007c0c */ /* 0x000fe2000bf05300 */
[----:B------:R-:W-:Y:S02]  /*2c960*/  ULDC.64 UR4, c[0x0][0xce0] ;  /* 0x0003380000047ab9 */ /* 0x000fe40000000a00 */
[----:B------:R-:W-:-:S04]  /*2c970*/  ISETP.NE.U32.AND P1, PT, RZ, UR4, PT ;  /* 0x00000004ff007c0c */ /* 0x000fc8000bf25070 */
[----:B------:R-:W-:Y:S01]  /*2c980*/  ISETP.NE.AND.EX P1, PT, RZ, UR5, PT, P1 ;  /* 0x00000005ff007c0c */ /* 0x000fe2000bf25310 */
[----:B-1----:R-:W-:-:S12]  /*2c990*/  IMAD.WIDE R2, R178, 0x4, R2 ;  /* 0x00000004b2027825 */ /* 0x002fd800078e0202 */
[----:B------:R-:W1:Y:S01]  /*2c9a0*/  @P1 LDC.64 R4, c[0x0][0xce0] ;  /* 0x00033800ff041b82 */ /* 0x000e620000000a00 */
[----:B------:R-:W-:Y:S02]  /*2c9b0*/  ULDC UR4, c[0x0][0xb88] ;  /* 0x0002e20000047ab9 */ /* 0x000fe40000000800 */
[----:B------:R-:W-:Y:S01]  /*2c9c0*/  IMAD.U32 R7, RZ, RZ, UR4 ;  /* 0x00000004ff077e24 */ /* 0x000fe2000f8e00ff */
[----:B------:R4:W5:Y:S01]  /*2c9d0*/  @P0 LDG.E R9, desc[UR56][R2.64] ;  /* 0x0000003802090981 */ /* 0x000962000c1e1900 */
[----:B-1----:R-:W-:-:S05]  /*2c9e0*/  @P1 IMAD.WIDE R4, R178, 0x4, R4 ;  /* 0x00000004b2041825 */ /* 0x002fca00078e0204 */
[----:B------:R4:W5:Y:S01]  /*2c9f0*/  @P1 LDG.E R7, desc[UR56][R4.64] ;  /* 0x0000003804071981 */ /* 0x000962000c1e1900 */
[----:B------:R-:W-:Y:S01]  /*2ca00*/  ISETP.GT.AND P2, PT, R211, 0x7f, PT ;  /* 0x0000007fd300780c */ /* 0x000fe20003f44270 */
[----:B------:R-:W-:-:S12]  /*2ca10*/  @P1 BRA `(.L_x_2977) ;  /* 0x0000000000101947 */ /* 0x000fd80003800000 */
[----:B------:R-:W-:Y:S05]  /*2ca20*/  @!P0 BRA `(.L_x_2977) ;  /* 0x00000000000c8947 */ /* 0x000fea0003800000 */
[----:B------:R-:W2:Y:S04]  /*2ca30*/  LDG.E R0, desc[UR56][R2.64] ;  /* 0x0000003802007981 */ /* 0x000ea8000c1e1900 */
[----:B-----5:R-:W2:Y:S02]  /*2ca40*/  LDG.E R7, desc[UR56][R2.64+0x4] ;  /* 0x0000043802077981 */ /* 0x020ea4000c1e1900 */
[----:B--2---:R-:W-:-:S07]  /*2ca50*/  IMAD.IADD R7, R7, 0x1, -R0 ;  /* 0x0000000107077824 */ /* 0x004fce00078e0a00 */
.L_x_2977:
[----:B------:R-:W-:Y:S01]  /*2ca60*/  SHF.R.S32.HI R0, RZ, 0x1f, R178 ;  /* 0x0000001fff007819 */ /* 0x000fe200000114b2 */
[----:B------:R-:W-:Y:S01]  /*2ca70*/  BSSY B1, `(.L_x_2978) ;  /* 0x000001d000017945 */ /* 0x000fe20003800000 */
[----:B------:R-:W-:Y:S02]  /*2ca80*/  SHF.R.S32.HI R8, RZ, 0x1f, R177 ;  /* 0x0000001fff087819 */ /* 0x000fe400000114b1 */
[----:B------:R-:W-:Y:S02]  /*2ca90*/  SHF.R.S32.HI R12, RZ, 0x1f, R159 ;  /* 0x0000001fff0c7819 */ /* 0x000fe4000001149f */
[----:B------:R-:W-:Y:S02]  /*2caa0*/  SEL R13, R178, RZ, !P0 ;  /* 0x000000ffb20d7207 */ /* 0x000fe40004000000 */
[----:B------:R-:W-:Y:S02]  /*2cab0*/  SEL R10, R0, RZ, !P0 ;  /* 0x000000ff000a7207 */ /* 0x000fe40004000000 */
[----:B-----5:R-:W-:Y:S01]  /*2cac0*/  SHF.R.S32.HI R6, RZ, 0x1f, R9 ;  /* 0x0000001fff067819 */ /* 0x020fe20000011409 */
[----:B------:R-:W-:Y:S06]  /*2cad0*/  @P2 BRA `(.L_x_2979) ;  /* 0x0000000000582947 */ /* 0x000fec0003800000 */
[----:B----4-:R-:W1:Y:S02]  /*2cae0*/  S2R R2, SR_TID.X ;  /* 0x0000000000027919 */ /* 0x010e640000002100 */
[----:B-1----:R-:W-:-:S04]  /*2caf0*/  IMAD R0, R180, 0x80, R2 ;  /* 0x00000080b4007824 */ /* 0x002fc800078e0202 */
[----:B------:R-:W-:-:S05]  /*2cb00*/  VIADD R0, R0, 0xffffff80 ;  /* 0xffffff8000007836 */ /* 0x000fca0000000000 */
[----:B------:R-:W-:-:S13]  /*2cb10*/  ISETP.GE.AND P0, PT, R0, R7, PT ;  /* 0x000000070000720c */ /* 0x000fda0003f06270 */
[----:B------:R-:W-:Y:S05]  /*2cb20*/  @P0 BRA `(.L_x_2979) ;  /* 0x0000000000440947 */ /* 0x000fea0003800000 */
[----:B------:R-:W-:Y:S01]  /*2cb30*/  IADD3 R2, P0, R0, R9, RZ ;  /* 0x0000000900027210 */ /* 0x000fe20007f1e0ff */
[----:B------:R-:W-:-:S03]  /*2cb40*/  ULDC.64 UR4, c[0x0][0xc70] ;  /* 0x00031c0000047ab9 */ /* 0x000fc60000000a00 */
[----:B------:R-:W-:Y:S01]  /*2cb50*/  LEA.HI.X.SX32 R3, R0, R6, 0x1, P0 ;  /* 0x0000000600037211 */ /* 0x000fe200000f0eff */
[----:B------:R-:W-:-:S04]  /*2cb60*/  IMAD R0, R8, UR4, RZ ;  /* 0x0000000408007c24 */ /* 0x000fc8000f8e02ff */
        /* <DEDUP_REMOVED lines=13> */
.L_x_2979:
[----:B------:R-:W-:Y:S05]  /*2cc40*/  BSYNC B1 ;  /* 0x0000000000017941 */ /* 0x000fea0003800000 */
.L_x_2978:
[----:B------:R-:W-:Y:S01]  /*2cc50*/  ULDC.64 UR4, c[0x0][0xba0] ;  /* 0x0002e80000047ab9 */ /* 0x000fe20000000a00 */
[----:B----4-:R-:W-:Y:S01]  /*2cc60*/  IMAD.MOV.U32 R2, RZ, RZ, R159 ;  /* 0x000000ffff027224 */ /* 0x010fe200078e009f */
[----:B------:R-:W-:Y:S01]  /*2cc70*/  BSSY B1, `(.L_x_2980) ;  /* 0x000002f000017945 */ /* 0x000fe20003800000 */
[----:B-1----:R-:W-:Y:S02]  /*2cc80*/  IMAD.MOV.U32 R3, RZ, RZ, R12 ;  /* 0x000000ffff037224 */ /* 0x002fe400078e000c */
[----:B------:R-:W-:Y:S02]  /*2cc90*/  IMAD R0, R6, UR4, RZ ;  /* 0x0000000406007c24 */ /* 0x000fe4000f8e02ff */
[----:B------:R-:W-:-:S04]  /*2cca0*/  IMAD.WIDE.U32 R2, R9, UR4, R2 ;  /* 0x0000000409027c25 */ /* 0x000fc8000f8e0002 */
[----:B------:R-:W-:Y:S01]  /*2ccb0*/  IMAD R9, R9, UR5, R0 ;  /* 0x0000000509097c24 */ /* 0x000fe2000f8e0200 */
[----:B------:R-:W-:Y:S01]  /*2ccc0*/  ULDC.64 UR4, c[0x0][0xbe0] ;  /* 0x0002f80000047ab9 */ /* 0x000fe20000000a00 */
[----:B------:R-:W-:Y:S01]  /*2ccd0*/  IMAD R11, R180, -0x80, R7 ;  /* 0xffffff80b40b7824 */ /* 0x000fe200078e0207 */
[----:B------:R-:W-:Y:S01]  /*2cce0*/  SHF.R.S32.HI R7, RZ, 0x1f, R164 ;  /* 0x0000001fff077819 */ /* 0x000fe200000114a4 */
[----:B------:R-:W-:Y:S02]  /*2ccf0*/  IMAD R0, R8, UR4, RZ ;  /* 0x0000000408007c24 */ /* 0x000fe4000f8e02ff */
[----:B------:R-:W-:Y:S01]  /*2cd00*/  IMAD.IADD R3, R3, 0x1, R9 ;  /* 0x0000000103037824 */ /* 0x000fe200078e0209 */
[C---:B------:R-:W-:Y:S01]  /*2cd10*/  ISETP.GE.AND P1, PT, R164.reuse, R11, PT ;  /* 0x0000000ba400720c */ /* 0x040fe20003f26270 */
[----:B------:R-:W-:Y:S02]  /*2cd20*/  IMAD R5, R177, UR5, R0 ;  /* 0x00000005b1057c24 */ /* 0x000fe4000f8e0200 */
[----:B------:R-:W-:-:S02]  /*2cd30*/  VIADD R0, R164, 0x20 ;  /* 0x00000020a4007836 */ /* 0x000fc40000000000 */
[----:B------:R-:W-:Y:S01]  /*2cd40*/  IMAD.WIDE.U32 R2, R177, UR4, R2 ;  /* 0x00000004b1027c25 */ /* 0x000fe2000f8e0002 */
[----:B------:R-:W-:Y:S02]  /*2cd50*/  ULDC.64 UR4, c[0x0][0xbe8] ;  /* 0x0002fa0000047ab9 */ /* 0x000fe40000000a00 */
[----:B------:R-:W-:Y:S01]  /*2cd60*/  ISETP.GE.AND P0, PT, R0, R11, PT ;  /* 0x0000000b0000720c */ /* 0x000fe20003f06270 */
        /* <DEDUP_REMOVED lines=31> */
.L_x_2981:
[----:B------:R-:W-:Y:S05]  /*2cf60*/  BSYNC B1 ;  /* 0x0000000000017941 */ /* 0x000fea0003800000 */
.L_x_2980:
[----:B------:R-:W-:Y:S01]  /*2cf70*/  BSSY B1, `(.L_x_2982) ;  /* 0x000001c000017945 */ /* 0x000fe20003800000 */
[----:B------:R-:W-:Y:S01]  /*2cf80*/  ISETP.GE.AND P1, PT, R0, R11, PT ;  /* 0x0000000b0000720c */ /* 0x000fe20003f26270 */
[----:B-1----:R-:W-:Y:S02]  /*2cf90*/  VIADD R8, R164, 0x60 ;  /* 0x00000060a4087836 */ /* 0x002fe40000000000 */
        /* <DEDUP_REMOVED lines=25> */
.L_x_2983:
[----:B------:R-:W-:Y:S05]  /*2d130*/  BSYNC B1 ;  /* 0x0000000000017941 */ /* 0x000fea0003800000 */
.L_x_2982:
        /* <DEDUP_REMOVED lines=27> */
.L_x_2985:
[----:B------:R-:W-:Y:S05]  /*2d2f0*/  BSYNC B1 ;  /* 0x0000000000017941 */ /* 0x000fea0003800000 */
.L_x_2984:
        /* <DEDUP_REMOVED lines=25> */
.L_x_2976:
[----:B------:R-:W-:Y:S05]  /*2d490*/  BSYNC B0 ;  /* 0x0000000000007941 */ /* 0x000fea0003800000 */
.L_x_2967:
[----:B------:R-:W-:Y:S02]  /*2d4a0*/  ULDC UR4, c[0x0][0xd14] ;  /* 0x0003450000047ab9 */ /* 0x000fe40000000800 */
[----:B---3--:R-:W-:-:S13]  /*2d4b0*/  ISETP.GE.AND P0, PT, R119, UR4, PT ;  /* 0x0000000477007c0c */ /* 0x008fda000bf06270 */
[----:B------:R-:W-:Y:S05]  /*2d4c0*/  @!P0 BRA `(.L_x_2986) ;  /* 0xfffffd3c000c8947 */ /* 0x000fea000383ffff */
[----:B------:R-:W-:Y:S05]  /*2d4d0*/  BRA `(.L_x_2764) ;  /* 0x0000006000ac7947 */ /* 0x000fea0003800000 */
.L_x_2762:
[----:B------:R-:W-:-:S08]  /*2d4e0*/  NOP ;  /* 0x0000000000007918 */ /* 0x000fd00000000000 */
[----:B------:R-:W0:-:S00]  /*2d4f0*/  USETMAXREG.DEALLOC.CTAPOOL 0x18 ;  /* 0x00000018000079c8 */ /* 0x000e0000080e0500 */
[----:B0-----:R-:W-:-:S06]  /*2d500*/  LOP3.LUT R0, R0, 0x3, RZ, 0xc0, !PT ;  /* 0x0000000300007812 */ /* 0x001fcc00078ec0ff */
[----:B------:R-:W0:Y:S02]  /*2d510*/  SHFL.IDX PT, R0, R0, RZ, 0x1f ;  /* 0x00001fff00007589 */ /* 0x000e2400000e0000 */
[----:B0-----:R-:W-:-:S13]  /*2d520*/  ISETP.NE.AND P0, PT, R0, RZ, PT ;  /* 0x000000ff0000720c */ /* 0x001fda0003f05270 */
[----:B------:R-:W-:Y:S05]  /*2d530*/  @P0 BRA `(.L_x_2764) ;  /* 0x0000006000940947 */ /* 0x000fea0003800000 */
        /* <DEDUP_REMOVED lines=56> */
.L_x_2991:
        /* <DEDUP_REMOVED lines=16> */
.L_x_2990:
[----:B------:R-:W-:Y:S05]  /*2d9c0*/  BSYNC B0 ;  /* 0x0000000000007941 */ /* 0x000fea0003800000 */
.L_x_2989:
        /* <DEDUP_REMOVED lines=25> */
.L_x_2987:
        /* <DEDUP_REMOVED lines=20> */
.L_x_2992:
        /* <DEDUP_REMOVED lines=56> */
.L_x_2988:
[----:B------:R-:W-:Y:S02]  /*2e020*/  IMAD.MOV.U32 R17, RZ, RZ, RZ ;  /* 0x000000ffff117224 */ /* 0x000fe400078e00ff */
[----:B------:R-:W-:Y:S02]  /*2e030*/  IMAD.U32 R16, RZ, RZ, UR6 ;  /* 0x00000006ff107e24 */ /* 0x000fe4000f8e00ff */
[----:B------:R-:W-:-:S07]  /*2e040*/  IMAD.MOV.U32 R18, RZ, RZ, RZ ;  /* 0x000000ffff127224 */ /* 0x000fce00078e00ff */
.L_x_2993:
        /* <DEDUP_REMOVED lines=16> */
[----:B------:R-:W-:Y:S01]  /*2e150*/  ULDC.64 UR54, c[0x0][0x198] ;  /* 0x0000660000367ab9 */ /* 0x000fe20000000a00 */
[----:B------:R-:W-:Y:S01]  /*2e160*/  ULDC UR51, c[0x0][0xc] ;  /* 0x0000030000337ab9 */ /* 0x000fe20000000800 */
[----:B------:R-:W-:Y:S01]  /*2e170*/  UMOV UR52, URZ ;  /* 0x0000003f00347c82 */ /* 0x000fe20008000000 */
[----:B------:R1:W-:Y:S04]  /*2e180*/  STL [R1+0x46c], R0 ;  /* 0x00046c0001007387 */ /* 0x0003e80000100800 */
[----:B------:R1:W-:Y:S04]  /*2e190*/  STL [R1+0x460], RZ ;  /* 0x000460ff01007387 */ /* 0x0003e80000100800 */
[----:B------:R1:W-:Y:S02]  /*2e1a0*/  STL [R1+0x468], R0 ;  /* 0x0004680001007387 */ /* 0x0003e40000100800 */
.L_x_3094:
        /* <DEDUP_REMOVED lines=45> */
.L_x_2995:
        /* <DEDUP_REMOVED lines=18> */
.L_x_2996:
[----:B------:R-:W-:Y:S05]  /*2e5a0*/  @!P3 BRA `(.L_x_2997) ;  /* 0x00000000000cb947 */ /* 0x000fea0003800000 */
[----:B------:R-:W2:Y:S04]  /*2e5b0*/  LDG.E R7, desc[UR56][R4.64] ;  /* 0x0000003804077981 */ /* 0x000ea8000c1e1900 */
[----:B-1----:R-:W2:Y:S02]  /*2e5c0*/  LDG.E R8, desc[UR56][R4.64+0x4] ;  /* 0x0000043804087981 */ /* 0x002ea4000c1e1900 */
[----:B--2---:R-:W-:-:S07]  /*2e5d0*/  IMAD.IADD R7, R8, 0x1, -R7 ;  /* 0x0000000108077824 */ /* 0x004fce00078e0a07 */
.L_x_2997:
[----:B--2---:R-:W2:Y:S04]  /*2e5e0*/  @P1 LDG.E R4, desc[UR56][R2.64] ;  /* 0x0000003802041981 */ /* 0x004ea8000c1e1900 */
[----:B------:R1:W2:Y:S02]  /*2e5f0*/  @P1 LDG.E R5, desc[UR56][R2.64+0x4] ;  /* 0x0000043802051981 */ /* 0x0002a4000c1e1900 */
[----:B-1----:R-:W1:Y:S02]  /*2e600*/  LDC.64 R2, c[0x0][0xad8] ;  /* 0x0002b600ff027b82 */ /* 0x002e640000000a00 */
[----:B-1----:R-:W-:Y:S01]  /*2e610*/  ISETP.GE.AND P2, PT, R3, 0x1, PT ;  /* 0x000000010300780c */ /* 0x002fe20003f46270 */
[----:B--2---:R-:W-:Y:S02]  /*2e620*/  @P1 IMAD.IADD R9, R5, 0x1, -R4 ;  /* 0x0000000105091824 */ /* 0x004fe400078e0a04 */
[----:B-----5:R-:W-:-:S04]  /*2e630*/  IMAD.IADD R5, R7, 0x1, -R6 ;  /* 0x0000000107057824 */ /* 0x020fc800078e0a06 */
[----:B------:R-:W-:-:S04]  /*2e640*/  IMAD.IADD R8, R5, 0x1, R9 ;  /* 0x0000000105087824 */ /* 0x000fc800078e0209 */
[----:B------:R-:W-:-:S04]  /*2e650*/  VIADD R4, R8, 0x5f ;  /* 0x0000005f08047836 */ /* 0x000fc80000000000 */
[----:B------:R-:W-:-:S05]  /*2e660*/  IMAD.HI R4, R4, 0x2aaaaaab, RZ ;  /* 0x2aaaaaab04047827 */ /* 0x000fca00078e02ff */
[----:B------:R-:W-:-:S04]  /*2e670*/  SHF.R.U32.HI R7, RZ, 0x1f, R4 ;  /* 0x0000001fff077819 */ /* 0x000fc80000011604 */
[----:B------:R-:W-:Y:S02]  /*2e680*/  LEA.HI.SX32 R20, R4, R7, 0x1c ;  /* 0x0000000704147211 */ /* 0x000fe400078fe2ff */
[----:B------:R-:W-:-:S04]  /*2e690*/  LEA R4, R17, 0x80, 0x7 ;  /* 0x0000008011047811 */ /* 0x000fc800078e38ff */
[----:B------:R-:W-:-:S05]  /*2e6a0*/  IADD3 R4, R8, R4, -R0 ;  /* 0x0000000408047210 */ /* 0x000fca0007ffe800 */
[----:B------:R-:W-:Y:S01]  /*2e6b0*/  IMAD.IADD R2, R4, 0x1, R2 ;  /* 0x0000000104027824 */ /* 0x000fe200078e0202 */
[----:B------:R-:W-:Y:S06]  /*2e6c0*/  @!P2 BRA `(.L_x_2998) ;  /* 0x000000000048a947 */ /* 0x000fec0003800000 */
[C---:B------:R-:W-:Y:S01]  /*2e6d0*/  ISETP.GT.AND P0, PT, R4.reuse, RZ, PT ;  /* 0x000000ff0400720c */ /* 0x040fe20003f04270 */
[----:B------:R-:W-:Y:S01]  /*2e6e0*/  BSSY B0, `(.L_x_2999) ;  /* 0x000000e000007945 */ /* 0x000fe20003800000 */
[----:B0-----:R-:W-:-:S11]  /*2e6f0*/  VIADD R11, R4, 0xffffffff ;  /* 0xffffffff040b7836 */ /* 0x001fd60000000000 */
        /* <DEDUP_REMOVED lines=8> */
.L_x_3000:
[----:B------:R-:W-:-:S13]  /*2e780*/  ISETP.NE.AND P0, PT, R3, 0x1, PT ;  /* 0x000000010300780c */ /* 0x000fda0003f05270 */
[----:B------:R-:W0:Y:S02]  /*2e790*/  @P0 LDC.64 R6, c[0x0][0xae0] ;  /* 0x0002b800ff060b82 */ /* 0x000e240000000a00 */
[----:B0-----:R-:W-:-:S05]  /*2e7a0*/  @P0 IMAD.HI.U32 R6, R11, R6, RZ ;  /* 0x000000060b060227 */ /* 0x001fca00078e00ff */
[----:B------:R-:W-:-:S07]  /*2e7b0*/  @P0 SHF.R.U32.HI R11, RZ, R7, R6 ;  /* 0x00000007ff0b0219 */ /* 0x000fce0000011606 */
.L_x_3001:
[----:B------:R-:W-:Y:S05]  /*2e7c0*/  BSYNC B0 ;  /* 0x0000000000007941 */ /* 0x000fea0003800000 */
.L_x_2999:
[----:B------:R-:W-:-:S05]  /*2e7d0*/  IMAD R11, R11, R3, R3 ;  /* 0x000000030b0b7224 */ /* 0x000fca00078e0203 */
[----:B------:R-:W-:-:S07]  /*2e7e0*/  VIMNMX R2, R2, R11, PT ;  /* 0x0000000b02027248 */ /* 0x000fce0003fe0100 */
.L_x_2998:
        /* <DEDUP_REMOVED lines=9> */
[----:B0-----:R-:W-:-:S11]  /*2e880*/  LOP3.LUT R11, RZ, R0, RZ, 0x33, !PT ;  /* 0x00000000ff0b7212 */ /* 0x001fd600078e33ff */
[----:B------:R-:W0:Y:S02]  /*2e890*/  @P0 LDC.64 R6, c[0x0][0xae0] ;  /* 0x0002b800ff060b82 */ /* 0x000e240000000a00 */
[----:B0-----:R-:W-:-:S05]  /*2e8a0*/  @P0 IMAD.HI.U32 R6, R11, R6, RZ ;  /* 0x000000060b060227 */ /* 0x001fca00078e00ff */
[----:B------:R-:W-:-:S04]  /*2e8b0*/  @P0 SHF.R.U32.HI R11, RZ, R7, R6 ;  /* 0x00000007ff0b0219 */ /* 0x000fc80000011606 */
[----:B------:R-:W-:Y:S01]  /*2e8c0*/  LOP3.LUT R11, RZ, R11, RZ, 0x33, !PT ;  /* 0x0000000bff0b7212 */ /* 0x000fe200078e33ff */
[----:B------:R-:W-:Y:S06]  /*2e8d0*/  BRA `(.L_x_3005) ;  /* 0x0000000000147947 */ /* 0x000fec0003800000 */
.L_x_3004:
[----:B------:R-:W-:Y:S01]  /*2e8e0*/  ISETP.NE.AND P0, PT, R3, 0x1, PT ;  /* 0x000000010300780c */ /* 0x000fe20003f05270 */
[----:B0-----:R-:W-:-:S12]  /*2e8f0*/  IMAD.MOV.U32 R11, RZ, RZ, R0 ;  /* 0x000000ffff0b7224 */ /* 0x001fd800078e0000 */
[----:B------:R-:W0:Y:S02]  /*2e900*/  @P0 LDC.64 R6, c[0x0][0xae0] ;  /* 0x0002b800ff060b82 */ /* 0x000e240000000a00 */
[----:B0-----:R-:W-:-:S05]  /*2e910*/  @P0 IMAD.HI.U32 R6, R0, R6, RZ ;  /* 0x0000000600060227 */ /* 0x001fca00078e00ff */
[----:B------:R-:W-:-:S07]  /*2e920*/  @P0 SHF.R.U32.HI R11, RZ, R7, R6 ;  /* 0x00000007ff0b0219 */ /* 0x000fce0000011606 */
.L_x_3005:
[----:B------:R-:W-:Y:S05]  /*2e930*/  BSYNC B0 ;  /* 0x0000000000007941 */ /* 0x000fea0003800000 */
.L_x_3003:
[----:B------:R-:W-:-:S05]  /*2e940*/  IMAD R3, R11, R3, RZ ;  /* 0x000000030b037224 */ /* 0x000fca00078e02ff */
[----:B------:R-:W-:-:S07]  /*2e950*/  VIMNMX R8, R8, R3, !PT ;  /* 0x0000000308087248 */ /* 0x000fce0007fe0100 */
.L_x_3002:
        /* <DEDUP_REMOVED lines=35> */
.L_x_3163:
[----:B------:R-:W-:-:S03]  /*2eb90*/  UMOV UR4, 0xffffffff ;  /* 0xffffffff00047882 */ /* 0x000fc60000000000 */
[----:B------:R-:W-:Y:S05]  /*2eba0*/  BRA.DIV UR4, `(.L_x_3009) ;  /* 0x0000005a04cc7947 */ /* 0x000fea000b800000 */
[----:B------:R-:W-:-:S13]  /*2ebb0*/  ELECT P6, URZ, PT ;  /* 0x00000000003f782f */ /* 0x000fda00038c0000 */
.L_x_3166:
        /* <DEDUP_REMOVED lines=11> */
.L_x_3167:
[----:B------:R-:W-:Y:S04]  /*2ec70*/  BSSY B1, `(.L_x_3011) ;  /* 0x000004d000017945 */ /* 0x000fe80003800000 */
[----:B------:R-:W-:Y:S05]  /*2ec80*/  @!P6 BRA `(.L_x_3012) ;  /* 0x00000004002ce947 */ /* 0x000fea0003800000 */
[----:B0-----:R-:W1:Y:S04]  /*2ec90*/  LDL R11, [R1+0x464] ;  /* 0x00046400010b7983 */ /* 0x001e680000100800 */
[----:B------:R-:W2:Y:S01]  /*2eca0*/  LDL R9, [R1+0x46c] ;  /* 0x00046c0001097983 */ /* 0x000ea20000100800 */
[----:B-1----:R-:W-:Y:S01]  /*2ecb0*/  IMAD R8, R11, 0x8, R7 ;  /* 0x000000080b087824 */ /* 0x002fe200078e0207 */
[----:B--2---:R-:W-:-:S04]  /*2ecc0*/  SHF.L.U32 R9, R9, 0x1f, RZ ;  /* 0x0000001f09097819 */ /* 0x004fc800000006ff */
[----:B------:R-:W0:Y:S02]  /*2ecd0*/  SYNCS.PHASECHK.TRANS64.TRYWAIT P0, [R8+URZ+0x324a0], R9 ;  /* 0x0324a009080075a7 */ /* 0x000e24000800017f */
[----:B0-----:R-:W-:Y:S05]  /*2ece0*/  @!P0 BRA `(.L_x_3013) ;  /* 0x0000005800b08947 */ /* 0x001fea0003800000 */
.L_x_3168:
        /* <DEDUP_REMOVED lines=11> */
.L_x_3014:
        /* <DEDUP_REMOVED lines=17> */
[----:B------:R-:W2:Y:S02]  /*2eeb0*/  SYNCS.PHASECHK.TRANS64.TRYWAIT P0, [R8+URZ+0x324c0], R9 ;  /* 0x0324c009080075a7 */ /* 0x000ea4000800017f */
[----:B-12---:R-:W-:Y:S05]  /*2eec0*/  @!P0 BRA `(.L_x_3015) ;  /* 0x00000058004c8947 */ /* 0x006fea0003800000 */
.L_x_3169:
        /* <DEDUP_REMOVED lines=8> */
.L_x_3016:
        /* <DEDUP_REMOVED lines=31> */
.L_x_3012:
[----:B------:R-:W-:Y:S05]  /*2f140*/  BSYNC B1 ;  /* 0x0000000000017941 */ /* 0x000fea0003800000 */
.L_x_3011:
[----:B-1----:R-:W2:Y:S04]  /*2f150*/  LDL.LU R8, [R1+0x464] ;  /* 0x0004640001087983 */ /* 0x002ea80000300800 */
[----:B0-----:R-:W3:Y:S01]  /*2f160*/  LDL.LU R11, [R1+0x46c] ;  /* 0x00046c00010b7983 */ /* 0x001ee20000300800 */
        /* <DEDUP_REMOVED lines=14> */
.L_x_3023:
        /* <DEDUP_REMOVED lines=9> */
.L_x_3170:
        /* <DEDUP_REMOVED lines=11> */
.L_x_3020:
        /* <DEDUP_REMOVED lines=17> */
.L_x_3171:
        /* <DEDUP_REMOVED lines=8> */
.L_x_3022:
        /* <DEDUP_REMOVED lines=31> */
.L_x_3018:
[----:B------:R-:W-:Y:S05]  /*2f710*/  BSYNC B1 ;  /* 0x0000000000017941 */ /* 0x000fea0003800000 */
.L_x_3017:
        /* <DEDUP_REMOVED lines=9> */
[----:B------:R-:W-:Y:S01]  /*2f7b0*/  ISETP.GT.AND P0, PT, R3, R2, PT ;  /* 0x000000020300720c */ /* 0x000fe20003f04270 */
[----:B------:R1:W-:Y:S04]  /*2f7c0*/  STL [R1+0x464], R9 ;  /* 0x0004640901007387 */ /* 0x0003e80000100800 */
[----:B------:R1:W-:Y:S08]  /*2f7d0*/  STL [R1+0x46c], R11 ;  /* 0x00046c0b01007387 */ /* 0x0003f00000100800 */
[----:B------:R-:W-:Y:S05]  /*2f7e0*/  @P0 BRA `(.L_x_3023) ;  /* 0xfffffff800980947 */ /* 0x000fea000383ffff */
.L_x_3007:
[----:B------:R-:W-:Y:S05]  /*2f7f0*/  BSYNC B0 ;  /* 0x0000000000007941 */ /* 0x000fea0003800000 */
.L_x_3006:
        /* <DEDUP_REMOVED lines=17> */
.L_x_3026:
[----:B------:R-:W-:-:S13]  /*2f910*/  ISETP.NE.AND P1, PT, R3, 0x1, PT ;  /* 0x000000010300780c */ /* 0x000fda0003f25270 */
[----:B------:R-:W2:Y:S02]  /*2f920*/  @P1 LDC.64 R4, c[0x0][0xae0] ;  /* 0x0002b800ff041b82 */ /* 0x000ea40000000a00 */
[----:B--2---:R-:W-:-:S05]  /*2f930*/  @P1 IMAD.HI.U32 R4, R6, R4, RZ ;  /* 0x0000000406041227 */ /* 0x004fca00078e00ff */
[----:B------:R-:W-:-:S07]  /*2f940*/  @P1 SHF.R.U32.HI R6, RZ, R5, R4 ;  /* 0x00000005ff061219 */ /* 0x000fce0000011604 */
.L_x_3027:
[----:B------:R-:W-:Y:S05]  /*2f950*/  BSYNC B0 ;  /* 0x0000000000007941 */ /* 0x000fea0003800000 */
.L_x_3025:
[----:B------:R-:W-:-:S05]  /*2f960*/  IMAD R5, R6, R3, R3 ;  /* 0x0000000306057224 */ /* 0x000fca00078e0203 */
[----:B------:R-:W-:-:S07]  /*2f970*/  VIMNMX R2, R2, R5, PT ;  /* 0x0000000502027248 */ /* 0x000fce0003fe0100 */
.L_x_3024:
        /* <DEDUP_REMOVED lines=19> */
.L_x_3030:
[----:B------:R-:W-:-:S13]  /*2fab0*/  ISETP.NE.AND P0, PT, R3, 0x1, PT ;  /* 0x000000010300780c */ /* 0x000fda0003f05270 */
[----:B------:R-:W3:Y:S02]  /*2fac0*/  @P0 LDC.64 R4, c[0x0][0xae0] ;  /* 0x0002b800ff040b82 */ /* 0x000ee40000000a00 */
[----:B---3--:R-:W-:-:S05]  /*2fad0*/  @P0 IMAD.HI.U32 R4, R0, R4, RZ ;  /* 0x0000000400040227 */ /* 0x008fca00078e00ff */
[----:B------:R-:W-:-:S07]  /*2fae0*/  @P0 SHF.R.U32.HI R0, RZ, R5, R4 ;  /* 0x00000005ff000219 */ /* 0x000fce0000011604 */
.L_x_3031:
[----:B------:R-:W-:Y:S05]  /*2faf0*/  BSYNC B0 ;  /* 0x0000000000007941 */ /* 0x000fea0003800000 */
.L_x_3029:
[----:B------:R-:W-:-:S05]  /*2fb00*/  IMAD R3, R0, R3, RZ ;  /* 0x0000000300037224 */ /* 0x000fca00078e02ff */
[----:B------:R-:W-:-:S07]  /*2fb10*/  VIMNMX R2, R2, R3, !PT ;  /* 0x0000000302027248 */ /* 0x000fce0007fe0100 */
.L_x_3028:
        /* <DEDUP_REMOVED lines=25> */
.L_x_3033:
        /* <DEDUP_REMOVED lines=17> */
[----:B01----:R-:W-:Y:S02]  /*2fdc0*/  IMAD.U32 R11, RZ, RZ, UR5 ;  /* 0x00000005ff0b7e24 */ /* 0x003fe4000f8e00ff */
[----:B------:R-:W-:Y:S02]  /*2fdd0*/  IMAD.MOV.U32 R8, RZ, RZ, 0x70 ;  /* 0x00000070ff087424 */ /* 0x000fe400078e00ff */
[----:B------:R-:W-:Y:S02]  /*2fde0*/  IMAD.MOV.U32 R12, RZ, RZ, 0x1 ;  /* 0x00000001ff0c7424 */ /* 0x000fe400078e00ff */
[----:B------:R-:W-:-:S07]  /*2fdf0*/  IMAD.MOV.U32 R13, RZ, RZ, RZ ;  /* 0x000000ffff0d7224 */ /* 0x000fce00078e00ff */
[----:B------:R-:W-:-:S07]  /*2fe00*/  LEPC R20, `(.L_x_3035) ;  /* 0x000000001014794e */ /* 0x000fce0000000000 */
[----:B---3--:R-:W-:Y:S05]  /*2fe10*/  CALL.ABS.NOINC R2 ;  /* 0x0000000002007343 */ /* 0x008fea0003c00000 */
.L_x_3035:
        /* <DEDUP_REMOVED lines=14> */
[----:B01----:R-:W-:Y:S02]  /*2ff00*/  IMAD.U32 R11, RZ, RZ, UR5 ;  /* 0x00000005ff0b7e24 */ /* 0x003fe4000f8e00ff */
[----:B------:R-:W-:Y:S02]  /*2ff10*/  IMAD.MOV.U32 R8, RZ, RZ, 0x70 ;  /* 0x00000070ff087424 */ /* 0x000fe400078e00ff */
[----:B------:R-:W-:Y:S02]  /*2ff20*/  IMAD.MOV.U32 R12, RZ, RZ, 0x1 ;  /* 0x00000001ff0c7424 */ /* 0x000fe400078e00ff */
[----:B---3--:R-:W-:-:S07]  /*2ff30*/  IMAD.MOV.U32 R13, RZ, RZ, RZ ;  /* 0x000000ffff0d7224 */ /* 0x008fce00078e00ff */
[----:B------:R-:W-:-:S07]  /*2ff40*/  LEPC R20, `(.L_x_3037) ;  /* 0x000000001014794e */ /* 0x000fce0000000000 */
[----:B----4-:R-:W-:Y:S05]  /*2ff50*/  CALL.ABS.NOINC R2 ;  /* 0x0000000002007343 */ /* 0x010fea0003c00000 */
.L_x_3037:
        /* <DEDUP_REMOVED lines=16> */
.L_x_3036:
[----:B--2---:R-:W2:Y:S01]  /*30060*/  LDL.LU R6, [R1+0x480] ;  /* 0x0004800001067983 */ /* 0x004ea20000300800 */
[----:B------:R-:W3:Y:S01]  /*30070*/  LDC R0, c[0x0][0x428] ;  /* 0x00010a00ff007b82 */ /* 0x000ee20000000800 */
[----:B------:R-:W-:Y:S01]  /*30080*/  ULDC.64 UR4, c[0x0][0xaf0] ;  /* 0x0002bc0000047ab9 */ /* 0x000fe20000000a00 */
[----:B------:R-:W-:Y:S01]  /*30090*/  IMAD.MOV.U32 R4, RZ, RZ, R19 ;  /* 0x000000ffff047224 */ /* 0x000fe200078e0013 */
[----:B------:R-:W4:Y:S01]  /*300a0*/  S2R R5, SR_TID.X ;  /* 0x0000000000057919 */ /* 0x000f220000002100 */
[----:B---3--:R-:W-:Y:S01]  /*300b0*/  ISETP.NE.AND P0, PT, R0, 0x1, PT ;  /* 0x000000010000780c */ /* 0x008fe20003f05270 */
[----:B------:R-:W-:Y:S01]  /*300c0*/  IMAD.MOV.U32 R0, RZ, RZ, R18 ;  /* 0x000000ffff007224 */ /* 0x000fe200078e0012 */
[----:B----4-:R-:W-:-:S11]  /*300d0*/  LOP3.LUT R5, R5, 0x1f, RZ, 0xc0, !PT ;  /* 0x0000001f05057812 */ /* 0x010fd600078ec0ff */
        /* <DEDUP_REMOVED lines=17> */
[----:B------:R-:W-:Y:S01]  /*301f0*/  VOTEU.ALL UP0, P6 ;  /* 0x00000000003f7886 */ /* 0x000fe20003000000 */
[----:B---3--:R-:W-:Y:S01]  /*30200*/  SEL R2, R19, RZ, !P0 ;  /* 0x000000ff13027207 */ /* 0x008fe20004000000 */
[----:B--2---:R-:W-:-:S07]  /*30210*/  IMAD R17, R17, 0x80, R6 ;  /* 0x0000008011117824 */ /* 0x004fce00078e0206 */
.L_x_3038:
        /* <DEDUP_REMOVED lines=10> */
[----:B------:R-:W2:Y:S01]  /*302c0*/  LDL R3, [R1+0x47c] ;  /* 0x00047c0001037983 */ /* 0x000ea20000100800 */
[----:B------:R-:W3:Y:S01]  /*302d0*/  LDC.64 R20, c[0x0][0x3f8] ;  /* 0x0000fe00ff147b82 */ /* 0x000ee20000000a00 */
[----:B------:R-:W-:Y:S02]  /*302e0*/  ULDC.64 UR4, c[0x0][0xb00] ;  /* 0x0002c00000047ab9 */ /* 0x000fe40000000a00 */
[----:B---3--:R-:W-:Y:S01]  /*302f0*/  LOP3.LUT P0, RZ, R20, UR4, RZ, 0xfc, !PT ;  /* 0x0000000414ff7c12 */ /* 0x008fe2000f80fcff */
[----:B------:R-:W-:-:S03]  /*30300*/  UMOV UR4, 0xffffffff ;  /* 0xffffffff00047882 */ /* 0x000fc60000000000 */
[----:B------:R-:W-:-:S04]  /*30310*/  LOP3.LUT P0, RZ, R21, UR5, RZ, 0xfc, P0 ;  /* 0x0000000515ff7c12 */ /* 0x000fc8000800fcff */
[----:B-----5:R-:W-:Y:S01]  /*30320*/  SEL R6, R4, RZ, !P0 ;  /* 0x000000ff04067207 */ /* 0x020fe20004000000 */
[----:B--2---:R-:W-:Y:S01]  /*30330*/  VIADD R3, R3, 0xffffffff ;  /* 0xffffffff03037836 */ /* 0x004fe20000000000 */
[----:B------:R-:W-:Y:S07]  /*30340*/  BRA.DIV UR4, `(.L_x_3039) ;  /* 0x0000004604687947 */ /* 0x000fee000b800000 */
.L_x_3174:
[----:B------:R-:W-:Y:S01]  /*30350*/  UMOV UR4, 0xffffffff ;  /* 0xffffffff00047882 */ /* 0x000fe20000000000 */
[----:B------:R-:W-:Y:S02]  /*30360*/  SHF.R.S32.HI R8, RZ, 0x1f, R4 ;  /* 0x0000001fff087819 */ /* 0x000fe40000011404 */
[----:B------:R-:W-:Y:S05]  /*30370*/  BRA.DIV UR4, `(.L_x_3040) ;  /* 0x0000004604907947 */ /* 0x000fea000b800000 */
[----:B------:R-:W-:-:S13]  /*30380*/  ELECT P6, URZ, PT ;  /* 0x00000000003f782f */ /* 0x000fda00038c0000 */
.L_x_3177:
[----:B------:R-:W-:Y:S05]  /*30390*/  @!P6 BRA `(.L_x_3041) ;  /* 0x0000000000fce947 */ /* 0x000fea0003800000 */
[----:B------:R-:W-:-:S04]  /*303a0*/  ISETP.NE.U32.AND P0, PT, R20, RZ, PT ;  /* 0x000000ff1400720c */ /* 0x000fc80003f05070 */
[----:B------:R-:W-:-:S13]  /*303b0*/  ISETP.NE.AND.EX P0, PT, R21, RZ, PT, P0 ;  /* 0x000000ff1500720c */ /* 0x000fda0003f05300 */
[----:B------:R-:W-:Y:S05]  /*303c0*/  @!P0 BRA `(.L_x_3042) ;  /* 0x0000000000488947 */ /* 0x000fea0003800000 */
[----:B-1----:R-:W1:Y:S01]  /*303d0*/  LDC R9, c[0x0][0x41c] ;  /* 0x00010700ff097b82 */ /* 0x002e620000000800 */
[----:B------:R-:W-:Y:S01]  /*303e0*/  IMAD.MOV.U32 R5, RZ, RZ, R3 ;  /* 0x000000ffff057224 */ /* 0x000fe200078e0003 */
[----:B------:R-:W-:Y:S01]  /*303f0*/  ULDC.64 UR4, c[0x0][0x408] ;  /* 0x0001020000047ab9 */ /* 0x000fe20000000a00 */
[----:B-1----:R-:W-:-:S13]  /*30400*/  ISETP.NE.AND P0, PT, R9, 0x1, PT ;  /* 0x000000010900780c */ /* 0x002fda0003f05270 */
[----:B------:R-:W1:Y:S02]  /*30410*/  @P0 LDC.64 R6, c[0x0][0x420] ;  /* 0x00010800ff060b82 */ /* 0x000e640000000a00 */
[----:B-1----:R-:W-:-:S05]  /*30420*/  @P0 IMAD.HI.U32 R6, R3, R6, RZ ;  /* 0x0000000603060227 */ /* 0x002fca00078e00ff */
        /* <DEDUP_REMOVED lines=10> */
[----:B0-----:R-:W-:-:S05]  /*304d0*/  LEA.HI.X R11, R6, R21, R5, 0x2, P0 ;  /* 0x00000015060b7211 */ /* 0x001fca00000f1405 */
[----:B------:R2:W5:Y:S04]  /*304e0*/  LDG.E R6, desc[UR56][R10.64] ;  /* 0x000000380a067981 */ /* 0x000568000c1e1900 */
.L_x_3042:
[----:B------:R-:W3:Y:S01]  /*304f0*/  LDL R5, [R1+0x460] ;  /* 0x0004600001057983 */ /* 0x000ee20000100800 */
[----:B-1----:R-:W-:-:S03]  /*30500*/  MOV R9, 0x400 ;  /* 0x0000040000097802 */ /* 0x002fc60000000f00 */
[----:B------:R-:W4:Y:S01]  /*30510*/  LDL R7, [R1+0x468] ;  /* 0x0004680001077983 */ /* 0x000f220000100800 */
[----:B--2---:R-:W1:Y:S02]  /*30520*/  S2R R10, SR_CgaCtaId ;  /* 0x00000000000a7919 */ /* 0x004e640000008800 */
[----:B-1----:R-:W-:-:S05]  /*30530*/  LEA R9, R10, R9, 0x18 ;  /* 0x000000090a097211 */ /* 0x002fca00078ec0ff */
[----:B---3--:R-:W-:Y:S01]  /*30540*/  IMAD R5, R5, 0x8, R9 ;  /* 0x0000000805057824 */ /* 0x008fe200078e0209 */
[----:B----4-:R-:W-:-:S04]  /*30550*/  SHF.L.U32 R7, R7, 0x1f, RZ ;  /* 0x0000001f07077819 */ /* 0x010fc800000006ff */
[----:B------:R-:W1:Y:S02]  /*30560*/  SYNCS.PHASECHK.TRANS64.TRYWAIT P0, [R5+URZ+0x32440], R7 ;  /* 0x03244007050075a7 */ /* 0x000e64000800017f */
[----:B-1----:R-:W-:Y:S05]  /*30570*/  @!P0 BRA `(.L_x_3043) ;  /* 0x0000004400308947 */ /* 0x002fea0003800000 */
.L_x_3178:
        /* <DEDUP_REMOVED lines=11> */
.L_x_3044:
[----:B------:R-:W2:Y:S01]  /*30630*/  LDL R9, [R1+0x460] ;  /* 0x0004600001097983 */ /* 0x000ea20000100800 */
        /* <DEDUP_REMOVED lines=20> */
[----:B--2---:R-:W-:Y:S01]  /*30780*/  NOP ;  /* 0x0000000000007918 */ /* 0x004fe20000000000 */
.L_x_3041:
        /* <DEDUP_REMOVED lines=26> */
[----:B--2---:R-:W-:Y:S01]  /*30930*/  IMAD.MOV.U32 R2, RZ, RZ, 0x10000 ;  /* 0x00010000ff027424 */ /* 0x004fe200078e00ff */
        /* <DEDUP_REMOVED lines=28> */
.L_x_3046:
[----:B------:R-:W-:Y:S05]  /*30b00*/  BSYNC B0 ;  /* 0x0000000000007941 */ /* 0x000fea0003800000 */
.L_x_3045:
[----:B------:R-:W-:-:S04]  /*30b10*/  UIADD3 UR52, UR52, 0x1, URZ ;  /* 0x0000000134347890 */ /* 0x000fc8000fffe03f */
[----:B------:R-:W-:-:S04]  /*30b20*/  ULEA.HI UR4, UR52, UR52, URZ, 0x1 ;  /* 0x0000003434047291 */ /* 0x000fc8000f8f083f */
[----:B------:R-:W-:-:S04]  /*30b30*/  ULOP3.LUT UR4, UR4, 0xfffffffe, URZ, 0xc0, !UPT ;  /* 0xfffffffe04047892 */ /* 0x000fc8000f8ec03f */
[----:B------:R-:W-:-:S06]  /*30b40*/  UIADD3 UR4, UR52, -UR4, URZ ;  /* 0x8000000434047290 */ /* 0x000fcc000fffe03f */
[----:B------:R-:W-:-:S05]  /*30b50*/  IMAD.U32 R2, RZ, RZ, UR4 ;  /* 0x00000004ff027e24 */ /* 0x000fca000f8e00ff */
[----:B------:R-:W-:-:S04]  /*30b60*/  SHF.L.U32 R2, R2, 0x1f, RZ ;  /* 0x0000001f02027819 */ /* 0x000fc800000006ff */
[----:B------:R-:W2:Y:S02]  /*30b70*/  SYNCS.PHASECHK.TRANS64.TRYWAIT P0, [R5+URZ+0x32420], R2 ;  /* 0x03242002050075a7 */ /* 0x000ea4000800017f */
[----:B--2---:R-:W-:Y:S05]  /*30b80*/  @!P0 BRA `(.L_x_3047) ;  /* 0x0000003c00c08947 */ /* 0x004fea0003800000 */
.L_x_3179:
[----:B------:R-:W-:Y:S01]  /*30b90*/  ULDC.64 UR46, c[0x0][0x3f8] ;  /* 0x0000fe00002e7ab9 */ /* 0x000fe20000000a00 */
[----:B------:R-:W-:Y:S01]  /*30ba0*/  ULDC.64 UR38, c[0x0][0x408] ;  /* 0x0001020000267ab9 */ /* 0x000fe20000000a00 */
[----:B------:R-:W-:Y:S04]  /*30bb0*/  BSSY B0, `(.L_x_3048) ;  /* 0x000003b000007945 */ /* 0x000fe80003800000 */
[----:B------:R-:W-:Y:S05]  /*30bc0*/  @!P6 BRA `(.L_x_3049) ;  /* 0x0000000000e4e947 */ /* 0x000fea0003800000 */
[----:B------:R-:W3:Y:S01]  /*30bd0*/  LDL R7, [R1+0x460] ;  /* 0x0004600001077983 */ /* 0x000ee20000100800 */
[----:B-1----:R-:W-:-:S03]  /*30be0*/  MOV R9, 0x400 ;  /* 0x0000040000097802 */ /* 0x002fc60000000f00 */
[----:B--2---:R-:W2:Y:S01]  /*30bf0*/  LDL R5, [R1+0x468] ;  /* 0x0004680001057983 */ /* 0x004ea20000100800 */
[----:B------:R-:W1:Y:S02]  /*30c00*/  S2R R10, SR_CgaCtaId ;  /* 0x00000000000a7919 */ /* 0x000e640000008800 */
[----:B-1----:R-:W-:-:S05]  /*30c10*/  LEA R9, R10, R9, 0x18 ;  /* 0x000000090a097211 */ /* 0x002fca00078ec0ff */
[----:B---3--:R-:W-:Y:S01]  /*30c20*/  IMAD R2, R7, 0x8, R9 ;  /* 0x0000000807027824 */ /* 0x008fe200078e0209 */
[----:B--2---:R-:W-:-:S04]  /*30c30*/  SHF.L.U32 R5, R5, 0x1f, RZ ;  /* 0x0000001f05057819 */ /* 0x004fc800000006ff */
[----:B------:R-:W1:Y:S02]  /*30c40*/  SYNCS.PHASECHK.TRANS64.TRYWAIT P0, [R2+URZ+0x32460], R5 ;  /* 0x03246005020075a7 */ /* 0x000e64000800017f */
[----:B-1----:R-:W-:Y:S05]  /*30c50*/  @!P0 BRA `(.L_x_3050) ;  /* 0x0000003c00ac8947 */ /* 0x002fea0003800000 */
.L_x_3180:
        /* <DEDUP_REMOVED lines=11> */
.L_x_3051:
[----:B------:R-:W2:Y:S01]  /*30d10*/  LDL R7, [R1+0x460] ;  /* 0x0004600001077983 */ /* 0x000ea20000100800 */
        /* <DEDUP_REMOVED lines=35> */
[----:B---3--:R-:W-:Y:S01]  /*30f50*/  NOP ;  /* 0x0000000000007918 */ /* 0x008fe20000000000 */
.L_x_3049:
[----:B------:R-:W-:Y:S05]  /*30f60*/  BSYNC B0 ;  /* 0x0000000000007941 */ /* 0x000fea0003800000 */
.L_x_3048:
[----:B------:R-:W3:Y:S04]  /*30f70*/  LDL R3, [R1+0x47c] ;  /* 0x00047c0001037983 */ /* 0x000ee80000100800 */
[----:B--2---:R-:W2:Y:S01]  /*30f80*/  LDL R2, [R1+0x474] ;  /* 0x0004740001027983 */ /* 0x004ea20000100800 */
[----:B------:R-:W-:Y:S01]  /*30f90*/  BSSY B0, `(.L_x_3052) ;  /* 0x000016a000007945 */ /* 0x000fe20003800000 */
[----:B---3--:R-:W-:-:S05]  /*30fa0*/  VIADD R5, R3, 0xfffffffe ;  /* 0xfffffffe03057836 */ /* 0x008fca0000000000 */
[----:B--2---:R-:W-:-:S13]  /*30fb0*/  ISETP.GE.AND P0, PT, R5, R2, PT ;  /* 0x000000020500720c */ /* 0x004fda0003f06270 */
[----:B------:R-:W-:Y:S05]  /*30fc0*/  @!P0 BRA `(.L_x_3053) ;  /* 0x0000001400988947 */ /* 0x000fea0003800000 */
[----:B-1----:R-:W-:Y:S01]  /*30fd0*/  LOP3.LUT R9, RZ, R2, RZ, 0x33, !PT ;  /* 0x00000002ff097212 */ /* 0x002fe200078e33ff */
[----:B------:R-:W-:Y:S01]  /*30fe0*/  IMAD.MOV R2, RZ, RZ, -R3 ;  /* 0x000000ffff027224 */ /* 0x000fe200078e0a03 */
[----:B------:R-:W-:Y:S04]  /*30ff0*/  BSSY B1, `(.L_x_3054) ;  /* 0x000007a000017945 */ /* 0x000fe80003800000 */
[----:B------:R-:W-:-:S05]  /*31000*/  VIADDMNMX R9, R2, 0x1, R9, !PT ;  /* 0x0000000102097846 */ /* 0x000fca0007800109 */
[----:B------:R-:W-:-:S05]  /*31010*/  IMAD.IADD R2, R3, 0x1, R9 ;  /* 0x0000000103027824 */ /* 0x000fca00078e0209 */
[----:B------:R-:W-:-:S04]  /*31020*/  LOP3.LUT R2, R2, 0x1, RZ, 0xc0, !PT ;  /* 0x0000000102027812 */ /* 0x000fc800078ec0ff */
[----:B------:R-:W-:-:S13]  /*31030*/  ISETP.NE.U32.AND P0, PT, R2, 0x1, PT ;  /* 0x000000010200780c */ /* 0x000fda0003f05070 */
[----:B------:R-:W-:Y:S05]  /*31040*/  @P0 BRA `(.L_x_3055) ;  /* 0x0000000400d00947 */ /* 0x000fea0003800000 */
[----:B------:R-:W2:Y:S04]  /*31050*/  LDL.LU R3, [R1+0x460] ;  /* 0x0004600001037983 */ /* 0x000ea80000300800 */
        /* <DEDUP_REMOVED lines=13> */
[----:B0-----:R-:W0:Y:S01]  /*31130*/  LDC R11, c[0x0][0x41c] ;  /* 0x00010700ff0b7b82 */ /* 0x001e220000000800 */
[----:B------:R-:W-:Y:S01]  /*31140*/  ULDC.64 UR4, c[0x0][0x408] ;  /* 0x0001020000047ab9 */ /* 0x000fe20000000a00 */
[----:B0-----:R-:W-:-:S13]  /*31150*/  ISETP.NE.AND P0, PT, R11, 0x1, PT ;  /* 0x000000010b00780c */ /* 0x001fda0003f05270 */
[----:B------:R-:W0:Y:S02]  /*31160*/  @P0 LDC.64 R2, c[0x0][0x420] ;  /* 0x00010800ff020b82 */ /* 0x000e240000000a00 */
[----:B0-----:R-:W-:-:S04]  /*31170*/  @P0 IMAD.HI.U32 R6, R5, R2, RZ ;  /* 0x0000000205060227 */ /* 0x001fc800078e00ff */
        /* <DEDUP_REMOVED lines=12> */
.L_x_3058:
[----:B------:R-:W3:Y:S01]  /*31240*/  S2R R3, SR_CgaCtaId ;  /* 0x0000000000037919 */ /* 0x000ee20000008800 */
[----:B------:R-:W-:-:S04]  /*31250*/  MOV R2, 0x400 ;  /* 0x0000040000027802 */ /* 0x000fc80000000f00 */
[----:B---3--:R-:W-:Y:S02]  /*31260*/  LEA R2, R3, R2, 0x18 ;  /* 0x0000000203027211 */ /* 0x008fe400078ec0ff */
[----:B------:R-:W-:-:S03]  /*31270*/  SHF.L.U32 R3, R12, 0x1f, RZ ;  /* 0x0000001f0c037819 */ /* 0x000fc600000006ff */
[----:B------:R-:W-:-:S04]  /*31280*/  IMAD R2, R13, 0x8, R2 ;  /* 0x000000080d027824 */ /* 0x000fc800078e0202 */
[----:B------:R-:W3:Y:S02]  /*31290*/  SYNCS.PHASECHK.TRANS64.TRYWAIT P0, [R2+URZ+0x32440], R3 ;  /* 0x03244003020075a7 */ /* 0x000ee4000800017f */
[----:B---3--:R-:W-:Y:S05]  /*312a0*/  @!P0 BRA `(.L_x_3059) ;  /* 0x00000038002c8947 */ /* 0x008fea0003800000 */
.L_x_3181:
        /* <DEDUP_REMOVED lines=11> */
.L_x_3060:
[----:B----4-:R-:W4:Y:S01]  /*31360*/  LDL R7, [R1+0x460] ;  /* 0x0004600001077983 */ /* 0x010f220000100800 */
[----:B0-----:R-:W-:-:S03]  /*31370*/  MOV R11, 0x400 ;  /* 0x00000400000b7802 */ /* 0x001fc60000000f00 */
[----:B------:R-:W2:Y:S01]  /*31380*/  LDL R10, [R1+0x470] ;  /* 0x00047000010a7983 */ /* 0x000ea20000100800 */
[----:B-1----:R-:W0:Y:S01]  /*31390*/  S2R R12, SR_CgaCtaId ;  /* 0x00000000000c7919 */ /* 0x002e220000008800 */
        /* <DEDUP_REMOVED lines=16> */
[----:B------:R-:W1:Y:S02]  /*314a0*/  SYNCS.PHASECHK.TRANS64.TRYWAIT P0, [R2+URZ+0x32460], R3 ;  /* 0x03246003020075a7 */ /* 0x000e64000800017f */
[----:B01----:R-:W-:Y:S05]  /*314b0*/  @!P0 BRA `(.L_x_3061) ;  /* 0x0000003400bc8947 */ /* 0x003fea0003800000 */
.L_x_3182:
        /* <DEDUP_REMOVED lines=8> */
.L_x_3062:
[----:B0--3--:R-:W2:Y:S01]  /*31540*/  LDL R3, [R1+0x460] ;  /* 0x0004600001037983 */ /* 0x009ea20000100800 */
        /* <DEDUP_REMOVED lines=33> */
.L_x_3057:
[----:B------:R-:W-:Y:S05]  /*31760*/  BSYNC B2 ;  /* 0x0000000000027941 */ /* 0x000fea0003800000 */
.L_x_3056:
[----:B------:R-:W2:Y:S02]  /*31770*/  LDL R2, [R1+0x47c] ;  /* 0x00047c0001027983 */ /* 0x000ea40000100800 */
[----:B--2---:R-:W-:-:S07]  /*31780*/  VIADD R5, R2, 0xfffffffd ;  /* 0xfffffffd02057836 */ /* 0x004fce0000000000 */
.L_x_3055:
[----:B------:R-:W-:Y:S05]  /*31790*/  BSYNC B1 ;  /* 0x0000000000017941 */ /* 0x000fea0003800000 */
.L_x_3054:
[----:B------:R-:W2:Y:S01]  /*317a0*/  LDL.LU R2, [R1+0x47c] ;  /* 0x00047c0001027983 */ /* 0x000ea20000300800 */
[----:B------:R-:W-:Y:S01]  /*317b0*/  VIADD R9, R9, 0xfffffffe ;  /* 0xfffffffe09097836 */ /* 0x000fe20000000000 */
[----:B--2---:R-:W-:-:S04]  /*317c0*/  LOP3.LUT R2, RZ, R2, RZ, 0x33, !PT ;  /* 0x00000002ff027212 */ /* 0x004fc800078e33ff */
[----:B------:R-:W-:-:S13]  /*317d0*/  ISETP.NE.AND P0, PT, R9, R2, PT ;  /* 0x000000020900720c */ /* 0x000fda0003f05270 */
[----:B------:R-:W-:Y:S05]  /*317e0*/  @!P0 BRA `(.L_x_3053) ;  /* 0x0000000c00908947 */ /* 0x000fea0003800000 */
.L_x_3077:
        /* <DEDUP_REMOVED lines=11> */
[----:B0-----:R-:W-:-:S03]  /*318a0*/  IMAD.MOV.U32 R11, RZ, RZ, R5 ;  /* 0x000000ffff0b7224 */ /* 0x001fc600078e0005 */
[----:B------:R-:W-:-:S13]  /*318b0*/  ISETP.NE.AND.EX P0, PT, RZ, UR47, PT, P0 ;  /* 0x0000002fff007c0c */ /* 0x000fda000bf05300 */
[----:B------:R-:W-:Y:S05]  /*318c0*/  @!P0 BRA `(.L_x_3065) ;  /* 0x0000000000408947 */ /* 0x000fea0003800000 */
[----:B------:R-:W0:Y:S01]  /*318d0*/  LDC R6, c[0x0][0x41c] ;  /* 0x00010700ff067b82 */ /* 0x000e220000000800 */
[----:B------:R-:W-:Y:S01]  /*318e0*/  IMAD R7, R8, UR38, RZ ;  /* 0x0000002608077c24 */ /* 0x000fe2000f8e02ff */
[----:B0-----:R-:W-:-:S13]  /*318f0*/  ISETP.NE.AND P0, PT, R6, 0x1, PT ;  /* 0x000000010600780c */ /* 0x001fda0003f05270 */
[----:B------:R-:W1:Y:S02]  /*31900*/  @P0 LDC.64 R2, c[0x0][0x420] ;  /* 0x00010800ff020b82 */ /* 0x000e640000000a00 */
[----:B-1----:R-:W-:-:S04]  /*31910*/  @P0 IMAD.HI.U32 R12, R5, R2, RZ ;  /* 0x00000002050c0227 */ /* 0x002fc800078e00ff */
[----:B------:R-:W-:Y:S01]  /*31920*/  IMAD.MOV.U32 R2, RZ, RZ, R5 ;  /* 0x000000ffff027224 */ /* 0x000fe200078e0005 */
[----:B------:R-:W-:-:S04]  /*31930*/  @P0 SHF.R.U32.HI R2, RZ, R3, R12 ;  /* 0x00000003ff020219 */ /* 0x000fc8000001160c */
[--C-:B------:R-:W-:Y:S01]  /*31940*/  SHF.R.S32.HI R3, RZ, 0x1f, R2.reuse ;  /* 0x0000001fff037819 */ /* 0x100fe20000011402 */
[----:B------:R-:W-:-:S04]  /*31950*/  IMAD.MOV R11, RZ, RZ, -R2 ;  /* 0x000000ffff0b7224 */ /* 0x000fc800078e0a02 */
[----:B------:R-:W-:Y:S02]  /*31960*/  IMAD R11, R6, R11, R5 ;  /* 0x0000000b060b7224 */ /* 0x000fe400078e0205 */
[C---:B------:R-:W-:Y:S02]  /*31970*/  IMAD R6, R4.reuse, UR39, R7 ;  /* 0x0000002704067c24 */ /* 0x040fe4000f8e0207 */
[----:B------:R-:W-:-:S04]  /*31980*/  IMAD.WIDE.U32 R2, R4, UR38, R2 ;  /* 0x0000002604027c25 */ /* 0x000fc8000f8e0002 */
[----:B------:R-:W-:Y:S01]  /*31990*/  IMAD.IADD R3, R6, 0x1, R3 ;  /* 0x0000000106037824 */ /* 0x000fe200078e0203 */
[----:B------:R-:W-:-:S04]  /*319a0*/  LEA R6, P0, R2, UR46, 0x2 ;  /* 0x0000002e02067c11 */ /* 0x000fc8000f8010ff */
[----:B------:R-:W-:-:S05]  /*319b0*/  LEA.HI.X R7, R2, UR47, R3, 0x2, P0 ;  /* 0x0000002f02077c11 */ /* 0x000fca00080f1403 */
[----:B------:R0:W5:Y:S04]  /*319c0*/  LDG.E R6, desc[UR56][R6.64] ;  /* 0x0000003806067981 */ /* 0x000168000c1e1900 */
.L_x_3065:
[----:B------:R-:W2:Y:S01]  /*319d0*/  S2R R3, SR_CgaCtaId ;  /* 0x0000000000037919 */ /* 0x000ea20000008800 */
[----:B------:R-:W-:-:S04]  /*319e0*/  MOV R2, 0x400 ;  /* 0x0000040000027802 */ /* 0x000fc80000000f00 */
[----:B--2---:R-:W-:Y:S02]  /*319f0*/  LEA R2, R3, R2, 0x18 ;  /* 0x0000000203027211 */ /* 0x004fe400078ec0ff */
[----:B------:R-:W-:-:S03]  /*31a00*/  SHF.L.U32 R3, R10, 0x1f, RZ ;  /* 0x0000001f0a037819 */ /* 0x000fc600000006ff */
[----:B------:R-:W-:-:S04]  /*31a10*/  IMAD R2, R9, 0x8, R2 ;  /* 0x0000000809027824 */ /* 0x000fc800078e0202 */
[----:B------:R-:W2:Y:S02]  /*31a20*/  SYNCS.PHASECHK.TRANS64.TRYWAIT P0, [R2+URZ+0x32440], R3 ;  /* 0x03244003020075a7 */ /* 0x000ea4000800017f */
[----:B--2---:R-:W-:Y:S05]  /*31a30*/  @!P0 BRA `(.L_x_3066) ;  /* 0x0000003000708947 */ /* 0x004fea0003800000 */
.L_x_3183:
[----:B0-----:R-:W0:Y:S02]  /*31a40*/  S2R R7, SR_TID.X ;  /* 0x0000000000077919 */ /* 0x001e240000002100 */
[----:B0-----:R-:W-:-:S04]  /*31a50*/  LOP3.LUT R7, R7, 0x7f, RZ, 0xc0, !PT ;  /* 0x0000007f07077812 */ /* 0x001fc800078ec0ff */
[----:B------:R-:W-:-:S13]  /*31a60*/  ISETP.NE.AND P0, PT, R7, RZ, PT ;  /* 0x000000ff0700720c */ /* 0x000fda0003f05270 */
[----:B------:R-:W-:Y:S05]  /*31a70*/  @P0 BRA `(.L_x_3067) ;  /* 0x00000000001c0947 */ /* 0x000fea0003800000 */
[----:B------:R-:W0:Y:S02]  /*31a80*/  S2R R7, SR_TID.X ;  /* 0x0000000000077919 */ /* 0x000e240000002100 */
[----:B0-----:R-:W-:-:S04]  /*31a90*/  LOP3.LUT R7, R7, 0x1f, RZ, 0xc0, !PT ;  /* 0x0000001f07077812 */ /* 0x001fc800078ec0ff */
[----:B------:R-:W-:Y:S01]  /*31aa0*/  ISETP.NE.AND P1, PT, R7, RZ, PT ;  /* 0x000000ff0700720c */ /* 0x000fe20003f25270 */
[----:B------:R-:W-:-:S04]  /*31ab0*/  IMAD.MOV.U32 R7, RZ, RZ, 0x3000 ;  /* 0x00003000ff077424 */ /* 0x000fc800078e00ff */
[----:B------:R0:W-:Y:S08]  /*31ac0*/  SYNCS.ARRIVE.TRANS64 RZ, [R2+URZ+0x32430], R7 ;  /* 0x0324300702ff79a7 */ /* 0x0001f0000800003f */
[----:B------:R-:W-:Y:S05]  /*31ad0*/  @!P1 BRA `(.L_x_3067) ;  /* 0x0000000000049947 */ /* 0x000fea0003800000 */
[----:B------:R-:W-:Y:S01]  /*31ae0*/  BPT.TRAP 0x1 ;  /* 0x000000040000795c */ /* 0x000fe20000300000 */
.L_x_3067:
[----:B-1----:R-:W3:Y:S01]  /*31af0*/  LDL R12, [R1+0x470] ;  /* 0x00047000010c7983 */ /* 0x002ee20000100800 */
[----:B0-----:R-:W-:Y:S01]  /*31b00*/  MOV R7, 0x400 ;  /* 0x0000040000077802 */ /* 0x001fe20000000f00 */
        /* <DEDUP_REMOVED lines=19> */
.L_x_3184:
        /* <DEDUP_REMOVED lines=8> */
.L_x_3069:
        /* <DEDUP_REMOVED lines=33> */
.L_x_3064:
[----:B------:R-:W-:Y:S05]  /*31ed0*/  BSYNC B1 ;  /* 0x0000000000017941 */ /* 0x000fea0003800000 */
.L_x_3063:
[----:B------:R-:W-:Y:S01]  /*31ee0*/  VIADD R9, R9, 0x1 ;  /* 0x0000000109097836 */ /* 0x000fe20000000000 */
[----:B------:R-:W-:Y:S04]  /*31ef0*/  BSSY B1, `(.L_x_3070) ;  /* 0x000006f000017945 */ /* 0x000fe80003800000 */
[----:B------:R-:W-:-:S04]  /*31f00*/  ISETP.NE.AND P0, PT, R9, 0x2, PT ;  /* 0x000000020900780c */ /* 0x000fc80003f05270 */
[----:B------:R-:W-:Y:S02]  /*31f10*/  SEL R3, RZ, 0x1, P0 ;  /* 0x00000001ff037807 */ /* 0x000fe40000000000 */
[----:B-1----:R-:W-:Y:S01]  /*31f20*/  SEL R12, R9, RZ, P0 ;  /* 0x000000ff090c7207 */ /* 0x002fe20000000000 */
        /* <DEDUP_REMOVED lines=25> */
.L_x_3072:
[----:B------:R-:W2:Y:S01]  /*320c0*/  S2R R3, SR_CgaCtaId ;  /* 0x0000000000037919 */ /* 0x000ea20000008800 */
[----:B------:R-:W-:-:S04]  /*320d0*/  MOV R2, 0x400 ;  /* 0x0000040000027802 */ /* 0x000fc80000000f00 */
[----:B--2---:R-:W-:Y:S02]  /*320e0*/  LEA R2, R3, R2, 0x18 ;  /* 0x0000000203027211 */ /* 0x004fe400078ec0ff */
[----:B------:R-:W-:-:S03]  /*320f0*/  SHF.L.U32 R3, R11, 0x1f, RZ ;  /* 0x0000001f0b037819 */ /* 0x000fc600000006ff */
[----:B------:R-:W-:-:S04]  /*32100*/  IMAD R2, R12, 0x8, R2 ;  /* 0x000000080c027824 */ /* 0x000fc800078e0202 */
[----:B------:R-:W2:Y:S02]  /*32110*/  SYNCS.PHASECHK.TRANS64.TRYWAIT P0, [R2+URZ+0x32440], R3 ;  /* 0x03244003020075a7 */ /* 0x000ea4000800017f */
[----:B--2---:R-:W-:Y:S05]  /*32120*/  @!P0 BRA `(.L_x_3073) ;  /* 0x0000002800dc8947 */ /* 0x004fea0003800000 */
.L_x_3185:
[----:B-1----:R-:W1:Y:S02]  /*32130*/  S2R R7, SR_TID.X ;  /* 0x0000000000077919 */ /* 0x002e640000002100 */
        /* <DEDUP_REMOVED lines=10> */
.L_x_3074:
[----:B-1----:R-:W3:Y:S01]  /*321e0*/  LDL R7, [R1+0x460] ;  /* 0x0004600001077983 */ /* 0x002ee20000100800 */
        /* <DEDUP_REMOVED lines=21> */
.L_x_3186:
        /* <DEDUP_REMOVED lines=8> */
.L_x_3076:
        /* <DEDUP_REMOVED lines=34> */
.L_x_3071:
[----:B------:R-:W-:Y:S05]  /*325e0*/  BSYNC B1 ;  /* 0x0000000000017941 */ /* 0x000fea0003800000 */
.L_x_3070:
[----:B------:R-:W2:Y:S01]  /*325f0*/  LDL R2, [R1+0x474] ;  /* 0x0004740001027983 */ /* 0x000ea20000100800 */
[----:B------:R-:W-:Y:S01]  /*32600*/  VIADD R5, R5, 0xfffffffe ;  /* 0xfffffffe05057836 */ /* 0x000fe20000000000 */
[----:B--2---:R-:W-:-:S13]  /*32610*/  ISETP.GT.AND P0, PT, R9, R2, PT ;  /* 0x000000020900720c */ /* 0x004fda0003f04270 */
[----:B------:R-:W-:Y:S05]  /*32620*/  @P0 BRA `(.L_x_3077) ;  /* 0xfffffff000700947 */ /* 0x000fea000383ffff */
.L_x_3053:
[----:B------:R-:W-:Y:S05]  /*32630*/  BSYNC B0 ;  /* 0x0000000000007941 */ /* 0x000fea0003800000 */
.L_x_3052:
[----:B------:R-:W2:Y:S01]  /*32640*/  LDL.LU R3, [R1+0x460] ;  /* 0x0004600001037983 */ /* 0x000ea20000300800 */
        /* <DEDUP_REMOVED lines=8> */
[----:B------:R2:W-:Y:S01]  /*326d0*/  STL [R1+0x460], R2 ;  /* 0x0004600201007387 */ /* 0x0005e20000100800 */
        /* <DEDUP_REMOVED lines=13> */
.L_x_3079:
[----:B------:R-:W-:Y:S05]  /*327b0*/  BSYNC B0 ;  /* 0x0000000000007941 */ /* 0x000fea0003800000 */
.L_x_3078:
[----:B--2---:R-:W2:Y:S02]  /*327c0*/  LDL.LU R2, [R1+0x468] ;  /* 0x0004680001027983 */ /* 0x004ea40000300800 */
[----:B--2---:R-:W-:-:S05]  /*327d0*/  LOP3.LUT R2, R2, R0, RZ, 0x3c, !PT ;  /* 0x0000000002027212 */ /* 0x004fca00078e3cff */
[----:B------:R3:W-:Y:S02]  /*327e0*/  STL [R1+0x468], R2 ;  /* 0x0004680201007387 */ /* 0x0007e40000100800 */
.L_x_3034:
[----:B------:R-:W-:Y:S05]  /*327f0*/  BSYNC B6 ;  /* 0x0000000000067941 */ /* 0x000fea0003800000 */
.L_x_3032:
[----:B------:R-:W-:-:S03]  /*32800*/  UMOV UR4, 0xffffffff ;  /* 0xffffffff00047882 */ /* 0x000fc60000000000 */
[----:B------:R-:W-:Y:S05]  /*32810*/  BRA.DIV UR4, `(.L_x_3080) ;  /* 0x0000002604487947 */ /* 0x000fea000b800000 */
[----:B------:R4:W0:Y:S04]  /*32820*/  SHFL.IDX PT, R4, R16, RZ, 0x1f ;  /* 0x00001fff10047589 */ /* 0x00082800000e0000 */
[----:B------:R-:W0:Y:S02]  /*32830*/  SHFL.IDX PT, R16, R16, 0x1, 0x1f ;  /* 0x00201f0010107f89 */ /* 0x000e2400000e0000 */
.L_x_3190:
[----:B------:R-:W2:Y:S01]  /*32840*/  S2R R0, SR_TID.X ;  /* 0x0000000000007919 */ /* 0x000ea20000002100 */
[----:B------:R-:W-:Y:S01]  /*32850*/  ULDC UR4, c[0x0][0xd14] ;  /* 0x0003450000047ab9 */ /* 0x000fe20000000800 */
[----:B------:R-:W-:Y:S01]  /*32860*/  BSSY B0, `(.L_x_3081) ;  /* 0x000000b000007945 */ /* 0x000fe20003800000 */
[----:B------:R-:W-:Y:S01]  /*32870*/  IMAD.MOV.U32 R17, RZ, RZ, RZ ;  /* 0x000000ffff117224 */ /* 0x000fe200078e00ff */
[----:B--2---:R-:W-:Y:S01]  /*32880*/  LOP3.LUT R6, R0, 0x1f, RZ, 0xc0, !PT ;  /* 0x0000001f00067812 */ /* 0x004fe200078ec0ff */
[----:B------:R-:W-:-:S03]  /*32890*/  IMAD.U32 R0, RZ, RZ, UR4 ;  /* 0x00000004ff007e24 */ /* 0x000fc6000f8e00ff */
[C---:B------:R-:W-:Y:S01]  /*328a0*/  ISETP.NE.AND P0, PT, R6.reuse, 0x1f, PT ;  /* 0x0000001f0600780c */ /* 0x040fe20003f05270 */
[----:B------:R-:W-:-:S05]  /*328b0*/  IMAD.IADD R5, R6, 0x1, R19 ;  /* 0x0000000106057824 */ /* 0x000fca00078e0213 */
[----:B------:R-:W-:-:S13]  /*328c0*/  ISETP.GE.OR P0, PT, R5, R0, !P0 ;  /* 0x000000000500720c */ /* 0x000fda0004706670 */
[----:B------:R-:W-:Y:S05]  /*328d0*/  @P0 BRA `(.L_x_3082) ;  /* 0x00000000000c0947 */ /* 0x000fea0003800000 */
[----:B---3--:R-:W2:Y:S02]  /*328e0*/  LDC.64 R2, c[0x0][0xd58] ;  /* 0x00035600ff027b82 */ /* 0x008ea40000000a00 */
[----:B--2---:R-:W-:-:S05]  /*328f0*/  IMAD.WIDE R2, R5, 0x4, R2 ;  /* 0x0000000405027825 */ /* 0x004fca00078e0202 */
[----:B------:R2:W5:Y:S02]  /*32900*/  LDG.E R17, desc[UR56][R2.64] ;  /* 0x0000003802117981 */ /* 0x000564000c1e1900 */
.L_x_3082:
[----:B------:R-:W-:Y:S05]  /*32910*/  BSYNC B0 ;  /* 0x0000000000007941 */ /* 0x000fea0003800000 */
.L_x_3081:
[----:B------:R-:W-:-:S03]  /*32920*/  UMOV UR4, 0xffffffff ;  /* 0xffffffff00047882 */ /* 0x000fc60000000000 */
[----:B------:R-:W-:Y:S05]  /*32930*/  BRA.DIV UR4, `(.L_x_3083) ;  /* 0x00000026044c7947 */ /* 0x000fea000b800000 */
[----:B-----5:R-:W0:Y:S01]  /*32940*/  SHFL.UP PT, R14, R17, 0x1, RZ ;  /* 0x04200000110e7989 */ /* 0x020e2200000e00ff */
[C---:B------:R-:W-:Y:S02]  /*32950*/  ISETP.NE.AND P0, PT, R6.reuse, RZ, PT ;  /* 0x000000ff0600720c */ /* 0x040fe40003f05270 */
[----:B------:R-:W-:Y:S02]  /*32960*/  ISETP.GE.U32.AND P1, PT, R6, 0x2, PT ;  /* 0x000000020600780c */ /* 0x000fe40003f26070 */
[----:B0-----:R-:W-:Y:S02]  /*32970*/  SEL R14, R14, RZ, P0 ;  /* 0x000000ff0e0e7207 */ /* 0x001fe40000000000 */
[----:B------:R-:W-:-:S03]  /*32980*/  ISETP.GE.U32.AND P0, PT, R6, 0x4, PT ;  /* 0x000000040600780c */ /* 0x000fc60003f06070 */
[----:B-1----:R-:W-:-:S05]  /*32990*/  IMAD.IADD R13, R17, 0x1, R14 ;  /* 0x00000001110d7824 */ /* 0x002fca00078e020e */
[----:B------:R-:W2:Y:S02]  /*329a0*/  SHFL.UP PT, R14, R13, 0x2, RZ ;  /* 0x044000000d0e7989 */ /* 0x000ea400000e00ff */
[----:B--23--:R-:W-:Y:S02]  /*329b0*/  SEL R2, R14, RZ, P1 ;  /* 0x000000ff0e027207 */ /* 0x00cfe40000800000 */
        /* <DEDUP_REMOVED lines=13> */
.L_x_3198:
[----:B------:R-:W-:Y:S02]  /*32a90*/  ULDC UR4, c[0x0][0xd10] ;  /* 0x0003440000047ab9 */ /* 0x000fe40000000800 */
[----:B------:R-:W-:-:S04]  /*32aa0*/  IMAD.U32 R5, RZ, RZ, UR4 ;  /* 0x00000004ff057e24 */ /* 0x000fc8000f8e00ff */
[----:B-1----:R-:W-:-:S04]  /*32ab0*/  IMAD R3, R14, R5, RZ ;  /* 0x000000050e037224 */ /* 0x002fc800078e02ff */
[----:B----4-:R-:W-:-:S05]  /*32ac0*/  IMAD.IADD R16, R16, 0x1, R3 ;  /* 0x0000000110107824 */ /* 0x010fca00078e0203 */
[----:B------:R-:W-:-:S13]  /*32ad0*/  ISETP.GT.AND P0, PT, R16, R4, PT ;  /* 0x000000041000720c */ /* 0x000fda0003f04270 */
[----:B------:R-:W-:Y:S05]  /*32ae0*/  @P0 BRA `(.L_x_3084) ;  /* 0x0000000000b40947 */ /* 0x000fea0003800000 */
[----:B------:R-:W1:Y:S02]  /*32af0*/  LDC R0, c[0x0][0xd14] ;  /* 0x00034500ff007b82 */ /* 0x000e640000000800 */
.L_x_3089:
        /* <DEDUP_REMOVED lines=14> */
.L_x_3087:
[----:B------:R-:W-:Y:S05]  /*32be0*/  BSYNC B0 ;  /* 0x0000000000007941 */ /* 0x000fea0003800000 */
.L_x_3086:
        /* <DEDUP_REMOVED lines=23> */
.L_x_3206:
[----:B------:R-:W-:Y:S02]  /*32d60*/  ULDC UR4, c[0x0][0xd10] ;  /* 0x0003440000047ab9 */ /* 0x000fe40000000800 */
[----:B------:R-:W-:-:S04]  /*32d70*/  IMAD.U32 R5, RZ, RZ, UR4 ;  /* 0x00000004ff057e24 */ /* 0x000fc8000f8e00ff */
[----:B-1----:R-:W-:-:S04]  /*32d80*/  IMAD R3, R14, R5, RZ ;  /* 0x000000050e037224 */ /* 0x002fc800078e02ff */
[----:B------:R-:W-:-:S05]  /*32d90*/  IMAD.IADD R16, R3, 0x1, R16 ;  /* 0x0000000103107824 */ /* 0x000fca00078e0210 */
[----:B------:R-:W-:-:S13]  /*32da0*/  ISETP.GT.AND P0, PT, R16, R4, PT ;  /* 0x000000041000720c */ /* 0x000fda0003f04270 */
[----:B------:R-:W-:Y:S05]  /*32db0*/  @!P0 BRA `(.L_x_3089) ;  /* 0xfffffffc00508947 */ /* 0x000fea000383ffff */
.L_x_3084:
[----:B------:R-:W-:Y:S01]  /*32dc0*/  IMAD.IADD R16, R16, 0x1, -R3 ;  /* 0x0000000110107824 */ /* 0x000fe200078e0a03 */
[----:B------:R-:W-:-:S03]  /*32dd0*/  UMOV UR4, 0xffffffff ;  /* 0xffffffff00047882 */ /* 0x000fc60000000000 */
[----:B------:R-:W-:-:S05]  /*32de0*/  IMAD R3, R2, R5, R16 ;  /* 0x0000000502037224 */ /* 0x000fca00078e0210 */
[----:B------:R-:W-:Y:S01]  /*32df0*/  ISETP.GT.AND P6, PT, R3, R4, PT ;  /* 0x000000040300720c */ /* 0x000fe20003fc4270 */
[----:B------:R-:W-:-:S12]  /*32e00*/  BRA.DIV UR4, `(.L_x_3090) ;  /* 0x0000002604b87947 */ /* 0x000fd8000b800000 */
[----:B------:R-:W-:-:S04]  /*32e10*/  VOTE.ANY R3, PT, !P6 ;  /* 0x0000000000037806 */ /* 0x000fc800070e0100 */
[----:B------:R-:W1:Y:S02]  /*32e20*/  POPC R6, R3 ;  /* 0x0000000300067309 */ /* 0x000e640000000000 */
[----:B-1----:R1:W2:Y:S02]  /*32e30*/  SHFL.IDX PT, R17, R17, R6, 0x1f ;  /* 0x00001f0611117589 */ /* 0x0022a400000e0000 */
.L_x_3210:
[----:B------:R-:W-:Y:S01]  /*32e40*/  ISETP.NE.AND P0, PT, R3, RZ, PT ;  /* 0x000000ff0300720c */ /* 0x000fe20003f05270 */
[----:B------:R-:W-:-:S12]  /*32e50*/  IMAD.MOV.U32 R7, RZ, RZ, RZ ;  /* 0x000000ffff077224 */ /* 0x000fd800078e00ff */
[----:B------:R-:W-:Y:S05]  /*32e60*/  @!P0 BRA `(.L_x_3091) ;  /* 0x0000000000108947 */ /* 0x000fea0003800000 */
[----:B------:R-:W-:Y:S01]  /*32e70*/  UMOV UR4, 0xffffffff ;  /* 0xffffffff00047882 */ /* 0x000fe20000000000 */
[----:B------:R-:W-:Y:S02]  /*32e80*/  VIADD R12, R6, 0xffffffff ;  /* 0xffffffff060c7836 */ /* 0x000fe40000000000 */
[----:B------:R-:W-:Y:S05]  /*32e90*/  BRA.DIV UR4, `(.L_x_3092) ;  /* 0x0000002604dc7947 */ /* 0x000fea000b800000 */
[----:B------:R3:W4:Y:S02]  /*32ea0*/  SHFL.IDX PT, R7, R2, R12, 0x1f ;  /* 0x00001f0c02077589 */ /* 0x00072400000e0000 */
.L_x_3091:
        /* <DEDUP_REMOVED lines=67> */
.L_x_3085:
[----:B------:R-:W-:Y:S01]  /*332e0*/  UMOV UR4, URZ ;  /* 0x0000003f00047c82 */ /* 0x000fe20008000000 */
[----:B------:R-:W-:Y:S01]  /*332f0*/  UMOV UR5, URZ ;  /* 0x0000003f00057c82 */ /* 0x000fe20008000000 */
[----:B------:R-:W-:Y:S01]  /*33300*/  ULDC UR6, c[0x0][0xd14] ;  /* 0x0003450000067ab9 */ /* 0x000fe20000000800 */
[----:B------:R-:W-:Y:S02]  /*33310*/  IMAD.MOV.U32 R16, RZ, RZ, R4 ;  /* 0x000000ffff107224 */ /* 0x000fe400078e0004 */
[----:B------:R-:W-:Y:S02]  /*33320*/  IMAD.U32 R17, RZ, RZ, UR4 ;  /* 0x00000004ff117e24 */ /* 0x000fe4000f8e00ff */
[----:B------:R-:W-:Y:S02]  /*33330*/  IMAD.U32 R18, RZ, RZ, UR5 ;  /* 0x00000005ff127e24 */ /* 0x000fe4000f8e00ff */
[----:B------:R-:W-:-:S07]  /*33340*/  IMAD.U32 R19, RZ, RZ, UR6 ;  /* 0x00000006ff137e24 */ /* 0x000fce000f8e00ff */
.L_x_3093:
        /* <DEDUP_REMOVED lines=12> */
.L_x_2994:
        /* <DEDUP_REMOVED lines=11> */
.L_x_3213:
[----:B------:R-:W-:-:S03]  /*334c0*/  UMOV UR4, 0xffffffff ;  /* 0xffffffff00047882 */ /* 0x000fc60000000000 */
[----:B------:R-:W-:Y:S05]  /*334d0*/  BRA.DIV UR4, `(.L_x_3096) ;  /* 0x0000002204887947 */ /* 0x000fea000b800000 */
[----:B--2---:R-:W2:Y:S02]  /*334e0*/  S2R R2, SR_TID.X ;  /* 0x0000000000027919 */ /* 0x004ea40000002100 */
[----:B--2---:R-:W-:-:S04]  /*334f0*/  SHF.R.U32.HI R2, RZ, 0x5, R2 ;  /* 0x00000005ff027819 */ /* 0x004fc80000011602 */
[----:B------:R-:W-:-:S05]  /*33500*/  LOP3.LUT R2, R2, 0x3, RZ, 0xc0, !PT ;  /* 0x0000000302027812 */ /* 0x000fca00078ec0ff */
[----:B------:R2:W3:Y:S02]  /*33510*/  SHFL.IDX PT, R14, R2, RZ, 0x1f ;  /* 0x00001fff020e7589 */ /* 0x0004e400000e0000 */
.L_x_3216:
[----:B---3--:R-:W-:-:S13]  /*33520*/  ISETP.NE.AND P0, PT, R14, RZ, PT ;  /* 0x000000ff0e00720c */ /* 0x008fda0003f05270 */
[----:B------:R-:W-:Y:S05]  /*33530*/  @P0 BRA `(.L_x_2764) ;  /* 0x0000000000940947 */ /* 0x000fea0003800000 */
[----:B------:R-:W-:-:S03]  /*33540*/  UMOV UR4, 0xffffffff ;  /* 0xffffffff00047882 */ /* 0x000fc60000000000 */
[----:B------:R-:W-:Y:S05]  /*33550*/  BRA.DIV UR4, `(.L_x_3097) ;  /* 0x00000022049c7947 */ /* 0x000fea000b800000 */
[----:B------:R-:W-:-:S13]  /*33560*/  ELECT P6, URZ, PT ;  /* 0x00000000003f782f */ /* 0x000fda00038c0000 */
.L_x_3219:
[----:B------:R-:W-:Y:S05]  /*33570*/  @!P6 BRA `(.L_x_2764) ;  /* 0x000000000084e947 */ /* 0x000fea0003800000 */
[----:B------:R-:W-:-:S06]  /*33580*/  ULOP3.LUT UR4, UR50, 0x2, URZ, 0xfc, !UPT ;  /* 0x0000000232047892 */ /* 0x000fcc000f8efc3f */
[----:B--2---:R-:W-:-:S05]  /*33590*/  IMAD.U32 R2, RZ, RZ, UR4 ;  /* 0x00000004ff027e24 */ /* 0x004fca000f8e00ff */
[----:B------:R-:W-:-:S13]  /*335a0*/  ISETP.NE.AND P2, PT, R2, 0x3, PT ;  /* 0x000000030200780c */ /* 0x000fda0003f45270 */
[----:B------:R-:W-:Y:S05]  /*335b0*/  @!P2 BRA `(.L_x_3098) ;  /* 0x000000000004a947 */ /* 0x000fea0003800000 */
[----:B------:R-:W-:Y:S01]  /*335c0*/  BPT.TRAP 0x1 ;  /* 0x000000040000795c */ /* 0x000fe20000300000 */
.L_x_3098:
        /* <DEDUP_REMOVED lines=14> */
.L_x_3220:
[----:B------:R-:W2:Y:S02]  /*336b0*/  SYNCS.PHASECHK.TRANS64.TRYWAIT P0, [R7+URZ], R2 ;  /* 0x00000002070075a7 */ /* 0x000ea4000800017f */
[----:B--2---:R-:W-:Y:S05]  /*336c0*/  @!P0 BRA `(.L_x_3100) ;  /* 0x0000002000748947 */ /* 0x004fea0003800000 */
.L_x_3221:
[----:B------:R-:W-:Y:S05]  /*336d0*/  @!P2 BRA `(.L_x_3101) ;  /* 0x000000000004a947 */ /* 0x000fea0003800000 */
[----:B------:R-:W-:Y:S01]  /*336e0*/  BPT.TRAP 0x1 ;  /* 0x000000040000795c */ /* 0x000fe20000300000 */
.L_x_3101:
[----:B------:R-:W3:Y:S01]  /*336f0*/  LDL.LU R4, [R1+0x460] ;  /* 0x0004600001047983 */ /* 0x000ee20000300800 */
[----:B------:R-:W-:-:S04]  /*33700*/  VIADD R0, R0, 0x32460 ;  /* 0x0003246000007836 */ /* 0x000fc80000000000 */
[----:B---3--:R-:W-:-:S04]  /*33710*/  IMAD R4, R4, 0x8, R0 ;  /* 0x0000000804047824 */ /* 0x008fc800078e0200 */
[----:B------:R-:W3:Y:S02]  /*33720*/  SYNCS.PHASECHK.TRANS64.TRYWAIT P0, [R4+URZ], R5 ;  /* 0x00000005040075a7 */ /* 0x000ee4000800017f */
[----:B---3--:R-:W-:Y:S05]  /*33730*/  @!P0 BRA `(.L_x_3102) ;  /* 0x00000020006c8947 */ /* 0x008fea0003800000 */
.L_x_3222:
[----:B------:R-:W-:-:S07]  /*33740*/  IMAD R3, R3, 0x8, R0 ;  /* 0x0000000803037824 */ /* 0x000fce00078e0200 */
.L_x_3103:
[----:B----4-:R4:W0:Y:S02]  /*33750*/  SYNCS.PHASECHK.TRANS64.TRYWAIT P0, [R3+URZ], R2 ;  /* 0x00000002030075a7 */ /* 0x010824000800017f */
[----:B0-----:R-:W-:Y:S05]  /*33760*/  @!P0 NANOSLEEP.SYNCS 0x989680 ;  /* 0x009896800000895d */ /* 0x001fea0003900000 */
[----:B------:R-:W0:Y:S02]  /*33770*/  @!P0 SYNCS.PHASECHK.TRANS64 P0, [R3+URZ], R2 ;  /* 0x00000002030085a7 */ /* 0x000e24000800007f */
[----:B0-----:R-:W-:Y:S05]  /*33780*/  @!P0 BRA `(.L_x_3103) ;  /* 0xfffffffc00f08947 */ /* 0x001fea000383ffff */
.L_x_2764:
[----:B------:R-:W-:Y:S05]  /*33790*/  BSYNC B7 ;  /* 0x0000000000077941 */ /* 0x000fea0003800000 */
.L_x_2761:
[----:B------:R-:W-:Y:S05]  /*337a0*/  EXIT ;  /* 0x000000000000794d */ /* 0x000fea0003800000 */
.L_x_2790:
[----:B0-----:R0:W1:Y:S02]  /*337b0*/  SYNCS.PHASECHK.TRANS64.TRYWAIT P6, [R84+URZ+0x32490], R105 ;  /* 0x03249069540075a7 */ /* 0x00106400080c017f */
[----:B-1----:R-:W-:Y:S05]  /*337c0*/  @!P6 NANOSLEEP.SYNCS 0x989680 ;  /* 0x009896800000e95d */ /* 0x002fea0003900000 */
[----:B------:R-:W1:Y:S02]  /*337d0*/  @!P6 SYNCS.PHASECHK.TRANS64 P6, [R84+URZ+0x32490], R105 ;  /* 0x032490695400e5a7 */ /* 0x000e6400080c007f */
[----:B-1----:R-:W-:Y:S05]  /*337e0*/  @!P6 BRA `(.L_x_2790) ;  /* 0xfffffffc00f0e947 */ /* 0x002fea000383ffff */
[----:B------:R-:W-:Y:S05]  /*337f0*/  BRA `(.L_x_3104) ;  /* 0xfffffcf400e87947 */ /* 0x000fea000383ffff */
.L_x_2808:
[----:B0-----:R0:W1:Y:S02]  /*33800*/  SYNCS.PHASECHK.TRANS64.TRYWAIT P5, [R84+URZ+0x32490], R105 ;  /* 0x03249069540075a7 */ /* 0x00106400080a017f */
[----:B-1----:R-:W-:Y:S05]  /*33810*/  @!P5 NANOSLEEP.SYNCS 0x989680 ;  /* 0x009896800000d95d */ /* 0x002fea0003900000 */
[----:B------:R-:W1:Y:S02]  /*33820*/  @!P5 SYNCS.PHASECHK.TRANS64 P5, [R84+URZ+0x32490], R105 ;  /* 0x032490695400d5a7 */ /* 0x000e6400080a007f */
[----:B-1----:R-:W-:Y:S05]  /*33830*/  @!P5 BRA `(.L_x_2808) ;  /* 0xfffffffc00f0d947 */ /* 0x002fea000383ffff */
[----:B------:R-:W-:Y:S05]  /*33840*/  BRA `(.L_x_3105) ;  /* 0xfffffd0800907947 */ /* 0x000fea000383ffff */
.L_x_2817:
[----:B0-----:R0:W1:Y:S02]  /*33850*/  SYNCS.PHASECHK.TRANS64.TRYWAIT P4, [R84+URZ+0x32490], R105 ;  /* 0x03249069540075a7 */ /* 0x001064000808017f */
[----:B-1----:R-:W-:Y:S05]  /*33860*/  @!P4 NANOSLEEP.SYNCS 0x989680 ;  /* 0x009896800000c95d */ /* 0x002fea0003900000 */
[----:B------:R-:W1:Y:S02]  /*33870*/  @!P4 SYNCS.PHASECHK.TRANS64 P4, [R84+URZ+0x32490], R105 ;  /* 0x032490695400c5a7 */ /* 0x000e64000808007f */
[----:B-1----:R-:W-:Y:S05]  /*33880*/  @!P4 BRA `(.L_x_2817) ;  /* 0xfffffffc00f0c947 */ /* 0x002fea000383ffff */
[----:B------:R-:W-:Y:S05]  /*33890*/  BRA `(.L_x_3106) ;  /* 0xfffffd1800b47947 */ /* 0x000fea000383ffff */
.L_x_2823:
[----:B--2---:R2:W3:Y:S02]  /*338a0*/  SYNCS.PHASECHK.TRANS64.TRYWAIT P3, [R84+URZ+0x324b0], R105 ;  /* 0x0324b069540075a7 */ /* 0x0044e4000806017f */
[----:B---3--:R-:W-:Y:S05]  /*338b0*/  @!P3 NANOSLEEP.SYNCS 0x989680 ;  /* 0x009896800000b95d */ /* 0x008fea0003900000 */
[----:B------:R-:W3:Y:S02]  /*338c0*/  @!P3 SYNCS.PHASECHK.TRANS64 P3, [R84+URZ+0x324b0], R105 ;  /* 0x0324b0695400b5a7 */ /* 0x000ee4000806007f */
[----:B---3--:R-:W-:Y:S05]  /*338d0*/  @!P3 BRA `(.L_x_2823) ;  /* 0xfffffffc00f0b947 */ /* 0x008fea000383ffff */
[----:B------:R-:W-:Y:S05]  /*338e0*/  BRA `(.L_x_3107) ;  /* 0xfffffd1c00447947 */ /* 0x000fea000383ffff */
.L_x_2839:
[----:B------:R-:W-:Y:S01]  /*338f0*/  BSSY B0, `(.L_x_3108) ;  /* 0x0000008000007945 */ /* 0x000fe20003800000 */
[----:B------:R-:W-:Y:S02]  /*33900*/  IMAD.MOV.U32 R13, RZ, RZ, R217 ;  /* 0x000000ffff0d7224 */ /* 0x000fe400078e00d9 */
[----:B------:R-:W-:Y:S02]  /*33910*/  IMAD.MOV.U32 R12, RZ, RZ, RZ ;  /* 0x000000ffff0c7224 */ /* 0x000fe400078e00ff */
[----:B------:R-:W-:Y:S02]  /*33920*/  IMAD.MOV.U32 R11, RZ, RZ, 0x1f ;  /* 0x0000001fff0b7424 */ /* 0x000fe400078e00ff */
[----:B------:R-:W-:-:S07]  /*33930*/  IMAD.MOV.U32 R15, RZ, RZ, -0x1 ;  /* 0xffffffffff0f7424 */ /* 0x000fce00078e00ff */
[----:B0----5:R-:W-:Y:S05]  /*33940*/  WARPSYNC.COLLECTIVE R15, `(.L_x_3109) ;  /* 0x000000000f087348 */ /* 0x021fea0003c00000 */
[----:B------:R1:W2:Y:S02]  /*33950*/  SHFL.IDX P6, R14, R13, R12, R11 ;  /* 0x0000000c0d0e7389 */ /* 0x0002a400000c000b */
[----:B012--5:R-:W-:Y:S01]  /*33960*/  ENDCOLLECTIVE ;  /* 0x000000000000791b */ /* 0x027fe20003800000 */
.L_x_3109:
[----:B------:R-:W-:Y:S05]  /*33970*/  BSYNC B0 ;  /* 0x0000000000007941 */ /* 0x000fea0003800000 */
.L_x_3108:
[----:B------:R-:W-:Y:S05]  /*33980*/  BRA `(.L_x_3110) ;  /* 0xfffffd2c00747947 */ /* 0x000fea000383ffff */
.L_x_2855:
[----:B------:R-:W-:Y:S01]  /*33990*/  BSSY B1, `(.L_x_3111) ;  /* 0x0000008000017945 */ /* 0x000fe20003800000 */
[----:B------:R-:W-:Y:S02]  /*339a0*/  IMAD.MOV.U32 R13, RZ, RZ, R5 ;  /* 0x000000ffff0d7224 */ /* 0x000fe400078e0005 */
[----:B------:R-:W-:Y:S02]  /*339b0*/  IMAD.MOV.U32 R12, RZ, RZ, RZ ;  /* 0x000000ffff0c7224 */ /* 0x000fe400078e00ff */
[----:B------:R-:W-:Y:S02]  /*339c0*/  IMAD.MOV.U32 R11, RZ, RZ, 0x1c1f ;  /* 0x00001c1fff0b7424 */ /* 0x000fe400078e00ff */
[----:B------:R-:W-:-:S07]  /*339d0*/  IMAD.MOV.U32 R15, RZ, RZ, -0x1 ;  /* 0xffffffffff0f7424 */ /* 0x000fce00078e00ff */
[----:B------:R-:W-:Y:S05]  /*339e0*/  WARPSYNC.COLLECTIVE R15, `(.L_x_3112) ;  /* 0x000000000f087348 */ /* 0x000fea0003c00000 */
[----:B------:R0:W1:Y:S02]  /*339f0*/  SHFL.IDX P6, R14, R13, R12, R11 ;  /* 0x0000000c0d0e7389 */ /* 0x00006400000c000b */
[----:B01----:R-:W-:Y:S01]  /*33a00*/  ENDCOLLECTIVE ;  /* 0x000000000000791b */ /* 0x003fe20003800000 */
.L_x_3112:
[----:B------:R-:W-:Y:S05]  /*33a10*/  BSYNC B1 ;  /* 0x0000000000017941 */ /* 0x000fea0003800000 */
.L_x_3111:
[----:B------:R-:W-:Y:S05]  /*33a20*/  BRA `(.L_x_3113) ;  /* 0xfffffd3c00e07947 */ /* 0x000fea000383ffff */
.L_x_2856:
        /* <DEDUP_REMOVED lines=8> */
.L_x_3115:
[----:B------:R-:W-:Y:S05]  /*33ab0*/  BSYNC B1 ;  /* 0x0000000000017941 */ /* 0x000fea0003800000 */
.L_x_3114:
[----:B------:R-:W-:Y:S05]  /*33ac0*/  BRA `(.L_x_3116) ;  /* 0xfffffd3c00c07947 */ /* 0x000fea000383ffff */
.L_x_2857:
        /* <DEDUP_REMOVED lines=8> */
.L_x_3118:
[----:B------:R-:W-:Y:S05]  /*33b50*/  BSYNC B1 ;  /* 0x0000000000017941 */ /* 0x000fea0003800000 */
.L_x_3117:
[----:B------:R-:W-:Y:S05]  /*33b60*/  BRA `(.L_x_3119) ;  /* 0xfffffd3c00a07947 */ /* 0x000fea000383ffff */
.L_x_2858:
        /* <DEDUP_REMOVED lines=8> */
.L_x_3121:
[----:B------:R-:W-:Y:S05]  /*33bf0*/  BSYNC B1 ;  /* 0x0000000000017941 */ /* 0x000fea0003800000 */
.L_x_3120:
[----:B------:R-:W-:Y:S05]  /*33c00*/  BRA `(.L_x_3122) ;  /* 0xfffffd3c00807947 */ /* 0x000fea000383ffff */
.L_x_2859:
[----:B------:R-:W-:Y:S01]  /*33c10*/  BSSY B1, `(.L_x_3123) ;  /* 0x0000008000017945 */ /* 0x000fe20003800000 */
[----:B------:R-:W-:Y:S02]  /*33c20*/  IMAD.MOV.U32 R13, RZ, RZ, R5 ;  /* 0x000000ffff0d7224 */ /* 0x000fe400078e0005 */
[----:B------:R-:W-:Y:S02]  /*33c30*/  IMAD.MOV.U32 R12, RZ, RZ, 0x1 ;  /* 0x00000001ff0c7424 */ /* 0x000fe400078e00ff */
[----:B------:R-:W-:Y:S02]  /*33c40*/  IMAD.MOV.U32 R11, RZ, RZ, 0x1c1f ;  /* 0x00001c1fff0b7424 */ /* 0x000fe400078e00ff */
[----:B------:R-:W-:-:S07]  /*33c50*/  IMAD.MOV.U32 R15, RZ, RZ, -0x1 ;  /* 0xffffffffff0f7424 */ /* 0x000fce00078e00ff */
[----:B------:R-:W-:Y:S05]  /*33c60*/  WARPSYNC.COLLECTIVE R15, `(.L_x_3124) ;  /* 0x000000000f087348 */ /* 0x000fea0003c00000 */
[----:B------:R0:W1:Y:S02]  /*33c70*/  SHFL.IDX P6, R14, R13, R12, R11 ;  /* 0x0000000c0d0e7389 */ /* 0x00006400000c000b */
[----:B01----:R-:W-:Y:S01]  /*33c80*/  ENDCOLLECTIVE ;  /* 0x000000000000791b */ /* 0x003fe20003800000 */
.L_x_3124:
[----:B------:R-:W-:Y:S05]  /*33c90*/  BSYNC B1 ;  /* 0x0000000000017941 */ /* 0x000fea0003800000 */
.L_x_3123:
[----:B------:R-:W-:Y:S05]  /*33ca0*/  BRA `(.L_x_3125) ;  /* 0xfffffd3c00607947 */ /* 0x000fea000383ffff */
.L_x_2860:
        /* <DEDUP_REMOVED lines=8> */
.L_x_3127:
[----:B------:R-:W-:Y:S05]  /*33d30*/  BSYNC B1 ;  /* 0x0000000000017941 */ /* 0x000fea0003800000 */
.L_x_3126:
[----:B------:R-:W-:Y:S05]  /*33d40*/  BRA `(.L_x_3128) ;  /* 0xfffffd3c00407947 */ /* 0x000fea000383ffff */
.L_x_2861:
        /* <DEDUP_REMOVED lines=8> */
.L_x_3130:
[----:B------:R-:W-:Y:S05]  /*33dd0*/  BSYNC B1 ;  /* 0x0000000000017941 */ /* 0x000fea0003800000 */
.L_x_3129:
[----:B------:R-:W-:Y:S05]  /*33de0*/  BRA `(.L_x_3131) ;  /* 0xfffffd3c00207947 */ /* 0x000fea000383ffff */
.L_x_2862:
        /* <DEDUP_REMOVED lines=8> */
.L_x_3133:
[----:B------:R-:W-:Y:S05]  /*33e70*/  BSYNC B1 ;  /* 0x0000000000017941 */ /* 0x000fea0003800000 */
.L_x_3132:
[----:B------:R-:W-:Y:S05]  /*33e80*/  BRA `(.L_x_3134) ;  /* 0xfffffd3c00007947 */ /* 0x000fea000383ffff */
.L_x_2864:
[----:B0-----:R0:W1:Y:S02]  /*33e90*/  SYNCS.PHASECHK.TRANS64.TRYWAIT P0, [R145+URZ+0x32400], R6 ;  /* 0x03240006910075a7 */ /* 0x001064000800017f */
[----:B-1----:R-:W-:Y:S05]  /*33ea0*/  @!P0 NANOSLEEP.SYNCS 0x989680 ;  /* 0x009896800000895d */ /* 0x002fea0003900000 */
[----:B------:R-:W1:Y:S02]  /*33eb0*/  @!P0 SYNCS.PHASECHK.TRANS64 P0, [R145+URZ+0x32400], R6 ;  /* 0x03240006910085a7 */ /* 0x000e64000800007f */
[----:B-1----:R-:W-:Y:S05]  /*33ec0*/  @!P0 BRA `(.L_x_2864) ;  /* 0xfffffffc00f08947 */ /* 0x002fea000383ffff */
[----:B------:R-:W-:Y:S05]  /*33ed0*/  BRA `(.L_x_3135) ;  /* 0xfffffd3800f87947 */ /* 0x000fea000383ffff */
.L_x_2872:
        /* <DEDUP_REMOVED lines=8> */
.L_x_3137:
[----:B------:R-:W-:Y:S05]  /*33f60*/  BSYNC B1 ;  /* 0x0000000000017941 */ /* 0x000fea0003800000 */
.L_x_3136:
[----:B------:R-:W-:Y:S05]  /*33f70*/  BRA `(.L_x_3138) ;  /* 0xfffffd4c00887947 */ /* 0x000fea000383ffff */
.L_x_2873:
        /* <DEDUP_REMOVED lines=8> */
.L_x_3140:
[----:B------:R-:W-:Y:S05]  /*34000*/  BSYNC B1 ;  /* 0x0000000000017941 */ /* 0x000fea0003800000 */
.L_x_3139:
[----:B------:R-:W-:Y:S05]  /*34010*/  BRA `(.L_x_3141) ;  /* 0xfffffd4c00687947 */ /* 0x000fea000383ffff */
.L_x_2874:
        /* <DEDUP_REMOVED lines=8> */
.L_x_3143:
[----:B------:R-:W-:Y:S05]  /*340a0*/  BSYNC B1 ;  /* 0x0000000000017941 */ /* 0x000fea0003800000 */
.L_x_3142:
[----:B------:R-:W-:Y:S05]  /*340b0*/  BRA `(.L_x_3144) ;  /* 0xfffffd4c00487947 */ /* 0x000fea000383ffff */
.L_x_2875:
        /* <DEDUP_REMOVED lines=8> */
.L_x_3146:
[----:B------:R-:W-:Y:S05]  /*34140*/  BSYNC B1 ;  /* 0x0000000000017941 */ /* 0x000fea0003800000 */
.L_x_3145:
[----:B------:R-:W-:Y:S05]  /*34150*/  BRA `(.L_x_3147) ;  /* 0xfffffd4c00287947 */ /* 0x000fea000383ffff */
.L_x_2876:
        /* <DEDUP_REMOVED lines=8> */
.L_x_3149:
[----:B------:R-:W-:Y:S05]  /*341e0*/  BSYNC B1 ;  /* 0x0000000000017941 */ /* 0x000fea0003800000 */
.L_x_3148:
[----:B------:R-:W-:Y:S05]  /*341f0*/  BRA `(.L_x_3150) ;  /* 0xfffffd4c00087947 */ /* 0x000fea000383ffff */
.L_x_2877:
        /* <DEDUP_REMOVED lines=8> */
.L_x_3152:
[----:B------:R-:W-:Y:S05]  /*34280*/  BSYNC B1 ;  /* 0x0000000000017941 */ /* 0x000fea0003800000 */
.L_x_3151:
[----:B------:R-:W-:Y:S05]  /*34290*/  BRA `(.L_x_3153) ;  /* 0xfffffd4800e87947 */ /* 0x000fea000383ffff */
.L_x_2878:
        /* <DEDUP_REMOVED lines=8> */
.L_x_3155:
[----:B------:R-:W-:Y:S05]  /*34320*/  BSYNC B1 ;  /* 0x0000000000017941 */ /* 0x000fea0003800000 */
.L_x_3154:
[----:B------:R-:W-:Y:S05]  /*34330*/  BRA `(.L_x_3156) ;  /* 0xfffffd4800c87947 */ /* 0x000fea000383ffff */
.L_x_2879:
        /* <DEDUP_REMOVED lines=8> */
.L_x_3158:
[----:B------:R-:W-:Y:S05]  /*343c0*/  BSYNC B1 ;  /* 0x0000000000017941 */ /* 0x000fea0003800000 */
.L_x_3157:
[----:B------:R-:W-:Y:S05]  /*343d0*/  BRA `(.L_x_3159) ;  /* 0xfffffd4800a87947 */ /* 0x000fea000383ffff */
.L_x_2881:
[----:B0-----:R0:W1:Y:S02]  /*343e0*/  SYNCS.PHASECHK.TRANS64.TRYWAIT P1, [R145+URZ+0x32400], R46 ;  /* 0x0324002e910075a7 */ /* 0x001064000802017f */
[----:B-1----:R-:W-:Y:S05]  /*343f0*/  @!P1 NANOSLEEP.SYNCS 0x989680 ;  /* 0x009896800000995d */ /* 0x002fea0003900000 */
[----:B------:R-:W1:Y:S02]  /*34400*/  @!P1 SYNCS.PHASECHK.TRANS64 P1, [R145+URZ+0x32400], R46 ;  /* 0x0324002e910095a7 */ /* 0x000e64000802007f */
[----:B-1----:R-:W-:Y:S05]  /*34410*/  @!P1 BRA `(.L_x_2881) ;  /* 0xfffffffc00f09947 */ /* 0x002fea000383ffff */
[----:B------:R-:W-:Y:S05]  /*34420*/  BRA `(.L_x_3160) ;  /* 0xfffffd4800e87947 */ /* 0x000fea000383ffff */
.L_x_2896:
[----:B0-----:R0:W1:Y:S02]  /*34430*/  SYNCS.PHASECHK.TRANS64.TRYWAIT P0, [R2+URZ], R7 ;  /* 0x00000007020075a7 */ /* 0x001064000800017f */
[----:B-1----:R-:W-:Y:S05]  /*34440*/  @!P0 NANOSLEEP.SYNCS 0x989680 ;  /* 0x009896800000895d */ /* 0x002fea0003900000 */
[----:B------:R-:W1:Y:S02]  /*34450*/  @!P0 SYNCS.PHASECHK.TRANS64 P0, [R2+URZ], R7 ;  /* 0x00000007020085a7 */ /* 0x000e64000800007f */
[----:B-1----:R-:W-:Y:S05]  /*34460*/  @!P0 BRA `(.L_x_2896) ;  /* 0xfffffffc00f08947 */ /* 0x002fea000383ffff */
[----:B------:R-:W-:Y:S05]  /*34470*/  BRA `(.L_x_2895) ;  /* 0xfffffd6000c07947 */ /* 0x000fea000383ffff */
.L_x_2903:
[----:B0-----:R0:W1:Y:S02]  /*34480*/  SYNCS.PHASECHK.TRANS64.TRYWAIT P0, [R4+URZ], R5 ;  /* 0x00000005040075a7 */ /* 0x001064000800017f */
[----:B-1----:R-:W-:Y:S05]  /*34490*/  @!P0 NANOSLEEP.SYNCS 0x989680 ;  /* 0x009896800000895d */ /* 0x002fea0003900000 */
[----:B------:R-:W1:Y:S02]  /*344a0*/  @!P0 SYNCS.PHASECHK.TRANS64 P0, [R4+URZ], R5 ;  /* 0x00000005040085a7 */ /* 0x000e64000800007f */
[----:B-1----:R-:W-:Y:S05]  /*344b0*/  @!P0 BRA `(.L_x_2903) ;  /* 0xfffffffc00f08947 */ /* 0x002fea000383ffff */
[----:B------:R-:W-:Y:S05]  /*344c0*/  BRA `(.L_x_2902) ;  /* 0xfffffd6400e47947 */ /* 0x000fea000383ffff */
.L_x_2928:
[----:B-1----:R1:W2:Y:S02]  /*344d0*/  SYNCS.PHASECHK.TRANS64.TRYWAIT P1, [R0+URZ], R9 ;  /* 0x00000009000075a7 */ /* 0x0022a4000802017f */
[----:B--2---:R-:W-:Y:S05]  /*344e0*/  @!P1 NANOSLEEP.SYNCS 0x989680 ;  /* 0x009896800000995d */ /* 0x004fea0003900000 */
[----:B------:R-:W2:Y:S02]  /*344f0*/  @!P1 SYNCS.PHASECHK.TRANS64 P1, [R0+URZ], R9 ;  /* 0x00000009000095a7 */ /* 0x000ea4000802007f */
[----:B--2---:R-:W-:Y:S05]  /*34500*/  @!P1 BRA `(.L_x_2928) ;  /* 0xfffffffc00f09947 */ /* 0x004fea000383ffff */
[----:B------:R-:W-:Y:S05]  /*34510*/  BRA `(.L_x_2927) ;  /* 0xfffffe0c00e07947 */ /* 0x000fea000383ffff */
.L_x_2935:
[----:B-1----:R1:W2:Y:S02]  /*34520*/  SYNCS.PHASECHK.TRANS64.TRYWAIT P1, [R6+URZ], R7 ;  /* 0x00000007060075a7 */ /* 0x0022a4000802017f */
[----:B--2---:R-:W-:Y:S05]  /*34530*/  @!P1 NANOSLEEP.SYNCS 0x989680 ;  /* 0x009896800000995d */ /* 0x004fea0003900000 */
[----:B------:R-:W2:Y:S02]  /*34540*/  @!P1 SYNCS.PHASECHK.TRANS64 P1, [R6+URZ], R7 ;  /* 0x00000007060095a7 */ /* 0x000ea4000802007f */
[----:B--2---:R-:W-:Y:S05]  /*34550*/  @!P1 BRA `(.L_x_2935) ;  /* 0xfffffffc00f09947 */ /* 0x004fea000383ffff */
[----:B------:R-:W-:Y:S05]  /*34560*/  BRA `(.L_x_2934) ;  /* 0xfffffe1400047947 */ /* 0x000fea000383ffff */
.L_x_2946:
[----:B-1----:R1:W2:Y:S02]  /*34570*/  SYNCS.PHASECHK.TRANS64.TRYWAIT P0, [R6+URZ], R7 ;  /* 0x00000007060075a7 */ /* 0x0022a4000800017f */
[----:B--2---:R-:W-:Y:S05]  /*34580*/  @!P0 NANOSLEEP.SYNCS 0x989680 ;  /* 0x009896800000895d */ /* 0x004fea0003900000 */
[----:B------:R-:W2:Y:S02]  /*34590*/  @!P0 SYNCS.PHASECHK.TRANS64 P0, [R6+URZ], R7 ;  /* 0x00000007060085a7 */ /* 0x000ea4000800007f */
[----:B--2---:R-:W-:Y:S05]  /*345a0*/  @!P0 BRA `(.L_x_2946) ;  /* 0xfffffffc00f08947 */ /* 0x004fea000383ffff */
[----:B------:R-:W-:Y:S05]  /*345b0*/  BRA `(.L_x_2945) ;  /* 0xfffffea400ac7947 */ /* 0x000fea000383ffff */
.L_x_2953:
[----:B--2---:R2:W3:Y:S02]  /*345c0*/  SYNCS.PHASECHK.TRANS64.TRYWAIT P0, [R6+URZ], R7 ;  /* 0x00000007060075a7 */ /* 0x0044e4000800017f */
[----:B---3--:R-:W-:Y:S05]  /*345d0*/  @!P0 NANOSLEEP.SYNCS 0x989680 ;  /* 0x009896800000895d */ /* 0x008fea0003900000 */
[----:B------:R-:W3:Y:S02]  /*345e0*/  @!P0 SYNCS.PHASECHK.TRANS64 P0, [R6+URZ], R7 ;  /* 0x00000007060085a7 */ /* 0x000ee4000800007f */
[----:B---3--:R-:W-:Y:S05]  /*345f0*/  @!P0 BRA `(.L_x_2953) ;  /* 0xfffffffc00f08947 */ /* 0x008fea000383ffff */
[----:B------:R-:W-:Y:S05]  /*34600*/  BRA `(.L_x_2952) ;  /* 0xfffffea800d07947 */ /* 0x000fea000383ffff */
.L_x_3008:
[----:B0-----:R-:W0:Y:S01]  /*34610*/  S2R R11, SR_TID.X ;  /* 0x00000000000b7919 */ /* 0x001e220000002100 */
[----:B------:R-:W-:Y:S01]  /*34620*/  BSSY B1, `(.L_x_3161) ;  /* 0x000000a000017945 */ /* 0x000fe20003800000 */
[----:B------:R-:W-:Y:S02]  /*34630*/  IMAD.MOV.U32 R12, RZ, RZ, RZ ;  /* 0x000000ffff0c7224 */ /* 0x000fe400078e00ff */
[----:B------:R-:W-:Y:S01]  /*34640*/  IMAD.MOV.U32 R15, RZ, RZ, -0x1 ;  /* 0xffffffffff0f7424 */ /* 0x000fe200078e00ff */
[----:B0-----:R-:W-:-:S04]  /*34650*/  SHF.R.U32.HI R11, RZ, 0x5, R11 ;  /* 0x00000005ff0b7819 */ /* 0x001fc8000001160b */
[----:B------:R-:W-:-:S05]  /*34660*/  LOP3.LUT R11, R11, 0x3, RZ, 0xc0, !PT ;  /* 0x000000030b0b7812 */ /* 0x000fca00078ec0ff */
[----:B------:R-:W-:Y:S02]  /*34670*/  IMAD.MOV.U32 R13, RZ, RZ, R11 ;  /* 0x000000ffff0d7224 */ /* 0x000fe400078e000b */
[----:B------:R-:W-:-:S07]  /*34680*/  IMAD.MOV.U32 R11, RZ, RZ, 0x1f ;  /* 0x0000001fff0b7424 */ /* 0x000fce00078e00ff */
[----:B------:R-:W-:Y:S05]  /*34690*/  WARPSYNC.COLLECTIVE R15, `(.L_x_3162) ;  /* 0x000000000f087348 */ /* 0x000fea0003c00000 */
[----:B------:R0:W1:Y:S02]  /*346a0*/  SHFL.IDX P6, R14, R13, R12, R11 ;  /* 0x0000000c0d0e7389 */ /* 0x00006400000c000b */
[----:B01----:R-:W-:Y:S01]  /*346b0*/  ENDCOLLECTIVE ;  /* 0x000000000000791b */ /* 0x003fe20003800000 */
.L_x_3162:
[----:B------:R-:W-:Y:S05]  /*346c0*/  BSYNC B1 ;  /* 0x0000000000017941 */ /* 0x000fea0003800000 */
.L_x_3161:
[----:B------:R-:W-:Y:S05]  /*346d0*/  BRA `(.L_x_3163) ;  /* 0xffffffa4002c7947 */ /* 0x000fea000383ffff */
.L_x_3009:
[----:B------:R-:W-:Y:S01]  /*346e0*/  BSSY B1, `(.L_x_3164) ;  /* 0x0000006000017945 */ /* 0x000fe20003800000 */
[----:B------:R-:W-:-:S07]  /*346f0*/  IMAD.MOV.U32 R15, RZ, RZ, -0x1 ;  /* 0xffffffffff0f7424 */ /* 0x000fce00078e00ff */
[----:B0-----:R-:W-:Y:S05]  /*34700*/  WARPSYNC.COLLECTIVE R15, `(.L_x_3165) ;  /* 0x000000000f0c7348 */ /* 0x001fea0003c00000 */
[----:B------:R-:W-:Y:S02]  /*34710*/  ELECT P6, UR62, PT ;  /* 0x00000000003e782f */ /* 0x000fe400038c0000 */
[----:B------:R-:W-:Y:S01]  /*34720*/  MOV R14, UR62 ;  /* 0x0000003e000e7c02 */ /* 0x000fe20008000f00 */
[----:B0-----:R-:W-:Y:S10]  /*34730*/  ENDCOLLECTIVE ;  /* 0x000000000000791b */ /* 0x001ff40003800000 */
.L_x_3165:
[----:B------:R-:W-:Y:S05]  /*34740*/  BSYNC B1 ;  /* 0x0000000000017941 */ /* 0x000fea0003800000 */
.L_x_3164:
[----:B------:R-:W-:Y:S05]  /*34750*/  BRA `(.L_x_3166) ;  /* 0xffffffa400187947 */ /* 0x000fea000383ffff */
.L_x_3010:
[----:B-1----:R1:W2:Y:S02]  /*34760*/  SYNCS.PHASECHK.TRANS64.TRYWAIT P0, [R7+URZ+0x32420], R8 ;  /* 0x03242008070075a7 */ /* 0x0022a4000800017f */
[----:B--2---:R-:W-:Y:S05]  /*34770*/  @!P0 NANOSLEEP.SYNCS 0x989680 ;  /* 0x009896800000895d */ /* 0x004fea0003900000 */
[----:B------:R-:W2:Y:S02]  /*34780*/  @!P0 SYNCS.PHASECHK.TRANS64 P0, [R7+URZ+0x32420], R8 ;  /* 0x03242008070085a7 */ /* 0x000ea4000800007f */
[----:B--2---:R-:W-:Y:S05]  /*34790*/  @!P0 BRA `(.L_x_3010) ;  /* 0xfffffffc00f08947 */ /* 0x004fea000383ffff */
[----:B------:R-:W-:Y:S05]  /*347a0*/  BRA `(.L_x_3167) ;  /* 0xffffffa400307947 */ /* 0x000fea000383ffff */
.L_x_3013:
[----:B0-----:R0:W1:Y:S02]  /*347b0*/  SYNCS.PHASECHK.TRANS64.TRYWAIT P0, [R8+URZ+0x324a0], R9 ;  /* 0x0324a009080075a7 */ /* 0x001064000800017f */
[----:B-1----:R-:W-:Y:S05]  /*347c0*/  @!P0 NANOSLEEP.SYNCS 0x989680 ;  /* 0x009896800000895d */ /* 0x002fea0003900000 */
[----:B------:R-:W1:Y:S02]  /*347d0*/  @!P0 SYNCS.PHASECHK.TRANS64 P0, [R8+URZ+0x324a0], R9 ;  /* 0x0324a009080085a7 */ /* 0x000e64000800007f */
[----:B-1----:R-:W-:Y:S05]  /*347e0*/  @!P0 BRA `(.L_x_3013) ;  /* 0xfffffffc00f08947 */ /* 0x002fea000383ffff */
[----:B------:R-:W-:Y:S05]  /*347f0*/  BRA `(.L_x_3168) ;  /* 0xffffffa4003c7947 */ /* 0x000fea000383ffff */
.L_x_3015:
[----:B-1----:R1:W2:Y:S02]  /*34800*/  SYNCS.PHASECHK.TRANS64.TRYWAIT P0, [R8+URZ+0x324c0], R9 ;  /* 0x0324c009080075a7 */ /* 0x0022a4000800017f */
[----:B--2---:R-:W-:Y:S05]  /*34810*/  @!P0 NANOSLEEP.SYNCS 0x989680 ;  /* 0x009896800000895d */ /* 0x004fea0003900000 */
[----:B------:R-:W2:Y:S02]  /*34820*/  @!P0 SYNCS.PHASECHK.TRANS64 P0, [R8+URZ+0x324c0], R9 ;  /* 0x0324c009080085a7 */ /* 0x000ea4000800007f */
[----:B--2---:R-:W-:Y:S05]  /*34830*/  @!P0 BRA `(.L_x_3015) ;  /* 0xfffffffc00f08947 */ /* 0x004fea000383ffff */
[----:B------:R-:W-:Y:S05]  /*34840*/  BRA `(.L_x_3169) ;  /* 0xffffffa400a07947 */ /* 0x000fea000383ffff */
.L_x_3019:
[----:B0-----:R0:W1:Y:S02]  /*34850*/  SYNCS.PHASECHK.TRANS64.TRYWAIT P0, [R9+URZ+0x324a0], R10 ;  /* 0x0324a00a090075a7 */ /* 0x001064000800017f */
[----:B-1----:R-:W-:Y:S05]  /*34860*/  @!P0 NANOSLEEP.SYNCS 0x989680 ;  /* 0x009896800000895d */ /* 0x002fea0003900000 */
[----:B------:R-:W1:Y:S02]  /*34870*/  @!P0 SYNCS.PHASECHK.TRANS64 P0, [R9+URZ+0x324a0], R10 ;  /* 0x0324a00a090085a7 */ /* 0x000e64000800007f */
[----:B-1----:R-:W-:Y:S05]  /*34880*/  @!P0 BRA `(.L_x_3019) ;  /* 0xfffffffc00f08947 */ /* 0x002fea000383ffff */
[----:B------:R-:W-:Y:S05]  /*34890*/  BRA `(.L_x_3170) ;  /* 0xffffffa800907947 */ /* 0x000fea000383ffff */
.L_x_3021:
[----:B-1----:R1:W2:Y:S02]  /*348a0*/  SYNCS.PHASECHK.TRANS64.TRYWAIT P1, [R9+URZ+0x324c0], R10 ;  /* 0x0324c00a090075a7 */ /* 0x0022a4000802017f */
[----:B--2---:R-:W-:Y:S05]  /*348b0*/  @!P1 NANOSLEEP.SYNCS 0x989680 ;  /* 0x009896800000995d */ /* 0x004fea0003900000 */
[----:B------:R-:W2:Y:S02]  /*348c0*/  @!P1 SYNCS.PHASECHK.TRANS64 P1, [R9+URZ+0x324c0], R10 ;  /* 0x0324c00a090095a7 */ /* 0x000ea4000802007f */
[----:B--2---:R-:W-:Y:S05]  /*348d0*/  @!P1 BRA `(.L_x_3021) ;  /* 0xfffffffc00f09947 */ /* 0x004fea000383ffff */
[----:B------:R-:W-:Y:S05]  /*348e0*/  BRA `(.L_x_3171) ;  /* 0xffffffa800ec7947 */ /* 0x000fea000383ffff */
.L_x_3039:
[----:B------:R-:W2:Y:S01]  /*348f0*/  S2R R5, SR_TID.X ;  /* 0x0000000000057919 */ /* 0x000ea20000002100 */
[----:B------:R-:W-:Y:S01]  /*34900*/  BSSY B0, `(.L_x_3172) ;  /* 0x000000a000007945 */ /* 0x000fe20003800000 */
[----:B------:R-:W-:Y:S02]  /*34910*/  IMAD.MOV.U32 R12, RZ, RZ, RZ ;  /* 0x000000ffff0c7224 */ /* 0x000fe400078e00ff */
[----:B01----:R-:W-:Y:S02]  /*34920*/  IMAD.MOV.U32 R11, RZ, RZ, 0x1f ;  /* 0x0000001fff0b7424 */ /* 0x003fe400078e00ff */
[----:B------:R-:W-:Y:S01]  /*34930*/  IMAD.MOV.U32 R15, RZ, RZ, -0x1 ;  /* 0xffffffffff0f7424 */ /* 0x000fe200078e00ff */
[----:B--2---:R-:W-:-:S04]  /*34940*/  SHF.R.U32.HI R5, RZ, 0x5, R5 ;  /* 0x00000005ff057819 */ /* 0x004fc80000011605 */
[----:B------:R-:W-:-:S05]  /*34950*/  LOP3.LUT R5, R5, 0x3, RZ, 0xc0, !PT ;  /* 0x0000000305057812 */ /* 0x000fca00078ec0ff */
[----:B------:R-:W-:-:S07]  /*34960*/  IMAD.MOV.U32 R13, RZ, RZ, R5 ;  /* 0x000000ffff0d7224 */ /* 0x000fce00078e0005 */
[----:B------:R-:W-:Y:S05]  /*34970*/  WARPSYNC.COLLECTIVE R15, `(.L_x_3173) ;  /* 0x000000000f087348 */ /* 0x000fea0003c00000 */
[----:B------:R0:W1:Y:S02]  /*34980*/  SHFL.IDX P6, R14, R13, R12, R11 ;  /* 0x0000000c0d0e7389 */ /* 0x00006400000c000b */
[----:B01----:R-:W-:Y:S01]  /*34990*/  ENDCOLLECTIVE ;  /* 0x000000000000791b */ /* 0x003fe20003800000 */
.L_x_3173:
[----:B------:R-:W-:Y:S05]  /*349a0*/  BSYNC B0 ;  /* 0x0000000000007941 */ /* 0x000fea0003800000 */
.L_x_3172:
[----:B------:R-:W-:Y:S05]  /*349b0*/  BRA `(.L_x_3174) ;  /* 0xffffffb800647947 */ /* 0x000fea000383ffff */
.L_x_3040:
[----:B------:R-:W-:Y:S01]  /*349c0*/  BSSY B0, `(.L_x_3175) ;  /* 0x0000006000007945 */ /* 0x000fe20003800000 */
[----:B------:R-:W-:-:S07]  /*349d0*/  IMAD.MOV.U32 R15, RZ, RZ, -0x1 ;  /* 0xffffffffff0f7424 */ /* 0x000fce00078e00ff */
[----:B01----:R-:W-:Y:S05]  /*349e0*/  WARPSYNC.COLLECTIVE R15, `(.L_x_3176) ;  /* 0x000000000f0c7348 */ /* 0x003fea0003c00000 */
[----:B------:R-:W-:Y:S02]  /*349f0*/  ELECT P6, UR62, PT ;  /* 0x00000000003e782f */ /* 0x000fe400038c0000 */
[----:B------:R-:W-:Y:S01]  /*34a00*/  MOV R14, UR62 ;  /* 0x0000003e000e7c02 */ /* 0x000fe20008000f00 */
[----:B01----:R-:W-:Y:S10]  /*34a10*/  ENDCOLLECTIVE ;  /* 0x000000000000791b */ /* 0x003ff40003800000 */
.L_x_3176:
[----:B------:R-:W-:Y:S05]  /*34a20*/  BSYNC B0 ;  /* 0x0000000000007941 */ /* 0x000fea0003800000 */
.L_x_3175:
[----:B------:R-:W-:Y:S05]  /*34a30*/  BRA `(.L_x_3177) ;  /* 0xffffffb800547947 */ /* 0x000fea000383ffff */
.L_x_3043:
[----:B-1----:R1:W2:Y:S02]  /*34a40*/  SYNCS.PHASECHK.TRANS64.TRYWAIT P0, [R5+URZ+0x32440], R7 ;  /* 0x03244007050075a7 */ /* 0x0022a4000800017f */
[----:B--2---:R-:W-:Y:S05]  /*34a50*/  @!P0 NANOSLEEP.SYNCS 0x989680 ;  /* 0x009896800000895d */ /* 0x004fea0003900000 */
[----:B------:R-:W2:Y:S02]  /*34a60*/  @!P0 SYNCS.PHASECHK.TRANS64 P0, [R5+URZ+0x32440], R7 ;  /* 0x03244007050085a7 */ /* 0x000ea4000800007f */
[----:B--2---:R-:W-:Y:S05]  /*34a70*/  @!P0 BRA `(.L_x_3043) ;  /* 0xfffffffc00f08947 */ /* 0x004fea000383ffff */
[----:B------:R-:W-:Y:S05]  /*34a80*/  BRA `(.L_x_3178) ;  /* 0xffffffb800bc7947 */ /* 0x000fea000383ffff */
.L_x_3047:
        /* <DEDUP_REMOVED lines=8> */
.L_x_3050:
[----:B-1----:R1:W2:Y:S02]  /*34b10*/  SYNCS.PHASECHK.TRANS64.TRYWAIT P0, [R2+URZ+0x32460], R5 ;  /* 0x03246005020075a7 */ /* 0x0022a4000800017f */
[----:B--2---:R-:W-:Y:S05]  /*34b20*/  @!P0 NANOSLEEP.SYNCS 0x989680 ;  /* 0x009896800000895d */ /* 0x004fea0003900000 */
[----:B------:R-:W2:Y:S02]  /*34b30*/  @!P0 SYNCS.PHASECHK.TRANS64 P0, [R2+URZ+0x32460], R5 ;  /* 0x03246005020085a7 */ /* 0x000ea4000800007f */
[----:B--2---:R-:W-:Y:S05]  /*34b40*/  @!P0 BRA `(.L_x_3050) ;  /* 0xfffffffc00f08947 */ /* 0x004fea000383ffff */
[----:B------:R-:W-:Y:S05]  /*34b50*/  BRA `(.L_x_3180) ;  /* 0xffffffc000407947 */ /* 0x000fea000383ffff */
.L_x_3059:
[----:B---3--:R3:W4:Y:S02]  /*34b60*/  SYNCS.PHASECHK.TRANS64.TRYWAIT P0, [R2+URZ+0x32440], R3 ;  /* 0x03244003020075a7 */ /* 0x008724000800017f */
[----:B----4-:R-:W-:Y:S05]  /*34b70*/  @!P0 NANOSLEEP.SYNCS 0x989680 ;  /* 0x009896800000895d */ /* 0x010fea0003900000 */
[----:B------:R-:W4:Y:S02]  /*34b80*/  @!P0 SYNCS.PHASECHK.TRANS64 P0, [R2+URZ+0x32440], R3 ;  /* 0x03244003020085a7 */ /* 0x000f24000800007f */
[----:B----4-:R-:W-:Y:S05]  /*34b90*/  @!P0 BRA `(.L_x_3059) ;  /* 0xfffffffc00f08947 */ /* 0x010fea000383ffff */
[----:B------:R-:W-:Y:S05]  /*34ba0*/  BRA `(.L_x_3181) ;  /* 0xffffffc400c07947 */ /* 0x000fea000383ffff */
.L_x_3061:
[----:B0-----:R0:W1:Y:S02]  /*34bb0*/  SYNCS.PHASECHK.TRANS64.TRYWAIT P0, [R2+URZ+0x32460], R3 ;  /* 0x03246003020075a7 */ /* 0x001064000800017f */
[----:B-1----:R-:W-:Y:S05]  /*34bc0*/  @!P0 NANOSLEEP.SYNCS 0x989680 ;  /* 0x009896800000895d */ /* 0x002fea0003900000 */
[----:B------:R-:W1:Y:S02]  /*34bd0*/  @!P0 SYNCS.PHASECHK.TRANS64 P0, [R2+URZ+0x32460], R3 ;  /* 0x03246003020085a7 */ /* 0x000e64000800007f */
[----:B-1----:R-:W-:Y:S05]  /*34be0*/  @!P0 BRA `(.L_x_3061) ;  /* 0xfffffffc00f08947 */ /* 0x002fea000383ffff */
[----:B------:R-:W-:Y:S05]  /*34bf0*/  BRA `(.L_x_3182) ;  /* 0xffffffc800307947 */ /* 0x000fea000383ffff */
.L_x_3066:
[----:B--2---:R2:W3:Y:S02]  /*34c00*/  SYNCS.PHASECHK.TRANS64.TRYWAIT P0, [R2+URZ+0x32440], R3 ;  /* 0x03244003020075a7 */ /* 0x0044e4000800017f */
[----:B---3--:R-:W-:Y:S05]  /*34c10*/  @!P0 NANOSLEEP.SYNCS 0x989680 ;  /* 0x009896800000895d */ /* 0x008fea0003900000 */
[----:B------:R-:W3:Y:S02]  /*34c20*/  @!P0 SYNCS.PHASECHK.TRANS64 P0, [R2+URZ+0x32440], R3 ;  /* 0x03244003020085a7 */ /* 0x000ee4000800007f */
[----:B---3--:R-:W-:Y:S05]  /*34c30*/  @!P0 BRA `(.L_x_3066) ;  /* 0xfffffffc00f08947 */ /* 0x008fea000383ffff */
[----:B------:R-:W-:Y:S05]  /*34c40*/  BRA `(.L_x_3183) ;  /* 0xffffffcc007c7947 */ /* 0x000fea000383ffff */
.L_x_3068:
[----:B0-----:R0:W1:Y:S02]  /*34c50*/  SYNCS.PHASECHK.TRANS64.TRYWAIT P1, [R2+URZ+0x32460], R3 ;  /* 0x03246003020075a7 */ /* 0x001064000802017f */
[----:B-1----:R-:W-:Y:S05]  /*34c60*/  @!P1 NANOSLEEP.SYNCS 0x989680 ;  /* 0x009896800000995d */ /* 0x002fea0003900000 */
[----:B------:R-:W1:Y:S02]  /*34c70*/  @!P1 SYNCS.PHASECHK.TRANS64 P1, [R2+URZ+0x32460], R3 ;  /* 0x03246003020095a7 */ /* 0x000e64000802007f */
[----:B-1----:R-:W-:Y:S05]  /*34c80*/  @!P1 BRA `(.L_x_3068) ;  /* 0xfffffffc00f09947 */ /* 0x002fea000383ffff */
[----:B------:R-:W-:Y:S05]  /*34c90*/  BRA `(.L_x_3184) ;  /* 0xffffffcc00e87947 */ /* 0x000fea000383ffff */
.L_x_3073:
[----:B--2---:R2:W3:Y:S02]  /*34ca0*/  SYNCS.PHASECHK.TRANS64.TRYWAIT P0, [R2+URZ+0x32440], R3 ;  /* 0x03244003020075a7 */ /* 0x0044e4000800017f */
[----:B---3--:R-:W-:Y:S05]  /*34cb0*/  @!P0 NANOSLEEP.SYNCS 0x989680 ;  /* 0x009896800000895d */ /* 0x008fea0003900000 */
[----:B------:R-:W3:Y:S02]  /*34cc0*/  @!P0 SYNCS.PHASECHK.TRANS64 P0, [R2+URZ+0x32440], R3 ;  /* 0x03244003020085a7 */ /* 0x000ee4000800007f */
[----:B---3--:R-:W-:Y:S05]  /*34cd0*/  @!P0 BRA `(.L_x_3073) ;  /* 0xfffffffc00f08947 */ /* 0x008fea000383ffff */
[----:B------:R-:W-:Y:S05]  /*34ce0*/  BRA `(.L_x_3185) ;  /* 0xffffffd400107947 */ /* 0x000fea000383ffff */
.L_x_3075:
[----:B0-----:R0:W1:Y:S02]  /*34cf0*/  SYNCS.PHASECHK.TRANS64.TRYWAIT P1, [R2+URZ+0x32460], R3 ;  /* 0x03246003020075a7 */ /* 0x001064000802017f */
[----:B-1----:R-:W-:Y:S05]  /*34d00*/  @!P1 NANOSLEEP.SYNCS 0x989680 ;  /* 0x009896800000995d */ /* 0x002fea0003900000 */
[----:B------:R-:W1:Y:S02]  /*34d10*/  @!P1 SYNCS.PHASECHK.TRANS64 P1, [R2+URZ+0x32460], R3 ;  /* 0x03246003020095a7 */ /* 0x000e64000802007f */
[----:B-1----:R-:W-:Y:S05]  /*34d20*/  @!P1 BRA `(.L_x_3075) ;  /* 0xfffffffc00f09947 */ /* 0x002fea000383ffff */
[----:B------:R-:W-:Y:S05]  /*34d30*/  BRA `(.L_x_3186) ;  /* 0xffffffd400807947 */ /* 0x000fea000383ffff */
.L_x_3080:
[----:B------:R-:W-:Y:S01]  /*34d40*/  BSSY B0, `(.L_x_3187) ;  /* 0x0000008000007945 */ /* 0x000fe20003800000 */
[----:B-1----:R-:W-:Y:S02]  /*34d50*/  IMAD.MOV.U32 R13, RZ, RZ, R16 ;  /* 0x000000ffff0d7224 */ /* 0x002fe400078e0010 */
[----:B0-----:R-:W-:Y:S02]  /*34d60*/  IMAD.MOV.U32 R12, RZ, RZ, RZ ;  /* 0x000000ffff0c7224 */ /* 0x001fe400078e00ff */
[----:B------:R-:W-:Y:S02]  /*34d70*/  IMAD.MOV.U32 R11, RZ, RZ, 0x1f ;  /* 0x0000001fff0b7424 */ /* 0x000fe400078e00ff */
[----:B------:R-:W-:-:S07]  /*34d80*/  IMAD.MOV.U32 R15, RZ, RZ, -0x1 ;  /* 0xffffffffff0f7424 */ /* 0x000fce00078e00ff */
[----:B--23--:R-:W-:Y:S05]  /*34d90*/  WARPSYNC.COLLECTIVE R15, `(.L_x_3188) ;  /* 0x000000000f087348 */ /* 0x00cfea0003c00000 */
[----:B------:R0:W1:Y:S02]  /*34da0*/  SHFL.IDX P6, R14, R13, R12, R11 ;  /* 0x0000000c0d0e7389 */ /* 0x00006400000c000b */
[----:B0123--:R-:W-:Y:S01]  /*34db0*/  ENDCOLLECTIVE ;  /* 0x000000000000791b */ /* 0x00ffe20003800000 */
.L_x_3188:
[----:B------:R-:W-:Y:S05]  /*34dc0*/  BSYNC B0 ;  /* 0x0000000000007941 */ /* 0x000fea0003800000 */
.L_x_3187:
        /* <DEDUP_REMOVED lines=8> */
.L_x_3189:
[----:B------:R-:W-:Y:S01]  /*34e50*/  IMAD.MOV.U32 R16, RZ, RZ, R14 ;  /* 0x000000ffff107224 */ /* 0x000fe200078e000e */
[----:B------:R-:W-:Y:S06]  /*34e60*/  BRA `(.L_x_3190) ;  /* 0xffffffd800747947 */ /* 0x000fec000383ffff */
.L_x_3083:
[----:B------:R-:W-:Y:S01]  /*34e70*/  BSSY B0, `(.L_x_3191) ;  /* 0x0000008000007945 */ /* 0x000fe20003800000 */
[----:B-1---5:R-:W-:Y:S02]  /*34e80*/  IMAD.MOV.U32 R13, RZ, RZ, R17 ;  /* 0x000000ffff0d7224 */ /* 0x022fe400078e0011 */
[----:B0-----:R-:W-:Y:S02]  /*34e90*/  IMAD.MOV.U32 R12, RZ, RZ, 0x1 ;  /* 0x00000001ff0c7424 */ /* 0x001fe400078e00ff */
[----:B------:R-:W-:Y:S02]  /*34ea0*/  IMAD.MOV.U32 R11, RZ, RZ, RZ ;  /* 0x000000ffff0b7224 */ /* 0x000fe400078e00ff */
[----:B------:R-:W-:-:S07]  /*34eb0*/  IMAD.MOV.U32 R15, RZ, RZ, -0x1 ;  /* 0xffffffffff0f7424 */ /* 0x000fce00078e00ff */
[----:B--234-:R-:W-:Y:S05]  /*34ec0*/  WARPSYNC.COLLECTIVE R15, `(.L_x_3192) ;  /* 0x000000000f087348 */ /* 0x01cfea0003c00000 */
[----:B------:R0:W1:Y:S02]  /*34ed0*/  SHFL.UP P6, R14, R13, R12, R11 ;  /* 0x0400000c0d0e7389 */ /* 0x00006400000c000b */
[----:B01234-:R-:W-:Y:S01]  /*34ee0*/  ENDCOLLECTIVE ;  /* 0x000000000000791b */ /* 0x01ffe20003800000 */
.L_x_3192:
[----:B------:R-:W-:Y:S05]  /*34ef0*/  BSYNC B0 ;  /* 0x0000000000007941 */ /* 0x000fea0003800000 */
.L_x_3191:
        /* <DEDUP_REMOVED lines=10> */
.L_x_3193:
        /* <DEDUP_REMOVED lines=8> */
.L_x_3194:
        /* <DEDUP_REMOVED lines=8> */
.L_x_3195:
        /* <DEDUP_REMOVED lines=8> */
.L_x_3196:
        /* <DEDUP_REMOVED lines=8> */
.L_x_3197:
[----:B------:R-:W-:Y:S05]  /*351a0*/  BRA `(.L_x_3198) ;  /* 0xffffffd800387947 */ /* 0x000fea000383ffff */
.L_x_3088:
[----:B------:R-:W-:Y:S01]  /*351b0*/  BSSY B0, `(.L_x_3199) ;  /* 0x0000008000007945 */ /* 0x000fe20003800000 */
[----:B-----5:R-:W-:Y:S02]  /*351c0*/  IMAD.MOV.U32 R13, RZ, RZ, R17 ;  /* 0x000000ffff0d7224 */ /* 0x020fe400078e0011 */
[----:B------:R-:W-:Y:S02]  /*351d0*/  IMAD.MOV.U32 R12, RZ, RZ, 0x1 ;  /* 0x00000001ff0c7424 */ /* 0x000fe400078e00ff */
[----:B------:R-:W-:Y:S02]  /*351e0*/  IMAD.MOV.U32 R11, RZ, RZ, RZ ;  /* 0x000000ffff0b7224 */ /* 0x000fe400078e00ff */
[----:B------:R-:W-:-:S07]  /*351f0*/  IMAD.MOV.U32 R15, RZ, RZ, -0x1 ;  /* 0xffffffffff0f7424 */ /* 0x000fce00078e00ff */
[----:B0-----:R-:W-:Y:S05]  /*35200*/  WARPSYNC.COLLECTIVE R15, `(.L_x_3200) ;  /* 0x000000000f087348 */ /* 0x001fea0003c00000 */
[----:B------:R1:W2:Y:S02]  /*35210*/  SHFL.UP P6, R14, R13, R12, R11 ;  /* 0x0400000c0d0e7389 */ /* 0x0002a400000c000b */
[----:B012---:R-:W-:Y:S01]  /*35220*/  ENDCOLLECTIVE ;  /* 0x000000000000791b */ /* 0x007fe20003800000 */
.L_x_3200:
[----:B------:R-:W-:Y:S05]  /*35230*/  BSYNC B0 ;  /* 0x0000000000007941 */ /* 0x000fea0003800000 */
.L_x_3199:
        /* <DEDUP_REMOVED lines=10> */
.L_x_3201:
        /* <DEDUP_REMOVED lines=8> */
.L_x_3202:
        /* <DEDUP_REMOVED lines=8> */
.L_x_3203:
        /* <DEDUP_REMOVED lines=8> */
.L_x_3204:
        /* <DEDUP_REMOVED lines=8> */
.L_x_3205:
[----:B------:R-:W-:Y:S05]  /*354e0*/  BRA `(.L_x_3206) ;  /* 0xffffffd8001c7947 */ /* 0x000fea000383ffff */
.L_x_3090:
[----:B------:R-:W-:Y:S01]  /*354f0*/  BSSY B0, `(.L_x_3207) ;  /* 0x0000006000007945 */ /* 0x000fe20003800000 */
[----:B------:R-:W-:Y:S01]  /*35500*/  PLOP3.LUT P6, PT, P6, PT, PT, 0x8, 0x0 ;  /* 0x000000000000781c */ /* 0x000fe200037ce170 */
[----:B------:R-:W-:-:S12]  /*35510*/  IMAD.MOV.U32 R15, RZ, RZ, -0x1 ;  /* 0xffffffffff0f7424 */ /* 0x000fd800078e00ff */
[----:B0-----:R-:W-:Y:S05]  /*35520*/  WARPSYNC.COLLECTIVE R15, `(.L_x_3208) ;  /* 0x000000000f087348 */ /* 0x001fea0003c00000 */
[----:B------:R-:W-:Y:S01]  /*35530*/  VOTE.ANY R14, PT, P6 ;  /* 0x00000000000e7806 */ /* 0x000fe200030e0100 */
[----:B0-----:R-:W-:Y:S06]  /*35540*/  ENDCOLLECTIVE ;  /* 0x000000000000791b */ /* 0x001fec0003800000 */
.L_x_3208:
[----:B------:R-:W-:Y:S05]  /*35550*/  BSYNC B0 ;  /* 0x0000000000007941 */ /* 0x000fea0003800000 */
.L_x_3207:
        /* <DEDUP_REMOVED lines=9> */
.L_x_3209:
[----:B------:R-:W-:Y:S01]  /*355f0*/  IMAD.MOV.U32 R17, RZ, RZ, R14 ;  /* 0x000000ffff117224 */ /* 0x000fe200078e000e */
[----:B------:R-:W-:Y:S06]  /*35600*/  BRA `(.L_x_3210) ;  /* 0xffffffd8000c7947 */ /* 0x000fec000383ffff */
.L_x_3092:
[----:B------:R-:W-:Y:S01]  /*35610*/  BSSY B0, `(.L_x_3211) ;  /* 0x0000007000007945 */ /* 0x000fe20003800000 */
[----:B------:R-:W-:Y:S02]  /*35620*/  IMAD.MOV.U32 R13, RZ, RZ, R2 ;  /* 0x000000ffff0d7224 */ /* 0x000fe400078e0002 */
[----:B------:R-:W-:Y:S02]  /*35630*/  IMAD.MOV.U32 R11, RZ, RZ, 0x1f ;  /* 0x0000001fff0b7424 */ /* 0x000fe400078e00ff */
[----:B------:R-:W-:-:S07]  /*35640*/  IMAD.MOV.U32 R15, RZ, RZ, -0x1 ;  /* 0xffffffffff0f7424 */ /* 0x000fce00078e00ff */
[----:B012---:R-:W-:Y:S05]  /*35650*/  WARPSYNC.COLLECTIVE R15, `(.L_x_3212) ;  /* 0x000000000f087348 */ /* 0x007fea0003c00000 */
[----:B------:R3:W4:Y:S02]  /*35660*/  SHFL.IDX P6, R14, R13, R12, R11 ;  /* 0x0000000c0d0e7389 */ /* 0x00072400000c000b */
[----:B01234-:R-:W-:Y:S01]  /*35670*/  ENDCOLLECTIVE ;  /* 0x000000000000791b */ /* 0x01ffe20003800000 */
.L_x_3212:
[----:B------:R-:W-:Y:S05]  /*35680*/  BSYNC B0 ;  /* 0x0000000000007941 */ /* 0x000fea0003800000 */
.L_x_3211:
[----:B------:R-:W-:Y:S01]  /*35690*/  IMAD.MOV.U32 R7, RZ, RZ, R14 ;  /* 0x000000ffff077224 */ /* 0x000fe200078e000e */
[----:B------:R-:W-:Y:S06]  /*356a0*/  BRA `(.L_x_3091) ;  /* 0xffffffd800007947 */ /* 0x000fec000383ffff */
.L_x_3095:
[----:B-1----:R1:W3:Y:S02]  /*356b0*/  SYNCS.PHASECHK.TRANS64.TRYWAIT P0, [R0+URZ+0x32420], R3 ;  /* 0x03242003000075a7 */ /* 0x0022e4000800017f */
[----:B---3--:R-:W-:Y:S05]  /*356c0*/  @!P0 NANOSLEEP.SYNCS 0x989680 ;  /* 0x009896800000895d */ /* 0x008fea0003900000 */
[----:B------:R-:W3:Y:S02]  /*356d0*/  @!P0 SYNCS.PHASECHK.TRANS64 P0, [R0+URZ+0x32420], R3 ;  /* 0x03242003000085a7 */ /* 0x000ee4000800007f */
[----:B---3--:R-:W-:Y:S05]  /*356e0*/  @!P0 BRA `(.L_x_3095) ;  /* 0xfffffffc00f08947 */ /* 0x008fea000383ffff */
[----:B------:R-:W-:Y:S05]  /*356f0*/  BRA `(.L_x_3213) ;  /* 0xffffffdc00707947 */ /* 0x000fea000383ffff */
.L_x_3096:
        /* <DEDUP_REMOVED lines=11> */
.L_x_3215:
[----:B------:R-:W-:Y:S05]  /*357b0*/  BSYNC B0 ;  /* 0x0000000000007941 */ /* 0x000fea0003800000 */
.L_x_3214:
[----:B------:R-:W-:Y:S05]  /*357c0*/  BRA `(.L_x_3216) ;  /* 0xffffffdc00547947 */ /* 0x000fea000383ffff */
.L_x_3097:
[----:B------:R-:W-:Y:S01]  /*357d0*/  BSSY B0, `(.L_x_3217) ;  /* 0x0000006000007945 */ /* 0x000fe20003800000 */
[----:B------:R-:W-:-:S07]  /*357e0*/  IMAD.MOV.U32 R15, RZ, RZ, -0x1 ;  /* 0xffffffffff0f7424 */ /* 0x000fce00078e00ff */
[----:B012---:R-:W-:Y:S05]  /*357f0*/  WARPSYNC.COLLECTIVE R15, `(.L_x_3218) ;  /* 0x000000000f0c7348 */ /* 0x007fea0003c00000 */
[----:B------:R-:W-:Y:S02]  /*35800*/  ELECT P6, UR62, PT ;  /* 0x00000000003e782f */ /* 0x000fe400038c0000 */
[----:B------:R-:W-:Y:S01]  /*35810*/  MOV R14, UR62 ;  /* 0x0000003e000e7c02 */ /* 0x000fe20008000f00 */
[----:B012---:R-:W-:Y:S10]  /*35820*/  ENDCOLLECTIVE ;  /* 0x000000000000791b */ /* 0x007ff40003800000 */
.L_x_3218:
[----:B------:R-:W-:Y:S05]  /*35830*/  BSYNC B0 ;  /* 0x0000000000007941 */ /* 0x000fea0003800000 */
.L_x_3217:
[----:B------:R-:W-:Y:S05]  /*35840*/  BRA `(.L_x_3219) ;  /* 0xffffffdc00487947 */ /* 0x000fea000383ffff */
.L_x_3099:
[----:B-1----:R1:W2:Y:S02]  /*35850*/  SYNCS.PHASECHK.TRANS64.TRYWAIT P0, [R6+URZ], R5 ;  /* 0x00000005060075a7 */ /* 0x0022a4000800017f */
[----:B--2---:R-:W-:Y:S05]  /*35860*/  @!P0 NANOSLEEP.SYNCS 0x989680 ;  /* 0x009896800000895d */ /* 0x004fea0003900000 */
[----:B------:R-:W2:Y:S02]  /*35870*/  @!P0 SYNCS.PHASECHK.TRANS64 P0, [R6+URZ], R5 ;  /* 0x00000005060085a7 */ /* 0x000ea4000800007f */
[----:B--2---:R-:W-:Y:S05]  /*35880*/  @!P0 BRA `(.L_x_3099) ;  /* 0xfffffffc00f08947 */ /* 0x004fea000383ffff */
[----:B------:R-:W-:Y:S05]  /*35890*/  BRA `(.L_x_3220) ;  /* 0xffffffdc00847947 */ /* 0x000fea000383ffff */
.L_x_3100:
[----:B--2---:R2:W3:Y:S02]  /*358a0*/  SYNCS.PHASECHK.TRANS64.TRYWAIT P0, [R7+URZ], R2 ;  /* 0x00000002070075a7 */ /* 0x0044e4000800017f */
[----:B---3--:R-:W-:Y:S05]  /*358b0*/  @!P0 NANOSLEEP.SYNCS 0x989680 ;  /* 0x009896800000895d */ /* 0x008fea0003900000 */
[----:B------:R-:W3:Y:S02]  /*358c0*/  @!P0 SYNCS.PHASECHK.TRANS64 P0, [R7+URZ], R2 ;  /* 0x00000002070085a7 */ /* 0x000ee4000800007f */
[----:B---3--:R-:W-:Y:S05]  /*358d0*/  @!P0 BRA `(.L_x_3100) ;  /* 0xfffffffc00f08947 */ /* 0x008fea000383ffff */
[----:B------:R-:W-:Y:S05]  /*358e0*/  BRA `(.L_x_3221) ;  /* 0xffffffdc00787947 */ /* 0x000fea000383ffff */
.L_x_3102:
[----:B---3--:R3:W4:Y:S02]  /*358f0*/  SYNCS.PHASECHK.TRANS64.TRYWAIT P0, [R4+URZ], R5 ;  /* 0x00000005040075a7 */ /* 0x008724000800017f */
[----:B----4-:R-:W-:Y:S05]  /*35900*/  @!P0 NANOSLEEP.SYNCS 0x989680 ;  /* 0x009896800000895d */ /* 0x010fea0003900000 */
[----:B------:R-:W4:Y:S02]  /*35910*/  @!P0 SYNCS.PHASECHK.TRANS64 P0, [R4+URZ], R5 ;  /* 0x00000005040085a7 */ /* 0x000f24000800007f */
[----:B----4-:R-:W-:Y:S05]  /*35920*/  @!P0 BRA `(.L_x_3102) ;  /* 0xfffffffc00f08947 */ /* 0x010fea000383ffff */
[----:B------:R-:W-:Y:S05]  /*35930*/  BRA `(.L_x_3222) ;  /* 0xffffffdc00807947 */ /* 0x000fea000383ffff */
        .type           $_ZN7cutlass13device_kernelIN5flash11enable_sm90INS1_16FlashAttnFwdSm90INS1_25CollectiveMainloopFwdSm90ILi2EN4cute5tupleIJNS5_1CILi1EEES8_S8_EEENS6_IJNS7_ILi128EEENS7_ILi96EEENS7_ILi64EEEEEELi256ENS_10bfloat16_tEfNS_4arch4Sm90ELb0ELb1ELb0ELb1ELb0ELb1ELb1ELb1ELb0ELb0ELb0ELb0EEENS1_21CollectiveEpilogueFwdINS6_IJSA_NS7_ILi256EEESB_EEES9_SE_SG_Li256ELb1ELb0ELb0ELb0EEENS1_36VarlenDynamicPersistentTileSchedulerILi128ELi96ELi256ELi32ELb0ELb0ELb1ELb1ELb0ELb1EEEEEEEEEvNT_6ParamsE$_ZZN5flash25CollectiveMainloopFwdSm90ILi2EN4cute5tupleIJNS1_1CILi1EEES4_S4_EEENS2_IJNS3_ILi128EEENS3_ILi96EEENS3_ILi64EEEEEELi256EN7cutlass10bfloat16_tEfNSA_4arch4Sm90ELb0ELb1ELb0ELb1ELb0ELb1ELb1ELb1ELb0ELb0ELb0ELb0EE3mmaINS_16FlashAttnFwdSm90ISE_NS_21CollectiveEpilogueFwdINS2_IJS6_NS3_ILi256EEES7_EEES5_SB_SD_Li256ELb1ELb0ELb0ELb0EEENS_36VarlenDynamicPersistentTileSchedulerILi128ELi96ELi256ELi32ELb0ELb0ELb1ELb1ELb0ELb1EEEE13SharedStorageENS1_6TensorINS1_11ArrayEngineIfLm128EEENS1_6LayoutINS2_IJNS2_IJNS3_ILi2EEEST_NS3_ILi32EEEEEES4_S4_EEENS2_IJNS2_IJS4_ST_NS3_ILi4EEEEEENS3_ILi0EEESZ_EEEEEEENS_7SoftmaxILi2ELi0EEEEEbRKNSE_6ParamsENSA_25PipelineTmaAsyncNoClusterILi2ENSA_16PipelineTmaAsyncILi2EEEEES1B_RNSA_13PipelineStateILj2EEERT0_RT1_iRiRKNS_16SeqlenInfoQKNewKILb1ELb1EEENS2_IJiiiiEEERT_ENKUliT_T0_T1_E_clIZSF_ISO_S12_S14_EbS17_S1B_S1B_S1E_S1G_S1I_iS1J_S1N_S1O_S1Q_EUlRS1R_iE0_NS3_ILb1EEES1Y_EEDaiS1R_S1S_S1T_,@function
        .size           $_ZN7cutlass13device_kernelIN5flash11enable_sm90INS1_16FlashAttnFwdSm90INS1_25CollectiveMainloopFwdSm90ILi2EN4cute5tupleIJNS5_1CILi1EEES8_S8_EEENS6_IJNS7_ILi128EEENS7_ILi96EEENS7_ILi64EEEEEELi256ENS_10bfloat16_tEfNS_4arch4Sm90ELb0ELb1ELb0ELb1ELb0ELb1ELb1ELb1ELb0ELb0ELb0ELb0EEENS1_21CollectiveEpilogueFwdINS6_IJSA_NS7_ILi256EEESB_EEES9_SE_SG_Li256ELb1ELb0ELb0ELb0EEENS1_36VarlenDynamicPersistentTileSchedulerILi128ELi96ELi256ELi32ELb0ELb0ELb1ELb1ELb0ELb1EEEEEEEEEvNT_6ParamsE$_ZZN5flash25CollectiveMainloopFwdSm90ILi2EN4cute5tupleIJNS1_1CILi1EEES4_S4_EEENS2_IJNS3_ILi128EEENS3_ILi96EEENS3_ILi64EEEEEELi256EN7cutlass10bfloat16_tEfNSA_4arch4Sm90ELb0ELb1ELb0ELb1ELb0ELb1ELb1ELb1ELb0ELb0ELb0ELb0EE3mmaINS_16FlashAttnFwdSm90ISE_NS_21CollectiveEpilogueFwdINS2_IJS6_NS3_ILi256EEES7_EEES5_SB_SD_Li256ELb1ELb0ELb0ELb0EEENS_36VarlenDynamicPersistentTileSchedulerILi128ELi96ELi256ELi32ELb0ELb0ELb1ELb1ELb0ELb1EEEE13SharedStorageENS1_6TensorINS1_11ArrayEngineIfLm128EEENS1_6LayoutINS2_IJNS2_IJNS3_ILi2EEEST_NS3_ILi32EEEEEES4_S4_EEENS2_IJNS2_IJS4_ST_NS3_ILi4EEEEEENS3_ILi0EEESZ_EEEEEEENS_7SoftmaxILi2ELi0EEEEEbRKNSE_6ParamsENSA_25PipelineTmaAsyncNoClusterILi2ENSA_16PipelineTmaAsyncILi2EEEEES1B_RNSA_13PipelineStateILj2EEERT0_RT1_iRiRKNS_16SeqlenInfoQKNewKILb1ELb1EEENS2_IJiiiiEEERT_ENKUliT_T0_T1_E_clIZSF_ISO_S12_S14_EbS17_S1B_S1B_S1E_S1G_S1I_iS1J_S1N_S1O_S1Q_EUlRS1R_iE0_NS3_ILb1EEES1Y_EEDaiS1R_S1S_S1T_,(.L_x_4727 - $_ZN7cutlass13device_kernelIN5flash11enable_sm90INS1_16FlashAttnFwdSm90INS1_25CollectiveMainloopFwdSm90ILi2EN4cute5tupleIJNS5_1CILi1EEES8_S8_EEENS6_IJNS7_ILi128EEENS7_ILi96EEENS7_ILi64EEEEEELi256ENS_10bfloat16_tEfNS_4arch4Sm90ELb0ELb1ELb0ELb1ELb0ELb1ELb1ELb1ELb0ELb0ELb0ELb0EEENS1_21CollectiveEpilogueFwdINS6_IJSA_NS7_ILi256EEESB_EEES9_SE_SG_Li256ELb1ELb0ELb0ELb0EEENS1_36VarlenDynamicPersistentTileSchedulerILi128ELi96ELi256ELi32ELb0ELb0ELb1ELb1ELb0ELb1EEEEEEEEEvNT_6ParamsE$_ZZN5flash25CollectiveMainloopFwdSm90ILi2EN4cute5tupleIJNS1_1CILi1EEES4_S4_EEENS2_IJNS3_ILi128EEENS3_ILi96EEENS3_ILi64EEEEEELi256EN7cutlass10bfloat16_tEfNSA_4arch4Sm90ELb0ELb1ELb0ELb1ELb0ELb1ELb1ELb1ELb0ELb0ELb0ELb0EE3mmaINS_16FlashAttnFwdSm90ISE_NS_21CollectiveEpilogueFwdINS2_IJS6_NS3_ILi256EEES7_EEES5_SB_SD_Li256ELb1ELb0ELb0ELb0EEENS_36VarlenDynamicPersistentTileSchedulerILi128ELi96ELi256ELi32ELb0ELb0ELb1ELb1ELb0ELb1EEEE13SharedStorageENS1_6TensorINS1_11ArrayEngineIfLm128EEENS1_6LayoutINS2_IJNS2_IJNS3_ILi2EEEST_NS3_ILi32EEEEEES4_S4_EEENS2_IJNS2_IJS4_ST_NS3_ILi4EEEEEENS3_ILi0EEESZ_EEEEEEENS_7SoftmaxILi2ELi0EEEEEbRKNSE_6ParamsENSA_25PipelineTmaAsyncNoClusterILi2ENSA_16PipelineTmaAsyncILi2EEEEES1B_RNSA_13PipelineStateILj2EEERT0_RT1_iRiRKNS_16SeqlenInfoQKNewKILb1ELb1EEENS2_IJiiiiEEERT_ENKUliT_T0_T1_E_clIZSF_ISO_S12_S14_EbS17_S1B_S1B_S1E_S1G_S1I_iS1J_S1N_S1O_S1Q_EUlRS1R_iE0_NS3_ILb1EEES1Y_EEDaiS1R_S1S_S1T_)
$_ZN7cutlass13device_kernelIN5flash11enable_sm90INS1_16FlashAttnFwdSm90INS1_25CollectiveMainloopFwdSm90ILi2EN4cute5tupleIJNS5_1CILi1EEES8_S8_EEENS6_IJNS7_ILi128EEENS7_ILi96EEENS7_ILi64EEEEEELi256ENS_10bfloat16_tEfNS_4arch4Sm90ELb0ELb1ELb0ELb1ELb0ELb1ELb1ELb1ELb0ELb0ELb0ELb0EEENS1_21CollectiveEpilogueFwdINS6_IJSA_NS7_ILi256EEESB_EEES9_SE_SG_Li256ELb1ELb0ELb0ELb0EEENS1_36VarlenDynamicPersistentTileSchedulerILi128ELi96ELi256ELi32ELb0ELb0ELb1ELb1ELb0ELb1EEEEEEEEEvNT_6ParamsE$_ZZN5flash25CollectiveMainloopFwdSm90ILi2EN4cute5tupleIJNS1_1CILi1EEES4_S4_EEENS2_IJNS3_ILi128EEENS3_ILi96EEENS3_ILi64EEEEEELi256EN7cutlass10bfloat16_tEfNSA_4arch4Sm90ELb0ELb1ELb0ELb1ELb0ELb1ELb1ELb1ELb0ELb0ELb0ELb0EE3mmaINS_16FlashAttnFwdSm90ISE_NS_21CollectiveEpilogueFwdINS2_IJS6_NS3_ILi256EEES7_EEES5_SB_SD_Li256ELb1ELb0ELb0ELb0EEENS_36VarlenDynamicPersistentTileSchedulerILi128ELi96ELi256ELi32ELb0ELb0ELb1ELb1ELb0ELb1EEEE13SharedStorageENS1_6TensorINS1_11ArrayEngineIfLm128EEENS1_6LayoutINS2_IJNS2_IJNS3_ILi2EEEST_NS3_ILi32EEEEEES4_S4_EEENS2_IJNS2_IJS4_ST_NS3_ILi4EEEEEENS3_ILi0EEESZ_EEEEEEENS_7SoftmaxILi2ELi0EEEEEbRKNSE_6ParamsENSA_25PipelineTmaAsyncNoClusterILi2ENSA_16PipelineTmaAsyncILi2EEEEES1B_RNSA_13PipelineStateILj2EEERT0_RT1_iRiRKNS_16SeqlenInfoQKNewKILb1ELb1EEENS2_IJiiiiEEERT_ENKUliT_T0_T1_E_clIZSF_ISO_S12_S14_EbS17_S1B_S1B_S1E_S1G_S1I_iS1J_S1N_S1O_S1Q_EUlRS1R_iE0_NS3_ILb1EEES1Y_EEDaiS1R_S1S_S1T_:
[----:B------:R-:W-:Y:S01]  /*35940*/  R2UR UR5, R3 ;  /* 0x00000000030572ca */ /* 0x000fe200000e0000 */
[----:B------:R-:W-:-:S12]  /*35950*/  ULDC UR4, c[0x0][0x20] ;  /* 0x0000080000047ab9 */ /* 0x000fd80000000800 */
[----:B------:R-:W-:-:S09]  /*35960*/  UIADD3 UR4, -UR4, UR5, URZ ;  /* 0x0000000504047290 */ /* 0x000fd2000fffe13f */
[----:B------:R-:W2:Y:S04]  /*35970*/  LDL.64 R6, [UR4+0x18] ;  /* 0x00001804ff067983 */ /* 0x000ea80008100a00 */
[----:B------:R-:W3:Y:S01]  /*35980*/  LDL.64 R4, [UR4] ;  /* 0x00000004ff047983 */ /* 0x000ee20008100a00 */
[----:B------:R-:W-:-:S03]  /*35990*/  ULDC.64 UR6, c[0x0][0x208] ;  /* 0x0000820000067ab9 */ /* 0x000fc60000000a00 */
[----:B--2---:R-:W2:Y:S04]  /*359a0*/  LD.E R8, desc[UR6][R6.64+0x1c] ;  /* 0x00001c0606087980 */ /* 0x004ea8000c101900 */
[----:B---3--:R0:W5:Y:S04]  /*359b0*/  LD.E R3, desc[UR6][R4.64] ;  /* 0x0000000604037980 */ /* 0x008168000c101900 */
[----:B------:R0:W5:Y:S01]  /*359c0*/  LD.E R10, desc[UR6][R4.64+0x4] ;  /* 0x00000406040a7980 */ /* 0x000162000c101900 */
[----:B------:R-:W-:Y:S01]  /*359d0*/  BSSY B1, `(.L_x_3223) ;  /* 0x0000005000017945 */ /* 0x000fe20003800000 */
[----:B--2---:R-:W-:-:S04]  /*359e0*/  LOP3.LUT R8, R8, 0x1, RZ, 0xfc, !PT ;  /* 0x0000000108087812 */ /* 0x004fc800078efcff */
[----:B------:R-:W-:-:S13]  /*359f0*/  ISETP.NE.AND P0, PT, R8, 0x3, PT ;  /* 0x000000030800780c */ /* 0x000fda0003f05270 */
[----:B0-----:R-:W-:Y:S05]  /*35a00*/  @!P0 BRA `(.L_x_3224) ;  /* 0x0000000000048947 */ /* 0x001fea0003800000 */
[----:B------:R-:W-:Y:S01]  /*35a10*/  BPT.TRAP 0x1 ;  /* 0x000000040000795c */ /* 0x000fe20000300000 */
.L_x_3224:
[----:B------:R-:W-:Y:S05]  /*35a20*/  BSYNC B1 ;  /* 0x0000000000017941 */ /* 0x000fea0003800000 */
.L_x_3223:
        /* <DEDUP_REMOVED lines=13> */
.L_x_3226:
[----:B------:R-:W-:Y:S05]  /*35b00*/  BSYNC B1 ;  /* 0x0000000000017941 */ /* 0x000fea0003800000 */
.L_x_3225:
        /* <DEDUP_REMOVED lines=8> */
.L_x_3228:
[----:B------:R-:W-:Y:S05]  /*35b90*/  BSYNC B1 ;  /* 0x0000000000017941 */ /* 0x000fea0003800000 */
.L_x_3227:
[----:B0----5:R-:W2:Y:S04]  /*35ba0*/  LDL.64 R8, [UR4] ;  /* 0x00000004ff087983 */ /* 0x021ea80008100a00 */
[----:B------:R-:W3:Y:S04]  /*35bb0*/  LDL.64 R6, [UR4+0x28] ;  /* 0x00002804ff067983 */ /* 0x000ee80008100a00 */
[----:B------:R-:W4:Y:S04]  /*35bc0*/  LDL.64 R4, [UR4+0x20] ;  /* 0x00002004ff047983 */ /* 0x000f280008100a00 */
[----:B------:R-:W4:Y:S04]  /*35bd0*/  LDL.64 R10, [UR4+0x8] ;  /* 0x00000804ff0a7983 */ /* 0x000f280008100a00 */
[----:B--2---:R-:W2:Y:S04]  /*35be0*/  LD.E R9, desc[UR6][R8.64] ;  /* 0x0000000608097980 */ /* 0x004ea8000c101900 */
[----:B---3--:R-:W2:Y:S01]  /*35bf0*/  LD.E.64 R12, desc[UR6][R6.64] ;  /* 0x00000006060c7980 */ /* 0x008ea2000c101b00 */
[----:B------:R-:W-:Y:S05]  /*35c00*/  WARPSYNC.ALL ;  /* 0x0000000000007948 */ /* 0x000fea0003800000 */
[----:B----4-:R0:W-:Y:S04]  /*35c10*/  ST.E desc[UR6][R10.64], RZ ;  /* 0x000000ff0a007985 */ /* 0x0101e8000c101906 */
[----:B------:R-:W3:Y:S01]  /*35c20*/  LD.E.64 R6, desc[UR6][R4.64] ;  /* 0x0000000604067980 */ /* 0x000ee2000c101b00 */
[----:B--2---:R-:W-:Y:S01]  /*35c30*/  IMAD R8, R9, 0x300, R12 ;  /* 0x0000030009087824 */ /* 0x004fe200078e020c */
[----:B------:R-:W-:Y:S01]  /*35c40*/  WARPGROUP.ARRIVE ;  /* 0x00000000000079c5 */ /* 0x000fe20000000000 */
[----:B------:R-:W-:-:S02]  /*35c50*/  IMAD.MOV.U32 R9, RZ, RZ, R13 ;  /* 0x000000ffff097224 */ /* 0x000fc400078e000d */
[----:B------:R-:W-:Y:S01]  /*35c60*/  IMAD.MOV.U32 R208, RZ, RZ, 0x1 ;  /* 0x00000001ffd07424 */ /* 0x000fe200078e00ff */
        /* <DEDUP_REMOVED lines=10> */
[----:B------:R-:W-:-:S03]  /*35d10*/  WARPGROUP.ARRIVE ;  /* 0x00000000000079c5 */ /* 0x000fc60000000000 */
        /* <DEDUP_REMOVED lines=21> */
[----:B------:R-:W-:-:S03]  /*35e70*/  IMAD.MOV.U32 R9, RZ, RZ, R13 ;  /* 0x000000ffff097224 */ /* 0x000fc600078e000d */
        /* <DEDUP_REMOVED lines=8> */
[----:B------:R-:W2:Y:S04]  /*35f00*/  LDL.64 R6, [UR4+0x38] ;  /* 0x00003804ff067983 */ /* 0x000ea80008100a00 */
[----:B------:R-:W3:Y:S04]  /*35f10*/  LDL.64 R4, [UR4+0x30] ;  /* 0x00003004ff047983 */ /* 0x000ee80008100a00 */
[----:B--2---:R-:W2:Y:S01]  /*35f20*/  LD.E R6, desc[UR6][R6.64] ;  /* 0x0000000606067980 */ /* 0x004ea2000c101900 */
[----:B---3--:R-:W-:Y:S01]  /*35f30*/  MOV R4, R4 ;  /* 0x0000000400047202 */ /* 0x008fe20000000f00 */
[----:B------:R-:W-:Y:S01]  /*35f40*/  BSSY B1, `(.L_x_3230) ;  /* 0x0000007000017945 */ /* 0x000fe20003800000 */
[----:B--2---:R-:W-:-:S04]  /*35f50*/  LEA.HI R3, R6, R6, RZ, 0x1 ;  /* 0x0000000606037211 */ /* 0x004fc800078f08ff */
[----:B------:R-:W-:-:S05]  /*35f60*/  LOP3.LUT R3, R3, 0xfffffffe, RZ, 0xc0, !PT ;  /* 0xfffffffe03037812 */ /* 0x000fca00078ec0ff */
[----:B------:R-:W-:-:S05]  /*35f70*/  IMAD.IADD R3, R6, 0x1, -R3 ;  /* 0x0000000106037824 */ /* 0x000fca00078e0a03 */
[----:B------:R-:W-:-:S04]  /*35f80*/  SHF.L.U32 R3, R3, 0x1f, RZ ;  /* 0x0000001f03037819 */ /* 0x000fc800000006ff */
[----:B------:R-:W1:Y:S02]  /*35f90*/  SYNCS.PHASECHK.TRANS64.TRYWAIT P0, [R4+URZ+0x32410], R3 ;  /* 0x03241003040075a7 */ /* 0x000e64000800017f */
[----:B01----:R-:W-:Y:S05]  /*35fa0*/  @!P0 BRA `(.L_x_3231) ;  /* 0x000000ac00a48947 */ /* 0x003fea0003800000 */
.L_x_3254:
[----:B------:R-:W-:Y:S05]  /*35fb0*/  BSYNC B1 ;  /* 0x0000000000017941 */ /* 0x000fea0003800000 */
.L_x_3230:
[----:B------:R-:W2:Y:S04]  /*35fc0*/  LDL.64 R6, [UR4+0x40] ;  /* 0x00004004ff067983 */ /* 0x000ea80008100a00 */
[----:B0-----:R-:W3:Y:S04]  /*35fd0*/  LDL.64 R4, [UR4] ;  /* 0x00000004ff047983 */ /* 0x001ee80008100a00 */
        /* <DEDUP_REMOVED lines=8> */
.L_x_3233:
[----:B------:R-:W-:Y:S05]  /*36060*/  BSYNC B1 ;  /* 0x0000000000017941 */ /* 0x000fea0003800000 */
.L_x_3232:
        /* <DEDUP_REMOVED lines=13> */
.L_x_3235:
[----:B------:R-:W-:Y:S05]  /*36140*/  BSYNC B1 ;  /* 0x0000000000017941 */ /* 0x000fea0003800000 */
.L_x_3234:
        /* <DEDUP_REMOVED lines=8> */
.L_x_3237:
[----:B------:R-:W-:Y:S05]  /*361d0*/  BSYNC B1 ;  /* 0x0000000000017941 */ /* 0x000fea0003800000 */
.L_x_3236:
[----:B------:R-:W2:Y:S04]  /*361e0*/  LDL.64 R10, [UR4] ;  /* 0x00000004ff0a7983 */ /* 0x000ea80008100a00 */
[----:B------:R-:W3:Y:S04]  /*361f0*/  LDL.64 R6, [UR4+0x58] ;  /* 0x00005804ff067983 */ /* 0x000ee80008100a00 */
[----:B------:R-:W4:Y:S04]  /*36200*/  LDL.64 R4, [UR4+0x48] ;  /* 0x00004804ff047983 */ /* 0x000f280008100a00 */
[----:B0----5:R-:W4:Y:S04]  /*36210*/  LDL.64 R8, [UR4+0x50] ;  /* 0x00005004ff087983 */ /* 0x021f280008100a00 */
[----:B------:R-:W4:Y:S04]  /*36220*/  LDL.LU R14, [R1+0x460] ;  /* 0x00046000010e7983 */ /* 0x000f280000300800 */
[----:B--2---:R-:W2:Y:S04]  /*36230*/  LD.E R11, desc[UR6][R10.64] ;  /* 0x000000060a0b7980 */ /* 0x004ea8000c101900 */
[----:B---3--:R-:W2:Y:S04]  /*36240*/  LD.E.64 R6, desc[UR6][R6.64] ;  /* 0x0000000606067980 */ /* 0x008ea8000c101b00 */
[----:B----4-:R-:W3:Y:S04]  /*36250*/  LD.E R3, desc[UR6][R4.64] ;  /* 0x0000000604037980 */ /* 0x010ee8000c101900 */
[----:B------:R-:W4:Y:S01]  /*36260*/  LD.E.64 R12, desc[UR6][R8.64] ;  /* 0x00000006080c7980 */ /* 0x000f22000c101b00 */
[----:B------:R-:W-:Y:S05]  /*36270*/  WARPSYNC.ALL ;  /* 0x0000000000007948 */ /* 0x000fea0003800000 */
[----:B------:R-:W-:Y:S01]  /*36280*/  WARPGROUP.ARRIVE ;  /* 0x00000000000079c5 */ /* 0x000fe20000000000 */
[----:B--2---:R-:W-:Y:S01]  /*36290*/  IMAD R6, R11, 0xc00, R6 ;  /* 0x00000c000b067824 */ /* 0x004fe200078e0206 */
[----:B---3--:R-:W-:-:S04]  /*362a0*/  ISETP.NE.U32.AND P0, PT, R3, RZ, PT ;  /* 0x000000ff0300720c */ /* 0x008fc80003f05070 */
[----:B------:R-:W-:Y:S02]  /*362b0*/  R2UR UR10, R6 ;  /* 0x00000000060a72ca */ /* 0x000fe400000e0000 */
[----:B----4-:R-:W-:Y:S02]  /*362c0*/  R2UR UR8, R12 ;  /* 0x000000000c0872ca */ /* 0x010fe400000e0000 */
[----:B------:R-:W-:Y:S02]  /*362d0*/  R2UR UR9, R13 ;  /* 0x000000000d0972ca */ /* 0x000fe400000e0000 */
[----:B------:R-:W-:-:S03]  /*362e0*/  R2UR UR11, R7 ;  /* 0x00000000070b72ca */ /* 0x000fc600000e0000 */
[----:B------:R-:W-:-:S10]  /*362f0*/  VOTEU.ANY UP0, P0 ;  /* 0x00000000003f7886 */ /* 0x000fd40000000100 */
[----:B------:R-:W-:Y:S03]  /*36300*/  HGMMA.64x96x16.F32.BF16 R24, gdesc[UR8], R24, UP0, gsb0 ;  /* 0x01600000081879f0 */ /* 0x000fe6000b801818 */
[----:B------:R-:W-:Y:S02]  /*36310*/  WARPGROUP.DEPBAR.LE gsb0, 0x0 ;  /* 0x00008000000079c5 */ /* 0x000fe40000010000 */
[----:B------:R-:W-:Y:S04]  /*36320*/  ST.E desc[UR6][R4.64], R208 ;  /* 0x000000d004007985 */ /* 0x000fe8000c101906 */
[----:B------:R-:W2:Y:S01]  /*36330*/  LD.E.64 R10, desc[UR6][R8.64] ;  /* 0x00000006080a7980 */ /* 0x000ea2000c101b00 */
[----:B------:R-:W-:-:S02]  /*36340*/  VIADD R12, R6, 0x2 ;  /* 0x00000002060c7836 */ /* 0x000fc40000000000 */
[----:B------:R-:W-:-:S03]  /*36350*/  IMAD.MOV.U32 R13, RZ, RZ, R7 ;  /* 0x000000ffff0d7224 */ /* 0x000fc600078e0007 */
[----:B------:R-:W-:Y:S02]  /*36360*/  R2UR UR10, R12 ;  /* 0x000000000c0a72ca */ /* 0x000fe400000e0000 */
[----:B------:R-:W-:Y:S01]  /*36370*/  R2UR UR11, R13 ;  /* 0x000000000d0b72ca */ /* 0x000fe200000e0000 */
[----:B------:R-:W-:Y:S01]  /*36380*/  WARPGROUP.ARRIVE ;  /* 0x00000000000079c5 */ /* 0x000fe20000000000 */
[----:B--2---:R-:W-:Y:S01]  /*36390*/  VIADD R10, R10, 0x2 ;  /* 0x000000020a0a7836 */ /* 0x004fe20000000000 */
[----:B------:R-:W-:-:S04]  /*363a0*/  R2UR UR9, R11 ;  /* 0x000000000b0972ca */ /* 0x000fc800000e0000 */
[----:B------:R-:W-:-:S13]  /*363b0*/  R2UR UR8, R10 ;  /* 0x000000000a0872ca */ /* 0x000fda00000e0000 */
[----:B------:R-:W-:Y:S03]  /*363c0*/  HGMMA.64x96x16.F32.BF16 R24, gdesc[UR8], R24, gsb0 ;  /* 0x01600000081879f0 */ /* 0x000fe60008001818 */
        /* <DEDUP_REMOVED lines=163> */
[----:B------:R-:W-:-:S06]  /*36e00*/  WARPGROUP.ARRIVE ;  /* 0x00000000000079c5 */ /* 0x000fcc0000000000 */
[----:B------:R-:W0:Y:S02]  /*36e10*/  S2R R209, SR_TID.X ;  /* 0x0000000000d17919 */ /* 0x000e240000002100 */
[----:B0-----:R-:W-:Y:S01]  /*36e20*/  LOP3.LUT P1, RZ, R209, 0x7f, RZ, 0xc0, !PT ;  /* 0x0000007fd1ff7812 */ /* 0x001fe2000782c0ff */
[----:B--2---:R-:W-:Y:S02]  /*36e30*/  VIADD R6, R12, 0xc06 ;  /* 0x00000c060c067836 */ /* 0x004fe40000000000 */
[----:B------:R-:W-:-:S03]  /*36e40*/  IMAD.MOV.U32 R7, RZ, RZ, R13 ;  /* 0x000000ffff077224 */ /* 0x000fc600078e000d */
[----:B------:R-:W-:Y:S02]  /*36e50*/  R2UR UR8, R6 ;  /* 0x00000000060872ca */ /* 0x000fe400000e0000 */
[----:B------:R-:W-:-:S13]  /*36e60*/  R2UR UR9, R7 ;  /* 0x00000000070972ca */ /* 0x000fda00000e0000 */
[----:B------:R-:W-:Y:S03]  /*36e70*/  HGMMA.64x96x16.F32.BF16 R24, gdesc[UR8], R24, gsb0 ;  /* 0x01600000081879f0 */ /* 0x000fe60008001818 */
[----:B------:R-:W-:Y:S02]  /*36e80*/  WARPGROUP.DEPBAR.LE gsb0, 0x0 ;  /* 0x00008000000079c5 */ /* 0x000fe40000010000 */
[----:B------:R0:W-:Y:S04]  /*36e90*/  ST.E desc[UR6][R4.64], R208 ;  /* 0x000000d004007985 */ /* 0x0001e8000c101906 */
[----:B------:R-:W2:Y:S04]  /*36ea0*/  @!P1 LDL.64 R6, [UR4+0x18] ;  /* 0x00001804ff069983 */ /* 0x000ea80008100a00 */
[----:B------:R-:W3:Y:S01]  /*36eb0*/  @!P1 LDL.64 R8, [UR4] ;  /* 0x00000004ff089983 */ /* 0x000ee20008100a00 */
[----:B------:R-:W-:-:S04]  /*36ec0*/  SHF.R.U32.HI R3, RZ, 0x7, R209 ;  /* 0x00000007ff037819 */ /* 0x000fc800000116d1 */
[----:B------:R-:W-:-:S05]  /*36ed0*/  IADD3 R3, -R3, 0xb, RZ ;  /* 0x0000000b03037810 */ /* 0x000fca0007ffe1ff */
[----:B------:R1:W-:Y:S06]  /*36ee0*/  BAR.ARV R3, 0x100 ;  /* 0x000400030000751d */ /* 0x0003ec0000002000 */
[----:B--2---:R-:W2:Y:S04]  /*36ef0*/  @!P1 LD.E.64 R6, desc[UR6][R6.64+0x30] ;  /* 0x0000300606069980 */ /* 0x004ea8000c101b00 */
[----:B---3--:R-:W3:Y:S01]  /*36f00*/  @!P1 LD.E R8, desc[UR6][R8.64] ;  /* 0x0000000608089980 */ /* 0x008ee2000c101900 */
[----:B------:R-:W-:-:S02]  /*36f10*/  IMAD.MOV.U32 R74, RZ, RZ, R72 ;  /* 0x000000ffff4a7224 */ /* 0x000fc400078e0048 */
[----:B-1----:R-:W-:Y:S01]  /*36f20*/  IMAD.MOV.U32 R3, RZ, RZ, R73 ;  /* 0x000000ffff037224 */ /* 0x002fe200078e0049 */
[----:B--2---:R-:W-:-:S05]  /*36f30*/  @!P1 MOV R11, R6 ;  /* 0x00000006000b9202 */ /* 0x004fca0000000f00 */
[----:B---3--:R-:W-:-:S05]  /*36f40*/  @!P1 IMAD R10, R8, 0x8, R11 ;  /* 0x00000008080a9824 */ /* 0x008fca00078e020b */
[----:B------:R-:W-:-:S04]  /*36f50*/  @!P1 PRMT R10, RZ, 0x654, R10 ;  /* 0x00000654ff0a9816 */ /* 0x000fc8000000000a */
[----:B------:R1:W-:Y:S01]  /*36f60*/  @!P1 SYNCS.ARRIVE.TRANS64.RED.A1T0 RZ, [R10+URZ], RZ ;  /* 0x000000ff0aff99a7 */ /* 0x0003e2000810043f */
[----:B0-----:R-:W2:Y:S04]  /*36f70*/  LD.E R4, desc[UR6][R74.64] ;  /* 0x000000064a047980 */ /* 0x001ea8000c101900 */
[----:B------:R0:W3:Y:S04]  /*36f80*/  LD.E R13, desc[UR6][R2.64] ;  /* 0x00000006020d7980 */ /* 0x0000e8000c101900 */
[----:B------:R-:W4:Y:S04]  /*36f90*/  LD.E R11, desc[UR6][R74.64+0x8] ;  /* 0x000008064a0b7980 */ /* 0x000f28000c101900 */
[----:B------:R-:W4:Y:S04]  /*36fa0*/  LD.E R12, desc[UR6][R74.64+0x18] ;  /* 0x000018064a0c7980 */ /* 0x000f28000c101900 */
[----:B-1----:R-:W4:Y:S04]  /*36fb0*/  LD.E R10, desc[UR6][R74.64+0x4] ;  /* 0x000004064a0a7980 */ /* 0x002f28000c101900 */
[----:B------:R-:W4:Y:S04]  /*36fc0*/  LD.E R8, desc[UR6][R74.64+0xc] ;  /* 0x00000c064a087980 */ /* 0x000f28000c101900 */
[----:B------:R-:W4:Y:S04]  /*36fd0*/  LD.E R15, desc[UR6][R74.64+0x10] ;  /* 0x000010064a0f7980 */ /* 0x000f28000c101900 */
[----:B------:R-:W4:Y:S01]  /*36fe0*/  LD.E R17, desc[UR6][R74.64+0x14] ;  /* 0x000014064a117980 */ /* 0x000f22000c101900 */
[----:B------:R-:W-:-:S04]  /*36ff0*/  LOP3.LUT R14, R14, 0xfff7ffff, RZ, 0xc0, !PT ;  /* 0xfff7ffff0e0e7812 */ /* 0x000fc800078ec0ff */
[----:B------:R-:W-:-:S05]  /*37000*/  @P1 LOP3.LUT R14, R14, 0x80000, RZ, 0xfc, !PT ;  /* 0x000800000e0e1812 */ /* 0x000fca00078efcff */
[----:B------:R1:W-:Y:S01]  /*37010*/  STL [R1+0x460], R14 ;  /* 0x0004600e01007387 */ /* 0x0003e20000100800 */
[----:B------:R-:W-:Y:S01]  /*37020*/  BSSY B1, `(.L_x_3239) ;  /* 0x000003e000017945 */ /* 0x000fe20003800000 */
[----:B--2---:R-:W-:-:S04]  /*37030*/  SHF.R.S32.HI R5, RZ, 0x1f, R4 ;  /* 0x0000001fff057819 */ /* 0x004fc80000011404 */
[----:B------:R-:W-:-:S04]  /*37040*/  LEA.HI R5, R5, R4, RZ, 0x7 ;  /* 0x0000000405057211 */ /* 0x000fc800078f38ff */
[----:B------:R-:W-:-:S05]  /*37050*/  LOP3.LUT R7, R5, 0xffffff80, RZ, 0xc0, !PT ;  /* 0xffffff8005077812 */ /* 0x000fca00078ec0ff */
[----:B------:R-:W-:-:S05]  /*37060*/  IMAD.IADD R7, R4, 0x1, -R7 ;  /* 0x0000000104077824 */ /* 0x000fca00078e0a07 */
[----:B0-----:R-:W-:-:S04]  /*37070*/  SHF.R.S32.HI R2, RZ, 0x1f, R7 ;  /* 0x0000001fff027819 */ /* 0x001fc80000011407 */
[----:B------:R-:W-:-:S04]  /*37080*/  LEA.HI R3, R2, R7, RZ, 0x2 ;  /* 0x0000000702037211 */ /* 0x000fc800078f10ff */
[--C-:B------:R-:W-:Y:S02]  /*37090*/  SHF.R.S32.HI R4, RZ, 0x2, R3.reuse ;  /* 0x00000002ff047819 */ /* 0x100fe40000011403 */
[----:B------:R-:W-:Y:S02]  /*370a0*/  SHF.R.S32.HI R9, RZ, 0x1f, R3 ;  /* 0x0000001fff097819 */ /* 0x000fe40000011403 */
[----:B------:R-:W-:Y:S02]  /*370b0*/  LEA.HI R6, R2, R7, RZ, 0x5 ;  /* 0x0000000702067211 */ /* 0x000fe400078f28ff */
[----:B------:R-:W-:Y:S02]  /*370c0*/  LEA.HI R9, R9, R4, RZ, 0x3 ;  /* 0x0000000409097211 */ /* 0x000fe400078f18ff */
[----:B------:R-:W-:Y:S02]  /*370d0*/  SHF.R.S32.HI R2, RZ, 0x7, R5 ;  /* 0x00000007ff027819 */ /* 0x000fe40000011405 */
[----:B------:R-:W-:-:S02]  /*370e0*/  SHF.R.S32.HI R6, RZ, 0x5, R6 ;  /* 0x00000005ff067819 */ /* 0x000fc40000011406 */
[----:B------:R-:W-:Y:S02]  /*370f0*/  LOP3.LUT R9, R9, 0xfffffff8, RZ, 0xc0, !PT ;  /* 0xfffffff809097812 */ /* 0x000fe400078ec0ff */
[----:B------:R-:W-:Y:S01]  /*37100*/  LEA.HI R5, R5, R2, RZ, 0x1 ;  /* 0x0000000205057211 */ /* 0x000fe200078f08ff */
[----:B---3--:R-:W-:Y:S02]  /*37110*/  IMAD R6, R13, 0x8, R6 ;  /* 0x000000080d067824 */ /* 0x008fe400078e0206 */
[----:B------:R-:W-:Y:S01]  /*37120*/  IMAD.IADD R9, R4, 0x1, -R9 ;  /* 0x0000000104097824 */ /* 0x000fe200078e0a09 */
[----:B------:R-:W-:Y:S01]  /*37130*/  LOP3.LUT R5, R5, 0x3fffffe, RZ, 0xc0, !PT ;  /* 0x03fffffe05057812 */ /* 0x000fe200078ec0ff */
[----:B----4-:R-:W-:Y:S01]  /*37140*/  IMAD R13, R0, -0x60, R11 ;  /* 0xffffffa0000d7824 */ /* 0x010fe200078e020b */
[----:B------:R-:W-:Y:S02]  /*37150*/  LOP3.LUT R4, R3, 0x7ffffffc, RZ, 0xc0, !PT ;  /* 0x7ffffffc03047812 */ /* 0x000fe400078ec0ff */
[----:B------:R-:W-:Y:S01]  /*37160*/  ISETP.GE.AND P0, PT, R12, 0x1, PT ;  /* 0x000000010c00780c */ /* 0x000fe20003f06270 */
[----:B------:R-:W-:Y:S01]  /*37170*/  IMAD.IADD R5, R2, 0x1, -R5 ;  /* 0x0000000102057824 */ /* 0x000fe200078e0a05 */
[----:B------:R-:W-:Y:S01]  /*37180*/  IADD3 R3, -R10, 0x1, R13 ;  /* 0x000000010a037810 */ /* 0x000fe20007ffe10d */
[----:B------:R-:W-:-:S02]  /*37190*/  IMAD.U32 R2, R6, 0x10, R9 ;  /* 0x0000001006027824 */ /* 0x000fc400078e0009 */
[----:B------:R-:W-:Y:S02]  /*371a0*/  IMAD.IADD R4, R7, 0x1, -R4 ;  /* 0x0000000107047824 */ /* 0x000fe400078e0a04 */
[----:B------:R-:W-:Y:S01]  /*371b0*/  IMAD R6, R5, 0x40, R2 ;  /* 0x0000004005067824 */ /* 0x000fe200078e0202 */
[----:B------:R-:W-:Y:S01]  /*371c0*/  LOP3.LUT R5, RZ, R8, RZ, 0x33, !PT ;  /* 0x00000008ff057212 */ /* 0x000fe200078e33ff */
[C---:B------:R-:W-:Y:S02]  /*371d0*/  IMAD R2, R4.reuse, -0x2, R3 ;  /* 0xfffffffe04027824 */ /* 0x040fe400078e0203 */
[C---:B------:R-:W-:Y:S02]  /*371e0*/  IMAD.SHL.U32 R3, R4.reuse, 0x2, RZ ;  /* 0x0000000204037824 */ /* 0x040fe400078e00ff */
[----:B------:R-:W-:Y:S02]  /*371f0*/  IMAD R13, R4, -0x2, R13 ;  /* 0xfffffffe040d7824 */ /* 0x000fe400078e020d */
[----:B------:R-:W-:-:S02]  /*37200*/  IMAD.IADD R15, R2, 0x1, R15 ;  /* 0x00000001020f7824 */ /* 0x000fc400078e020f */
[----:B------:R-:W-:Y:S02]  /*37210*/  IMAD.IADD R9, R2, 0x1, R5 ;  /* 0x0000000102097824 */ /* 0x000fe400078e0205 */
[----:B------:R-:W-:Y:S01]  /*37220*/  IMAD R8, R0, -0x60, -R3 ;  /* 0xffffffa000087824 */ /* 0x000fe200078e0a03 */
[----:B------:R-:W-:Y:S01]  /*37230*/  VIADDMNMX R3, R6, R15, R13, PT ;  /* 0x0000000f06037246 */ /* 0x000fe2000380010d */
[----:B------:R-:W-:Y:S02]  /*37240*/  IMAD R17, R0, -0x60, R17 ;  /* 0xffffffa000117824 */ /* 0x000fe400078e0211 */
[----:B------:R-:W-:Y:S01]  /*37250*/  IMAD.IADD R0, R9, 0x1, R6 ;  /* 0x0000000109007824 */ /* 0x000fe200078e0206 */
[----:B-1----:R-:W-:Y:S06]  /*37260*/  @!P0 BRA `(.L_x_3240) ;  /* 0x0000000000648947 */ /* 0x002fec0003800000 */
        /* <DEDUP_REMOVED lines=8> */
[----:B------:R-:W2:Y:S04]  /*372f0*/  LD.E R2, desc[UR6][R74.64+0x1c] ;  /* 0x00001c064a027980 */ /* 0x000ea8000c101900 */
[----:B------:R-:W3:Y:S01]  /*37300*/  LD.E R7, desc[UR6][R74.64+0x20] ;  /* 0x000020064a077980 */ /* 0x000ee2000c101900 */
[----:B--2---:R-:W-:-:S05]  /*37310*/  IMAD.HI.U32 R2, R5, R2, RZ ;  /* 0x0000000205027227 */ /* 0x004fca00078e00ff */
[----:B---3--:R-:W-:-:S07]  /*37320*/  SHF.R.U32.HI R5, RZ, R7, R2 ;  /* 0x00000007ff057219 */ /* 0x008fce0000011602 */
.L_x_3244:
[----:B------:R-:W-:Y:S05]  /*37330*/  BSYNC B3 ;  /* 0x0000000000037941 */ /* 0x000fea0003800000 */
.L_x_3243:
[----:B------:R-:W-:Y:S01]  /*37340*/  LOP3.LUT R5, RZ, R5, RZ, 0x33, !PT ;  /* 0x00000005ff057212 */ /* 0x000fe200078e33ff */
[----:B------:R-:W-:Y:S06]  /*37350*/  BRA `(.L_x_3245) ;  /* 0x0000000000187947 */ /* 0x000fec0003800000 */
.L_x_3242:
[----:B------:R-:W-:-:S13]  /*37360*/  ISETP.NE.AND P0, PT, R12, 0x1, PT ;  /* 0x000000010c00780c */ /* 0x000fda0003f05270 */
[----:B------:R-:W-:Y:S05]  /*37370*/  @!P0 BRA `(.L_x_3245) ;  /* 0x0000000000108947 */ /* 0x000fea0003800000 */
[----:B------:R-:W2:Y:S04]  /*37380*/  LD.E R2, desc[UR6][R74.64+0x1c] ;  /* 0x00001c064a027980 */ /* 0x000ea8000c101900 */
[----:B------:R-:W3:Y:S01]  /*37390*/  LD.E R4, desc[UR6][R74.64+0x20] ;  /* 0x000020064a047980 */ /* 0x000ee2000c101900 */
[----:B--2---:R-:W-:-:S05]  /*373a0*/  IMAD.HI.U32 R5, R5, R2, RZ ;  /* 0x0000000205057227 */ /* 0x004fca00078e00ff */
[----:B---3--:R-:W-:-:S07]  /*373b0*/  SHF.R.U32.HI R5, RZ, R4, R5 ;  /* 0x00000004ff057219 */ /* 0x008fce0000011605 */
.L_x_3245:
[----:B------:R-:W-:Y:S05]  /*373c0*/  BSYNC B2 ;  /* 0x0000000000027941 */ /* 0x000fea0003800000 */
.L_x_3241:
[----:B------:R-:W-:-:S05]  /*373d0*/  IMAD R5, R12, R5, R8 ;  /* 0x000000050c057224 */ /* 0x000fca00078e0208 */
[----:B------:R-:W-:Y:S02]  /*373e0*/  VIMNMX R0, R0, R5, !PT ;  /* 0x0000000500007248 */ /* 0x000fe40007fe0100 */
[----:B------:R-:W-:-:S07]  /*373f0*/  VIADDMNMX R3, R5, R12, R3, PT ;  /* 0x0000000c05037246 */ /* 0x000fce0003800103 */
.L_x_3240:
[----:B------:R-:W-:Y:S05]  /*37400*/  BSYNC B1 ;  /* 0x0000000000017941 */ /* 0x000fea0003800000 */
.L_x_3239:
[C---:B------:R-:W-:Y:S01]  /*37410*/  ISETP.GE.AND P1, PT, R17.reuse, 0x9, PT ;  /* 0x000000091100780c */ /* 0x040fe20003f26270 */
[----:B------:R-:W-:Y:S01]  /*37420*/  VIADD R6, R6, 0x8 ;  /* 0x0000000806067836 */ /* 0x000fe20000000000 */
[----:B------:R-:W-:Y:S01]  /*37430*/  ISETP.GE.AND P0, PT, R17, 0x2, PT ;  /* 0x000000021100780c */ /* 0x000fe20003f06270 */
[----:B------:R-:W-:Y:S01]  /*37440*/  BSSY B1, `(.L_x_3246) ;  /* 0x000008e000017945 */ /* 0x000fe20003800000 */
[C---:B------:R-:W-:Y:S01]  /*37450*/  ISETP.GT.AND P2, PT, R0.reuse, 0x8, !P1 ;  /* 0x000000080000780c */ /* 0x040fe20004f44270 */
[----:B------:R-:W-:Y:S01]  /*37460*/  IMAD.IADD R4, R9, 0x1, R6 ;  /* 0x0000000109047824 */ /* 0x000fe200078e0206 */
[----:B------:R-:W-:Y:S02]  /*37470*/  ISETP.GT.AND P3, PT, R0, 0x1, !P0 ;  /* 0x000000010000780c */ /* 0x000fe40004764270 */
[----:B------:R-:W-:Y:S02]  /*37480*/  ISETP.LT.OR P2, PT, R3, 0x9, P2 ;  /* 0x000000090300780c */ /* 0x000fe40001741670 */
[----:B------:R-:W-:-:S02]  /*37490*/  ISETP.GE.AND P4, PT, R17, 0xa, PT ;  /* 0x0000000a1100780c */ /* 0x000fc40003f86270 */
[----:B------:R-:W-:Y:S02]  /*374a0*/  FSEL R28, R28, -INF , !P2 ;  /* 0xff8000001c1c7808 */ /* 0x000fe40005000000 */
[----:B------:R-:W-:Y:S02]  /*374b0*/  ISETP.LT.OR P3, PT, R3, 0x2, P3 ;  /* 0x000000020300780c */ /* 0x000fe40001f61670 */
        /* <DEDUP_REMOVED lines=80> */
[----:B------:R-:W-:Y:S02]  /*379c0*/  ISETP.GE.AND P2, PT, R17, 0x4a, PT ;  /* 0x0000004a1100780c */ /* 0x000fe40003f46270 */
[----:B------:R-:W-:-:S02]  /*379d0*/  VIADDMNMX R5, R6, R15, R13, PT ;  /* 0x0000000f06057246 */ /* 0x000fc4000380010d */
        /* <DEDUP_REMOVED lines=39> */
.L_x_3251:
[----:B------:R-:W-:Y:S05]  /*37c50*/  BSYNC B3 ;  /* 0x0000000000037941 */ /* 0x000fea0003800000 */
.L_x_3250:
[----:B------:R-:W-:Y:S01]  /*37c60*/  LOP3.LUT R11, RZ, R11, RZ, 0x33, !PT ;  /* 0x0000000bff0b7212 */ /* 0x000fe200078e33ff */
[----:B------:R-:W-:Y:S06]  /*37c70*/  BRA `(.L_x_3252) ;  /* 0x0000000000187947 */ /* 0x000fec0003800000 */
.L_x_3249:
[----:B------:R-:W-:-:S13]  /*37c80*/  ISETP.NE.AND P6, PT, R12, 0x1, PT ;  /* 0x000000010c00780c */ /* 0x000fda0003fc5270 */
[----:B------:R-:W-:Y:S05]  /*37c90*/  @!P6 BRA `(.L_x_3252) ;  /* 0x000000000010e947 */ /* 0x000fea0003800000 */
[----:B------:R-:W2:Y:S04]  /*37ca0*/  LD.E R0, desc[UR6][R74.64+0x1c] ;  /* 0x00001c064a007980 */ /* 0x000ea8000c101900 */
[----:B------:R-:W3:Y:S01]  /*37cb0*/  LD.E R2, desc[UR6][R74.64+0x20] ;  /* 0x000020064a027980 */ /* 0x000ee2000c101900 */
[----:B--2---:R-:W-:-:S05]  /*37cc0*/  IMAD.HI.U32 R11, R11, R0, RZ ;  /* 0x000000000b0b7227 */ /* 0x004fca00078e00ff */
[----:B---3--:R-:W-:-:S07]  /*37cd0*/  SHF.R.U32.HI R11, RZ, R2, R11 ;  /* 0x00000002ff0b7219 */ /* 0x008fce000001160b */
.L_x_3252:
[----:B------:R-:W-:Y:S05]  /*37ce0*/  BSYNC B2 ;  /* 0x0000000000027941 */ /* 0x000fea0003800000 */
.L_x_3248:
[----:B------:R-:W-:-:S05]  /*37cf0*/  IMAD R11, R12, R11, R8 ;  /* 0x0000000b0c0b7224 */ /* 0x000fca00078e0208 */
[----:B------:R-:W-:Y:S02]  /*37d00*/  VIADDMNMX R5, R11, R12, R5, PT ;  /* 0x0000000c0b057246 */ /* 0x000fe40003800105 */
[----:B------:R-:W-:-:S07]  /*37d10*/  VIMNMX R4, R4, R11, !PT ;  /* 0x0000000b04047248 */ /* 0x000fce0007fe0100 */
.L_x_3247:
[----:B------:R-:W-:Y:S05]  /*37d20*/  BSYNC B1 ;  /* 0x0000000000017941 */ /* 0x000fea0003800000 */
.L_x_3246:
[C---:B------:R-:W-:Y:S01]  /*37d30*/  ISETP.GT.AND P0, PT, R4.reuse, 0x1, !P0 ;  /* 0x000000010400780c */ /* 0x040fe20004704270 */
[----:B------:R-:W2:Y:S01]  /*37d40*/  LDL.64 R2, [UR4+0x70] ;  /* 0x00007004ff027983 */ /* 0x000ea20008100a00 */
        /* <DEDUP_REMOVED lines=70> */
[C---:B------:R-:W-:Y:S02]  /*381b0*/  ISETP.GT.AND P0, PT, R4.reuse, RZ, !P6 ;  /* 0x000000ff0400720c */ /* 0x040fe40007704270 */
[C---:B------:R-:W-:Y:S02]  /*381c0*/  ISETP.GT.AND P2, PT, R4.reuse, 0x49, !P2 ;  /* 0x000000490400780c */ /* 0x040fe40005744270 */
[----:B------:R-:W-:Y:S02]  /*381d0*/  ISETP.LT.OR P0, PT, R5, 0x1, P0 ;  /* 0x000000010500780c */ /* 0x000fe40000701670 */
[----:B------:R-:W-:Y:S02]  /*381e0*/  ISETP.GT.AND P3, PT, R4, 0x50, !P3 ;  /* 0x000000500400780c */ /* 0x000fe40005f64270 */
[----:B------:R-:W-:-:S02]  /*381f0*/  FSEL R9, R26, -INF , !P0 ;  /* 0xff8000001a097808 */ /* 0x000fc40004000000 */
        /* <DEDUP_REMOVED lines=18> */
[----:B------:R-:W-:Y:S02]  /*38320*/  ISETP.LT.OR P2, PT, R5, 0x4a, P2 ;  /* 0x0000004a0500780c */ /* 0x000fe40001741670 */
[----:B------:R-:W-:Y:S02]  /*38330*/  FMNMX.FTZ R7, R59, R6, !PT ;  /* 0x000000063b077209 */ /* 0x000fe40007810000 */
        /* <DEDUP_REMOVED lines=16> */
[----:B------:R-:W-:-:S05]  /*38440*/  FMNMX.FTZ R7, R71, R4, !PT ;  /* 0x0000000447077209 */ /* 0x000fca0007810000 */
[----:B--2---:R-:W-:Y:S04]  /*38450*/  ST.E desc[UR6][R2.64+0x4], R7 ;  /* 0x0000040702007985 */ /* 0x004fe8000c101906 */
[----:B------:R-:W2:Y:S01]  /*38460*/  LD.E R8, desc[UR6][R2.64+0x4] ;  /* 0x0000040602087980 */ /* 0x000ea2000c101900 */
        /* <DEDUP_REMOVED lines=23> */
[----:B------:R-:W0:Y:S02]  /*385e0*/  SHFL.BFLY PT, R4, R5, 0x2, 0x1f ;  /* 0x0c401f0005047f89 */ /* 0x000e2400000e0000 */
[----:B0-----:R-:W-:Y:S02]  /*385f0*/  FMNMX.FTZ R4, R5, R4, !PT ;  /* 0x0000000405047209 */ /* 0x001fe40007810000 */
[----:B------:R-:W-:Y:S04]  /*38600*/  ST.E desc[UR6][R2.64], R5 ;  /* 0x0000000502007985 */ /* 0x000fe8000c101906 */
[----:B--2---:R-:W0:Y:S02]  /*38610*/  SHFL.BFLY PT, R7, R8, 0x2, 0x1f ;  /* 0x0c401f0008077f89 */ /* 0x004e2400000e0000 */
[----:B0-----:R-:W-:-:S02]  /*38620*/  FMNMX.FTZ R10, R8, R7, !PT ;  /* 0x00000007080a7209 */ /* 0x001fc40007810000 */
[----:B------:R-:W0:Y:S04]  /*38630*/  SHFL.BFLY PT, R7, R4, 0x1, 0x1f ;  /* 0x0c201f0004077f89 */ /* 0x000e2800000e0000 */
[----:B------:R-:W1:Y:S01]  /*38640*/  SHFL.BFLY PT, R13, R10, 0x1, 0x1f ;  /* 0x0c201f000a0d7f89 */ /* 0x000e6200000e0000 */
[----:B0-----:R-:W-:Y:S02]  /*38650*/  FMNMX.FTZ R11, R4, R7, !PT ;  /* 0x00000007040b7209 */ /* 0x001fe40007810000 */
[----:B-1----:R-:W-:-:S03]  /*38660*/  FMNMX.FTZ R13, R10, R13, !PT ;  /* 0x0000000d0a0d7209 */ /* 0x002fc60007810000 */
[----:B------:R-:W-:Y:S04]  /*38670*/  ST.E desc[UR6][R2.64], R11 ;  /* 0x0000000b02007985 */ /* 0x000fe8000c101906 */
[----:B------:R0:W-:Y:S04]  /*38680*/  ST.E desc[UR6][R2.64+0x4], R13 ;  /* 0x0000040d02007985 */ /* 0x0001e8000c101906 */
[----:B------:R-:W2:Y:S04]  /*38690*/  LDL.64 R6, [UR4+0x70] ;  /* 0x00007004ff067983 */ /* 0x000ea80008100a00 */
[----:B--2---:R-:W2:Y:S04]  /*386a0*/  LD.E R72, desc[UR6][R6.64+0x20] ;  /* 0x0000200606487980 */ /* 0x004ea8000c101900 */
[----:B------:R-:W2:Y:S04]  /*386b0*/  LD.E R8, desc[UR6][R6.64] ;  /* 0x0000000606087980 */ /* 0x000ea8000c101900 */
[----:B------:R-:W0:Y:S01]  /*386c0*/  LD.E R17, desc[UR6][R6.64+0x4] ;  /* 0x0000040606117980 */ /* 0x000e22000c101900 */
[C---:B--2---:R-:W-:Y:S01]  /*386d0*/  FMUL.FTZ R4, R8.reuse, R72 ;  /* 0x0000004808047220 */ /* 0x044fe20000410000 */
[----:B------:R-:W-:Y:S01]  /*386e0*/  FSETP.NEU.FTZ.AND P0, PT, R8, -INF , PT ;  /* 0xff8000000800780b */ /* 0x000fe20003f1d000 */
[----:B0-----:R-:W-:-:S03]  /*386f0*/  FMUL.FTZ R2, R72, R17 ;  /* 0x0000001148027220 */ /* 0x001fc60000410000 */
[----:B------:R-:W-:Y:S02]  /*38700*/  FSEL R15, R4, RZ, P0 ;  /* 0x000000ff040f7208 */ /* 0x000fe40000000000 */
[----:B------:R-:W-:-:S04]  /*38710*/  FSETP.NEU.FTZ.AND P0, PT, R17, -INF , PT ;  /* 0xff8000001100780b */ /* 0x000fc80003f1d000 */
[----:B------:R-:W-:Y:S01]  /*38720*/  FSEL R3, R2, RZ, P0 ;  /* 0x000000ff02037208 */ /* 0x000fe20000000000 */
[-CC-:B------:R-:W-:Y:S01]  /*38730*/  FFMA.FTZ R172, R24, R72.reuse, -R15.reuse ;  /* 0x0000004818ac7223 */ /* 0x180fe2000001080f */
[----:B------:R-:W-:-:S03]  /*38740*/  FFMA.FTZ R25, R25, R72, -R15 ;  /* 0x0000004819197223 */ /* 0x000fc6000001080f */
[-CC-:B------:R-:W-:Y:S01]  /*38750*/  FFMA.FTZ R173, R9, R72.reuse, -R3.reuse ;  /* 0x0000004809ad7223 */ /* 0x180fe20000010803 */
[-C--:B------:R-:W-:Y:S01]  /*38760*/  FFMA.FTZ R24, R0, R72.reuse, -R3 ;  /* 0x0000004800187223 */ /* 0x080fe20000010803 */
[-C--:B------:R-:W-:Y:S01]  /*38770*/  FFMA.FTZ R174, R28, R72.reuse, -R15 ;  /* 0x000000481cae7223 */ /* 0x080fe2000001080f */
[-C--:B------:R-:W-:Y:S01]  /*38780*/  FFMA.FTZ R175, R30, R72.reuse, -R3 ;  /* 0x000000481eaf7223 */ /* 0x080fe20000010803 */
[----:B------:R-:W-:Y:S01]  /*38790*/  MUFU.EX2 R172, R172 ;  /* 0x000000ac00ac7308 */ /* 0x000fe20000000800 */
[-C--:B------:R-:W-:Y:S01]  /*387a0*/  FFMA.FTZ R27, R29, R72.reuse, -R15 ;  /* 0x000000481d1b7223 */ /* 0x080fe2000001080f */
[----:B------:R-:W-:-:S06]  /*387b0*/  FFMA.FTZ R26, R31, R72, -R3 ;  /* 0x000000481f1a7223 */ /* 0x000fcc0000010803 */
[----:B------:R-:W0:Y:S01]  /*387c0*/  MUFU.EX2 R25, R25 ;  /* 0x0000001900197308 */ /* 0x000e220000000800 */
[-C--:B------:R-:W-:Y:S01]  /*387d0*/  FFMA.FTZ R12, R32, R72.reuse, -R15 ;  /* 0x00000048200c7223 */ /* 0x080fe2000001080f */
[----:B------:R-:W-:-:S06]  /*387e0*/  FFMA.FTZ R16, R34, R72, -R3 ;  /* 0x0000004822107223 */ /* 0x000fcc0000010803 */
[----:B------:R-:W-:Y:S08]  /*387f0*/  MUFU.EX2 R173, R173 ;  /* 0x000000ad00ad7308 */ /* 0x000ff00000000800 */
[----:B------:R-:W1:Y:S01]  /*38800*/  MUFU.EX2 R24, R24 ;  /* 0x0000001800187308 */ /* 0x000e620000000800 */
[-CC-:B------:R-:W-:Y:S01]  /*38810*/  FFMA.FTZ R11, R33, R72.reuse, -R15.reuse ;  /* 0x00000048210b7223 */ /* 0x180fe2000001080f */
[----:B------:R-:W-:-:S06]  /*38820*/  FFMA.FTZ R14, R36, R72, -R15 ;  /* 0x00000048240e7223 */ /* 0x000fcc000001080f */
[----:B------:R-:W2:Y:S01]  /*38830*/  MUFU.EX2 R174, R174 ;  /* 0x000000ae00ae7308 */ /* 0x000ea20000000800 */
[-CC-:B------:R-:W-:Y:S01]  /*38840*/  FFMA.FTZ R13, R37, R72.reuse, -R15.reuse ;  /* 0x00000048250d7223 */ /* 0x180fe2000001080f */
[-CC-:B------:R-:W-:Y:S01]  /*38850*/  FFMA.FTZ R185, R40, R72.reuse, -R15.reuse ;  /* 0x0000004828b97223 */ /* 0x180fe2000001080f */
[----:B------:R-:W-:-:S05]  /*38860*/  FFMA.FTZ R184, R41, R72, -R15 ;  /* 0x0000004829b87223 */ /* 0x000fca000001080f */
[----:B------:R-:W3:Y:S01]  /*38870*/  MUFU.EX2 R175, R175 ;  /* 0x000000af00af7308 */ /* 0x000ee20000000800 */
[-CC-:B------:R-:W-:Y:S01]  /*38880*/  FFMA.FTZ R187, R44, R72.reuse, -R15.reuse ;  /* 0x000000482cbb7223 */ /* 0x180fe2000001080f */
[-CC-:B------:R-:W-:Y:S01]  /*38890*/  FFMA.FTZ R186, R45, R72.reuse, -R15.reuse ;  /* 0x000000482dba7223 */ /* 0x180fe2000001080f */
[-CC-:B------:R-:W-:Y:S01]  /*388a0*/  FFMA.FTZ R192, R48, R72.reuse, -R15.reuse ;  /* 0x0000004830c07223 */ /* 0x180fe2000001080f */
[-CC-:B------:R-:W-:Y:S01]  /*388b0*/  FFMA.FTZ R191, R49, R72.reuse, -R15.reuse ;  /* 0x0000004831bf7223 */ /* 0x180fe2000001080f */
[-CC-:B------:R-:W-:Y:S01]  /*388c0*/  FFMA.FTZ R194, R52, R72.reuse, -R15.reuse ;  /* 0x0000004834c27223 */ /* 0x180fe2000001080f */
[-CC-:B------:R-:W-:Y:S02]  /*388d0*/  FFMA.FTZ R193, R53, R72.reuse, -R15.reuse ;  /* 0x0000004835c17223 */ /* 0x180fe4000001080f */
        /* <DEDUP_REMOVED lines=9> */
[-C--:B------:R-:W-:Y:S01]  /*38970*/  FFMA.FTZ R206, R69, R72.reuse, -R15 ;  /* 0x0000004845ce7223 */ /* 0x080fe2000001080f */
[-CC-:B------:R-:W-:Y:S01]  /*38980*/  FFMA.FTZ R15, R35, R72.reuse, -R3.reuse ;  /* 0x00000048230f7223 */ /* 0x180fe20000010803 */
[----:B------:R-:W-:-:S05]  /*38990*/  FFMA.FTZ R20, R38, R72, -R3 ;  /* 0x0000004826147223 */ /* 0x000fca0000010803 */
[----:B------:R-:W5:Y:S01]  /*389a0*/  MUFU.EX2 R12, R12 ;  /* 0x0000000c000c7308 */ /* 0x000f620000000800 */
[----:B0-----:R-:W-:Y:S01]  /*389b0*/  FADD.FTZ R5, R172, R25 ;  /* 0x00000019ac057221 */ /* 0x001fe20000010000 */
[----:B-1----:R-:W-:-:S06]  /*389c0*/  FADD.FTZ R2, R173, R24 ;  /* 0x00000018ad027221 */ /* 0x002fcc0000010000 */
[----:B------:R-:W0:Y:S01]  /*389d0*/  MUFU.EX2 R16, R16 ;  /* 0x0000001000107308 */ /* 0x000e220000000800 */
[----:B------:R-:W-:Y:S01]  /*389e0*/  FFMA.FTZ R17, R39, R72, -R3 ;  /* 0x0000004827117223 */ /* 0x000fe20000010803 */
[----:B--2---:R-:W-:-:S06]  /*389f0*/  FADD.FTZ R4, R174, R5 ;  /* 0x00000005ae047221 */ /* 0x004fcc0000010000 */
        /* <DEDUP_REMOVED lines=81> */
[----:B------:R-:W3:Y:S08]  /*38f10*/  MUFU.EX2 R204, R204 ;  /* 0x000000cc00cc7308 */ /* 0x000ef00000000800 */
        /* <DEDUP_REMOVED lines=10> */
[----:B----4-:R-:W-:-:S03]  /*38fc0*/  FADD.FTZ R3, R21, R2 ;  /* 0x0000000215037221 */ /* 0x010fc60000010000 */
[----:B0-----:R-:W-:Y:S01]  /*38fd0*/  FADD.FTZ R5, R207, R4 ;  /* 0x00000004cf057221 */ /* 0x001fe20000010000 */
[----:B-----5:R-:W-:-:S03]  /*38fe0*/  FADD.FTZ R2, R182, R3 ;  /* 0x00000003b6027221 */ /* 0x020fc60000010000 */
[----:B-1----:R-:W-:Y:S01]  /*38ff0*/  FADD.FTZ R31, R206, R5 ;  /* 0x00000005ce1f7221 */ /* 0x002fe20000010000 */
[----:B--2---:R-:W-:-:S04]  /*39000*/  FADD.FTZ R33, R163, R2 ;  /* 0x00000002a3217221 */ /* 0x004fc80000010000 */
[----:B------:R-:W-:Y:S04]  /*39010*/  ST.E desc[UR6][R6.64+0x10], R31 ;  /* 0x0000101f06007985 */ /* 0x000fe8000c101906 */
[----:B------:R0:W-:Y:S04]  /*39020*/  ST.E desc[UR6][R6.64+0x14], R33 ;  /* 0x0000142106007985 */ /* 0x0001e8000c101906 */
[----:B------:R-:W2:Y:S04]  /*39030*/  LDL.64 R28, [UR4] ;  /* 0x00000004ff1c7983 */ /* 0x000ea80008100a00 */
[----:B------:R-:W3:Y:S04]  /*39040*/  LDL.64 R4, [UR4+0x98] ;  /* 0x00009804ff047983 */ /* 0x000ee80008100a00 */
[----:B------:R-:W4:Y:S01]  /*39050*/  LDL.64 R2, [UR4+0x80] ;  /* 0x00008004ff027983 */ /* 0x000f220008100a00 */
[----:B------:R-:W-:-:S03]  /*39060*/  LEA.HI R30, R209, 0x8, RZ, 0x19 ;  /* 0x00000008d11e7811 */ /* 0x000fc600078fc8ff */
[----:B0-----:R-:W5:Y:S02]  /*39070*/  LDL.64 R6, [UR4+0x88] ;  /* 0x00008804ff067983 */ /* 0x001f640008100a00 */
[----:B------:R0:W-:Y:S06]  /*39080*/  BAR.SYNC.DEFER_BLOCKING R30, 0x100 ;  /* 0x0004001e0000751d */ /* 0x0001ec0000010000 */
[----:B--2---:R-:W2:Y:S04]  /*39090*/  LD.E R29, desc[UR6][R28.64] ;  /* 0x000000061c1d7980 */ /* 0x004ea8000c101900 */
[----:B---3--:R-:W2:Y:S04]  /*390a0*/  LD.E.64 R4, desc[UR6][R4.64] ;  /* 0x0000000604047980 */ /* 0x008ea8000c101b00 */
[----:B----4-:R-:W3:Y:S04]  /*390b0*/  LD.E R35, desc[UR6][R2.64] ;  /* 0x0000000602237980 */ /* 0x010ee8000c101900 */
        /* <DEDUP_REMOVED lines=127> */
[----:B--2---:R-:W-:Y:S01]  /*398b0*/  IMAD R4, R29, 0xc00, R4 ;  /* 0x00000c001d047824 */ /* 0x004fe200078e0204 */
[----:B------:R-:W-:-:S04]  /*398c0*/  R2UR UR11, R5 ;  /* 0x00000000050b72ca */ /* 0x000fc800000e0000 */
[----:B------:R-:W-:Y:S02]  /*398d0*/  R2UR UR10, R4 ;  /* 0x00000000040a72ca */ /* 0x000fe400000e0000 */
[----:B------:R-:W-:Y:S02]  /*398e0*/  F2FP.BF16.F32.PACK_AB R172, R25, R172 ;  /* 0x000000ac19ac723e */ /* 0x000fe400000010ff */
[----:B------:R-:W-:Y:S02]  /*398f0*/  F2FP.BF16.F32.PACK_AB R174, R27, R174 ;  /* 0x000000ae1bae723e */ /* 0x000fe400000010ff */
[----:B------:R-:W-:Y:S02]  /*39900*/  F2FP.BF16.F32.PACK_AB R173, R24, R173 ;  /* 0x000000ad18ad723e */ /* 0x000fe400000010ff */
[----:B------:R-:W-:Y:S01]  /*39910*/  F2FP.BF16.F32.PACK_AB R175, R26, R175 ;  /* 0x000000af1aaf723e */ /* 0x000fe200000010ff */
        /* <DEDUP_REMOVED lines=128> */
[----:B------:R-:W-:Y:S01]  /*3a120*/  ST.E desc[UR6][R6.64], RZ ;  /* 0x000000ff06007985 */ /* 0x000fe2000c101906 */
[----:B0-----:R-:W-:-:S06]  /*3a130*/  WARPGROUP.ARRIVE ;  /* 0x00000000000079c5 */ /* 0x001fcc0000000000 */
[----:B------:R-:W-:Y:S03]  /*3a140*/  HGMMA.64x256x16.F32.BF16 R24, R172, gdesc[UR8].tnspB, RZ, !UPT, gsb0 ;  /* 0x43e00008ac187df0 */ /* 0x000fe6000c0018ff */
[----:B------:R-:W-:Y:S02]  /*3a150*/  WARPGROUP.DEPBAR.LE gsb0, 0x0 ;  /* 0x00008000000079c5 */ /* 0x000fe40000010000 */
        /* <DEDUP_REMOVED lines=128> */
[----:B------:R-:W-:Y:S04]  /*3a960*/  ST.E desc[UR6][R6.64], R208 ;  /* 0x000000d006007985 */ /* 0x000fe8000c101906 */
[----:B0-----:R-:W5:Y:S04]  /*3a970*/  LD.E R24, desc[UR6][R2.64] ;  /* 0x0000000602187980 */ /* 0x001f68000c101900 */
[----:B-1----:R-:W5:Y:S04]  /*3a980*/  LD.E R25, desc[UR6][R2.64+0x4] ;  /* 0x0000040602197980 */ /* 0x002f68000c101900 */
[----:B--2---:R-:W2:Y:S04]  /*3a990*/  LD.E R26, desc[UR6][R2.64+0x8] ;  /* 0x00000806021a7980 */ /* 0x004ea8000c101900 */
[----:B---3--:R-:W2:Y:S04]  /*3a9a0*/  LD.E R27, desc[UR6][R2.64+0xc] ;  /* 0x00000c06021b7980 */ /* 0x008ea8000c101900 */
[----:B----4-:R-:W2:Y:S04]  /*3a9b0*/  LD.E R28, desc[UR6][R2.64+0x10] ;  /* 0x00001006021c7980 */ /* 0x010ea8000c101900 */
        /* <DEDUP_REMOVED lines=130> */
[----:B------:R-:W-:-:S04]  /*3b1e0*/  F2FP.BF16.F32.PACK_AB R175, R17, R20 ;  /* 0x0000001411af723e */ /* 0x000fc800000010ff */
[----:B--2---:R-:W-:-:S06]  /*3b1f0*/  WARPGROUP.ARRIVE ;  /* 0x00000000000079c5 */ /* 0x004fcc0000000000 */
[----:B------:R-:W-:Y:S03]  /*3b200*/  HGMMA.64x256x16.F32.BF16 R24, R172, gdesc[UR8].tnspB, R24, gsb0 ;  /* 0x43e00008ac187df0 */ /* 0x000fe60008001818 */
        /* <DEDUP_REMOVED lines=1457> */
[----:B------:R-:W-:-:S13]  /*40d20*/  LOP3.LUT P6, RZ, R209, 0x7f, RZ, 0xc0, !PT ;  /* 0x0000007fd1ff7812 */ /* 0x000fda00078cc0ff */
[----:B0-----:R-:W-:Y:S05]  /*40d30*/  @P6 BRA `(.L_x_3253) ;  /* 0x0000000000206947 */ /* 0x001fea0003800000 */
[----:B------:R-:W2:Y:S04]  /*40d40*/  LDL.64 R2, [UR4+0x40] ;  /* 0x00004004ff027983 */ /* 0x000ea80008100a00 */
[----:B------:R-:W3:Y:S04]  /*40d50*/  LDL.64 R4, [UR4] ;  /* 0x00000004ff047983 */ /* 0x000ee80008100a00 */
[----:B--2---:R-:W2:Y:S04]  /*40d60*/  LD.E.64 R2, desc[UR6][R2.64+0x30] ;  /* 0x0000300602027980 */ /* 0x004ea8000c101b00 */
[----:B---3--:R-:W3:Y:S01]  /*40d70*/  LD.E R4, desc[UR6][R4.64] ;  /* 0x0000000604047980 */ /* 0x008ee2000c101900 */
[----:B--2---:R-:W-:-:S05]  /*40d80*/  MOV R7, R2 ;  /* 0x0000000200077202 */ /* 0x004fca0000000f00 */
[----:B---3--:R-:W-:-:S05]  /*40d90*/  IMAD R0, R4, 0x8, R7 ;  /* 0x0000000804007824 */ /* 0x008fca00078e0207 */
[----:B------:R-:W-:-:S04]  /*40da0*/  PRMT R0, RZ, 0x654, R0 ;  /* 0x00000654ff007816 */ /* 0x000fc80000000000 */
[----:B------:R0:W-:Y:S03]  /*40db0*/  SYNCS.ARRIVE.TRANS64.RED.A1T0 RZ, [R0+URZ], RZ ;  /* 0x000000ff00ff79a7 */ /* 0x0001e6000810043f */
.L_x_3253:
[----:B------:R-:W-:Y:S02]  /*40dc0*/  IMAD.MOV.U32 R2, RZ, RZ, R219 ;  /* 0x000000ffff027224 */ /* 0x000fe400078e00db */
[----:B------:R-:W-:-:S04]  /*40dd0*/  IMAD.MOV.U32 R3, RZ, RZ, 0x0 ;  /* 0x00000000ff037424 */ /* 0x000fc800078e00ff */
[----:B0-----:R-:W-:Y:S05]  /*40de0*/  RET.REL.NODEC R2 `(_ZN7cutlass13device_kernelIN5flash11enable_sm90INS1_16FlashAttnFwdSm90INS1_25CollectiveMainloopFwdSm90ILi2EN4cute5tupleIJNS5_1CILi1EEES8_S8_EEENS6_IJNS7_ILi128EEENS7_ILi96EEENS7_ILi64EEEEEELi256ENS_10bfloat16_tEfNS_4arch4Sm90ELb0ELb1ELb0ELb1ELb0ELb1ELb1ELb1ELb0ELb0ELb0ELb0EEENS1_21CollectiveEpilogueFwdINS6_IJSA_NS7_ILi256EEESB_EEES9_SE_SG_Li256ELb1ELb0ELb0ELb0EEENS1_36VarlenDynamicPersistentTileSchedulerILi128ELi96ELi256ELi32ELb0ELb0ELb1ELb1ELb0ELb1EEEEEEEEEvNT_6ParamsE) ;  /* 0xfffffbf002847950 */ /* 0x001fea0003c3ffff */
.L_x_3229:
[----:B0-----:R0:W1:Y:S02]  /*40df0*/  SYNCS.PHASECHK.TRANS64.TRYWAIT P0, [R8+URZ], R9 ;  /* 0x00000009080075a7 */ /* 0x001064000800017f */
[----:B-1----:R-:W-:Y:S05]  /*40e00*/  @!P0 NANOSLEEP.SYNCS 0x989680 ;  /* 0x009896800000895d */ /* 0x002fea0003900000 */
[----:B------:R-:W1:Y:S02]  /*40e10*/  @!P0 SYNCS.PHASECHK.TRANS64 P0, [R8+URZ], R9 ;  /* 0x00000009080085a7 */ /* 0x000e64000800007f */
[----:B-1----:R-:W-:Y:S05]  /*40e20*/  @!P0 BRA `(.L_x_3229) ;  /* 0xfffffffc00f08947 */ /* 0x002fea000383ffff */
[----:B------:R-:W-:Y:S05]  /*40e30*/  BRA `(.L_x_3228) ;  /* 0xffffff4c00547947 */ /* 0x000fea000383ffff */
.L_x_3231:
[----:B0-----:R0:W1:Y:S02]  /*40e40*/  SYNCS.PHASECHK.TRANS64.TRYWAIT P0, [R4+URZ+0x32410], R3 ;  /* 0x03241003040075a7 */ /* 0x001064000800017f */
[----:B-1----:R-:W-:Y:S05]  /*40e50*/  @!P0 NANOSLEEP.SYNCS 0x989680 ;  /* 0x009896800000895d */ /* 0x002fea0003900000 */
[----:B------:R-:W1:Y:S02]  /*40e60*/  @!P0 SYNCS.PHASECHK.TRANS64 P0, [R4+URZ+0x32410], R3 ;  /* 0x03241003040085a7 */ /* 0x000e64000800007f */
[----:B-1----:R-:W-:Y:S05]  /*40e70*/  @!P0 BRA `(.L_x_3231) ;  /* 0xfffffffc00f08947 */ /* 0x002fea000383ffff */
[----:B------:R-:W-:Y:S05]  /*40e80*/  BRA `(.L_x_3254) ;  /* 0xffffff5000487947 */ /* 0x000fea000383ffff */
.L_x_3238:
[----:B0-----:R0:W1:Y:S02]  /*40e90*/  SYNCS.PHASECHK.TRANS64.TRYWAIT P0, [R8+URZ], R9 ;  /* 0x00000009080075a7 */ /* 0x001064000800017f */
[----:B-1----:R-:W-:Y:S05]  /*40ea0*/  @!P0 NANOSLEEP.SYNCS 0x989680 ;  /* 0x009896800000895d */ /* 0x002fea0003900000 */
[----:B------:R-:W1:Y:S02]  /*40eb0*/  @!P0 SYNCS.PHASECHK.TRANS64 P0, [R8+URZ], R9 ;  /* 0x00000009080085a7 */ /* 0x000e64000800007f */
[----:B-1----:R-:W-:Y:S05]  /*40ec0*/  @!P0 BRA `(.L_x_3238) ;  /* 0xfffffffc00f08947 */ /* 0x002fea000383ffff */
[----:B------:R-:W-:Y:S05]  /*40ed0*/  BRA `(.L_x_3237) ;  /* 0xffffff5000bc7947 */ /* 0x000fea000383ffff */
.L_x_3255:
        /* <DEDUP_REMOVED lines=10> */
.L_x_4727:


//--------------------- .text._ZN7cutlass13device_kernelIN5flash11enable_sm90INS1_16FlashAttnFwdSm90INS1_25CollectiveMainloopFwdSm90ILi2EN4cute5tupleIJNS5_1CILi1EEES8_S8_EEENS6_IJNS7_ILi128EEENS7_ILi96EEENS7_ILi64EEEEEELi256ENS_10bfloat16_tEfNS_4arch4Sm90ELb1ELb0ELb0ELb0ELb0ELb0ELb0ELb1ELb0ELb0ELb0ELb0EEENS1_21CollectiveEpilogueFwdINS6_IJSA_NS7_ILi256EEESB_EEES9_SE_SG_Li256ELb0ELb0ELb0ELb0EEENS1_30DynamicPersistentTileSchedulerILi256ELi32ELb0ELb0ELb1EEEEEEEEEvNT_6ParamsE --------------------------
	.section	.text._ZN7cutlass13device_kernelIN5flash11enable_sm90INS1_16FlashAttnFwdSm90INS1_25CollectiveMainloopFwdSm90ILi2EN4cute5tupleIJNS5_1CILi1EEES8_S8_EEENS6_IJNS7_ILi128EEENS7_ILi96EEENS7_ILi64EEEEEELi256ENS_10bfloat16_tEfNS_4arch4Sm90ELb1ELb0ELb0ELb0ELb0ELb0ELb0ELb1ELb0ELb0ELb0ELb0EEENS1_21CollectiveEpilogueFwdINS6_IJSA_NS7_ILi256EEESB_EEES9_SE_SG_Li256ELb0ELb0ELb0ELb0EEENS1_30DynamicPersistentTileSchedulerILi256ELi32ELb0ELb0ELb1EEEEEEEEEvNT_6ParamsE,"ax",@progbits
	.align	128
.text._ZN7cutlass13device_kernelIN5flash11enable_sm90INS1_16FlashAttnFwdSm90INS1_25CollectiveMainloopFwdSm90ILi2EN4cute5tupleIJNS5_1CILi1EEES8_S8_EEENS6_IJNS7_ILi128EEENS7_ILi96EEENS7_ILi64EEEEEELi256ENS_10bfloat16_tEfNS_4arch4Sm90ELb1ELb0ELb0ELb0ELb0ELb0ELb0ELb1ELb0ELb0ELb0ELb0EEENS1_21CollectiveEpilogueFwdINS6_IJSA_NS7_ILi256EEESB_EEES9_SE_SG_Li256ELb0ELb0ELb0ELb0EEENS1_30DynamicPersistentTileSchedulerILi256ELi32ELb0ELb0ELb1EEEEEEEEEvNT_6ParamsE:
        .type           _ZN7cutlass13device_kernelIN5flash11enable_sm90INS1_16FlashAttnFwdSm90INS1_25CollectiveMainloopFwdSm90ILi2EN4cute5tupleIJNS5_1CILi1EEES8_S8_EEENS6_IJNS7_ILi128EEENS7_ILi96EEENS7_ILi64EEEEEELi256ENS_10bfloat16_tEfNS_4arch4Sm90ELb1ELb0ELb0ELb0ELb0ELb0ELb0ELb1ELb0ELb0ELb0ELb0EEENS1_21CollectiveEpilogueFwdINS6_IJSA_NS7_ILi256EEESB_EEES9_SE_SG_Li256ELb0ELb0ELb0ELb0EEENS1_30DynamicPersistentTileSchedulerILi256ELi32ELb0ELb0ELb1EEEEEEEEEvNT_6ParamsE,@function
        .size           _ZN7cutlass13device_kernelIN5flash11enable_sm90INS1_16FlashAttnFwdSm90INS1_25CollectiveMainloopFwdSm90ILi2EN4cute5tupleIJNS5_1CILi1EEES8_S8_EEENS6_IJNS7_ILi128EEENS7_ILi96EEENS7_ILi64EEEEEELi256ENS_10bfloat16_tEfNS_4arch4Sm90ELb1ELb0ELb0ELb0ELb0ELb0ELb0ELb1ELb0ELb0ELb0ELb0EEENS1_21CollectiveEpilogueFwdINS6_IJSA_NS7_ILi256EEESB_EEES9_SE_SG_Li256ELb0ELb0ELb0ELb0EEENS1_30DynamicPersistentTileSchedulerILi256ELi32ELb0ELb0ELb1EEEEEEEEEvNT_6ParamsE,(.L_x_4729 - _ZN7cutlass13device_kernelIN5flash11enable_sm90INS1_16FlashAttnFwdSm90INS1_25CollectiveMainloopFwdSm90ILi2EN4cute5tupleIJNS5_1CILi1EEES8_S8_EEENS6_IJNS7_ILi128EEENS7_ILi96EEENS7_ILi64EEEEEELi256ENS_10bfloat16_tEfNS_4arch4Sm90ELb1ELb0ELb0ELb0ELb0ELb0ELb0ELb1ELb0ELb0ELb0ELb0EEENS1_21CollectiveEpilogueFwdINS6_IJSA_NS7_ILi256EEESB_EEES9_SE_SG_Li256ELb0ELb0ELb0ELb0EEENS1_30DynamicPersistentTileSchedulerILi256ELi32ELb0ELb0ELb1EEEEEEEEEvNT_6ParamsE)
        .other          _ZN7cutlass13device_kernelIN5flash11enable_sm90INS1_16FlashAttnFwdSm90INS1_25CollectiveMainloopFwdSm90ILi2EN4cute5tupleIJNS5_1CILi1EEES8_S8_EEENS6_IJNS7_ILi128EEENS7_ILi96EEENS7_ILi64EEEEEELi256ENS_10bfloat16_tEfNS_4arch4Sm90ELb1ELb0ELb0ELb0ELb0ELb0ELb0ELb1ELb0ELb0ELb0ELb0EEENS1_21CollectiveEpilogueFwdINS6_IJSA_NS7_ILi256EEESB_EEES9_SE_SG_Li256ELb0ELb0ELb0ELb0EEENS1_30DynamicPersistentTileSchedulerILi256ELi32ELb0ELb0ELb1EEEEEEEEEvNT_6ParamsE,@"STO_CUDA_ENTRY STV_DEFAULT"
_ZN7cutlass13device_kernelIN5flash11enable_sm90INS1_16FlashAttnFwdSm90INS1_25CollectiveMainloopFwdSm90ILi2EN4cute5tupleIJNS5_1CILi1EEES8_S8_EEENS6_IJNS7_ILi128EEENS7_ILi96EEENS7_ILi64EEEEEELi256ENS_10bfloat16_tEfNS_4arch4Sm90ELb1ELb0ELb0ELb0ELb0ELb0ELb0ELb1ELb0ELb0ELb0ELb0EEENS1_21CollectiveEpilogueFwdINS6_IJSA_NS7_ILi256EEESB_EEES9_SE_SG_Li256ELb0ELb0ELb0ELb0EEENS1_30DynamicPersistentTileSchedulerILi256ELi32ELb0ELb0ELb1EEEEEEEEEvNT_6ParamsE:
        /* <DEDUP_REMOVED lines=23> */
.L_x_3257:
[----:B------:R-:W-:Y:S05]  /*0170*/  BSYNC B0 ;  /* 0x0000000000007941 */ /* 0x000fea0003800000 */
.L_x_3256:
        /* <DEDUP_REMOVED lines=37> */
.L_x_3258:
        /* <DEDUP_REMOVED lines=22> */
.L_x_3259:
        /* <DEDUP_REMOVED lines=18> */
.L_x_3260:
        /* <DEDUP_REMOVED lines=22> */
.L_x_3261:
        /* <DEDUP_REMOVED lines=22> */
.L_x_3262:
[----:B------:R-:W-:Y:S01]  /*0910*/  PLOP3.LUT P0, PT, PT, PT, UP0, 0x80, 0x0 ;  /* 0x000000000000781c */ /* 0x000fe20003f0f008 */
[----:B------:R-:W-:Y:S01]  /*0920*/  UMOV UR36, 0x1 ;  /* 0x0000000100247882 */ /* 0x000fe20000000000 */
[----:B------:R-:W-:Y:S01]  /*0930*/  NOP ;  /* 0x0000000000007918 */ /* 0x000fe20000000000 */
[----:B------:R-:W-:Y:S01]  /*0940*/  USEL UR36, UR36, 0x2, !UP0 ;  /* 0x0000000224247887 */ /* 0x000fe2000c000000 */
[----:B------:R-:W-:Y:S01]  /*0950*/  ULDC.64 UR46, c[0x0][0x208] ;  /* 0x00008200002e7ab9 */ /* 0x000fe20000000a00 */
[----:B-123--:R-:W-:Y:S08]  /*0960*/  BAR.SYNC.DEFER_BLOCKING 0x0 ;  /* 0x0000000000007b1d */ /* 0x00eff00000010000 */
[----:B------:R-:W-:Y:S05]  /*0970*/  @!P0 BRA `(.L_x_3263) ;  /* 0x0000009000048947 */ /* 0x000fea0003800000 */
.L_x_3264:
        /* <DEDUP_REMOVED lines=24> */
[----:B---3--:R-:W-:Y:S02]  /*0b00*/  UMOV UR5, UR6 ;  /* 0x0000000600057c82 */ /* 0x008fe40008000000 */
[----:B------:R-:W-:Y:S01]  /*0b10*/  MOV R17, UR5 ;  /* 0x0000000500117c02 */ /* 0x000fe20008000f00 */
[----:B------:R-:W-:Y:S01]  /*0b20*/  IMAD.U32 R16, RZ, RZ, UR4 ;  /* 0x00000004ff107e24 */ /* 0x000fe2000f8e00ff */
[----:B------:R-:W-:Y:S01]  /*0b30*/  SHF.R.S32.HI R0, RZ, 0x1f, R205 ;  /* 0x0000001fff007819 */ /* 0x000fe200000114cd */
[----:B------:R-:W-:-:S03]  /*0b40*/  UMOV UR4, UR7 ;  /* 0x0000000700047c82 */ /* 0x000fc60008000000 */
[CC--:B------:R-:W-:Y:S02]  /*0b50*/  LEA.HI R3, R0.reuse, R205.reuse, RZ, 0x4 ;  /* 0x000000cd00037211 */ /* 0x0c0fe400078f20ff */
[-C--:B------:R-:W-:Y:S02]  /*0b60*/  LEA.HI R2, R0, R205.reuse, RZ, 0x7 ;  /* 0x000000cd00027211 */ /* 0x080fe400078f38ff */
[----:B------:R-:W-:Y:S02]  /*0b70*/  SHF.R.S32.HI R4, RZ, 0x4, R3 ;  /* 0x00000004ff047819 */ /* 0x000fe40000011403 */
[----:B------:R-:W-:Y:S02]  /*0b80*/  LOP3.LUT R202, R2, 0xffffff80, RZ, 0xc0, !PT ;  /* 0xffffff8002ca7812 */ /* 0x000fe400078ec0ff */
[----:B------:R-:W-:Y:S02]  /*0b90*/  LEA.HI R5, R3, R4, RZ, 0x1 ;  /* 0x0000000403057211 */ /* 0x000fe400078f08ff */
[----:B------:R-:W-:Y:S01]  /*0ba0*/  LEA.HI R204, R0, R205, RZ, 0x5 ;  /* 0x000000cd00cc7211 */ /* 0x000fe200078f28ff */
[----:B------:R-:W-:Y:S01]  /*0bb0*/  IMAD.IADD R202, R205, 0x1, -R202 ;  /* 0x00000001cdca7824 */ /* 0x000fe200078e0aca */
[----:B------:R-:W-:-:S02]  /*0bc0*/  LOP3.LUT R5, R5, 0x1ffffffe, RZ, 0xc0, !PT ;  /* 0x1ffffffe05057812 */ /* 0x000fc400078ec0ff */
[----:B------:R-:W-:Y:S02]  /*0bd0*/  SHF.R.S32.HI R203, RZ, 0x7, R2 ;  /* 0x00000007ffcb7819 */ /* 0x000fe40000011402 */
[----:B------:R-:W-:Y:S01]  /*0be0*/  SHF.R.S32.HI R7, RZ, 0x1f, R202 ;  /* 0x0000001fff077819 */ /* 0x000fe200000114ca */
[----:B------:R-:W-:Y:S01]  /*0bf0*/  IMAD.IADD R5, R4, 0x1, -R5 ;  /* 0x0000000104057824 */ /* 0x000fe200078e0a05 */
[----:B------:R-:W-:Y:S02]  /*0c00*/  LOP3.LUT R4, R3, 0x3fffff0, RZ, 0xc0, !PT ;  /* 0x03fffff003047812 */ /* 0x000fe400078ec0ff */
[----:B------:R-:W-:Y:S02]  /*0c10*/  LEA.HI R6, R7, R202, RZ, 0x2 ;  /* 0x000000ca07067211 */ /* 0x000fe400078f10ff */
[----:B------:R-:W-:Y:S01]  /*0c20*/  SHF.R.S32.HI R204, RZ, 0x5, R204 ;  /* 0x00000005ffcc7819 */ /* 0x000fe200000114cc */
[----:B------:R-:W-:Y:S01]  /*0c30*/  IMAD.IADD R3, R205, 0x1, -R4 ;  /* 0x00000001cd037824 */ /* 0x000fe200078e0a04 */
[----:B------:R-:W-:-:S02]  /*0c40*/  SHF.R.S32.HI R4, RZ, 0x2, R6 ;  /* 0x00000002ff047819 */ /* 0x000fc40000011406 */
[----:B------:R-:W-:Y:S01]  /*0c50*/  SHF.R.S32.HI R9, RZ, 0x1f, R6 ;  /* 0x0000001fff097819 */ /* 0x000fe20000011406 */
[----:B------:R-:W-:Y:S01]  /*0c60*/  IMAD R8, R204, 0x10, R3 ;  /* 0x00000010cc087824 */ /* 0x000fe200078e0203 */
[----:B------:R-:W-:Y:S02]  /*0c70*/  LEA.HI R2, R2, R203, RZ, 0x1 ;  /* 0x000000cb02027211 */ /* 0x000fe400078f08ff */
[----:B------:R-:W-:Y:S01]  /*0c80*/  LEA.HI R9, R9, R4, RZ, 0x3 ;  /* 0x0000000409097211 */ /* 0x000fe200078f18ff */
[----:B------:R-:W-:Y:S01]  /*0c90*/  IMAD R3, R8, 0x8, R5 ;  /* 0x0000000808037824 */ /* 0x000fe200078e0205 */
[----:B------:R-:W-:Y:S02]  /*0ca0*/  LOP3.LUT R2, R2, 0x3fffffe, RZ, 0xc0, !PT ;  /* 0x03fffffe02027812 */ /* 0x000fe400078ec0ff */
[----:B------:R-:W-:Y:S01]  /*0cb0*/  LEA.HI R0, R0, R205, RZ, 0x3 ;  /* 0x000000cd00007211 */ /* 0x000fe200078f18ff */
[----:B------:R-:W-:Y:S01]  /*0cc0*/  IMAD.SHL.U32 R3, R3, 0x8, RZ ;  /* 0x0000000803037824 */ /* 0x000fe200078e00ff */
[----:B------:R-:W-:Y:S01]  /*0cd0*/  LOP3.LUT R9, R9, 0xfffffff8, RZ, 0xc0, !PT ;  /* 0xfffffff809097812 */ /* 0x000fe200078ec0ff */
[----:B------:R-:W-:Y:S01]  /*0ce0*/  IMAD.IADD R22, R203, 0x1, -R2 ;  /* 0x00000001cb167824 */ /* 0x000fe200078e0a02 */
[----:B------:R-:W-:Y:S01]  /*0cf0*/  LEA.HI R7, R7, R202, RZ, 0x5 ;  /* 0x000000ca07077211 */ /* 0x000fe200078f28ff */
[----:B------:R-:W-:Y:S01]  /*0d00*/  IMAD.WIDE R16, R3, 0x2, R16 ;  /* 0x0000000203107825 */ /* 0x000fe200078e0210 */
[----:B------:R-:W-:-:S02]  /*0d10*/  LOP3.LUT R2, R0, 0x1ffffff8, RZ, 0xc0, !PT ;  /* 0x1ffffff800027812 */ /* 0x000fc400078ec0ff */
[----:B------:R-:W-:Y:S01]  /*0d20*/  SHF.R.S32.HI R7, RZ, 0x5, R7 ;  /* 0x00000005ff077819 */ /* 0x000fe20000011407 */
[----:B------:R-:W-:Y:S01]  /*0d30*/  IMAD.IADD R4, R4, 0x1, -R9 ;  /* 0x0000000104047824 */ /* 0x000fe200078e0a09 */
[----:B------:R-:W-:Y:S01]  /*0d40*/  LOP3.LUT R3, R6, 0x7ffffffc, RZ, 0xc0, !PT ;  /* 0x7ffffffc06037812 */ /* 0x000fe200078ec0ff */
[----:B------:R-:W-:Y:S01]  /*0d50*/  IMAD.IADD R2, R205, 0x1, -R2 ;  /* 0x00000001cd027824 */ /* 0x000fe200078e0a02 */
[----:B------:R-:W-:Y:S01]  /*0d60*/  SHF.R.S32.HI R200, RZ, 0x3, R0 ;  /* 0x00000003ffc87819 */ /* 0x000fe20000011400 */
[----:B------:R-:W-:Y:S02]  /*0d70*/  IMAD R7, R7, 0x10, R4 ;  /* 0x0000001007077824 */ /* 0x000fe400078e0204 */
[----:B------:R-:W-:Y:S02]  /*0d80*/  IMAD.SHL.U32 R18, R2, 0x8, RZ ;  /* 0x0000000802127824 */ /* 0x000fe400078e00ff */
[----:B------:R-:W-:Y:S02]  /*0d90*/  IMAD R22, R22, 0x40, R7 ;  /* 0x0000004016167824 */ /* 0x000fe400078e0207 */
[----:B------:R-:W-:-:S07]  /*0da0*/  IMAD.IADD R2, R202, 0x1, -R3 ;  /* 0x00000001ca027824 */ /* 0x000fce00078e0a03 */
.L_x_3311:
        /* <DEDUP_REMOVED lines=20> */
.L_x_3265:
[----:B------:R-:W-:Y:S01]  /*0ef0*/  ULDC UR6, c[0x0][0xdc4] ;  /* 0x0003710000067ab9 */ /* 0x000fe20000000800 */
[----:B------:R-:W-:Y:S01]  /*0f00*/  UMOV UR40, UR7 ;  /* 0x0000000700287c82 */ /* 0x000fe20008000000 */
[----:B------:R-:W-:-:S11]  /*0f10*/  UISETP.NE.AND UP0, UPT, UR6, 0x1, UPT ;  /* 0x000000010600788c */ /* 0x000fd6000bf05270 */
[----:B------:R-:W-:Y:S02]  /*0f20*/  @UP0 ULDC.64 UR10, c[0x0][0xdc8] ;  /* 0x00037200000a0ab9 */ /* 0x000fe40000000a00 */
[----:B------:R-:W-:-:S04]  /*0f30*/  UIMAD.WIDE.U32 UR4, UR7, UR10, URZ ;  /* 0x0000000a070472a5 */ /* 0x000fc8000f8e003f */
[----:B------:R-:W-:-:S04]  /*0f40*/  @UP0 USHF.R.U32.HI UR40, URZ, UR11, UR5 ;  /* 0x0000000b3f280299 */ /* 0x000fc80008011605 */
[----:B------:R-:W-:-:S12]  /*0f50*/  UIMAD UR4, UR40, UR6, URZ ;  /* 0x00000006280472a4 */ /* 0x000fd8000f8e023f */
.L_x_3266:
[----:B------:R-:W-:Y:S01]  /*0f60*/  ULDC.64 UR10, c[0x0][0x3f8] ;  /* 0x0000fe00000a7ab9 */ /* 0x000fe20000000a00 */
[----:B------:R-:W-:Y:S01]  /*0f70*/  UIADD3 UR9, UR7, -UR4, URZ ;  /* 0x8000000407097290 */ /* 0x000fe2000fffe03f */
[----:B------:R-:W-:Y:S01]  /*0f80*/  PLOP3.LUT P0, PT, PT, PT, PT, 0x80, 0x0 ;  /* 0x000000000000781c */ /* 0x000fe20003f0f070 */
[----:B------:R-:W-:Y:S01]  /*0f90*/  UISETP.NE.U32.AND UP0, UPT, UR10, URZ, UPT ;  /* 0x0000003f0a00728c */ /* 0x000fe2000bf05070 */
[----:B------:R-:W-:Y:S01]  /*0fa0*/  CS2R R20, SRZ ;  /* 0x0000000000147805 */ /* 0x000fe2000001ff00 */
[----:B------:R-:W-:Y:S01]  /*0fb0*/  ULOP3.LUT UR4, URZ, UR40, URZ, 0x33, !UPT ;  /* 0x000000283f047292 */ /* 0x000fe2000f8e333f */
[----:B------:R-:W-:Y:S01]  /*0fc0*/  IMAD.MOV.U32 R3, RZ, RZ, RZ ;  /* 0x000000ffff037224 */ /* 0x000fe200078e00ff */
[----:B------:R-:W-:Y:S01]  /*0fd0*/  ULDC UR5, c[0x0][0xdac] ;  /* 0x00036b0000057ab9 */ /* 0x000fe20000000800 */
[----:B------:R-:W-:Y:S01]  /*0fe0*/  UISETP.NE.AND.EX UP0, UPT, UR11, URZ, UPT, UP0 ;  /* 0x0000003f0b00728c */ /* 0x000fe2000bf05300 */
[----:B------:R-:W-:Y:S01]  /*0ff0*/  CS2R R150, SRZ ;  /* 0x0000000000967805 */ /* 0x000fe2000001ff00 */
[----:B------:R-:W-:Y:S01]  /*1000*/  UIADD3 UR4, UR4, UR5, URZ ;  /* 0x0000000504047290 */ /* 0x000fe2000fffe03f */
[----:B------:R-:W-:Y:S01]  /*1010*/  CS2R R148, SRZ ;  /* 0x0000000000947805 */ /* 0x000fe2000001ff00 */
[----:B------:R-:W-:Y:S01]  /*1020*/  ULDC UR45, c[0x0][0x404] ;  /* 0x00010100002d7ab9 */ /* 0x000fe20000000800 */
[----:B------:R-:W-:Y:S01]  /*1030*/  ULDC UR6, c[0x0][0x2e0] ;  /* 0x0000b80000067ab9 */ /* 0x000fe20000000800 */
[----:B------:R-:W-:Y:S01]  /*1040*/  USEL UR45, UR45, 0x1, UP0 ;  /* 0x000000012d2d7887 */ /* 0x000fe20008000000 */
[----:B------:R-:W-:Y:S01]  /*1050*/  CS2R R146, SRZ ;  /* 0x0000000000927805 */ /* 0x000fe2000001ff00 */
[----:B------:R-:W-:Y:S01]  /*1060*/  USHF.L.U32 UR42, UR4, 0x7, URZ ;  /* 0x00000007042a7899 */ /* 0x000fe2000800063f */
[----:B------:R-:W-:Y:S01]  /*1070*/  CS2R R144, SRZ ;  /* 0x0000000000907805 */ /* 0x000fe2000001ff00 */
[----:B------:R-:W-:Y:S01]  /*1080*/  ULDC UR7, c[0x0][0x288] ;  /* 0x0000a20000077ab9 */ /* 0x000fe20000000800 */
[----:B------:R-:W-:Y:S01]  /*1090*/  UIMAD UR45, UR45, UR6, URZ ;  /* 0x000000062d2d72a4 */ /* 0x000fe2000f8e023f */
[----:B------:R-:W-:Y:S01]  /*10a0*/  CS2R R142, SRZ ;  /* 0x00000000008e7805 */ /* 0x000fe2000001ff00 */
[----:B------:R-:W-:Y:S01]  /*10b0*/  UIADD3 UR5, UR42, 0xdf, -UR7 ;  /* 0x000000df2a057890 */ /* 0x000fe2000fffe807 */
[----:B------:R-:W-:Y:S01]  /*10c0*/  CS2R R140, SRZ ;  /* 0x00000000008c7805 */ /* 0x000fe2000001ff00 */
[----:B------:R-:W-:Y:S01]  /*10d0*/  UIADD3 UR4, UR45, 0x5f, URZ ;  /* 0x0000005f2d047890 */ /* 0x000fe2000fffe03f */
[----:B------:R-:W-:Y:S01]  /*10e0*/  CS2R R138, SRZ ;  /* 0x00000000008a7805 */ /* 0x000fe2000001ff00 */
[----:B------:R-:W-:Y:S01]  /*10f0*/  UIADD3 UR6, UR45, UR5, URZ ;  /* 0x000000052d067290 */ /* 0x000fe2000fffe03f */
[----:B------:R-:W-:Y:S01]  /*1100*/  CS2R R136, SRZ ;  /* 0x0000000000887805 */ /* 0x000fe2000001ff00 */
[----:B------:R-:W-:Y:S01]  /*1110*/  UIMAD.WIDE UR4, UR4, 0x2aaaaaab, URZ ;  /* 0x2aaaaaab040478a5 */ /* 0x000fe2000f8e023f */
[----:B------:R-:W-:Y:S01]  /*1120*/  CS2R R134, SRZ ;  /* 0x0000000000867805 */ /* 0x000fe2000001ff00 */
[----:B------:R-:W-:Y:S01]  /*1130*/  UIMAD.WIDE UR6, UR6, 0x2aaaaaab, URZ ;  /* 0x2aaaaaab060678a5 */ /* 0x000fe2000f8e023f */
[----:B------:R-:W-:Y:S01]  /*1140*/  CS2R R132, SRZ ;  /* 0x0000000000847805 */ /* 0x000fe2000001ff00 */
[----:B------:R-:W-:Y:S01]  /*1150*/  USHF.R.U32.HI UR4, URZ, 0x1f, UR5 ;  /* 0x0000001f3f047899 */ /* 0x000fe20008011605 */
[----:B------:R-:W-:Y:S01]  /*1160*/  CS2R R130, SRZ ;  /* 0x0000000000827805 */ /* 0x000fe2000001ff00 */
[----:B------:R-:W-:Y:S01]  /*1170*/  USHF.R.U32.HI UR6, URZ, 0x1f, UR7 ;  /* 0x0000001f3f067899 */ /* 0x000fe20008011607 */
[----:B------:R-:W-:Y:S01]  /*1180*/  CS2R R128, SRZ ;  /* 0x0000000000807805 */ /* 0x000fe2000001ff00 */
[----:B------:R-:W-:Y:S01]  /*1190*/  ULEA.HI.SX32 UR41, UR5, UR4, 0x1c ;  /* 0x0000000405297291 */ /* 0x000fe2000f8fe23f */
[----:B------:R-:W-:Y:S01]  /*11a0*/  CS2R R126, SRZ ;  /* 0x00000000007e7805 */ /* 0x000fe2000001ff00 */
[----:B------:R-:W-:Y:S01]  /*11b0*/  ULEA.HI.SX32 UR6, UR7, UR6, 0x1c ;  /* 0x0000000607067291 */ /* 0x000fe2000f8fe23f */
[----:B------:R-:W-:Y:S01]  /*11c0*/  CS2R R124, SRZ ;  /* 0x00000000007c7805 */ /* 0x000fe2000001ff00 */
[----:B------:R-:W-:Y:S01]  /*11d0*/  ULDC UR43, c[0x0][0xdb8] ;  /* 0x00036e00002b7ab9 */ /* 0x000fe20000000800 */
[----:B------:R-:W-:Y:S01]  /*11e0*/  ULDC UR10, c[0x0][0xdc4] ;  /* 0x00037100000a7ab9 */ /* 0x000fe20000000800 */
[----:B------:R-:W-:Y:S01]  /*11f0*/  UISETP.LT.AND UP0, UPT, UR41, UR6, UPT ;  /* 0x000000062900728c */ /* 0x000fe2000bf01270 */
[----:B------:R-:W-:Y:S01]  /*1200*/  CS2R R122, SRZ ;  /* 0x00000000007a7805 */ /* 0x000fe2000001ff00 */
[----:B------:R-:W-:Y:S01]  /*1210*/  UISETP.NE.AND UP1, UPT, UR43, 0x1, UPT ;  /* 0x000000012b00788c */ /* 0x000fe2000bf25270 */
[----:B------:R-:W-:Y:S01]  /*1220*/  CS2R R120, SRZ ;  /* 0x0000000000787805 */ /* 0x000fe2000001ff00 */
[----:B------:R-:W-:Y:S01]  /*1230*/  USEL UR41, UR41, UR6, UP0 ;  /* 0x0000000629297287 */ /* 0x000fe20008000000 */
[----:B------:R-:W-:Y:S01]  /*1240*/  CS2R R118, SRZ ;  /* 0x0000000000767805 */ /* 0x000fe2000001ff00 */
[----:B------:R-:W-:Y:S01]  /*1250*/  UIMAD UR9, UR8, UR10, UR9 ;  /* 0x0000000a080972a4 */ /* 0x000fe2000f8e0209 */
[----:B------:R-:W-:Y:S01]  /*1260*/  CS2R R116, SRZ ;  /* 0x0000000000747805 */ /* 0x000fe2000001ff00 */
[----:B------:R-:W-:Y:S01]  /*1270*/  UISETP.GE.AND UP0, UPT, UR41, 0x1, UPT ;  /* 0x000000012900788c */ /* 0x000fe2000bf06270 */
[----:B------:R-:W-:-:S02]  /*1280*/  CS2R R114, SRZ ;  /* 0x0000000000727805 */ /* 0x000fc4000001ff00 */
[----:B------:R-:W-:Y:S02]  /*1290*/  CS2R R112, SRZ ;  /* 0x0000000000707805 */ /* 0x000fe4000001ff00 */
[----:B------:R-:W-:Y:S02]  /*12a0*/  CS2R R110, SRZ ;  /* 0x00000000006e7805 */ /* 0x000fe4000001ff00 */
[----:B------:R-:W-:Y:S01]  /*12b0*/  CS2R R108, SRZ ;  /* 0x00000000006c7805 */ /* 0x000fe2000001ff00 */
[----:B------:R-:W-:Y:S01]  /*12c0*/  @UP1 ULDC UR8, c[0x0][0xdbc] ;  /* 0x00036f0000081ab9 */ /* 0x000fe20000000800 */
[----:B------:R-:W-:Y:S01]  /*12d0*/  PLOP3.LUT P1, PT, PT, PT, UP0, 0x80, 0x0 ;  /* 0x000000000000781c */ /* 0x000fe20003f2f008 */
[----:B------:R-:W-:Y:S01]  /*12e0*/  UIMAD.WIDE.U32 UR4, UR9, UR8, URZ ;  /* 0x00000008090472a5 */ /* 0x000fe2000f8e003f */
[----:B------:R-:W-:Y:S01]  /*12f0*/  CS2R R106, SRZ ;  /* 0x00000000006a7805 */ /* 0x000fe2000001ff00 */
[----:B------:R-:W-:Y:S01]  /*1300*/  @UP1 ULDC UR7, c[0x0][0xdc0] ;  /* 0x0003700000071ab9 */ /* 0x000fe20000000800 */
[----:B------:R-:W-:Y:S01]  /*1310*/  UMOV UR44, UR9 ;  /* 0x00000009002c7c82 */ /* 0x000fe20008000000 */
[----:B------:R-:W-:Y:S01]  /*1320*/  @UP1 USHF.R.U32.HI UR44, URZ, UR7, UR5 ;  /* 0x000000073f2c1299 */ /* 0x000fe20008011605 */
[----:B------:R-:W-:-:S02]  /*1330*/  CS2R R104, SRZ ;  /* 0x0000000000687805 */ /* 0x000fc4000001ff00 */
[----:B------:R-:W-:Y:S02]  /*1340*/  MOV R94, RZ ;  /* 0x000000ff005e7202 */ /* 0x000fe40000000f00 */
[----:B------:R-:W-:Y:S01]  /*1350*/  CS2R R98, SRZ ;  /* 0x0000000000627805 */ /* 0x000fe2000001ff00 */
[----:B------:R-:W-:Y:S01]  /*1360*/  UIADD3 UR4, -UR44, URZ, URZ ;  /* 0x0000003f2c047290 */ /* 0x000fe2000fffe13f */
[----:B------:R-:W-:Y:S02]  /*1370*/  CS2R R100, SRZ ;  /* 0x0000000000647805 */ /* 0x000fe4000001ff00 */
[----:B------:R-:W-:Y:S02]  /*1380*/  CS2R R86, SRZ ;  /* 0x0000000000567805 */ /* 0x000fe4000001ff00 */
[----:B------:R-:W-:Y:S01]  /*1390*/  CS2R R96, SRZ ;  /* 0x0000000000607805 */ /* 0x000fe2000001ff00 */
[----:B------:R-:W-:Y:S01]  /*13a0*/  UIMAD UR43, UR43, UR4, UR9 ;  /* 0x000000042b2b72a4 */ /* 0x000fe2000f8e0209 */
        /* <DEDUP_REMOVED lines=33> */
[----:B------:R-:W-:Y:S02]  /*15c0*/  IMAD.MOV.U32 R173, RZ, RZ, RZ ;  /* 0x000000ffffad7224 */ /* 0x000fe400078e00ff */
[----:B------:R-:W-:Y:S02]  /*15d0*/  IMAD.MOV.U32 R6, RZ, RZ, RZ ;  /* 0x000000ffff067224 */ /* 0x000fe400078e00ff */
[----:B------:R-:W-:Y:S02]  /*15e0*/  IMAD.MOV.U32 R175, RZ, RZ, RZ ;  /* 0x000000ffffaf7224 */ /* 0x000fe400078e00ff */
[----:B------:R-:W-:Y:S01]  /*15f0*/  IMAD.MOV.U32 R0, RZ, RZ, RZ ;  /* 0x000000ffff007224 */ /* 0x000fe200078e00ff */
[----:B------:R-:W-:Y:S06]  /*1600*/  @!P1 BRA `(.L_x_3267) ;  /* 0x0000006800609947 */ /* 0x000fec0003800000 */
[----:B------:R-:W1:Y:S01]  /*1610*/  SHFL.IDX PT, R0, R203, RZ, 0x1f ;  /* 0x00001fffcb007589 */ /* 0x000e6200000e0000 */
[----:B------:R-:W-:-:S04]  /*1620*/  UIADD3 UR6, UR49, 0x18400, URZ ;  /* 0x0001840031067890 */ /* 0x000fc8000fffe03f */
[----:B------:R-:W-:-:S06]  /*1630*/  ULOP3.LUT UP0, URZ, UR6, 0x1bf, URZ, 0xc0, !UPT ;  /* 0x000001bf063f7892 */ /* 0x000fcc000f80c03f */
[----:B------:R-:W-:Y:S02]  /*1640*/  PLOP3.LUT P0, PT, PT, PT, UP0, 0x80, 0x0 ;  /* 0x000000000000781c */ /* 0x000fe40003f0f008 */
        /* <DEDUP_REMOVED lines=15> */
[----:B------:R-:W-:Y:S01]  /*1740*/  MOV R10, UR6 ;  /* 0x00000006000a7c02 */ /* 0x000fe20008000f00 */
        /* <DEDUP_REMOVED lines=8> */
.L_x_3268:
        /* <DEDUP_REMOVED lines=8> */
.L_x_3370:
[----:B-1----:R-:W-:Y:S01]  /*1850*/  IMAD.U32 R0, RZ, RZ, UR48 ;  /* 0x00000030ff007e24 */ /* 0x002fe2000f8e00ff */
[----:B------:R-:W-:Y:S05]  /*1860*/  WARPSYNC.ALL ;  /* 0x0000000000007948 */ /* 0x000fea0003800000 */
[----:B------:R1:W-:Y:S01]  /*1870*/  BAR.SYNC.DEFER_BLOCKING R6, 0x100 ;  /* 0x000400060000751d */ /* 0x0003e20000010000 */
[----:B------:R-:W-:-:S13]  /*1880*/  ISETP.NE.AND P0, PT, R0, 0x3, PT ;  /* 0x000000030000780c */ /* 0x000fda0003f05270 */
[----:B-1----:R-:W-:Y:S05]  /*1890*/  @!P0 BRA `(.L_x_3270) ;  /* 0x0000000000048947 */ /* 0x002fea0003800000 */
[----:B------:R-:W-:Y:S01]  /*18a0*/  BPT.TRAP 0x1 ;  /* 0x000000040000795c */ /* 0x000fe20000300000 */
.L_x_3270:
[----:B------:R-:W-:Y:S01]  /*18b0*/  ULEA UR21, UR37, UR49, 0x3 ;  /* 0x0000003125157291 */ /* 0x000fe2000f8e183f */
[----:B------:R-:W-:-:S05]  /*18c0*/  IMAD.U32 R7, RZ, RZ, UR38 ;  /* 0x00000026ff077e24 */ /* 0x000fca000f8e00ff */
[----:B------:R-:W-:-:S04]  /*18d0*/  SHF.L.U32 R7, R7, 0x1f, RZ ;  /* 0x0000001f07077819 */ /* 0x000fc800000006ff */
[----:B------:R1:W2:Y:S01]  /*18e0*/  SYNCS.PHASECHK.TRANS64.TRYWAIT P1, [UR21+0x22830], R7 ;  /* 0x02283007ff0075a7 */ /* 0x0002a20008020155 */
[----:B------:R-:W-:Y:S05]  /*18f0*/  @!P0 BRA `(.L_x_3271) ;  /* 0x0000000000048947 */ /* 0x000fea0003800000 */
[----:B------:R-:W-:Y:S01]  /*1900*/  BPT.TRAP 0x1 ;  /* 0x000000040000795c */ /* 0x000fe20000300000 */
.L_x_3271:
[----:B--2---:R-:W-:Y:S05]  /*1910*/  @P1 BRA `(.L_x_3272) ;  /* 0x0000000000081947 */ /* 0x004fea0003800000 */
[----:B------:R-:W2:Y:S02]  /*1920*/  SYNCS.PHASECHK.TRANS64.TRYWAIT P1, [UR21+0x22830], R7 ;  /* 0x02283007ff0075a7 */ /* 0x000ea40008020155 */
[----:B--2---:R-:W-:Y:S05]  /*1930*/  @!P1 BRA `(.L_x_3273) ;  /* 0x000000ac003c9947 */ /* 0x004fea0003800000 */
.L_x_3272:
[----:B------:R-:W-:Y:S01]  /*1940*/  UIADD3 UR4, UR49, 0x1c400, URZ ;  /* 0x0001c40031047890 */ /* 0x000fe2000fffe03f */
[----:B------:R-:W-:Y:S01]  /*1950*/  WARPGROUP.ARRIVE ;  /* 0x00000000000079c5 */ /* 0x000fe20000000000 */
[----:B------:R-:W-:Y:S01]  /*1960*/  ULOP3.LUT UR16, UR52, 0x10000, URZ, 0xfc, !UPT ;  /* 0x0001000034107892 */ /* 0x000fe2000f8efc3f */
[----:B------:R-:W-:Y:S01]  /*1970*/  VIADD R4, R22, UR42 ;  /* 0x0000002a16047c36 */ /* 0x000fe20008000000 */
        /* <DEDUP_REMOVED lines=20> */
[----:B------:R-:W-:Y:S01]  /*1ac0*/  ULDC UR25, c[0x0][0x988] ;  /* 0x0002620000197ab9 */ /* 0x000fe20000000800 */
[----:B------:R-:W-:-:S02]  /*1ad0*/  WARPGROUP.DEPBAR.LE gsb0, 0x0 ;  /* 0x00008000000079c5 */ /* 0x000fc40000010000 */
[----:B------:R-:W-:-:S06]  /*1ae0*/  WARPGROUP.ARRIVE ;  /* 0x00000000000079c5 */ /* 0x000fcc0000000000 */
[----:B------:R-:W-:Y:S01]  /*1af0*/  HGMMA.64x96x16.F32.BF16 R24, gdesc[UR4], R24, gsb0 ;  /* 0x01600000041879f0 */ /* 0x000fe20008001818 */
[----:B------:R-:W-:Y:S02]  /*1b00*/  UIMAD UR6, UR41, -0x60, UR45 ;  /* 0xffffffa0290678a4 */ /* 0x000fe4000f8e022d */
[----:B------:R-:W-:Y:S02]  /*1b10*/  WARPGROUP.DEPBAR.LE gsb0, 0x0 ;  /* 0x00008000000079c5 */ /* 0x000fe40000010000 */
[----:B------:R-:W-:-:S06]  /*1b20*/  WARPGROUP.ARRIVE ;  /* 0x00000000000079c5 */ /* 0x000fcc0000000000 */
[----:B------:R-:W-:Y:S01]  /*1b30*/  HGMMA.64x96x16.F32.BF16 R24, gdesc[UR8], R24, gsb0 ;  /* 0x01600000081879f0 */ /* 0x000fe20008001818 */
[----:B------:R-:W-:Y:S02]  /*1b40*/  ULDC UR11, c[0x0][0x288] ;  /* 0x0000a200000b7ab9 */ /* 0x000fe40000000800 */
[----:B------:R-:W-:Y:S02]  /*1b50*/  UIADD3 UR7, -UR11, 0x61, UR6 ;  /* 0x000000610b077890 */ /* 0x000fe4000fffe106 */
[----:B------:R-:W-:-:S04]  /*1b60*/  UIADD3 UR6, UR6, 0x60, URZ ;  /* 0x0000006006067890 */ /* 0x000fc8000fffe03f */
[----:B------:R-:W-:Y:S02]  /*1b70*/  MOV R3, UR7 ;  /* 0x0000000700037c02 */ /* 0x000fe40008000f00 */
[----:B------:R-:W-:-:S03]  /*1b80*/  IMAD.U32 R5, RZ, RZ, UR6 ;  /* 0x00000006ff057e24 */ /* 0x000fc6000f8e00ff */
[C---:B------:R-:W-:Y:S02]  /*1b90*/  IMAD R3, R2.reuse, -0x2, R3 ;  /* 0xfffffffe02037824 */ /* 0x040fe400078e0203 */
[----:B--2---:R-:W-:-:S03]  /*1ba0*/  IMAD R0, R2, -0x2, R5 ;  /* 0xfffffffe02007824 */ /* 0x004fc600078e0205 */
[----:B------:R-:W-:-:S04]  /*1bb0*/  IADD3 R5, R3, 0x8, R4 ;  /* 0x0000000803057810 */ /* 0x000fc80007ffe004 */
[----:B------:R-:W-:Y:S02]  /*1bc0*/  VIMNMX R5, R0, R5, PT ;  /* 0x0000000500057248 */ /* 0x000fe40003fe0100 */
[----:B------:R-:W-:Y:S02]  /*1bd0*/  VIADDMNMX R0, R4, R3, R0, PT ;  /* 0x0000000304007246 */ /* 0x000fe40003800100 */
[C---:B------:R-:W-:Y:S02]  /*1be0*/  ISETP.GT.AND P1, PT, R5.reuse, RZ, PT ;  /* 0x000000ff0500720c */ /* 0x040fe40003f24270 */
[C---:B------:R-:W-:Y:S02]  /*1bf0*/  ISETP.GT.AND P2, PT, R5.reuse, 0x1, PT ;  /* 0x000000010500780c */ /* 0x040fe40003f44270 */
[----:B------:R-:W-:Y:S02]  /*1c00*/  ISETP.GT.AND P3, PT, R5, 0x8, PT ;  /* 0x000000080500780c */ /* 0x000fe40003f64270 */
[----:B------:R-:W-:Y:S01]  /*1c10*/  ISETP.GT.AND P4, PT, R0, 0x9, PT ;  /* 0x000000090000780c */ /* 0x000fe20003f84270 */
[----:B------:R-:W-:-:S02]  /*1c20*/  WARPGROUP.DEPBAR.LE gsb0, 0x0 ;  /* 0x00008000000079c5 */ /* 0x000fc40000010000 */
[----:B------:R-:W-:-:S06]  /*1c30*/  WARPGROUP.ARRIVE ;  /* 0x00000000000079c5 */ /* 0x000fcc0000000000 */
[----:B------:R-:W-:Y:S03]  /*1c40*/  HGMMA.64x96x16.F32.BF16 R24, gdesc[UR12], R24, gsb0 ;  /* 0x016000000c1879f0 */ /* 0x000fe60008001818 */
[----:B------:R-:W-:Y:S02]  /*1c50*/  WARPGROUP.DEPBAR.LE gsb0, 0x0 ;  /* 0x00008000000079c5 */ /* 0x000fe40000010000 */
[----:B------:R-:W-:Y:S02]  /*1c60*/  FSEL R26, R26, -INF , P1 ;  /* 0xff8000001a1a7808 */ /* 0x000fe40000800000 */
[----:B------:R-:W-:Y:S02]  /*1c70*/  FSEL R27, R27, -INF , P2 ;  /* 0xff8000001b1b7808 */ /* 0x000fe40001000000 */
[----:B------:R-:W-:Y:S02]  /*1c80*/  ISETP.GT.AND P1, PT, R5, 0x9, PT ;  /* 0x000000090500780c */ /* 0x000fe40003f24270 */
[----:B------:R-:W-:-:S02]  /*1c90*/  FSEL R30, R30, -INF , P3 ;  /* 0xff8000001e1e7808 */ /* 0x000fc40001800000 */
[----:B------:R-:W-:Y:S02]  /*1ca0*/  FMNMX.FTZ R9, R26, R27, !PT ;  /* 0x0000001b1a097209 */ /* 0x000fe40007810000 */
[----:B------:R-:W-:Y:S02]  /*1cb0*/  ISETP.GT.AND P2, PT, R5, 0x10, PT ;  /* 0x000000100500780c */ /* 0x000fe40003f44270 */
[----:B------:R-:W-:Y:S02]  /*1cc0*/  FSEL R31, R31, -INF , P1 ;  /* 0xff8000001f1f7808 */ /* 0x000fe40000800000 */
[----:B------:R-:W-:Y:S02]  /*1cd0*/  FMNMX.FTZ R8, R30, R9, !PT ;  /* 0x000000091e087209 */ /* 0x000fe40007810000 */
        /* <DEDUP_REMOVED lines=57> */
[----:B------:R-:W-:Y:S02]  /*2070*/  FSEL R71, R71, -INF , P1 ;  /* 0xff80000047477808 */ /* 0x000fe40000800000 */
[----:B------:R-:W-:Y:S02]  /*2080*/  FMNMX.FTZ R8, R70, R5, !PT ;  /* 0x0000000546087209 */ /* 0x000fe40007810000 */
[C---:B------:R-:W-:Y:S02]  /*2090*/  ISETP.GT.AND P1, PT, R0.reuse, RZ, PT ;  /* 0x000000ff0000720c */ /* 0x040fe40003f24270 */
[----:B------:R-:W-:Y:S02]  /*20a0*/  FMNMX.FTZ R8, R71, R8, !PT ;  /* 0x0000000847087209 */ /* 0x000fe40007810000 */
[----:B------:R-:W-:-:S02]  /*20b0*/  ISETP.GT.AND P2, PT, R0, 0x1, PT ;  /* 0x000000010000780c */ /* 0x000fc40003f44270 */
[----:B------:R-:W-:Y:S01]  /*20c0*/  ISETP.GT.AND P3, PT, R0, 0x8, PT ;  /* 0x000000080000780c */ /* 0x000fe20003f64270 */
[----:B------:R-:W2:Y:S01]  /*20d0*/  SHFL.BFLY PT, R5, R8, 0x2, 0x1f ;  /* 0x0c401f0008057f89 */ /* 0x000ea200000e0000 */
[----:B------:R-:W-:Y:S02]  /*20e0*/  FSEL R24, R24, -INF , P1 ;  /* 0xff80000018187808 */ /* 0x000fe40000800000 */
[----:B------:R-:W-:Y:S02]  /*20f0*/  FSEL R25, R25, -INF , P2 ;  /* 0xff80000019197808 */ /* 0x000fe40001000000 */
[----:B------:R-:W-:Y:S02]  /*2100*/  FSEL R28, R28, -INF , P3 ;  /* 0xff8000001c1c7808 */ /* 0x000fe40001800000 */
[----:B------:R-:W-:Y:S02]  /*2110*/  FMNMX.FTZ R3, R24, R25, !PT ;  /* 0x0000001918037209 */ /* 0x000fe40007810000 */
[----:B------:R-:W-:-:S02]  /*2120*/  ISETP.GT.AND P1, PT, R0, 0x10, PT ;  /* 0x000000100000780c */ /* 0x000fc40003f24270 */
[----:B------:R-:W-:Y:S02]  /*2130*/  FSEL R29, R29, -INF , P4 ;  /* 0xff8000001d1d7808 */ /* 0x000fe40002000000 */
[----:B------:R-:W-:Y:S02]  /*2140*/  FSEL R32, R32, -INF , P1 ;  /* 0xff80000020207808 */ /* 0x000fe40000800000 */
[----:B------:R-:W-:-:S04]  /*2150*/  ISETP.GT.AND P1, PT, R0, 0x18, PT ;  /* 0x000000180000780c */ /* 0x000fc80003f24270 */
[----:B------:R-:W-:Y:S02]  /*2160*/  FSEL R36, R36, -INF , P1 ;  /* 0xff80000024247808 */ /* 0x000fe40000800000 */
[----:B------:R-:W-:Y:S02]  /*2170*/  ISETP.GT.AND P1, PT, R0, 0x20, PT ;  /* 0x000000200000780c */ /* 0x000fe40003f24270 */
[----:B--2---:R-:W-:Y:S02]  /*2180*/  FMNMX.FTZ R9, R8, R5, !PT ;  /* 0x0000000508097209 */ /* 0x004fe40007810000 */
[----:B------:R-:W-:Y:S02]  /*2190*/  FSEL R40, R40, -INF , P1 ;  /* 0xff80000028287808 */ /* 0x000fe40000800000 */
[----:B------:R-:W-:Y:S01]  /*21a0*/  ISETP.GT.AND P1, PT, R0, 0x28, PT ;  /* 0x000000280000780c */ /* 0x000fe20003f24270 */
[----:B------:R-:W2:Y:S03]  /*21b0*/  SHFL.BFLY PT, R10, R9, 0x1, 0x1f ;  /* 0x0c201f00090a7f89 */ /* 0x000ea600000e0000 */
[----:B------:R-:W-:-:S02]  /*21c0*/  FSEL R44, R44, -INF , P1 ;  /* 0xff8000002c2c7808 */ /* 0x000fc40000800000 */
[----:B------:R-:W-:-:S04]  /*21d0*/  ISETP.GT.AND P1, PT, R0, 0x30, PT ;  /* 0x000000300000780c */ /* 0x000fc80003f24270 */
[----:B------:R-:W-:Y:S02]  /*21e0*/  FSEL R48, R48, -INF , P1 ;  /* 0xff80000030307808 */ /* 0x000fe40000800000 */
[----:B------:R-:W-:-:S04]  /*21f0*/  ISETP.GT.AND P1, PT, R0, 0x38, PT ;  /* 0x000000380000780c */ /* 0x000fc80003f24270 */
[----:B------:R-:W-:Y:S02]  /*2200*/  FSEL R52, R52, -INF , P1 ;  /* 0xff80000034347808 */ /* 0x000fe40000800000 */
[----:B------:R-:W-:-:S04]  /*2210*/  ISETP.GT.AND P1, PT, R0, 0x40, PT ;  /* 0x000000400000780c */ /* 0x000fc80003f24270 */
[----:B------:R-:W-:Y:S02]  /*2220*/  FSEL R56, R56, -INF , P1 ;  /* 0xff80000038387808 */ /* 0x000fe40000800000 */
[----:B------:R-:W-:Y:S02]  /*2230*/  ISETP.GT.AND P1, PT, R0, 0x48, PT ;  /* 0x000000480000780c */ /* 0x000fe40003f24270 */
[----:B--2---:R-:W-:Y:S02]  /*2240*/  FMNMX.FTZ R5, R9, R10, !PT ;  /* 0x0000000a09057209 */ /* 0x004fe40007810000 */
[----:B------:R-:W-:Y:S02]  /*2250*/  FSEL R60, R60, -INF , P1 ;  /* 0xff8000003c3c7808 */ /* 0x000fe40000800000 */
[C---:B------:R-:W-:Y:S01]  /*2260*/  FSETP.NEU.FTZ.AND P2, PT, R5.reuse, -INF , PT ;  /* 0xff8000000500780b */ /* 0x040fe20003f5d000 */
[----:B------:R-:W-:Y:S01]  /*2270*/  FMUL.FTZ R4, R5, UR25 ;  /* 0x0000001905047c20 */ /* 0x000fe20008410000 */
[----:B------:R-:W-:-:S04]  /*2280*/  ISETP.GT.AND P1, PT, R0, 0x50, PT ;  /* 0x000000500000780c */ /* 0x000fc80003f24270 */
[----:B------:R-:W-:Y:S02]  /*2290*/  FSEL R8, R4, RZ, P2 ;  /* 0x000000ff04087208 */ /* 0x000fe40001000000 */
[----:B------:R-:W-:Y:S02]  /*22a0*/  FMNMX.FTZ R4, R28, R3, !PT ;  /* 0x000000031c047209 */ /* 0x000fe40007810000 */
[----:B------:R-:W-:Y:S01]  /*22b0*/  ISETP.GT.AND P2, PT, R0, 0x11, PT ;  /* 0x000000110000780c */ /* 0x000fe20003f44270 */
[--C-:B------:R-:W-:Y:S01]  /*22c0*/  FFMA.FTZ R26, R26, UR25, -R8.reuse ;  /* 0x000000191a1a7c23 */ /* 0x100fe20008010808 */
[----:B------:R-:W-:Y:S01]  /*22d0*/  FMNMX.FTZ R3, R29, R4, !PT ;  /* 0x000000041d037209 */ /* 0x000fe20007810000 */
[--C-:B------:R-:W-:Y:S01]  /*22e0*/  FFMA.FTZ R27, R27, UR25, -R8.reuse ;  /* 0x000000191b1b7c23 */ /* 0x100fe20008010808 */
[----:B------:R-:W-:Y:S01]  /*22f0*/  FSEL R33, R33, -INF , P2 ;  /* 0xff80000021217808 */ /* 0x000fe20001000000 */
[--C-:B------:R-:W-:Y:S01]  /*2300*/  FFMA.FTZ R30, R30, UR25, -R8.reuse ;  /* 0x000000191e1e7c23 */ /* 0x100fe20008010808 */
[----:B------:R-:W-:Y:S01]  /*2310*/  FMNMX.FTZ R4, R32, R3, !PT ;  /* 0x0000000320047209 */ /* 0x000fe20007810000 */
[----:B------:R-:W-:Y:S01]  /*2320*/  MUFU.EX2 R26, R26 ;  /* 0x0000001a001a7308 */ /* 0x000fe20000000800 */
[----:B------:R-:W-:Y:S01]  /*2330*/  ISETP.GT.AND P2, PT, R0, 0x19, PT ;  /* 0x000000190000780c */ /* 0x000fe20003f44270 */
[--C-:B------:R-:W-:Y:S01]  /*2340*/  FFMA.FTZ R31, R31, UR25, -R8.reuse ;  /* 0x000000191f1f7c23 */ /* 0x100fe20008010808 */
[----:B------:R-:W-:Y:S01]  /*2350*/  FMNMX.FTZ R3, R33, R4, !PT ;  /* 0x0000000421037209 */ /* 0x000fe20007810000 */
[--C-:B------:R-:W-:Y:S01]  /*2360*/  FFMA.FTZ R34, R34, UR25, -R8.reuse ;  /* 0x0000001922227c23 */ /* 0x100fe20008010808 */
[----:B------:R-:W-:Y:S01]  /*2370*/  FSEL R37, R37, -INF , P2 ;  /* 0xff80000025257808 */ /* 0x000fe20001000000 */
[--C-:B------:R-:W-:Y:S01]  /*2380*/  FFMA.FTZ R35, R35, UR25, -R8.reuse ;  /* 0x0000001923237c23 */ /* 0x100fe20008010808 */
[----:B------:R-:W-:Y:S01]  /*2390*/  FMNMX.FTZ R4, R36, R3, !PT ;  /* 0x0000000324047209 */ /* 0x000fe20007810000 */
[----:B------:R-:W2:Y:S01]  /*23a0*/  MUFU.EX2 R27, R27 ;  /* 0x0000001b001b7308 */ /* 0x000ea20000000800 */
        /* <DEDUP_REMOVED lines=15> */
[----:B------:R-:W4:Y:S01]  /*24a0*/  MUFU.EX2 R31, R31 ;  /* 0x0000001f001f7308 */ /* 0x000f220000000800 */
[----:B------:R-:W-:Y:S01]  /*24b0*/  ISETP.GT.AND P2, PT, R0, 0x31, PT ;  /* 0x000000310000780c */ /* 0x000fe20003f44270 */
[----:B--2---:R-:W-:Y:S01]  /*24c0*/  FADD.FTZ R9, R26, R27 ;  /* 0x0000001b1a097221 */ /* 0x004fe20000010000 */
        /* <DEDUP_REMOVED lines=29> */
[----:B------:R-:W5:Y:S01]  /*26a0*/  MUFU.EX2 R39, R39 ;  /* 0x0000002700277308 */ /* 0x000f620000000800 */
[----:B------:R-:W-:Y:S01]  /*26b0*/  ISETP.GT.AND P2, PT, R0, 0x51, PT ;  /* 0x000000510000780c */ /* 0x000fe20003f44270 */
[----:B------:R-:W-:Y:S01]  /*26c0*/  FFMA.FTZ R8, R71, UR25, -R8 ;  /* 0x0000001947087c23 */ /* 0x000fe20008010808 */
[----:B------:R-:W-:-:S02]  /*26d0*/  FSEL R64, R64, -INF , P1 ;  /* 0xff80000040407808 */ /* 0x000fc40000800000 */
[----:B------:R-:W-:Y:S02]  /*26e0*/  FMNMX.FTZ R3, R61, R4, !PT ;  /* 0x000000043d037209 */ /* 0x000fe40007810000 */
[----:B------:R-:W-:Y:S01]  /*26f0*/  ISETP.GT.AND P1, PT, R0, 0x58, PT ;  /* 0x000000580000780c */ /* 0x000fe20003f24270 */
[----:B------:R-:W-:Y:S01]  /*2700*/  MUFU.EX2 R42, R42 ;  /* 0x0000002a002a7308 */ /* 0x000fe20000000800 */
[----:B------:R-:W-:Y:S02]  /*2710*/  FSEL R65, R65, -INF , P2 ;  /* 0xff80000041417808 */ /* 0x000fe40001000000 */
[----:B------:R-:W-:Y:S02]  /*2720*/  FMNMX.FTZ R4, R64, R3, !PT ;  /* 0x0000000340047209 */ /* 0x000fe40007810000 */
[----:B------:R-:W-:Y:S02]  /*2730*/  ISETP.GT.AND P2, PT, R0, 0x59, PT ;  /* 0x000000590000780c */ /* 0x000fe40003f44270 */
[----:B------:R-:W-:Y:S01]  /*2740*/  FSEL R68, R68, -INF , P1 ;  /* 0xff80000044447808 */ /* 0x000fe20000800000 */
[----:B------:R-:W1:Y:S01]  /*2750*/  MUFU.EX2 R43, R43 ;  /* 0x0000002b002b7308 */ /* 0x000e620000000800 */
[----:B------:R-:W-:-:S02]  /*2760*/  FMNMX.FTZ R3, R65, R4, !PT ;  /* 0x0000000441037209 */ /* 0x000fc40007810000 */
[----:B------:R-:W-:Y:S02]  /*2770*/  FSEL R69, R69, -INF , P2 ;  /* 0xff80000045457808 */ /* 0x000fe40001000000 */
[----:B------:R-:W-:Y:S02]  /*2780*/  FMNMX.FTZ R0, R68, R3, !PT ;  /* 0x0000000344007209 */ /* 0x000fe40007810000 */
[----:B------:R-:W-:Y:S01]  /*2790*/  F2FP.BF16.F32.PACK_AB R153, R27, R26 ;  /* 0x0000001a1b99723e */ /* 0x000fe200000010ff */
[----:B------:R-:W-:Y:S01]  /*27a0*/  MUFU.EX2 R46, R46 ;  /* 0x0000002e002e7308 */ /* 0x000fe20000000800 */
[----:B------:R-:W-:Y:S02]  /*27b0*/  FMNMX.FTZ R0, R69, R0, !PT ;  /* 0x0000000045007209 */ /* 0x000fe40007810000 */
[----:B----4-:R-:W-:Y:S02]  /*27c0*/  F2FP.BF16.F32.PACK_AB R155, R31, R30 ;  /* 0x0000001e1f9b723e */ /* 0x010fe400000010ff */
[----:B--2---:R-:W-:Y:S01]  /*27d0*/  F2FP.BF16.F32.PACK_AB R157, R35, R34 ;  /* 0x00000022239d723e */ /* 0x004fe200000010ff */
[----:B------:R-:W2:Y:S01]  /*27e0*/  SHFL.BFLY PT, R3, R0, 0x2, 0x1f ;  /* 0x0c401f0000037f89 */ /* 0x000ea200000e0000 */
[----:B-----5:R-:W-:Y:S01]  /*27f0*/  F2FP.BF16.F32.PACK_AB R159, R39, R38 ;  /* 0x00000026279f723e */ /* 0x020fe200000010ff */
[----:B------:R-:W4:Y:S01]  /*2800*/  MUFU.EX2 R47, R47 ;  /* 0x0000002f002f7308 */ /* 0x000f220000000800 */
[----:B-1----:R-:W-:-:S07]  /*2810*/  F2FP.BF16.F32.PACK_AB R161, R43, R42 ;  /* 0x0000002a2ba1723e */ /* 0x002fce00000010ff */
[----:B------:R1:W-:Y:S08]  /*2820*/  MUFU.EX2 R175, R8 ;  /* 0x0000000800af7308 */ /* 0x0003f00000000800 */
[----:B------:R-:W-:Y:S01]  /*2830*/  MUFU.EX2 R50, R50 ;  /* 0x0000003200327308 */ /* 0x000fe20000000800 */
[----:B-1----:R-:W-:Y:S01]  /*2840*/  IMAD.U32 R8, RZ, RZ, UR21 ;  /* 0x00000015ff087e24 */ /* 0x002fe2000f8e00ff */
[----:B----4-:R-:W-:-:S02]  /*2850*/  F2FP.BF16.F32.PACK_AB R163, R47, R46 ;  /* 0x0000002e2fa3723e */ /* 0x010fc400000010ff */
[----:B--2---:R-:W-:-:S04]  /*2860*/  FMNMX.FTZ R3, R0, R3, !PT ;  /* 0x0000000300037209 */ /* 0x004fc80007810000 */
[----:B------:R-:W1:Y:S01]  /*2870*/  MUFU.EX2 R51, R51 ;  /* 0x0000003300337308 */ /* 0x000e620000000800 */
[----:B------:R-:W2:Y:S07]  /*2880*/  SHFL.BFLY PT, R4, R3, 0x1, 0x1f ;  /* 0x0c201f0003047f89 */ /* 0x000eae00000e0000 */
[----:B------:R-:W-:Y:S08]  /*2890*/  MUFU.EX2 R54, R54 ;  /* 0x0000003600367308 */ /* 0x000ff00000000800 */
[----:B------:R-:W4:Y:S01]  /*28a0*/  MUFU.EX2 R55, R55 ;  /* 0x0000003700377308 */ /* 0x000f220000000800 */
[----:B-1----:R-:W-:-:S07]  /*28b0*/  F2FP.BF16.F32.PACK_AB R165, R51, R50 ;  /* 0x0000003233a5723e */ /* 0x002fce00000010ff */
[----:B------:R-:W-:Y:S01]  /*28c0*/  MUFU.EX2 R58, R58 ;  /* 0x0000003a003a7308 */ /* 0x000fe20000000800 */
[----:B--2---:R-:W-:-:S04]  /*28d0*/  FMNMX.FTZ R4, R3, R4, !PT ;  /* 0x0000000403047209 */ /* 0x004fc80007810000 */
[C---:B------:R-:W-:Y:S01]  /*28e0*/  FSETP.NEU.FTZ.AND P1, PT, R4.reuse, -INF , PT ;  /* 0xff8000000400780b */ /* 0x040fe20003f3d000 */
[----:B------:R-:W-:Y:S02]  /*28f0*/  FMUL.FTZ R0, R4, UR25 ;  /* 0x0000001904007c20 */ /* 0x000fe40008410000 */
[----:B------:R-:W-:Y:S01]  /*2900*/  MUFU.EX2 R59, R59 ;  /* 0x0000003b003b7308 */ /* 0x000fe20000000800 */
[----:B----4-:R-:W-:Y:S02]  /*2910*/  F2FP.BF16.F32.PACK_AB R167, R55, R54 ;  /* 0x0000003637a7723e */ /* 0x010fe400000010ff */
[----:B------:R-:W-:Y:S01]  /*2920*/  FSEL R3, R0, RZ, P1 ;  /* 0x000000ff00037208 */ /* 0x000fe20000800000 */
[----:B------:R-:W-:Y:S01]  /*2930*/  FADD.FTZ R0, R30, R9 ;  /* 0x000000091e007221 */ /* 0x000fe20000010000 */
[----:B---3--:R-:W-:-:S03]  /*2940*/  LOP3.LUT P1, RZ, R11, 0x7f, RZ, 0xc0, !PT ;  /* 0x0000007f0bff7812 */ /* 0x008fc6000782c0ff */
[----:B------:R-:W-:Y:S01]  /*2950*/  MUFU.EX2 R62, R62 ;  /* 0x0000003e003e7308 */ /* 0x000fe20000000800 */
[--C-:B------:R-:W-:Y:S01]  /*2960*/  FFMA.FTZ R24, R24, UR25, -R3.reuse ;  /* 0x0000001918187c23 */ /* 0x100fe20008010803 */
        /* <DEDUP_REMOVED lines=18> */
[----:B------:R-:W-:Y:S01]  /*2a90*/  IADD3 R9, -R23, 0xb, RZ ;  /* 0x0000000b17097810 */ /* 0x000fe20007ffe1ff */
[--C-:B------:R-:W-:Y:S01]  /*2aa0*/  FFMA.FTZ R49, R49, UR25, -R3.reuse ;  /* 0x0000001931317c23 */ /* 0x100fe20008010803 */
[--C-:B------:R-:W-:Y:S01]  /*2ab0*/  FFMA.FTZ R52, R52, UR25, -R3.reuse ;  /* 0x0000001934347c23 */ /* 0x100fe20008010803 */
[----:B------:R-:W-:Y:S01]  /*2ac0*/  FADD.FTZ R13, R39, R10 ;  /* 0x0000000a270d7221 */ /* 0x000fe20000010000 */
[----:B------:R-:W2:Y:S01]  /*2ad0*/  MUFU.EX2 R28, R28 ;  /* 0x0000001c001c7308 */ /* 0x000ea20000000800 */
[--C-:B------:R-:W-:Y:S01]  /*2ae0*/  FFMA.FTZ R53, R53, UR25, -R3.reuse ;  /* 0x0000001935357c23 */ /* 0x100fe20008010803 */
[----:B------:R-:W-:Y:S01]  /*2af0*/  FFMA.FTZ R56, R56, UR25, -R3 ;  /* 0x0000001938387c23 */ /* 0x000fe20008010803 */
[----:B------:R-:W-:Y:S01]  /*2b00*/  FADD.FTZ R12, R42, R13 ;  /* 0x0000000d2a0c7221 */ /* 0x000fe20000010000 */
[--C-:B------:R-:W-:Y:S01]  /*2b10*/  FFMA.FTZ R57, R57, UR25, -R3.reuse ;  /* 0x0000001939397c23 */ /* 0x100fe20008010803 */
[--C-:B------:R-:W-:Y:S01]  /*2b20*/  FFMA.FTZ R60, R60, UR25, -R3.reuse ;  /* 0x000000193c3c7c23 */ /* 0x100fe20008010803 */
[----:B------:R-:W-:Y:S01]  /*2b30*/  FFMA.FTZ R61, R61, UR25, -R3 ;  /* 0x000000193d3d7c23 */ /* 0x000fe20008010803 */
[----:B------:R-:W-:Y:S01]  /*2b40*/  FADD.FTZ R13, R43, R12 ;  /* 0x0000000c2b0d7221 */ /* 0x000fe20000010000 */
[----:B------:R-:W3:Y:S01]  /*2b50*/  MUFU.EX2 R29, R29 ;  /* 0x0000001d001d7308 */ /* 0x000ee20000000800 */
        /* <DEDUP_REMOVED lines=8> */
[----:B--2---:R-:W-:Y:S01]  /*2be0*/  FADD.FTZ R0, R28, R11 ;  /* 0x0000000b1c007221 */ /* 0x004fe20000010000 */
[----:B------:R-:W-:-:S02]  /*2bf0*/  F2FP.BF16.F32.PACK_AB R169, R59, R58 ;  /* 0x0000003a3ba9723e */ /* 0x000fc400000010ff */
[----:B------:R-:W-:-:S04]  /*2c00*/  F2FP.BF16.F32.PACK_AB R152, R25, R24 ;  /* 0x000000181998723e */ /* 0x000fc800000010ff */
[----:B------:R-:W2:Y:S01]  /*2c10*/  MUFU.EX2 R33, R33 ;  /* 0x0000002100217308 */ /* 0x000ea20000000800 */
[C---:B---3--:R-:W-:Y:S01]  /*2c20*/  FADD.FTZ R11, R29.reuse, R0 ;  /* 0x000000001d0b7221 */ /* 0x048fe20000010000 */
[----:B------:R-:W-:Y:S01]  /*2c30*/  @!P1 VIADD R0, R8, 0x22840 ;  /* 0x0002284008009836 */ /* 0x000fe20000000000 */
[----:B------:R-:W-:-:S04]  /*2c40*/  F2FP.BF16.F32.PACK_AB R154, R29, R28 ;  /* 0x0000001c1d9a723e */ /* 0x000fc800000010ff */
[----:B------:R-:W-:Y:S01]  /*2c50*/  @!P1 PRMT R0, RZ, 0x654, R0 ;  /* 0x00000654ff009816 */ /* 0x000fe20000000000 */
[----:B------:R-:W3:Y:S01]  /*2c60*/  MUFU.EX2 R36, R36 ;  /* 0x0000002400247308 */ /* 0x000ee20000000800 */
[----:B-1----:R-:W-:Y:S01]  /*2c70*/  FADD.FTZ R10, R32, R11 ;  /* 0x0000000b200a7221 */ /* 0x002fe20000010000 */
[----:B------:R1:W-:Y:S06]  /*2c80*/  BAR.ARV R9, 0x100 ;  /* 0x000400090000751d */ /* 0x0003ec0000002000 */
[----:B------:R-:W4:Y:S01]  /*2c90*/  MUFU.EX2 R37, R37 ;  /* 0x0000002500257308 */ /* 0x000f220000000800 */
[C---:B--2---:R-:W-:Y:S01]  /*2ca0*/  FADD.FTZ R11, R33.reuse, R10 ;  /* 0x0000000a210b7221 */ /* 0x044fe20000010000 */
[----:B------:R2:W-:Y:S01]  /*2cb0*/  @!P1 SYNCS.ARRIVE.TRANS64.RED.A1T0 RZ, [R0+URZ], RZ ;  /* 0x000000ff00ff99a7 */ /* 0x0005e2000810043f */
[----:B------:R-:W-:-:S05]  /*2cc0*/  F2FP.BF16.F32.PACK_AB R156, R33, R32 ;  /* 0x00000020219c723e */ /* 0x000fca00000010ff */
[----:B------:R-:W2:Y:S01]  /*2cd0*/  MUFU.EX2 R40, R40 ;  /* 0x0000002800287308 */ /* 0x000ea20000000800 */
[----:B---3--:R-:W-:-:S07]  /*2ce0*/  FADD.FTZ R10, R36, R11 ;  /* 0x0000000b240a7221 */ /* 0x008fce0000010000 */
        /* <DEDUP_REMOVED lines=11> */
[----:B------:R-:W-:Y:S01]  /*2da0*/  FADD.FTZ R10, R58, R13 ;  /* 0x0000000d3a0a7221 */ /* 0x000fe20000010000 */
[----:B------:R-:W-:-:S03]  /*2db0*/  F2FP.BF16.F32.PACK_AB R160, R41, R40 ;  /* 0x0000002829a0723e */ /* 0x000fc600000010ff */
[----:B------:R-:W-:Y:S02]  /*2dc0*/  FADD.FTZ R13, R59, R10 ;  /* 0x0000000a3b0d7221 */ /* 0x000fe40000010000 */
[----:B------:R-:W3:Y:S01]  /*2dd0*/  MUFU.EX2 R48, R48 ;  /* 0x0000003000307308 */ /* 0x000ee20000000800 */
[----:B----4-:R-:W-:Y:S01]  /*2de0*/  FADD.FTZ R0, R44, R11 ;  /* 0x0000000b2c007221 */ /* 0x010fe20000010000 */
[----:B------:R-:W-:-:S06]  /*2df0*/  FADD.FTZ R10, R62, R13 ;  /* 0x0000000d3e0a7221 */ /* 0x000fcc0000010000 */
        /* <DEDUP_REMOVED lines=14> */
[C---:B----4-:R-:W-:Y:S01]  /*2ee0*/  FADD.FTZ R13, R63.reuse, R10 ;  /* 0x0000000a3f0d7221 */ /* 0x050fe20000010000 */
[----:B------:R-:W-:-:S06]  /*2ef0*/  F2FP.BF16.F32.PACK_AB R171, R63, R62 ;  /* 0x0000003e3fab723e */ /* 0x000fcc00000010ff */
[----:B------:R-:W4:Y:S01]  /*2f00*/  MUFU.EX2 R57, R57 ;  /* 0x0000003900397308 */ /* 0x000f220000000800 */
[----:B--2---:R-:W-:-:S07]  /*2f10*/  FADD.FTZ R0, R56, R11 ;  /* 0x0000000b38007221 */ /* 0x004fce0000010000 */
[----:B------:R-:W2:Y:S01]  /*2f20*/  MUFU.EX2 R67, R67 ;  /* 0x0000004300437308 */ /* 0x000ea20000000800 */
[----:B---3--:R-:W-:-:S07]  /*2f30*/  FADD.FTZ R10, R66, R13 ;  /* 0x0000000d420a7221 */ /* 0x008fce0000010000 */
[----:B------:R-:W3:Y:S01]  /*2f40*/  MUFU.EX2 R60, R60 ;  /* 0x0000003c003c7308 */ /* 0x000ee20000000800 */
[C---:B----4-:R-:W-:Y:S01]  /*2f50*/  FADD.FTZ R11, R57.reuse, R0 ;  /* 0x00000000390b7221 */ /* 0x050fe20000010000 */
[----:B------:R-:W-:-:S06]  /*2f60*/  F2FP.BF16.F32.PACK_AB R168, R57, R56 ;  /* 0x0000003839a8723e */ /* 0x000fcc00000010ff */
[----:B------:R-:W4:Y:S01]  /*2f70*/  MUFU.EX2 R70, R70 ;  /* 0x0000004600467308 */ /* 0x000f220000000800 */
[C---:B--2---:R-:W-:Y:S01]  /*2f80*/  FADD.FTZ R13, R67.reuse, R10 ;  /* 0x0000000a430d7221 */ /* 0x044fe20000010000 */
[----:B------:R-:W-:-:S06]  /*2f90*/  F2FP.BF16.F32.PACK_AB R173, R67, R66 ;  /* 0x0000004243ad723e */ /* 0x000fcc00000010ff */
[----:B------:R-:W2:Y:S01]  /*2fa0*/  MUFU.EX2 R61, R61 ;  /* 0x0000003d003d7308 */ /* 0x000ea20000000800 */
[----:B---3--:R-:W-:-:S07]  /*2fb0*/  FADD.FTZ R0, R60, R11 ;  /* 0x0000000b3c007221 */ /* 0x008fce0000010000 */
[----:B------:R-:W3:Y:S01]  /*2fc0*/  MUFU.EX2 R64, R64 ;  /* 0x0000004000407308 */ /* 0x000ee20000000800 */
[----:B----4-:R-:W-:-:S07]  /*2fd0*/  FADD.FTZ R10, R70, R13 ;  /* 0x0000000d460a7221 */ /* 0x010fce0000010000 */
[----:B------:R-:W4:Y:S01]  /*2fe0*/  MUFU.EX2 R65, R65 ;  /* 0x0000004100417308 */ /* 0x000f220000000800 */
[----:B--2---:R-:W-:Y:S01]  /*2ff0*/  FADD.FTZ R13, R61, R0 ;  /* 0x000000003d0d7221 */ /* 0x004fe20000010000 */
[C---:B------:R-:W-:Y:S01]  /*3000*/  FADD.FTZ R0, R175.reuse, R10 ;  /* 0x0000000aaf007221 */ /* 0x040fe20000010000 */
[----:B------:R-:W-:Y:S02]  /*3010*/  F2FP.BF16.F32.PACK_AB R175, R175, R70 ;  /* 0x00000046afaf723e */ /* 0x000fe400000010ff */
[----:B------:R-:W-:-:S03]  /*3020*/  F2FP.BF16.F32.PACK_AB R170, R61, R60 ;  /* 0x0000003c3daa723e */ /* 0x000fc600000010ff */
[----:B------:R-:W2:Y:S01]  /*3030*/  MUFU.EX2 R68, R68 ;  /* 0x0000004400447308 */ /* 0x000ea20000000800 */
[----:B---3--:R-:W-:-:S07]  /*3040*/  FADD.FTZ R10, R64, R13 ;  /* 0x0000000d400a7221 */ /* 0x008fce0000010000 */
[----:B------:R-:W3:Y:S01]  /*3050*/  MUFU.EX2 R11, R3 ;  /* 0x00000003000b7308 */ /* 0x000ee20000000800 */
[C---:B----4-:R-:W-:Y:S01]  /*3060*/  FADD.FTZ R13, R65.reuse, R10 ;  /* 0x0000000a410d7221 */ /* 0x050fe20000010000 */
[----:B------:R-:W-:-:S03]  /*3070*/  F2FP.BF16.F32.PACK_AB R172, R65, R64 ;  /* 0x0000004041ac723e */ /* 0x000fc600000010ff */
[----:B--2---:R-:W-:-:S04]  /*3080*/  FADD.FTZ R10, R68, R13 ;  /* 0x0000000d440a7221 */ /* 0x004fc80000010000 */
[C---:B---3--:R-:W-:Y:S01]  /*3090*/  FADD.FTZ R3, R11.reuse, R10 ;  /* 0x0000000a0b037221 */ /* 0x048fe20000010000 */
[----:B------:R-:W-:Y:S01]  /*30a0*/  F2FP.BF16.F32.PACK_AB R174, R11, R68 ;  /* 0x000000440bae723e */ /* 0x000fe200000010ff */
[----:B-1----:R-:W-:Y:S06]  /*30b0*/  @!P0 BRA `(.L_x_3274) ;  /* 0x0000000000048947 */ /* 0x002fec0003800000 */
[----:B------:R-:W-:Y:S01]  /*30c0*/  BPT.TRAP 0x1 ;  /* 0x000000040000795c */ /* 0x000fe20000300000 */
.L_x_3274:
[----:B------:R1:W2:Y:S01]  /*30d0*/  SYNCS.PHASECHK.TRANS64.TRYWAIT P2, [UR21+0x22850], R7 ;  /* 0x02285007ff0075a7 */ /* 0x0002a20008040155 */
[----:B------:R-:W-:Y:S05]  /*30e0*/  @!P0 BRA `(.L_x_3275) ;  /* 0x0000000000048947 */ /* 0x000fea0003800000 */
[----:B------:R-:W-:Y:S01]  /*30f0*/  BPT.TRAP 0x1 ;  /* 0x000000040000795c */ /* 0x000fe20000300000 */
.L_x_3275:
[----:B--2---:R-:W-:Y:S05]  /*3100*/  @P2 BRA `(.L_x_3276) ;  /* 0x0000000000082947 */ /* 0x004fea0003800000 */
[----:B------:R-:W2:Y:S02]  /*3110*/  SYNCS.PHASECHK.TRANS64.TRYWAIT P2, [UR21+0x22850], R7 ;  /* 0x02285007ff0075a7 */ /* 0x000ea40008040155 */
[----:B--2---:R-:W-:Y:S05]  /*3120*/  @!P2 BRA `(.L_x_3277) ;  /* 0x000000940058a947 */ /* 0x004fea0003800000 */
.L_x_3276:
[----:B------:R3:W-:Y:S01]  /*3130*/  BAR.SYNC.DEFER_BLOCKING R6, 0x100 ;  /* 0x000400060000751d */ /* 0x0007e20000010000 */
[----:B------:R-:W-:Y:S01]  /*3140*/  UIADD3 UR6, UR49, 0x400, URZ ;  /* 0x0000040031067890 */ /* 0x000fe2000fffe03f */
[----:B--2---:R-:W-:Y:S01]  /*3150*/  @!P1 VIADD R8, R8, 0x22860 ;  /* 0x0002286008089836 */ /* 0x004fe20000000000 */
[----:B------:R-:W-:Y:S02]  /*3160*/  UIADD3 UR28, UR41, -0x2, URZ ;  /* 0xfffffffe291c7890 */ /* 0x000fe4000fffe03f */
[----:B------:R-:W-:Y:S01]  /*3170*/  USHF.R.U32.HI UR6, URZ, 0x4, UR6 ;  /* 0x000000043f067899 */ /* 0x000fe20008011606 */
[----:B------:R-:W-:Y:S01]  /*3180*/  UMOV UR7, 0x40000040 ;  /* 0x4000004000077882 */ /* 0x000fe20000000000 */
[----:B------:R-:W-:Y:S02]  /*3190*/  @!P1 PRMT R8, RZ, 0x654, R8 ;  /* 0x00000654ff089816 */ /* 0x000fe40000000008 */
[----:B------:R-:W-:-:S04]  /*31a0*/  ULOP3.LUT UR6, UR6, 0x3fff, URZ, 0xc0, !UPT ;  /* 0x00003fff06067892 */ /* 0x000fc8000f8ec03f */
        /* <DEDUP_REMOVED lines=35> */
[----:B------:R-:W-:-:S04]  /*33e0*/  UIADD3 UR6, UR42, -UR11, UR45 ;  /* 0x8000000b2a067290 */ /* 0x000fc8000fffe02d */
[----:B------:R-:W-:-:S04]  /*33f0*/  UIMAD.WIDE UR6, UR6, 0x2aaaaaab, URZ ;  /* 0x2aaaaaab060678a5 */ /* 0x000fc8000f8e023f */
[----:B------:R-:W-:-:S04]  /*3400*/  USHF.R.U32.HI UR6, URZ, 0x1f, UR7 ;  /* 0x0000001f3f067899 */ /* 0x000fc80008011607 */
[----:B------:R-:W-:-:S04]  /*3410*/  ULEA.HI.SX32 UR6, UR7, UR6, 0x1c ;  /* 0x0000000607067291 */ /* 0x000fc8000f8fe23f */
[----:B------:R-:W-:-:S04]  /*3420*/  UISETP.LT.AND UP0, UPT, URZ, UR6, UPT ;  /* 0x000000063f00728c */ /* 0x000fc8000bf01270 */
[----:B------:R-:W-:-:S04]  /*3430*/  USEL UR24, URZ, UR6, !UP0 ;  /* 0x000000063f187287 */ /* 0x000fc8000c000000 */
[----:B------:R-:W-:-:S06]  /*3440*/  UISETP.GE.AND UP0, UPT, UR28, UR24, UPT ;  /* 0x000000181c00728c */ /* 0x000fcc000bf06270 */
[----:B------:R-:W-:Y:S01]  /*3450*/  PLOP3.LUT P2, PT, PT, PT, UP0, 0x80, 0x0 ;  /* 0x000000000000781c */ /* 0x000fe20003f4f008 */
[----:B------:R-:W-:Y:S02]  /*3460*/  WARPGROUP.DEPBAR.LE gsb0, 0x0 ;  /* 0x00008000000079c5 */ /* 0x000fe40000010000 */
[----:B------:R3:W-:Y:S10]  /*3470*/  @!P1 SYNCS.ARRIVE.TRANS64.RED.A1T0 RZ, [R8+URZ], RZ ;  /* 0x000000ff08ff99a7 */ /* 0x0007f4000810043f */
[----:B---3--:R-:W-:Y:S05]  /*3480*/  @!P2 BRA `(.L_x_3278) ;  /* 0x000000240000a947 */ /* 0x008fea0003800000 */
[----:B------:R-:W-:Y:S01]  /*3490*/  IMAD.MOV.U32 R8, RZ, RZ, R5 ;  /* 0x000000ffff087224 */ /* 0x000fe200078e0005 */
[----:B------:R-:W-:Y:S01]  /*34a0*/  ULDC UR26, c[0x0][0x404] ;  /* 0x00010100001a7ab9 */ /* 0x000fe20000000800 */
[----:B-1----:R-:W-:Y:S01]  /*34b0*/  IMAD.MOV.U32 R7, RZ, RZ, R4 ;  /* 0x000000ffff077224 */ /* 0x002fe200078e0004 */
[----:B------:R-:W-:Y:S01]  /*34c0*/  ULDC UR27, c[0x0][0x2e0] ;  /* 0x0000b800001b7ab9 */ /* 0x000fe20000000800 */
[----:B------:R-:W-:Y:S01]  /*34d0*/  ULDC UR25, c[0x0][0x988] ;  /* 0x0002620000197ab9 */ /* 0x000fe20000000800 */
[----:B------:R-:W-:-:S05]  /*34e0*/  ULDC.64 UR22, c[0x0][0x3f8] ;  /* 0x0000fe0000167ab9 */ /* 0x000fca0000000a00 */
.L_x_3287:
[----:B------:R-:W-:-:S04]  /*34f0*/  UIADD3 UR37, UR37, 0x1, URZ ;  /* 0x0000000125257890 */ /* 0x000fc8000fffe03f */
[----:B------:R-:W-:-:S04]  /*3500*/  UISETP.NE.AND UP0, UPT, UR37, 0x2, UPT ;  /* 0x000000022500788c */ /* 0x000fc8000bf05270 */
[----:B------:R-:W-:Y:S02]  /*3510*/  USEL UR6, URZ, 0x1, UP0 ;  /* 0x000000013f067887 */ /* 0x000fe40008000000 */
[----:B------:R-:W-:Y:S02]  /*3520*/  USEL UR37, UR37, URZ, UP0 ;  /* 0x0000003f25257287 */ /* 0x000fe40008000000 */
[----:B------:R-:W-:Y:S01]  /*3530*/  ULOP3.LUT UR38, UR38, UR6, URZ, 0x3c, !UPT ;  /* 0x0000000626267292 */ /* 0x000fe2000f8e3c3f */
[----:B--2---:R-:W-:Y:S11]  /*3540*/  @!P0 BRA `(.L_x_3279) ;  /* 0x0000000000048947 */ /* 0x004ff60003800000 */
[----:B------:R-:W-:Y:S01]  /*3550*/  BPT.TRAP 0x1 ;  /* 0x000000040000795c */ /* 0x000fe20000300000 */
.L_x_3279:
[----:B------:R-:W-:Y:S01]  /*3560*/  ULEA UR29, UR37, UR49, 0x3 ;  /* 0x00000031251d7291 */ /* 0x000fe2000f8e183f */
[----:B------:R-:W-:-:S04]  /*3570*/  MOV R6, UR38 ;  /* 0x0000002600067c02 */ /* 0x000fc80008000f00 */
[----:B------:R-:W-:-:S04]  /*3580*/  SHF.L.U32 R6, R6, 0x1f, RZ ;  /* 0x0000001f06067819 */ /* 0x000fc800000006ff */
[----:B------:R1:W2:Y:S01]  /*3590*/  SYNCS.PHASECHK.TRANS64.TRYWAIT P2, [UR29+0x22830], R6 ;  /* 0x02283006ff0075a7 */ /* 0x0002a2000804015d */
[----:B------:R-:W-:Y:S05]  /*35a0*/  @!P0 BRA `(.L_x_3280) ;  /* 0x0000000000048947 */ /* 0x000fea0003800000 */
[----:B------:R-:W-:Y:S01]  /*35b0*/  BPT.TRAP 0x1 ;  /* 0x000000040000795c */ /* 0x000fe20000300000 */
.L_x_3280:
[----:B--2---:R-:W-:Y:S05]  /*35c0*/  @P2 BRA `(.L_x_3281) ;  /* 0x0000000000082947 */ /* 0x004fea0003800000 */
[----:B------:R-:W2:Y:S02]  /*35d0*/  SYNCS.PHASECHK.TRANS64.TRYWAIT P2, [UR29+0x22830], R6 ;  /* 0x02283006ff0075a7 */ /* 0x000ea4000804015d */
[----:B--2---:R-:W-:Y:S05]  /*35e0*/  @!P2 BRA `(.L_x_3282) ;  /* 0x00000090003ca947 */ /* 0x004fea0003800000 */
.L_x_3281:
[----:B------:R-:W-:Y:S01]  /*35f0*/  UIMAD UR18, UR37, 0x300, UR20 ;  /* 0x00000300251278a4 */ /* 0x000fe2000f8e0214 */
[----:B------:R-:W-:Y:S01]  /*3600*/  WARPGROUP.ARRIVE ;  /* 0x00000000000079c5 */ /* 0x000fe20000000000 */
[----:B------:R-:W-:Y:S01]  /*3610*/  UMOV UR19, 0x40000040 ;  /* 0x4000004000137882 */ /* 0x000fe20000000000 */
[----:B------:R-:W-:Y:S01]  /*3620*/  UMOV UR7, 0x40000040 ;  /* 0x4000004000077882 */ /* 0x000fe20000000000 */
[----:B------:R-:W-:Y:S01]  /*3630*/  UIADD3 UR6, UR18, 0x2, URZ ;  /* 0x0000000212067890 */ /* 0x000fe2000fffe03f */
[----:B--2---:R-:W2:Y:S01]  /*3640*/  LDC R5, c[0x0][0x288] ;  /* 0x0000a200ff057b82 */ /* 0x004ea20000000800 */
[----:B------:R-:W-:Y:S01]  /*3650*/  UIADD3 UR10, UR18, 0x4, URZ ;  /* 0x00000004120a7890 */ /* 0x000fe2000fffe03f */
[----:B------:R-:W-:Y:S02]  /*3660*/  UMOV UR11, 0x40000040 ;  /* 0x40000040000b7882 */ /* 0x000fe40000000000 */
[----:B------:R-:W-:Y:S01]  /*3670*/  HGMMA.64x96x16.F32.BF16 R152, gdesc[UR16], RZ, !UPT, gsb0 ;  /* 0x01600000109879f0 */ /* 0x000fe2000c0018ff */
[----:B------:R-:W-:Y:S01]  /*3680*/  UIADD3 UR14, UR18, 0x6, URZ ;  /* 0x00000006120e7890 */ /* 0x000fe2000fffe03f */
[----:B------:R-:W-:Y:S01]  /*3690*/  UMOV UR15, 0x40000040 ;  /* 0x40000040000f7882 */ /* 0x000fe20000000000 */
[----:B------:R-:W-:-:S04]  /*36a0*/  UISETP.NE.U32.AND UP0, UPT, UR22, URZ, UPT ;  /* 0x0000003f1600728c */ /* 0x000fc8000bf05070 */
[----:B------:R-:W-:Y:S01]  /*36b0*/  UISETP.NE.AND.EX UP0, UPT, UR23, URZ, UPT, UP0 ;  /* 0x0000003f1700728c */ /* 0x000fe2000bf05300 */
[----:B------:R-:W-:Y:S02]  /*36c0*/  WARPGROUP.DEPBAR.LE gsb0, 0x0 ;  /* 0x00008000000079c5 */ /* 0x000fe40000010000 */
[----:B------:R-:W-:-:S06]  /*36d0*/  WARPGROUP.ARRIVE ;  /* 0x00000000000079c5 */ /* 0x000fcc0000000000 */
[----:B------:R-:W-:Y:S01]  /*36e0*/  HGMMA.64x96x16.F32.BF16 R152, gdesc[UR4], R152, gsb0 ;  /* 0x01600000049879f0 */ /* 0x000fe20008001898 */
[----:B------:R-:W-:Y:S02]  /*36f0*/  UIMAD UR6, UR28, -0x60, UR42 ;  /* 0xffffffa01c0678a4 */ /* 0x000fe4000f8e022a */
[----:B------:R-:W-:Y:S02]  /*3700*/  USEL UR7, UR26, 0x1, UP0 ;  /* 0x000000011a077887 */ /* 0x000fe40008000000 */
[----:B------:R-:W-:-:S04]  /*3710*/  UIADD3 UR6, UR6, 0x1, URZ ;  /* 0x0000000106067890 */ /* 0x000fc8000fffe03f */
[----:B------:R-:W-:-:S06]  /*3720*/  UIMAD UR6, UR7, UR27, UR6 ;  /* 0x0000001b070672a4 */ /* 0x000fcc000f8e0206 */
[----:B--2---:R-:W-:-:S05]  /*3730*/  IADD3 R5, -R5, UR6, RZ ;  /* 0x0000000605057c10 */ /* 0x004fca000fffe1ff */
[----:B------:R-:W-:-:S04]  /*3740*/  IMAD R5, R2, -0x2, R5 ;  /* 0xfffffffe02057824 */ /* 0x000fc800078e0205 */
[----:B------:R-:W-:-:S05]  /*3750*/  IMAD.IADD R14, R22, 0x1, R5 ;  /* 0x00000001160e7824 */ /* 0x000fca00078e0205 */
[C---:B------:R-:W-:Y:S02]  /*3760*/  ISETP.GT.AND P2, PT, R14.reuse, RZ, PT ;  /* 0x000000ff0e00720c */ /* 0x040fe40003f44270 */
[----:B------:R-:W-:Y:S01]  /*3770*/  ISETP.GT.AND P3, PT, R14, 0x1, PT ;  /* 0x000000010e00780c */ /* 0x000fe20003f64270 */
        /* <DEDUP_REMOVED lines=8> */
[----:B------:R-:W-:Y:S02]  /*3800*/  ISETP.GT.AND P2, PT, R14, 0x8, PT ;  /* 0x000000080e00780c */ /* 0x000fe40003f44270 */
[----:B------:R-:W-:Y:S02]  /*3810*/  FSEL R11, R153, -INF , P3 ;  /* 0xff800000990b7808 */ /* 0x000fe40001800000 */
[----:B------:R-:W-:-:S02]  /*3820*/  FMNMX.FTZ R4, R207, R7, !PT ;  /* 0x00000007cf047209 */ /* 0x000fc40007810000 */
[----:B------:R-:W-:Y:S02]  /*3830*/  ISETP.GT.AND P3, PT, R14, 0x9, PT ;  /* 0x000000090e00780c */ /* 0x000fe40003f64270 */
[----:B------:R-:W-:Y:S02]  /*3840*/  FSEL R15, R156, -INF , P2 ;  /* 0xff8000009c0f7808 */ /* 0x000fe40001000000 */
[----:B------:R-:W-:Y:S02]  /*3850*/  FMNMX.FTZ R4, R11, R4, !PT ;  /* 0x000000040b047209 */ /* 0x000fe40007810000 */
        /* <DEDUP_REMOVED lines=57> */
[C---:B------:R-:W-:Y:S01]  /*3bf0*/  ISETP.GT.AND P3, PT, R14.reuse, 0x59, PT ;  /* 0x000000590e00780c */ /* 0x040fe20003f64270 */
[----:B------:R-:W-:Y:S01]  /*3c00*/  VIADD R14, R14, 0x8 ;  /* 0x000000080e0e7836 */ /* 0x000fe20000000000 */
[----:B------:R-:W-:Y:S02]  /*3c10*/  FSEL R196, R196, -INF , P2 ;  /* 0xff800000c4c47808 */ /* 0x000fe40001000000 */
[----:B------:R-:W-:Y:S02]  /*3c20*/  FMNMX.FTZ R9, R193, R4, !PT ;  /* 0x00000004c1097209 */ /* 0x000fe40007810000 */
[----:B------:R-:W-:Y:S02]  /*3c30*/  FSEL R197, R197, -INF , P3 ;  /* 0xff800000c5c57808 */ /* 0x000fe40001800000 */
[----:B------:R-:W-:Y:S02]  /*3c40*/  FMNMX.FTZ R4, R196, R9, !PT ;  /* 0x00000009c4047209 */ /* 0x000fe40007810000 */
[----:B------:R-:W-:-:S02]  /*3c50*/  ISETP.GT.AND P3, PT, R14, RZ, PT ;  /* 0x000000ff0e00720c */ /* 0x000fc40003f64270 */
[----:B------:R-:W-:Y:S02]  /*3c60*/  FMNMX.FTZ R10, R197, R4, !PT ;  /* 0x00000004c50a7209 */ /* 0x000fe40007810000 */
[----:B------:R-:W-:-:S03]  /*3c70*/  ISETP.GT.AND P4, PT, R14, 0x1, PT ;  /* 0x000000010e00780c */ /* 0x000fc60003f84270 */
[----:B------:R-:W2:Y:S01]  /*3c80*/  SHFL.BFLY PT, R9, R10, 0x2, 0x1f ;  /* 0x0c401f000a097f89 */ /* 0x000ea200000e0000 */
[----:B------:R-:W-:Y:S02]  /*3c90*/  FSEL R155, R155, -INF , P4 ;  /* 0xff8000009b9b7808 */ /* 0x000fe40002000000 */
        /* <DEDUP_REMOVED lines=23> */
[----:B------:R-:W-:-:S02]  /*3e10*/  ISETP.GT.AND P3, PT, R14, 0x8, PT ;  /* 0x000000080e00780c */ /* 0x000fc40003f64270 */
[----:B------:R-:W-:Y:S02]  /*3e20*/  FMNMX.FTZ R12, R9, R8, !PT ;  /* 0x00000008090c7209 */ /* 0x000fe40007810000 */
[----:B------:R-:W-:Y:S02]  /*3e30*/  FSEL R10, R20, RZ, P2 ;  /* 0x000000ff140a7208 */ /* 0x000fe40001000000 */
[----:B------:R-:W-:Y:S02]  /*3e40*/  FSEL R158, R158, -INF , P3 ;  /* 0xff8000009e9e7808 */ /* 0x000fe40001800000 */
[----:B------:R-:W-:Y:S01]  /*3e50*/  ISETP.GT.AND P3, PT, R14, 0x10, PT ;  /* 0x000000100e00780c */ /* 0x000fe20003f64270 */
[--C-:B------:R-:W-:Y:S01]  /*3e60*/  FFMA.FTZ R152, R207, UR25, -R10.reuse ;  /* 0x00000019cf987c23 */ /* 0x100fe2000801080a */
[----:B------:R-:W-:Y:S01]  /*3e70*/  FMNMX.FTZ R207, R155, R12, !PT ;  /* 0x0000000c9bcf7209 */ /* 0x000fe20007810000 */
[--C-:B------:R-:W-:Y:S01]  /*3e80*/  FFMA.FTZ R154, R15, UR25, -R10.reuse ;  /* 0x000000190f9a7c23 */ /* 0x100fe2000801080a */
[----:B------:R-:W-:Y:S01]  /*3e90*/  FSEL R162, R162, -INF , P3 ;  /* 0xff800000a2a27808 */ /* 0x000fe20001800000 */
[--C-:B------:R-:W-:Y:S01]  /*3ea0*/  FFMA.FTZ R156, R21, UR25, -R10.reuse ;  /* 0x00000019159c7c23 */ /* 0x100fe2000801080a */
[----:B------:R-:W-:Y:S01]  /*3eb0*/  FMNMX.FTZ R12, R158, R207, !PT ;  /* 0x000000cf9e0c7209 */ /* 0x000fe20007810000 */
[--C-:B------:R-:W-:Y:S01]  /*3ec0*/  FFMA.FTZ R160, R153, UR25, -R10.reuse ;  /* 0x0000001999a07c23 */ /* 0x100fe2000801080a */
[----:B------:R-:W-:Y:S01]  /*3ed0*/  ISETP.GT.AND P3, PT, R14, 0x18, PT ;  /* 0x000000180e00780c */ /* 0x000fe20003f64270 */
[--C-:B------:R-:W-:Y:S01]  /*3ee0*/  FFMA.FTZ R168, R184, UR25, -R10.reuse ;  /* 0x00000019b8a87c23 */ /* 0x100fe2000801080a */
[----:B------:R-:W-:Y:S01]  /*3ef0*/  FMNMX.FTZ R207, R159, R12, !PT ;  /* 0x0000000c9fcf7209 */ /* 0x000fe20007810000 */
[--C-:B------:R-:W-:Y:S01]  /*3f00*/  FFMA.FTZ R11, R11, UR25, -R10.reuse ;  /* 0x000000190b0b7c23 */ /* 0x100fe2000801080a */
[----:B------:R-:W-:Y:S01]  /*3f10*/  FSEL R166, R166, -INF , P3 ;  /* 0xff800000a6a67808 */ /* 0x000fe20001800000 */
[----:B------:R-:W-:Y:S01]  /*3f20*/  MUFU.EX2 R152, R152 ;  /* 0x0000009800987308 */ /* 0x000fe20000000800 */
        /* <DEDUP_REMOVED lines=11> */
[----:B------:R-:W-:Y:S01]  /*3fe0*/  FFMA.FTZ R197, R197, UR25, -R10 ;  /* 0x00000019c5c57c23 */ /* 0x000fe2000801080a */
[----:B------:R-:W-:-:S02]  /*3ff0*/  FMNMX.FTZ R157, R167, R12, !PT ;  /* 0x0000000ca79d7209 */ /* 0x000fc40007810000 */
[----:B------:R-:W-:Y:S01]  /*4000*/  FSEL R174, R174, -INF , P3 ;  /* 0xff800000aeae7808 */ /* 0x000fe20001800000 */
[----:B------:R-:W-:Y:S01]  /*4010*/  MUFU.EX2 R154, R154 ;  /* 0x0000009a009a7308 */ /* 0x000fe20000000800 */
[----:B------:R-:W-:Y:S02]  /*4020*/  FMNMX.FTZ R12, R170, R157, !PT ;  /* 0x0000009daa0c7209 */ /* 0x000fe40007810000 */
[----:B------:R-:W-:Y:S02]  /*4030*/  ISETP.GT.AND P3, PT, R14, 0x30, PT ;  /* 0x000000300e00780c */ /* 0x000fe40003f64270 */
[----:B------:R-:W-:Y:S02]  /*4040*/  FMNMX.FTZ R21, R171, R12, !PT ;  /* 0x0000000cab157209 */ /* 0x000fe40007810000 */
[----:B------:R-:W-:Y:S01]  /*4050*/  FSEL R178, R178, -INF , P3 ;  /* 0xff800000b2b27808 */ /* 0x000fe20001800000 */
[----:B------:R-:W-:Y:S01]  /*4060*/  MUFU.EX2 R15, R15 ;  /* 0x0000000f000f7308 */ /* 0x000fe20000000800 */
[----:B------:R-:W-:Y:S01]  /*4070*/  FMNMX.FTZ R12, R174, R21, !PT ;  /* 0x00000015ae0c7209 */ /* 0x000fe20007810000 */
[--C-:B------:R-:W-:Y:S01]  /*4080*/  FFMA.FTZ R21, R161, UR25, -R10.reuse ;  /* 0x00000019a1157c23 */ /* 0x100fe2000801080a */
[----:B------:R-:W-:Y:S01]  /*4090*/  ISETP.GT.AND P3, PT, R14, 0x38, PT ;  /* 0x000000380e00780c */ /* 0x000fe20003f64270 */
[--C-:B------:R-:W-:Y:S01]  /*40a0*/  FFMA.FTZ R161, R177, UR25, -R10.reuse ;  /* 0x00000019b1a17c23 */ /* 0x100fe2000801080a */
[----:B------:R-:W-:Y:S01]  /*40b0*/  FMNMX.FTZ R157, R175, R12, !PT ;  /* 0x0000000caf9d7209 */ /* 0x000fe20007810000 */
[----:B------:R-:W-:Y:S01]  /*40c0*/  FFMA.FTZ R177, R193, UR25, -R10 ;  /* 0x00000019c1b17c23 */ /* 0x000fe2000801080a */
[----:B------:R-:W-:Y:S01]  /*40d0*/  FSEL R182, R182, -INF , P3 ;  /* 0xff800000b6b67808 */ /* 0x000fe20001800000 */
[----:B------:R-:W-:Y:S01]  /*40e0*/  MUFU.EX2 R156, R156 ;  /* 0x0000009c009c7308 */ /* 0x000fe20000000800 */
[----:B------:R-:W-:-:S02]  /*40f0*/  FMNMX.FTZ R12, R178, R157, !PT ;  /* 0x0000009db20c7209 */ /* 0x000fc40007810000 */
[----:B------:R-:W-:Y:S02]  /*4100*/  ISETP.GT.AND P3, PT, R14, 0x40, PT ;  /* 0x000000400e00780c */ /* 0x000fe40003f64270 */
[----:B------:R-:W-:Y:S02]  /*4110*/  FMNMX.FTZ R153, R179, R12, !PT ;  /* 0x0000000cb3997209 */ /* 0x000fe40007810000 */
[----:B------:R-:W-:Y:S01]  /*4120*/  FSEL R186, R186, -INF , P3 ;  /* 0xff800000baba7808 */ /* 0x000fe20001800000 */
[----:B------:R2:W-:Y:S01]  /*4130*/  MUFU.EX2 R12, R160 ;  /* 0x000000a0000c7308 */ /* 0x0005e20000000800 */
[----:B------:R-:W-:Y:S01]  /*4140*/  FMNMX.FTZ R20, R182, R153, !PT ;  /* 0x00000099b6147209 */ /* 0x000fe20007810000 */
[--C-:B------:R-:W-:Y:S01]  /*4150*/  FFMA.FTZ R153, R165, UR25, -R10.reuse ;  /* 0x00000019a5997c23 */ /* 0x100fe2000801080a */
[----:B------:R-:W-:Y:S01]  /*4160*/  ISETP.GT.AND P3, PT, R14, 0x48, PT ;  /* 0x000000480e00780c */ /* 0x000fe20003f64270 */
[----:B------:R-:W-:Y:S01]  /*4170*/  FFMA.FTZ R165, R181, UR25, -R10 ;  /* 0x00000019b5a57c23 */ /* 0x000fe2000801080a */
[----:B------:R-:W-:-:S02]  /*4180*/  FMNMX.FTZ R157, R183, R20, !PT ;  /* 0x00000014b79d7209 */ /* 0x000fc40007810000 */
[----:B------:R-:W-:Y:S01]  /*4190*/  FSEL R190, R190, -INF , P3 ;  /* 0xff800000bebe7808 */ /* 0x000fe20001800000 */
[----:B------:R-:W-:Y:S01]  /*41a0*/  MUFU.EX2 R21, R21 ;  /* 0x0000001500157308 */ /* 0x000fe20000000800 */
[----:B------:R-:W-:Y:S01]  /*41b0*/  FMNMX.FTZ R20, R186, R157, !PT ;  /* 0x0000009dba147209 */ /* 0x000fe20007810000 */
[--C-:B--2---:R-:W-:Y:S01]  /*41c0*/  FFMA.FTZ R160, R13, UR25, -R10.reuse ;  /* 0x000000190da07c23 */ /* 0x104fe2000801080a */
[----:B------:R-:W-:Y:S02]  /*41d0*/  ISETP.GT.AND P3, PT, R14, 0x50, PT ;  /* 0x000000500e00780c */ /* 0x000fe40003f64270 */
[----:B------:R-:W-:Y:S02]  /*41e0*/  FMNMX.FTZ R13, R187, R20, !PT ;  /* 0x00000014bb0d7209 */ /* 0x000fe40007810000 */
[----:B------:R-:W-:Y:S01]  /*41f0*/  FSEL R191, R191, -INF , P4 ;  /* 0xff800000bfbf7808 */ /* 0x000fe20002000000 */
[----:B------:R-:W-:Y:S01]  /*4200*/  MUFU.EX2 R153, R153 ;  /* 0x0000009900997308 */ /* 0x000fe20000000800 */
[----:B------:R-:W-:Y:S01]  /*4210*/  FMNMX.FTZ R20, R190, R13, !PT ;  /* 0x0000000dbe147209 */ /* 0x000fe20007810000 */
[--C-:B------:R-:W-:Y:S01]  /*4220*/  FFMA.FTZ R13, R169, UR25, -R10.reuse ;  /* 0x00000019a90d7c23 */ /* 0x100fe2000801080a */
[----:B------:R-:W-:Y:S01]  /*4230*/  ISETP.GT.AND P4, PT, R14, 0x51, PT ;  /* 0x000000510e00780c */ /* 0x000fe20003f84270 */
[----:B------:R-:W-:Y:S01]  /*4240*/  FFMA.FTZ R169, R185, UR25, -R10 ;  /* 0x00000019b9a97c23 */ /* 0x000fe2000801080a */
[----:B------:R-:W-:-:S02]  /*4250*/  FSEL R194, R194, -INF , P3 ;  /* 0xff800000c2c27808 */ /* 0x000fc40001800000 */
[----:B------:R-:W-:Y:S01]  /*4260*/  FMNMX.FTZ R157, R191, R20, !PT ;  /* 0x00000014bf9d7209 */ /* 0x000fe20007810000 */
[----:B------:R-:W-:Y:S01]  /*4270*/  MUFU.EX2 R160, R160 ;  /* 0x000000a000a07308 */ /* 0x000fe20000000800 */
[----:B------:R-:W-:Y:S02]  /*4280*/  ISETP.GT.AND P3, PT, R14, 0x58, PT ;  /* 0x000000580e00780c */ /* 0x000fe40003f64270 */
[----:B------:R-:W-:Y:S02]  /*4290*/  FSEL R195, R195, -INF , P4 ;  /* 0xff800000c3c37808 */ /* 0x000fe40002000000 */
[----:B------:R-:W-:Y:S01]  /*42a0*/  FMNMX.FTZ R20, R194, R157, !PT ;  /* 0x0000009dc2147209 */ /* 0x000fe20007810000 */
[--C-:B------:R-:W-:Y:S01]  /*42b0*/  FFMA.FTZ R157, R173, UR25, -R10.reuse ;  /* 0x00000019ad9d7c23 */ /* 0x100fe2000801080a */
[----:B------:R-:W-:Y:S01]  /*42c0*/  ISETP.GT.AND P4, PT, R14, 0x59, PT ;  /* 0x000000590e00780c */ /* 0x000fe20003f84270 */
[--C-:B------:R-:W-:Y:S01]  /*42d0*/  FFMA.FTZ R14, R5, UR25, -R10.reuse ;  /* 0x00000019050e7c23 */ /* 0x100fe2000801080a */
[----:B------:R-:W-:Y:S01]  /*42e0*/  FSEL R198, R198, -INF , P3 ;  /* 0xff800000c6c67808 */ /* 0x000fe20001800000 */
[----:B------:R-:W-:Y:S01]  /*42f0*/  FFMA.FTZ R173, R189, UR25, -R10 ;  /* 0x00000019bdad7c23 */ /* 0x000fe2000801080a */
[----:B------:R-:W-:Y:S01]  /*4300*/  FMNMX.FTZ R5, R195, R20, !PT ;  /* 0x00000014c3057209 */ /* 0x000fe20007810000 */
[----:B------:R-:W-:Y:S01]  /*4310*/  MUFU.EX2 R13, R13 ;  /* 0x0000000d000d7308 */ /* 0x000fe20000000800 */
[----:B------:R-:W-:-:S02]  /*4320*/  FSEL R199, R199, -INF , P4 ;  /* 0xff800000c7c77808 */ /* 0x000fc40002000000 */
[----:B------:R-:W-:Y:S02]  /*4330*/  FMNMX.FTZ R20, R198, R5, !PT ;  /* 0x00000005c6147209 */ /* 0x000fe40007810000 */
[----:B------:R-:W-:Y:S02]  /*4340*/  FSEL R184, R4, RZ, P2 ;  /* 0x000000ff04b87208 */ /* 0x000fe40001000000 */
[----:B------:R-:W-:Y:S01]  /*4350*/  FMNMX.FTZ R5, R199, R20, !PT ;  /* 0x00000014c7057209 */ /* 0x000fe20007810000 */
[----:B------:R-:W-:Y:S01]  /*4360*/  FFMA.FTZ R20, R180, UR25, -R10 ;  /* 0x00000019b4147c23 */ /* 0x000fe2000801080a */
[----:B------:R-:W-:Y:S01]  /*4370*/  MUFU.EX2 R14, R14 ;  /* 0x0000000e000e7308 */ /* 0x000fe20000000800 */
[----:B------:R-:W-:Y:S02]  /*4380*/  FADD.FTZ R184, -R184, R7 ;  /* 0x00000007b8b87221 */ /* 0x000fe40000010100 */
[----:B------:R-:W2:Y:S02]  /*4390*/  SHFL.BFLY PT, R172, R5, 0x2, 0x1f ;  /* 0x0c401f0005ac7f89 */ /* 0x000ea400000e0000 */
[----:B------:R-:W-:-:S03]  /*43a0*/  FMUL.FTZ R181, R184, UR25 ;  /* 0x00000019b8b57c20 */ /* 0x000fc60008410000 */
[----:B------:R-:W-:Y:S08]  /*43b0*/  MUFU.EX2 R157, R157 ;  /* 0x0000009d009d7308 */ /* 0x000ff00000000800 */
[----:B------:R-:W3:Y:S08]  /*43c0*/  MUFU.EX2 R181, R181 ;  /* 0x000000b500b57308 */ /* 0x000ef00000000800 */
[----:B------:R-:W4:Y:S01]  /*43d0*/  MUFU.EX2 R164, R164 ;  /* 0x000000a400a47308 */ /* 0x000f220000000800 */
[----:B--2---:R-:W-:Y:S01]  /*43e0*/  FMNMX.FTZ R180, R5, R172, !PT ;  /* 0x000000ac05b47209 */ /* 0x004fe20007810000 */
[----:B------:R-:W-:-:S04]  /*43f0*/  FFMA.FTZ R172, R188, UR25, -R10 ;  /* 0x00000019bcac7c23 */ /* 0x000fc8000801080a */
[----:B------:R-:W2:Y:S02]  /*4400*/  SHFL.BFLY PT, R5, R180, 0x1, 0x1f ;  /* 0x0c201f00b4057f89 */ /* 0x000ea400000e0000 */
        /* <DEDUP_REMOVED lines=31> */
[----:B------:R-:W-:Y:S01]  /*4600*/  FSEL R193, R5, RZ, P2 ;  /* 0x000000ff05c17208 */ /* 0x000fe20001000000 */
[----:B------:R-:W-:Y:S01]  /*4610*/  MUFU.EX2 R169, R169 ;  /* 0x000000a900a97308 */ /* 0x000fe20000000800 */
[----:B------:R-:W-:Y:S01]  /*4620*/  FSEL R192, R192, RZ, P2 ;  /* 0x000000ffc0c07208 */ /* 0x000fe20001000000 */
[-C--:B------:R-:W-:Y:S01]  /*4630*/  FMUL.FTZ R72, R72, R181.reuse ;  /* 0x000000b548487220 */ /* 0x080fe20000410000 */
[-C--:B------:R-:W-:Y:S01]  /*4640*/  FMUL.FTZ R73, R73, R181.reuse ;  /* 0x000000b549497220 */ /* 0x080fe20000410000 */
[----:B------:R-:W-:Y:S01]  /*4650*/  FADD.FTZ R193, -R193, R8 ;  /* 0x00000008c1c17221 */ /* 0x000fe20000010100 */
[----:B------:R-:W-:Y:S01]  /*4660*/  FMUL.FTZ R76, R76, R181 ;  /* 0x000000b54c4c7220 */ /* 0x000fe20000410000 */
[--C-:B------:R-:W-:Y:S01]  /*4670*/  FFMA.FTZ R10, R155, UR25, -R192.reuse ;  /* 0x000000199b0a7c23 */ /* 0x100fe200080108c0 */
[----:B------:R-:W-:Y:S01]  /*4680*/  FFMA.FTZ R155, R158, UR25, -R192 ;  /* 0x000000199e9b7c23 */ /* 0x000fe200080108c0 */
[----:B------:R-:W-:Y:S01]  /*4690*/  FFMA.FTZ R158, R181, R3, R152 ;  /* 0x00000003b59e7223 */ /* 0x000fe20000010098 */
[--C-:B------:R-:W-:Y:S01]  /*46a0*/  FFMA.FTZ R208, R175, UR25, -R192.reuse ;  /* 0x00000019afd07c23 */ /* 0x100fe200080108c0 */
[--C-:B------:R-:W-:Y:S01]  /*46b0*/  FFMA.FTZ R175, R178, UR25, -R192.reuse ;  /* 0x00000019b2af7c23 */ /* 0x100fe200080108c0 */
[----:B------:R-:W-:Y:S01]  /*46c0*/  FFMA.FTZ R178, R179, UR25, -R192 ;  /* 0x00000019b3b27c23 */ /* 0x000fe200080108c0 */
[----:B------:R-:W-:Y:S01]  /*46d0*/  FADD.FTZ R3, R11, R158 ;  /* 0x0000009e0b037221 */ /* 0x000fe20000010000 */
[--C-:B------:R-:W-:Y:S01]  /*46e0*/  FFMA.FTZ R179, R182, UR25, -R192.reuse ;  /* 0x00000019b6b37c23 */ /* 0x100fe200080108c0 */
[--C-:B------:R-:W-:Y:S01]  /*46f0*/  FFMA.FTZ R182, R183, UR25, -R192.reuse ;  /* 0x00000019b7b67c23 */ /* 0x100fe200080108c0 */
[--C-:B------:R-:W-:Y:S01]  /*4700*/  FFMA.FTZ R183, R186, UR25, -R192.reuse ;  /* 0x00000019bab77c23 */ /* 0x100fe200080108c0 */
[----:B------:R-:W-:Y:S01]  /*4710*/  FADD.FTZ R158, R154, R3 ;  /* 0x000000039a9e7221 */ /* 0x000fe20000010000 */
[----:B------:R-:W-:Y:S01]  /*4720*/  FFMA.FTZ R186, R187, UR25, -R192 ;  /* 0x00000019bbba7c23 */ /* 0x000fe200080108c0 */
[----:B------:R-:W-:Y:S01]  /*4730*/  IMAD.U32 R187, RZ, RZ, UR29 ;  /* 0x0000001dffbb7e24 */ /* 0x000fe2000f8e00ff */
[----:B------:R-:W-:Y:S01]  /*4740*/  MUFU.EX2 R172, R172 ;  /* 0x000000ac00ac7308 */ /* 0x000fe20000000800 */
[----:B------:R-:W-:Y:S01]  /*4750*/  FADD.FTZ R3, R15, R158 ;  /* 0x0000009e0f037221 */ /* 0x000fe20000010000 */
[--C-:B------:R-:W-:Y:S01]  /*4760*/  FFMA.FTZ R185, R9, UR25, -R192.reuse ;  /* 0x0000001909b97c23 */ /* 0x100fe200080108c0 */
[----:B------:R-:W-:Y:S01]  /*4770*/  IADD3 R9, -R23, 0xb, RZ ;  /* 0x0000000b17097810 */ /* 0x000fe20007ffe1ff */
[--C-:B------:R-:W-:Y:S01]  /*4780*/  FFMA.FTZ R189, R190, UR25, -R192.reuse ;  /* 0x00000019bebd7c23 */ /* 0x100fe200080108c0 */
[----:B------:R-:W-:Y:S01]  /*4790*/  FADD.FTZ R158, R156, R3 ;  /* 0x000000039c9e7221 */ /* 0x000fe20000010000 */
[--C-:B------:R-:W-:Y:S01]  /*47a0*/  FFMA.FTZ R184, R159, UR25, -R192.reuse ;  /* 0x000000199fb87c23 */ /* 0x100fe200080108c0 */
[----:B------:R-:W-:Y:S01]  /*47b0*/  FFMA.FTZ R188, R163, UR25, -R192 ;  /* 0x00000019a3bc7c23 */ /* 0x000fe200080108c0 */
[----:B------:R-:W-:Y:S01]  /*47c0*/  MUFU.EX2 R173, R173 ;  /* 0x000000ad00ad7308 */ /* 0x000fe20000000800 */
[----:B------:R-:W-:Y:S01]  /*47d0*/  FADD.FTZ R3, R21, R158 ;  /* 0x0000009e15037221 */ /* 0x000fe20000010000 */
[--C-:B------:R-:W-:Y:S01]  /*47e0*/  FFMA.FTZ R206, R171, UR25, -R192.reuse ;  /* 0x00000019abce7c23 */ /* 0x100fe200080108c0 */
[--C-:B------:R-:W-:Y:S01]  /*47f0*/  FFMA.FTZ R190, R191, UR25, -R192.reuse ;  /* 0x00000019bfbe7c23 */ /* 0x100fe200080108c0 */
[--C-:B------:R-:W-:Y:S01]  /*4800*/  FFMA.FTZ R159, R162, UR25, -R192.reuse ;  /* 0x00000019a29f7c23 */ /* 0x100fe200080108c0 */
[----:B------:R-:W-:Y:S01]  /*4810*/  FADD.FTZ R158, R12, R3 ;  /* 0x000000030c9e7221 */ /* 0x000fe20000010000 */
[--C-:B------:R-:W-:Y:S01]  /*4820*/  FFMA.FTZ R163, R166, UR25, -R192.reuse ;  /* 0x00000019a6a37c23 */ /* 0x100fe200080108c0 */
[----:B------:R-:W-:Y:S01]  /*4830*/  FFMA.FTZ R171, R174, UR25, -R192 ;  /* 0x00000019aeab7c23 */ /* 0x000fe200080108c0 */
[----:B------:R1:W-:Y:S01]  /*4840*/  MUFU.EX2 R7, R197 ;  /* 0x000000c500077308 */ /* 0x0003e20000000800 */
[----:B------:R-:W-:Y:S01]  /*4850*/  FADD.FTZ R3, R153, R158 ;  /* 0x0000009e99037221 */ /* 0x000fe20000010000 */
[--C-:B------:R-:W-:Y:S01]  /*4860*/  FFMA.FTZ R191, R194, UR25, -R192.reuse ;  /* 0x00000019c2bf7c23 */ /* 0x100fe200080108c0 */
[--C-:B------:R-:W-:Y:S01]  /*4870*/  FFMA.FTZ R195, R195, UR25, -R192.reuse ;  /* 0x00000019c3c37c23 */ /* 0x100fe200080108c0 */
[--C-:B------:R-:W-:Y:S01]  /*4880*/  FFMA.FTZ R198, R198, UR25, -R192.reuse ;  /* 0x00000019c6c67c23 */ /* 0x100fe200080108c0 */
[----:B------:R-:W-:Y:S01]  /*4890*/  FADD.FTZ R158, R160, R3 ;  /* 0x00000003a09e7221 */ /* 0x000fe20000010000 */
[----:B------:R-:W-:Y:S01]  /*48a0*/  FFMA.FTZ R199, R199, UR25, -R192 ;  /* 0x00000019c7c77c23 */ /* 0x000fe200080108c0 */
[----:B------:R-:W-:Y:S01]  /*48b0*/  F2FP.BF16.F32.PACK_AB R162, R157, R14 ;  /* 0x0000000e9da2723e */ /* 0x000fe200000010ff */
[----:B------:R-:W-:Y:S01]  /*48c0*/  MUFU.EX2 R176, R176 ;  /* 0x000000b000b07308 */ /* 0x000fe20000000800 */
[----:B------:R-:W-:Y:S01]  /*48d0*/  FADD.FTZ R3, R13, R158 ;  /* 0x0000009e0d037221 */ /* 0x000fe20000010000 */
[----:B------:R-:W-:Y:S01]  /*48e0*/  F2FP.BF16.F32.PACK_AB R152, R11, R152 ;  /* 0x000000980b98723e */ /* 0x000fe200000010ff */
[-C--:B------:R-:W-:Y:S01]  /*48f0*/  FMUL.FTZ R77, R77, R181.reuse ;  /* 0x000000b54d4d7220 */ /* 0x080fe20000410000 */
[----:B------:R-:W-:Y:S01]  /*4900*/  F2FP.BF16.F32.PACK_AB R154, R15, R154 ;  /* 0x0000009a0f9a723e */ /* 0x000fe200000010ff */
[----:B------:R-:W-:Y:S01]  /*4910*/  FADD.FTZ R158, R14, R3 ;  /* 0x000000030e9e7221 */ /* 0x000fe20000010000 */
[----:B------:R-:W-:Y:S01]  /*4920*/  F2FP.BF16.F32.PACK_AB R156, R21, R156 ;  /* 0x0000009c159c723e */ /* 0x000fe200000010ff */
[-C--:B------:R-:W-:Y:S01]  /*4930*/  FMUL.FTZ R80, R80, R181.reuse ;  /* 0x000000b550507220 */ /* 0x080fe20000410000 */
[----:B------:R-:W-:Y:S01]  /*4940*/  MUFU.EX2 R177, R177 ;  /* 0x000000b100b17308 */ /* 0x000fe20000000800 */
[----:B------:R-:W-:Y:S01]  /*4950*/  FADD.FTZ R3, R157, R158 ;  /* 0x0000009e9d037221 */ /* 0x000fe20000010000 */
[----:B------:R-:W-:Y:S01]  /*4960*/  F2FP.BF16.F32.PACK_AB R160, R13, R160 ;  /* 0x000000a00da0723e */ /* 0x000fe200000010ff */
[-C--:B------:R-:W-:Y:S01]  /*4970*/  FMUL.FTZ R81, R81, R181.reuse ;  /* 0x000000b551517220 */ /* 0x080fe20000410000 */
[-C--:B------:R-:W-:Y:S01]  /*4980*/  FMUL.FTZ R84, R84, R181.reuse ;  /* 0x000000b554547220 */ /* 0x080fe20000410000 */
[----:B----4-:R-:W-:Y:S01]  /*4990*/  FADD.FTZ R158, R164, R3 ;  /* 0x00000003a49e7221 */ /* 0x010fe20000010000 */
[----:B-----5:R-:W-:Y:S01]  /*49a0*/  F2FP.BF16.F32.PACK_AB R164, R161, R164 ;  /* 0x000000a4a1a4723e */ /* 0x020fe200000010ff */
[-C--:B------:R-:W-:Y:S01]  /*49b0*/  FMUL.FTZ R85, R85, R181.reuse ;  /* 0x000000b555557220 */ /* 0x080fe20000410000 */
[----:B------:R4:W5:Y:S01]  /*49c0*/  MUFU.EX2 R180, R196 ;  /* 0x000000c400b47308 */ /* 0x0009620000000800 */
[----:B------:R-:W-:Y:S01]  /*49d0*/  FADD.FTZ R3, R161, R158 ;  /* 0x0000009ea1037221 */ /* 0x000fe20000010000 */
[-C--:B------:R-:W-:Y:S01]  /*49e0*/  FMUL.FTZ R88, R88, R181.reuse ;  /* 0x000000b558587220 */ /* 0x080fe20000410000 */
[-C--:B------:R-:W-:Y:S01]  /*49f0*/  FMUL.FTZ R89, R89, R181.reuse ;  /* 0x000000b559597220 */ /* 0x080fe20000410000 */
[----:B------:R-:W-:Y:S01]  /*4a00*/  FMUL.FTZ R92, R92, R181 ;  /* 0x000000b55c5c7220 */ /* 0x000fe20000410000 */
[----:B---3--:R-:W-:Y:S01]  /*4a10*/  FADD.FTZ R158, R20, R3 ;  /* 0x00000003149e7221 */ /* 0x008fe20000010000 */
[----:B------:R-:W-:-:S02]  /*4a20*/  @!P1 VIADD R3, R187, 0x22840 ;  /* 0x00022840bb039836 */ /* 0x000fc40000000000 */
[-C--:B------:R-:W-:Y:S01]  /*4a30*/  FMUL.FTZ R93, R93, R181.reuse ;  /* 0x000000b55d5d7220 */ /* 0x080fe20000410000 */
[----:B------:R-:W-:Y:S01]  /*4a40*/  MUFU.EX2 R185, R185 ;  /* 0x000000b900b97308 */ /* 0x000fe20000000800 */
[----:B-1----:R-:W-:Y:S01]  /*4a50*/  FADD.FTZ R197, R165, R158 ;  /* 0x0000009ea5c57221 */ /* 0x002fe20000010000 */
[--C-:B----4-:R-:W-:Y:S01]  /*4a60*/  FFMA.FTZ R196, R167, UR25, -R192.reuse ;  /* 0x00000019a7c47c23 */ /* 0x110fe200080108c0 */
[----:B------:R-:W-:Y:S01]  /*4a70*/  @!P1 PRMT R3, RZ, 0x654, R3 ;  /* 0x00000654ff039816 */ /* 0x000fe20000000003 */
[----:B------:R1:W-:Y:S06]  /*4a80*/  BAR.ARV R9, 0x100 ;  /* 0x000400090000751d */ /* 0x0003ec0000002000 */
[----:B--2---:R-:W-:Y:S01]  /*4a90*/  FADD.FTZ R158, R168, R197 ;  /* 0x000000c5a89e7221 */ /* 0x004fe20000010000 */
[----:B------:R2:W-:Y:S01]  /*4aa0*/  @!P1 SYNCS.ARRIVE.TRANS64.RED.A1T0 RZ, [R3+URZ], RZ ;  /* 0x000000ff03ff99a7 */ /* 0x0005e2000810043f */
[----:B------:R-:W-:Y:S01]  /*4ab0*/  FFMA.FTZ R167, R170, UR25, -R192 ;  /* 0x00000019aaa77c23 */ /* 0x000fe200080108c0 */
[----:B------:R-:W-:Y:S01]  /*4ac0*/  FMUL.FTZ R192, R193, UR25 ;  /* 0x00000019c1c07c20 */ /* 0x000fe20008410000 */
[----:B------:R-:W-:Y:S01]  /*4ad0*/  MUFU.EX2 R10, R10 ;  /* 0x0000000a000a7308 */ /* 0x000fe20000000800 */
[----:B-----5:R-:W-:Y:S01]  /*4ae0*/  F2FP.BF16.F32.PACK_AB R174, R7, R180 ;  /* 0x000000b407ae723e */ /* 0x020fe200000010ff */
[-C--:B------:R-:W-:Y:S01]  /*4af0*/  FMUL.FTZ R96, R96, R181.reuse ;  /* 0x000000b560607220 */ /* 0x080fe20000410000 */
[----:B------:R-:W-:Y:S01]  /*4b00*/  F2FP.BF16.F32.PACK_AB R168, R169, R168 ;  /* 0x000000a8a9a8723e */ /* 0x000fe200000010ff */
[-C--:B------:R-:W-:Y:S01]  /*4b10*/  FMUL.FTZ R97, R97, R181.reuse ;  /* 0x000000b561617220 */ /* 0x080fe20000410000 */
[----:B--2---:R-:W-:Y:S01]  /*4b20*/  FADD.FTZ R3, R169, R158 ;  /* 0x0000009ea9037221 */ /* 0x004fe20000010000 */
[----:B------:R-:W-:Y:S01]  /*4b30*/  F2FP.BF16.F32.PACK_AB R170, R173, R172 ;  /* 0x000000acadaa723e */ /* 0x000fe200000010ff */
[-C--:B------:R-:W-:Y:S01]  /*4b40*/  FMUL.FTZ R100, R100, R181.reuse ;  /* 0x000000b564647220 */ /* 0x080fe20000410000 */
[----:B------:R-:W2:Y:S01]  /*4b50*/  MUFU.EX2 R192, R192 ;  /* 0x000000c000c07308 */ /* 0x000ea20000000800 */
[----:B------:R-:W-:Y:S01]  /*4b60*/  FADD.FTZ R158, R172, R3 ;  /* 0x00000003ac9e7221 */ /* 0x000fe20000010000 */
[----:B------:R-:W-:Y:S01]  /*4b70*/  F2FP.BF16.F32.PACK_AB R172, R177, R176 ;  /* 0x000000b0b1ac723e */ /* 0x000fe200000010ff */
[-C--:B------:R-:W-:Y:S01]  /*4b80*/  FMUL.FTZ R101, R101, R181.reuse ;  /* 0x000000b565657220 */ /* 0x080fe20000410000 */
[-C--:B------:R-:W-:Y:S01]  /*4b90*/  FMUL.FTZ R104, R104, R181.reuse ;  /* 0x000000b568687220 */ /* 0x080fe20000410000 */
[----:B------:R-:W-:Y:S01]  /*4ba0*/  FADD.FTZ R3, R173, R158 ;  /* 0x0000009ead037221 */ /* 0x000fe20000010000 */
[----:B------:R-:W-:Y:S01]  /*4bb0*/  F2FP.BF16.F32.PACK_AB R158, R153, R12 ;  /* 0x0000000c999e723e */ /* 0x000fe200000010ff */
[-C--:B------:R-:W-:Y:S01]  /*4bc0*/  FMUL.FTZ R105, R105, R181.reuse ;  /* 0x000000b569697220 */ /* 0x080fe20000410000 */
[----:B------:R-:W3:Y:S01]  /*4bd0*/  MUFU.EX2 R155, R155 ;  /* 0x0000009b009b7308 */ /* 0x000ee20000000800 */
[----:B------:R-:W-:Y:S01]  /*4be0*/  FADD.FTZ R166, R176, R3 ;  /* 0x00000003b0a67221 */ /* 0x000fe20000010000 */
[-C--:B------:R-:W-:Y:S01]  /*4bf0*/  FMUL.FTZ R108, R108, R181.reuse ;  /* 0x000000b56c6c7220 */ /* 0x080fe20000410000 */
[-C--:B------:R-:W-:Y:S01]  /*4c00*/  FMUL.FTZ R109, R109, R181.reuse ;  /* 0x000000b56d6d7220 */ /* 0x080fe20000410000 */
[-C--:B------:R-:W-:Y:S01]  /*4c10*/  FMUL.FTZ R112, R112, R181.reuse ;  /* 0x000000b570707220 */ /* 0x080fe20000410000 */
[----:B------:R-:W-:Y:S01]  /*4c20*/  FADD.FTZ R3, R177, R166 ;  /* 0x000000a6b1037221 */ /* 0x000fe20000010000 */
[----:B------:R-:W-:Y:S01]  /*4c30*/  F2FP.BF16.F32.PACK_AB R166, R165, R20 ;  /* 0x00000014a5a6723e */ /* 0x000fe200000010ff */
[-C--:B------:R-:W-:Y:S01]  /*4c40*/  FMUL.FTZ R113, R113, R181.reuse ;  /* 0x000000b571717220 */ /* 0x080fe20000410000 */
[----:B------:R-:W4:Y:S01]  /*4c50*/  MUFU.EX2 R184, R184 ;  /* 0x000000b800b87308 */ /* 0x000f220000000800 */
[----:B------:R-:W-:Y:S01]  /*4c60*/  FADD.FTZ R12, R180, R3 ;  /* 0x00000003b40c7221 */ /* 0x000fe20000010000 */
[-C--:B------:R-:W-:Y:S01]  /*4c70*/  FMUL.FTZ R116, R116, R181.reuse ;  /* 0x000000b574747220 */ /* 0x080fe20000410000 */
[-C--:B------:R-:W-:Y:S01]  /*4c80*/  FMUL.FTZ R117, R117, R181.reuse ;  /* 0x000000b575757220 */ /* 0x080fe20000410000 */
[-C--:B------:R-:W-:Y:S01]  /*4c90*/  FMUL.FTZ R120, R120, R181.reuse ;  /* 0x000000b578787220 */ /* 0x080fe20000410000 */
[----:B------:R-:W-:Y:S01]  /*4ca0*/  FADD.FTZ R3, R7, R12 ;  /* 0x0000000c07037221 */ /* 0x000fe20000010000 */
[----:B--2---:R-:W-:Y:S01]  /*4cb0*/  FFMA.FTZ R7, R192, R0, R185 ;  /* 0x00000000c0077223 */ /* 0x004fe200000100b9 */
[-C--:B------:R-:W-:Y:S01]  /*4cc0*/  FMUL.FTZ R121, R121, R181.reuse ;  /* 0x000000b579797220 */ /* 0x080fe20000410000 */
[----:B------:R-:W2:Y:S01]  /*4cd0*/  MUFU.EX2 R159, R159 ;  /* 0x0000009f009f7308 */ /* 0x000ea20000000800 */
[-C--:B------:R-:W-:Y:S01]  /*4ce0*/  FMUL.FTZ R124, R124, R181.reuse ;  /* 0x000000b57c7c7220 */ /* 0x080fe20000410000 */
[----:B------:R-:W-:Y:S01]  /*4cf0*/  FADD.FTZ R0, R10, R7 ;  /* 0x000000070a007221 */ /* 0x000fe20000010000 */
[-C--:B------:R-:W-:Y:S01]  /*4d00*/  FMUL.FTZ R125, R125, R181.reuse ;  /* 0x000000b57d7d7220 */ /* 0x080fe20000410000 */
[-C--:B------:R-:W-:Y:S01]  /*4d10*/  FMUL.FTZ R128, R128, R181.reuse ;  /* 0x000000b580807220 */ /* 0x080fe20000410000 */
[-C--:B------:R-:W-:Y:S01]  /*4d20*/  FMUL.FTZ R129, R129, R181.reuse ;  /* 0x000000b581817220 */ /* 0x080fe20000410000 */
[----:B---3--:R-:W-:Y:S01]  /*4d30*/  FADD.FTZ R7, R155, R0 ;  /* 0x000000009b077221 */ /* 0x008fe20000010000 */
[-C--:B------:R-:W-:Y:S01]  /*4d40*/  FMUL.FTZ R132, R132, R181.reuse ;  /* 0x000000b584847220 */ /* 0x080fe20000410000 */
[----:B------:R-:W3:Y:S01]  /*4d50*/  MUFU.EX2 R188, R188 ;  /* 0x000000bc00bc7308 */ /* 0x000ee20000000800 */
[-C--:B------:R-:W-:Y:S01]  /*4d60*/  FMUL.FTZ R133, R133, R181.reuse ;  /* 0x000000b585857220 */ /* 0x080fe20000410000 */
[----:B----4-:R-:W-:Y:S01]  /*4d70*/  FADD.FTZ R0, R184, R7 ;  /* 0x00000007b8007221 */ /* 0x010fe20000010000 */
        /* <DEDUP_REMOVED lines=9> */
[----:B------:R-:W-:Y:S01]  /*4e10*/  FMUL.FTZ R149, R149, R181 ;  /* 0x000000b595957220 */ /* 0x000fe20000410000 */
[----:B------:R-:W-:Y:S01]  /*4e20*/  F2FP.BF16.F32.PACK_AB R153, R10, R185 ;  /* 0x000000b90a99723e */ /* 0x000fe200000010ff */
[-C--:B------:R-:W-:Y:S01]  /*4e30*/  FMUL.FTZ R26, R26, R192.reuse ;  /* 0x000000c01a1a7220 */ /* 0x080fe20000410000 */
[----:B------:R-:W-:Y:S01]  /*4e40*/  F2FP.BF16.F32.PACK_AB R155, R184, R155 ;  /* 0x0000009bb89b723e */ /* 0x000fe200000010ff */
        /* <DEDUP_REMOVED lines=17> */
[C---:B--2---:R-:W-:Y:S01]  /*4f60*/  FADD.FTZ R0, R196.reuse, R7 ;  /* 0x00000007c4007221 */ /* 0x044fe20000010000 */
[----:B------:R-:W-:Y:S01]  /*4f70*/  F2FP.BF16.F32.PACK_AB R159, R196, R163 ;  /* 0x000000a3c49f723e */ /* 0x000fe200000010ff */
        /* <DEDUP_REMOVED lines=73> */
[----:B------:R-:W-:-:S04]  /*5410*/  FMUL.FTZ R151, R151, R192 ;  /* 0x000000c097977220 */ /* 0x000fc80000410000 */
        /* <DEDUP_REMOVED lines=18> */
.L_x_3283:
[----:B------:R1:W2:Y:S01]  /*5540*/  SYNCS.PHASECHK.TRANS64.TRYWAIT P2, [UR29+0x22850], R6 ;  /* 0x02285006ff0075a7 */ /* 0x0002a2000804015d */
[----:B------:R-:W-:Y:S05]  /*5550*/  @!P0 BRA `(.L_x_3284) ;  /* 0x0000000000048947 */ /* 0x000fea0003800000 */
[----:B------:R-:W-:Y:S01]  /*5560*/  BPT.TRAP 0x1 ;  /* 0x000000040000795c */ /* 0x000fe20000300000 */
.L_x_3284:
[----:B--2---:R-:W-:Y:S05]  /*5570*/  @P2 BRA `(.L_x_3285) ;  /* 0x0000000000082947 */ /* 0x004fea0003800000 */
[----:B------:R-:W2:Y:S02]  /*5580*/  SYNCS.PHASECHK.TRANS64.TRYWAIT P2, [UR29+0x22850], R6 ;  /* 0x02285006ff0075a7 */ /* 0x000ea4000804015d */
[----:B--2---:R-:W-:Y:S05]  /*5590*/  @!P2 BRA `(.L_x_3286) ;  /* 0x000000700068a947 */ /* 0x004fea0003800000 */
.L_x_3285:
[----:B-12---:R-:W-:Y:S01]  /*55a0*/  VIADD R6, R23, 0x8 ;  /* 0x0000000817067836 */ /* 0x006fe20000000000 */
[----:B------:R-:W-:Y:S01]  /*55b0*/  UIMAD UR10, UR37, 0xc00, UR21 ;  /* 0x00000c00250a78a4 */ /* 0x000fe2000f8e0215 */
[----:B------:R-:W-:Y:S01]  /*55c0*/  @!P1 VIADD R187, R187, 0x22860 ;  /* 0x00022860bbbb9836 */ /* 0x000fe20000000000 */
[----:B------:R-:W-:Y:S01]  /*55d0*/  UMOV UR7, 0x40000040 ;  /* 0x4000004000077882 */ /* 0x000fe20000000000 */
[----:B------:R-:W-:Y:S01]  /*55e0*/  UISETP.GT.AND UP0, UPT, UR28, UR24, UPT ;  /* 0x000000181c00728c */ /* 0x000fe2000bf04270 */
[----:B------:R2:W-:Y:S01]  /*55f0*/  BAR.SYNC.DEFER_BLOCKING R6, 0x100 ;  /* 0x000400060000751d */ /* 0x0005e20000010000 */
[----:B------:R-:W-:Y:S01]  /*5600*/  UIADD3 UR28, UR28, -0x1, URZ ;  /* 0xffffffff1c1c7890 */ /* 0x000fe2000fffe03f */
[----:B------:R-:W-:Y:S01]  /*5610*/  @!P1 PRMT R187, RZ, 0x654, R187 ;  /* 0x00000654ffbb9816 */ /* 0x000fe200000000bb */
[----:B------:R-:W-:Y:S01]  /*5620*/  IMAD.MOV.U32 R8, RZ, RZ, R5 ;  /* 0x000000ffff087224 */ /* 0x000fe200078e0005 */
[----:B------:R-:W-:Y:S02]  /*5630*/  MOV R7, R4 ;  /* 0x0000000400077202 */ /* 0x000fe40000000f00 */
[----:B------:R-:W-:Y:S01]  /*5640*/  UMOV UR6, UR10 ;  /* 0x0000000a00067c82 */ /* 0x000fe20008000000 */
[----:B------:R-:W-:Y:S01]  /*5650*/  PLOP3.LUT P2, PT, PT, PT, UP0, 0x80, 0x0 ;  /* 0x000000000000781c */ /* 0x000fe20003f4f008 */
        /* <DEDUP_REMOVED lines=35> */
.L_x_3278:
[----:B------:R-:W-:-:S13]  /*5890*/  ISETP.LE.AND P2, PT, RZ, UR28, PT ;  /* 0x0000001cff007c0c */ /* 0x000fda000bf43270 */
[----:B------:R-:W-:Y:S05]  /*58a0*/  @!P2 BRA `(.L_x_3288) ;  /* 0x0000001c002ca947 */ /* 0x000fea0003800000 */
[----:B------:R-:W-:Y:S01]  /*58b0*/  IMAD.MOV.U32 R206, RZ, RZ, R5 ;  /* 0x000000ffffce7224 */ /* 0x000fe200078e0005 */
[----:B------:R-:W-:Y:S01]  /*58c0*/  ULDC UR25, c[0x0][0x988] ;  /* 0x0002620000197ab9 */ /* 0x000fe20000000800 */
[----:B-1----:R-:W-:-:S07]  /*58d0*/  IMAD.MOV.U32 R7, RZ, RZ, R4 ;  /* 0x000000ffff077224 */ /* 0x002fce00078e0004 */
.L_x_3297:
[----:B------:R-:W-:-:S04]  /*58e0*/  UIADD3 UR37, UR37, 0x1, URZ ;  /* 0x0000000125257890 */ /* 0x000fc8000fffe03f */
[----:B------:R-:W-:-:S04]  /*58f0*/  UISETP.NE.AND UP0, UPT, UR37, 0x2, UPT ;  /* 0x000000022500788c */ /* 0x000fc8000bf05270 */
[----:B------:R-:W-:Y:S02]  /*5900*/  USEL UR6, URZ, 0x1, UP0 ;  /* 0x000000013f067887 */ /* 0x000fe40008000000 */
[----:B------:R-:W-:Y:S02]  /*5910*/  USEL UR37, UR37, URZ, UP0 ;  /* 0x0000003f25257287 */ /* 0x000fe40008000000 */
[----:B------:R-:W-:Y:S01]  /*5920*/  ULOP3.LUT UR38, UR38, UR6, URZ, 0x3c, !UPT ;  /* 0x0000000626267292 */ /* 0x000fe2000f8e3c3f */
[----:B---3--:R-:W-:Y:S11]  /*5930*/  @!P0 BRA `(.L_x_3289) ;  /* 0x0000000000048947 */ /* 0x008ff60003800000 */
[----:B------:R-:W-:Y:S01]  /*5940*/  BPT.TRAP 0x1 ;  /* 0x000000040000795c */ /* 0x000fe20000300000 */
.L_x_3289:
[----:B------:R-:W-:Y:S01]  /*5950*/  ULEA UR22, UR37, UR49, 0x3 ;  /* 0x0000003125167291 */ /* 0x000fe2000f8e183f */
[----:B--2---:R-:W-:-:S05]  /*5960*/  IMAD.U32 R6, RZ, RZ, UR38 ;  /* 0x00000026ff067e24 */ /* 0x004fca000f8e00ff */
[----:B------:R-:W-:-:S04]  /*5970*/  SHF.L.U32 R6, R6, 0x1f, RZ ;  /* 0x0000001f06067819 */ /* 0x000fc800000006ff */
[----:B------:R1:W2:Y:S01]  /*5980*/  SYNCS.PHASECHK.TRANS64.TRYWAIT P2, [UR22+0x22830], R6 ;  /* 0x02283006ff0075a7 */ /* 0x0002a20008040156 */
[----:B------:R-:W-:Y:S05]  /*5990*/  @!P0 BRA `(.L_x_3290) ;  /* 0x0000000000048947 */ /* 0x000fea0003800000 */
[----:B------:R-:W-:Y:S01]  /*59a0*/  BPT.TRAP 0x1 ;  /* 0x000000040000795c */ /* 0x000fe20000300000 */
.L_x_3290:
[----:B--2---:R-:W-:Y:S05]  /*59b0*/  @P2 BRA `(.L_x_3291) ;  /* 0x0000000000082947 */ /* 0x004fea0003800000 */
[----:B------:R-:W2:Y:S02]  /*59c0*/  SYNCS.PHASECHK.TRANS64.TRYWAIT P2, [UR22+0x22830], R6 ;  /* 0x02283006ff0075a7 */ /* 0x000ea40008040156 */
[----:B--2---:R-:W-:Y:S05]  /*59d0*/  @!P2 BRA `(.L_x_3292) ;  /* 0x0000006c006ca947 */ /* 0x004fea0003800000 */
.L_x_3291:
        /* <DEDUP_REMOVED lines=20> */
[----:B------:R-:W-:Y:S02]  /*5b20*/  FMNMX.FTZ R4, R152, R7, !PT ;  /* 0x0000000798047209 */ /* 0x000fe40007810000 */
[----:B------:R-:W-:Y:S02]  /*5b30*/  FMNMX.FTZ R10, R154, R206, !PT ;  /* 0x000000ce9a0a7209 */ /* 0x000fe40007810000 */
        /* <DEDUP_REMOVED lines=23> */
[----:B------:R-:W2:Y:S02]  /*5cb0*/  SHFL.BFLY PT, R4, R5, 0x2, 0x1f ;  /* 0x0c401f0005047f89 */ /* 0x000ea400000e0000 */
        /* <DEDUP_REMOVED lines=22> */
[----:B------:R-:W-:Y:S01]  /*5e20*/  FMUL.FTZ R8, R7, UR25 ;  /* 0x0000001907087c20 */ /* 0x000fe20008410000 */
[----:B------:R-:W-:Y:S01]  /*5e30*/  FMNMX.FTZ R12, R178, R5, !PT ;  /* 0x00000005b20c7209 */ /* 0x000fe20007810000 */
[--C-:B------:R-:W-:Y:S01]  /*5e40*/  FFMA.FTZ R7, R152, UR25, -R9.reuse ;  /* 0x0000001998077c23 */ /* 0x100fe20008010809 */
[--C-:B------:R-:W-:Y:S01]  /*5e50*/  FFMA.FTZ R152, R153, UR25, -R9.reuse ;  /* 0x0000001999987c23 */ /* 0x100fe20008010809 */
[----:B------:R2:W-:Y:S01]  /*5e60*/  MUFU.EX2 R13, R161 ;  /* 0x000000a1000d7308 */ /* 0x0005e20000000800 */
        /* <DEDUP_REMOVED lines=9> */
[--C-:B--2---:R-:W-:Y:S01]  /*5f00*/  FFMA.FTZ R161, R172, UR25, -R9.reuse ;  /* 0x00000019aca17c23 */ /* 0x104fe20008010809 */
[--C-:B------:R-:W-:Y:S01]  /*5f10*/  FFMA.FTZ R168, R184, UR25, -R9.reuse ;  /* 0x00000019b8a87c23 */ /* 0x100fe20008010809 */
[--C-:B------:R-:W-:Y:S01]  /*5f20*/  FFMA.FTZ R165, R185, UR25, -R9.reuse ;  /* 0x00000019b9a57c23 */ /* 0x100fe20008010809 */
[----:B------:R-:W-:Y:S01]  /*5f30*/  FMNMX.FTZ R14, R186, R5, !PT ;  /* 0x00000005ba0e7209 */ /* 0x000fe20007810000 */
[--C-:B------:R-:W-:Y:S01]  /*5f40*/  FFMA.FTZ R169, R188, UR25, -R9.reuse ;  /* 0x00000019bca97c23 */ /* 0x100fe20008010809 */
[--C-:B------:R-:W-:Y:S01]  /*5f50*/  FFMA.FTZ R173, R192, UR25, -R9.reuse ;  /* 0x00000019c0ad7c23 */ /* 0x100fe20008010809 */
[--C-:B------:R-:W-:Y:S01]  /*5f60*/  FFMA.FTZ R196, R196, UR25, -R9.reuse ;  /* 0x00000019c4c47c23 */ /* 0x100fe20008010809 */
[----:B------:R-:W-:Y:S01]  /*5f70*/  FMNMX.FTZ R5, R187, R14, !PT ;  /* 0x0000000ebb057209 */ /* 0x000fe20007810000 */
[--C-:B---3--:R-:W-:Y:S01]  /*5f80*/  FFMA.FTZ R164, R176, UR25, -R9.reuse ;  /* 0x00000019b0a47c23 */ /* 0x108fe20008010809 */
[----:B------:R-:W-:Y:S01]  /*5f90*/  FFMA.FTZ R176, R193, UR25, -R9 ;  /* 0x00000019c1b07c23 */ /* 0x000fe20008010809 */
[----:B------:R-:W2:Y:S01]  /*5fa0*/  MUFU.EX2 R8, R8 ;  /* 0x0000000800087308 */ /* 0x000ea20000000800 */
[----:B------:R-:W-:-:S04]  /*5fb0*/  FMNMX.FTZ R14, R190, R5, !PT ;  /* 0x00000005be0e7209 */ /* 0x000fc80007810000 */
[----:B------:R-:W-:-:S03]  /*5fc0*/  FMNMX.FTZ R5, R191, R14, !PT ;  /* 0x0000000ebf057209 */ /* 0x000fc60007810000 */
[----:B------:R-:W3:Y:S01]  /*5fd0*/  MUFU.EX2 R7, R7 ;  /* 0x0000000700077308 */ /* 0x000ee20000000800 */
[----:B------:R-:W-:-:S04]  /*5fe0*/  FMNMX.FTZ R14, R194, R5, !PT ;  /* 0x00000005c20e7209 */ /* 0x000fc80007810000 */
[----:B------:R-:W-:-:S03]  /*5ff0*/  FMNMX.FTZ R5, R195, R14, !PT ;  /* 0x0000000ec3057209 */ /* 0x000fc60007810000 */
[----:B------:R4:W-:Y:S01]  /*6000*/  MUFU.EX2 R14, R161 ;  /* 0x000000a1000e7308 */ /* 0x0009e20000000800 */
[----:B------:R-:W-:Y:S01]  /*6010*/  FMNMX.FTZ R20, R198, R5, !PT ;  /* 0x00000005c6147209 */ /* 0x000fe20007810000 */
[-C--:B--2---:R-:W-:Y:S01]  /*6020*/  FMUL.FTZ R24, R24, R8.reuse ;  /* 0x0000000818187220 */ /* 0x084fe20000410000 */
[-C--:B------:R-:W-:Y:S01]  /*6030*/  FMUL.FTZ R25, R25, R8.reuse ;  /* 0x0000000819197220 */ /* 0x080fe20000410000 */
[----:B------:R-:W-:Y:S01]  /*6040*/  FMUL.FTZ R28, R28, R8 ;  /* 0x000000081c1c7220 */ /* 0x000fe20000410000 */
[----:B------:R-:W-:Y:S01]  /*6050*/  FMNMX.FTZ R5, R199, R20, !PT ;  /* 0x00000014c7057209 */ /* 0x000fe20007810000 */
[--C-:B------:R-:W-:Y:S01]  /*6060*/  FFMA.FTZ R20, R180, UR25, -R9.reuse ;  /* 0x00000019b4147c23 */ /* 0x100fe20008010809 */
[-C--:B------:R-:W-:Y:S01]  /*6070*/  FMUL.FTZ R29, R29, R8.reuse ;  /* 0x000000081d1d7220 */ /* 0x080fe20000410000 */
[----:B------:R-:W2:Y:S01]  /*6080*/  MUFU.EX2 R152, R152 ;  /* 0x0000009800987308 */ /* 0x000ea20000000800 */
[----:B----4-:R-:W-:Y:S01]  /*6090*/  FFMA.FTZ R161, R181, UR25, -R9 ;  /* 0x00000019b5a17c23 */ /* 0x010fe20008010809 */
[----:B------:R-:W4:Y:S01]  /*60a0*/  SHFL.BFLY PT, R172, R5, 0x2, 0x1f ;  /* 0x0c401f0005ac7f89 */ /* 0x000f2200000e0000 */
[----:B---3--:R-:W-:Y:S01]  /*60b0*/  FFMA.FTZ R3, R8, R3, R7 ;  /* 0x0000000308037223 */ /* 0x008fe20000010007 */
        /* <DEDUP_REMOVED lines=13> */
[C---:B--2---:R-:W-:Y:S01]  /*6190*/  FADD.FTZ R3, R152.reuse, R3 ;  /* 0x0000000398037221 */ /* 0x044fe20000010000 */
[----:B------:R-:W-:Y:S01]  /*61a0*/  F2FP.BF16.F32.PACK_AB R152, R152, R7 ;  /* 0x000000079898723e */ /* 0x000fe200000010ff */
        /* <DEDUP_REMOVED lines=8> */
[--C-:B------:R-:W-:Y:S01]  /*6230*/  FFMA.FTZ R172, R189, UR25, -R9.reuse ;  /* 0x00000019bdac7c23 */ /* 0x100fe20008010809 */
[-C--:B------:R-:W-:Y:S01]  /*6240*/  FMUL.FTZ R65, R65, R8.reuse ;  /* 0x0000000841417220 */ /* 0x080fe20000410000 */
[-C--:B------:R-:W-:Y:S01]  /*6250*/  FMUL.FTZ R68, R68, R8.reuse ;  /* 0x0000000844447220 */ /* 0x080fe20000410000 */
[-C--:B------:R-:W-:Y:S01]  /*6260*/  FMUL.FTZ R69, R69, R8.reuse ;  /* 0x0000000845457220 */ /* 0x080fe20000410000 */
[----:B------:R-:W2:Y:S01]  /*6270*/  SHFL.BFLY PT, R180, R177, 0x1, 0x1f ;  /* 0x0c201f00b1b47f89 */ /* 0x000ea200000e0000 */
        /* <DEDUP_REMOVED lines=23> */
[----:B--2---:R-:W-:Y:S01]  /*63f0*/  FMNMX.FTZ R5, R177, R180, !PT ;  /* 0x000000b4b1057209 */ /* 0x004fe20007810000 */
[----:B------:R-:W-:Y:S01]  /*6400*/  FFMA.FTZ R180, R197, UR25, -R9 ;  /* 0x00000019c5b47c23 */ /* 0x000fe20008010809 */
[----:B------:R-:W-:Y:S01]  /*6410*/  MUFU.EX2 R177, R196 ;  /* 0x000000c400b17308 */ /* 0x000fe20000000800 */
        /* <DEDUP_REMOVED lines=19> */
[----:B------:R-:W3:Y:S01]  /*6550*/  MUFU.EX2 R184, R184 ;  /* 0x000000b800b87308 */ /* 0x000ee20000000800 */
[--C-:B------:R-:W-:Y:S01]  /*6560*/  FFMA.FTZ R192, R163, UR25, -R189.reuse ;  /* 0x00000019a3c07c23 */ /* 0x100fe200080108bd */
[--C-:B------:R-:W-:Y:S01]  /*6570*/  FFMA.FTZ R163, R166, UR25, -R189.reuse ;  /* 0x00000019a6a37c23 */ /* 0x100fe200080108bd */
[----:B------:R-:W-:Y:S01]  /*6580*/  @!P1 VIADD R154, R183, 0x22840 ;  /* 0x00022840b79a9836 */ /* 0x000fe20000000000 */
[----:B--2---:R-:W-:Y:S01]  /*6590*/  IADD3 R9, -R23, 0xb, RZ ;  /* 0x0000000b17097810 */ /* 0x004fe20007ffe1ff */
[--C-:B------:R-:W-:Y:S01]  /*65a0*/  FFMA.FTZ R196, R167, UR25, -R189.reuse ;  /* 0x00000019a7c47c23 */ /* 0x100fe200080108bd */
[--C-:B------:R-:W-:Y:S01]  /*65b0*/  FFMA.FTZ R167, R170, UR25, -R189.reuse ;  /* 0x00000019aaa77c23 */ /* 0x100fe200080108bd */
[--C-:B------:R-:W-:Y:S01]  /*65c0*/  FFMA.FTZ R206, R171, UR25, -R189.reuse ;  /* 0x00000019abce7c23 */ /* 0x100fe200080108bd */
[----:B------:R-:W2:Y:S01]  /*65d0*/  MUFU.EX2 R155, R155 ;  /* 0x0000009b009b7308 */ /* 0x000ea20000000800 */
[----:B------:R-:W-:Y:S01]  /*65e0*/  @!P1 PRMT R154, RZ, 0x654, R154 ;  /* 0x00000654ff9a9816 */ /* 0x000fe2000000009a */
[----:B------:R4:W-:Y:S06]  /*65f0*/  BAR.ARV R9, 0x100 ;  /* 0x000400090000751d */ /* 0x0009ec0000002000 */
[----:B------:R-:W5:Y:S01]  /*6600*/  MUFU.EX2 R185, R185 ;  /* 0x000000b900b97308 */ /* 0x000f620000000800 */
[----:B---3--:R-:W-:Y:S01]  /*6610*/  FFMA.FTZ R0, R181, R0, R184 ;  /* 0x00000000b5007223 */ /* 0x008fe200000100b8 */
[----:B------:R3:W-:Y:S01]  /*6620*/  @!P1 SYNCS.ARRIVE.TRANS64.RED.A1T0 RZ, [R154+URZ], RZ ;  /* 0x000000ff9aff99a7 */ /* 0x0007e2000810043f */
[--C-:B------:R-:W-:Y:S01]  /*6630*/  FFMA.FTZ R171, R174, UR25, -R189.reuse ;  /* 0x00000019aeab7c23 */ /* 0x100fe200080108bd */
[--C-:B------:R-:W-:Y:S01]  /*6640*/  FFMA.FTZ R186, R186, UR25, -R189.reuse ;  /* 0x00000019baba7c23 */ /* 0x100fe200080108bd */
[--C-:B------:R-:W-:Y:S01]  /*6650*/  FFMA.FTZ R187, R187, UR25, -R189.reuse ;  /* 0x00000019bbbb7c23 */ /* 0x100fe200080108bd */
[--C-:B------:R-:W-:Y:S01]  /*6660*/  FFMA.FTZ R190, R190, UR25, -R189.reuse ;  /* 0x00000019bebe7c23 */ /* 0x100fe200080108bd */
[----:B------:R-:W-:Y:S01]  /*6670*/  FFMA.FTZ R191, R191, UR25, -R189 ;  /* 0x00000019bfbf7c23 */ /* 0x000fe200080108bd */
[----:B------:R-:W1:Y:S01]  /*6680*/  MUFU.EX2 R188, R188 ;  /* 0x000000bc00bc7308 */ /* 0x000e620000000800 */
[----:B--2---:R-:W-:Y:S01]  /*6690*/  FADD.FTZ R0, R155, R0 ;  /* 0x000000009b007221 */ /* 0x004fe20000010000 */
[----:B---3--:R-:W-:Y:S01]  /*66a0*/  FADD.FTZ R154, R10, R3 ;  /* 0x000000030a9a7221 */ /* 0x008fe20000010000 */
[--C-:B------:R-:W-:Y:S01]  /*66b0*/  FFMA.FTZ R194, R194, UR25, -R189.reuse ;  /* 0x00000019c2c27c23 */ /* 0x100fe200080108bd */
[--C-:B------:R-:W-:Y:S01]  /*66c0*/  FFMA.FTZ R195, R195, UR25, -R189.reuse ;  /* 0x00000019c3c37c23 */ /* 0x100fe200080108bd */
[--C-:B------:R-:W-:Y:S01]  /*66d0*/  FFMA.FTZ R198, R198, UR25, -R189.reuse ;  /* 0x00000019c6c67c23 */ /* 0x100fe200080108bd */
[----:B------:R-:W-:Y:S01]  /*66e0*/  FADD.FTZ R3, R11, R154 ;  /* 0x0000009a0b037221 */ /* 0x000fe20000010000 */
[----:B------:R-:W-:Y:S01]  /*66f0*/  FFMA.FTZ R199, R199, UR25, -R189 ;  /* 0x00000019c7c77c23 */ /* 0x000fe200080108bd */
        /* <DEDUP_REMOVED lines=8> */
[----:B------:R-:W3:Y:S01]  /*6780*/  MUFU.EX2 R192, R192 ;  /* 0x000000c000c07308 */ /* 0x000ee20000000800 */
        /* <DEDUP_REMOVED lines=24> */
[----:B-1----:R-:W-:Y:S01]  /*6910*/  FADD.FTZ R7, R163, R0 ;  /* 0x00000000a3077221 */ /* 0x002fe20000010000 */
[----:B------:R-:W-:Y:S01]  /*6920*/  F2FP.BF16.F32.PACK_AB R162, R153, R14 ;  /* 0x0000000e99a2723e */ /* 0x000fe200000010ff */
[-C--:B------:R-:W-:Y:S01]  /*6930*/  FMUL.FTZ R26, R26, R181.reuse ;  /* 0x000000b51a1a7220 */ /* 0x080fe20000410000 */
[----:B------:R-:W-:Y:S01]  /*6940*/  F2FP.BF16.F32.PACK_AB R153, R155, R184 ;  /* 0x000000b89b99723e */ /* 0x000fe200000010ff */
[-C--:B------:R-:W-:Y:S01]  /*6950*/  FMUL.FTZ R27, R27, R181.reuse ;  /* 0x000000b51b1b7220 */ /* 0x080fe20000410000 */
[----:B------:R-:W-:Y:S01]  /*6960*/  F2FP.BF16.F32.PACK_AB R156, R13, R156 ;  /* 0x0000009c0d9c723e */ /* 0x000fe200000010ff */
[-C--:B------:R-:W-:Y:S01]  /*6970*/  FMUL.FTZ R30, R30, R181.reuse ;  /* 0x000000b51e1e7220 */ /* 0x080fe20000410000 */
[----:B------:R-:W1:Y:S01]  /*6980*/  MUFU.EX2 R206, R206 ;  /* 0x000000ce00ce7308 */ /* 0x000e620000000800 */
[----:B--2---:R-:W-:Y:S01]  /*6990*/  FADD.FTZ R0, R196, R7 ;  /* 0x00000007c4007221 */ /* 0x004fe20000010000 */
        /* <DEDUP_REMOVED lines=57> */
[----:B------:R-:W-:Y:S01]  /*6d30*/  FMUL.FTZ R114, R114, R181 ;  /* 0x000000b572727220 */ /* 0x000fe20000410000 */
[----:B------:R-:W-:Y:S01]  /*6d40*/  F2FP.BF16.F32.PACK_AB R157, R192, R159 ;  /* 0x0000009fc09d723e */ /* 0x000fe200000010ff */
[----:B------:R-:W-:Y:S01]  /*6d50*/  FMUL.FTZ R115, R115, R181 ;  /* 0x000000b573737220 */ /* 0x000fe20000410000 */
[----:B------:R-:W-:Y:S01]  /*6d60*/  F2FP.BF16.F32.PACK_AB R159, R196, R163 ;  /* 0x000000a3c49f723e */ /* 0x000fe200000010ff */
[----:B------:R-:W-:Y:S01]  /*6d70*/  FMUL.FTZ R118, R118, R181 ;  /* 0x000000b576767220 */ /* 0x000fe20000410000 */
[----:B------:R-:W3:Y:S01]  /*6d80*/  MUFU.EX2 R179, R179 ;  /* 0x000000b300b37308 */ /* 0x000ee20000000800 */
        /* <DEDUP_REMOVED lines=24> */
[C---:B-1----:R-:W-:Y:S01]  /*6f10*/  FADD.FTZ R3, R161.reuse, R154 ;  /* 0x0000009aa1037221 */ /* 0x042fe20000010000 */
[----:B------:R-:W-:-:S02]  /*6f20*/  F2FP.BF16.F32.PACK_AB R166, R161, R20 ;  /* 0x00000014a1a6723e */ /* 0x000fc400000010ff */
[----:B------:R-:W-:Y:S02]  /*6f30*/  F2FP.BF16.F32.PACK_AB R161, R206, R167 ;  /* 0x000000a7cea1723e */ /* 0x000fe400000010ff */
[----:B------:R-:W-:Y:S02]  /*6f40*/  F2FP.BF16.F32.PACK_AB R155, R188, R185 ;  /* 0x000000b9bc9b723e */ /* 0x000fe400000010ff */
[----:B------:R-:W1:Y:S01]  /*6f50*/  MUFU.EX2 R186, R186 ;  /* 0x000000ba00ba7308 */ /* 0x000e620000000800 */
[C---:B--2---:R-:W-:Y:S01]  /*6f60*/  FADD.FTZ R7, R182.reuse, R7 ;  /* 0x00000007b6077221 */ /* 0x044fe20000010000 */
[----:B------:R-:W-:-:S06]  /*6f70*/  F2FP.BF16.F32.PACK_AB R167, R182, R179 ;  /* 0x000000b3b6a7723e */ /* 0x000fcc00000010ff */
[----:B------:R-:W2:Y:S01]  /*6f80*/  MUFU.EX2 R165, R165 ;  /* 0x000000a500a57308 */ /* 0x000ea20000000800 */
[----:B---3--:R-:W-:-:S07]  /*6f90*/  FADD.FTZ R154, R168, R3 ;  /* 0x00000003a89a7221 */ /* 0x008fce0000010000 */
[----:B------:R-:W3:Y:S01]  /*6fa0*/  MUFU.EX2 R187, R187 ;  /* 0x000000bb00bb7308 */ /* 0x000ee20000000800 */
[----:B-1----:R-:W-:-:S07]  /*6fb0*/  FADD.FTZ R0, R186, R7 ;  /* 0x00000007ba007221 */ /* 0x002fce0000010000 */
[----:B------:R-:W1:Y:S01]  /*6fc0*/  MUFU.EX2 R169, R169 ;  /* 0x000000a900a97308 */ /* 0x000e620000000800 */
[C---:B--2---:R-:W-:Y:S01]  /*6fd0*/  FADD.FTZ R154, R165.reuse, R154 ;  /* 0x0000009aa59a7221 */ /* 0x044fe20000010000 */
[----:B------:R-:W-:Y:S02]  /*6fe0*/  F2FP.BF16.F32.PACK_AB R168, R165, R168 ;  /* 0x000000a8a5a8723e */ /* 0x000fe400000010ff */
[----:B------:R-:W-:-:S04]  /*6ff0*/  F2FP.BF16.F32.PACK_AB R165, R178, R175 ;  /* 0x000000afb2a5723e */ /* 0x000fc800000010ff */
[----:B------:R-:W2:Y:S01]  /*7000*/  MUFU.EX2 R190, R190 ;  /* 0x000000be00be7308 */ /* 0x000ea20000000800 */
[----:B---3--:R-:W-:-:S07]  /*7010*/  FADD.FTZ R7, R187, R0 ;  /* 0x00000000bb077221 */ /* 0x008fce0000010000 */
[----:B------:R-:W3:Y:S01]  /*7020*/  MUFU.EX2 R172, R172 ;  /* 0x000000ac00ac7308 */ /* 0x000ee20000000800 */
[----:B-1----:R-:W-:Y:S01]  /*7030*/  FADD.FTZ R3, R169, R154 ;  /* 0x0000009aa9037221 */ /* 0x002fe20000010000 */
[----:B------:R-:W-:-:S06]  /*7040*/  F2FP.BF16.F32.PACK_AB R154, R11, R10 ;  /* 0x0000000a0b9a723e */ /* 0x000fcc00000010ff */
[----:B------:R-:W1:Y:S01]  /*7050*/  MUFU.EX2 R191, R191 ;  /* 0x000000bf00bf7308 */ /* 0x000e620000000800 */
[----:B--2---:R-:W-:-:S07]  /*7060*/  FADD.FTZ R0, R190, R7 ;  /* 0x00000007be007221 */ /* 0x004fce0000010000 */
[----:B------:R-:W2:Y:S01]  /*7070*/  MUFU.EX2 R173, R173 ;  /* 0x000000ad00ad7308 */ /* 0x000ea20000000800 */
[C---:B---3--:R-:W-:Y:S01]  /*7080*/  FADD.FTZ R158, R172.reuse, R3 ;  /* 0x00000003ac9e7221 */ /* 0x048fe20000010000 */
[----:B------:R-:W-:Y:S02]  /*7090*/  F2FP.BF16.F32.PACK_AB R170, R172, R169 ;  /* 0x000000a9acaa723e */ /* 0x000fe400000010ff */
[----:B------:R-:W-:-:S04]  /*70a0*/  F2FP.BF16.F32.PACK_AB R169, R187, R186 ;  /* 0x000000babba9723e */ /* 0x000fc800000010ff */
[----:B------:R-:W3:Y:S01]  /*70b0*/  MUFU.EX2 R189, R194 ;  /* 0x000000c200bd7308 */ /* 0x000ee20000000800 */
[C---:B-1----:R-:W-:Y:S01]  /*70c0*/  FADD.FTZ R0, R191.reuse, R0 ;  /* 0x00000000bf007221 */ /* 0x042fe20000010000 */
[----:B------:R-:W-:-:S06]  /*70d0*/  F2FP.BF16.F32.PACK_AB R171, R191, R190 ;  /* 0x000000bebfab723e */ /* 0x000fcc00000010ff */
[----:B------:R-:W1:Y:S01]  /*70e0*/  MUFU.EX2 R176, R176 ;  /* 0x000000b000b07308 */ /* 0x000e620000000800 */
[----:B--2---:R-:W-:Y:S01]  /*70f0*/  FADD.FTZ R3, R173, R158 ;  /* 0x0000009ead037221 */ /* 0x004fe20000010000 */
[----:B------:R-:W-:-:S06]  /*7100*/  F2FP.BF16.F32.PACK_AB R158, R15, R12 ;  /* 0x0000000c0f9e723e */ /* 0x000fcc00000010ff */
[----:B------:R-:W2:Y:S01]  /*7110*/  MUFU.EX2 R8, R195 ;  /* 0x000000c300087308 */ /* 0x000ea20000000800 */
[----:B---3--:R-:W-:-:S07]  /*7120*/  FADD.FTZ R7, R189, R0 ;  /* 0x00000000bd077221 */ /* 0x008fce0000010000 */
[----:B------:R-:W3:Y:S01]  /*7130*/  MUFU.EX2 R198, R198 ;  /* 0x000000c600c67308 */ /* 0x000ee20000000800 */
[C---:B-1----:R-:W-:Y:S01]  /*7140*/  FADD.FTZ R10, R176.reuse, R3 ;  /* 0x00000003b00a7221 */ /* 0x042fe20000010000 */
[----:B------:R-:W-:-:S03]  /*7150*/  F2FP.BF16.F32.PACK_AB R172, R176, R173 ;  /* 0x000000adb0ac723e */ /* 0x000fc600000010ff */
[----:B------:R-:W-:-:S03]  /*7160*/  FADD.FTZ R3, R177, R10 ;  /* 0x0000000ab1037221 */ /* 0x000fc60000010000 */
[----:B------:R-:W1:Y:S01]  /*7170*/  MUFU.EX2 R180, R180 ;  /* 0x000000b400b47308 */ /* 0x000e620000000800 */
[C---:B--2---:R-:W-:Y:S01]  /*7180*/  FADD.FTZ R7, R8.reuse, R7 ;  /* 0x0000000708077221 */ /* 0x044fe20000010000 */
[----:B------:R-:W-:-:S06]  /*7190*/  F2FP.BF16.F32.PACK_AB R173, R8, R189 ;  /* 0x000000bd08ad723e */ /* 0x000fcc00000010ff */
[----:B------:R-:W2:Y:S01]  /*71a0*/  MUFU.EX2 R199, R199 ;  /* 0x000000c700c77308 */ /* 0x000ea20000000800 */
[----:B---3--:R-:W-:Y:S01]  /*71b0*/  FADD.FTZ R0, R198, R7 ;  /* 0x00000007c6007221 */ /* 0x008fe20000010000 */
[C---:B-1----:R-:W-:Y:S01]  /*71c0*/  FADD.FTZ R3, R180.reuse, R3 ;  /* 0x00000003b4037221 */ /* 0x042fe20000010000 */
[----:B------:R-:W-:Y:S02]  /*71d0*/  F2FP.BF16.F32.PACK_AB R174, R180, R177 ;  /* 0x000000b1b4ae723e */ /* 0x000fe400000010ff */
[C---:B--2---:R-:W-:Y:S01]  /*71e0*/  FADD.FTZ R0, R199.reuse, R0 ;  /* 0x00000000c7007221 */ /* 0x044fe20000010000 */
[----:B------:R-:W-:Y:S01]  /*71f0*/  F2FP.BF16.F32.PACK_AB R175, R199, R198 ;  /* 0x000000c6c7af723e */ /* 0x000fe200000010ff */
[----:B----4-:R-:W-:Y:S06]  /*7200*/  @!P0 BRA `(.L_x_3293) ;  /* 0x0000000000048947 */ /* 0x010fec0003800000 */
[----:B------:R-:W-:Y:S01]  /*7210*/  BPT.TRAP 0x1 ;  /* 0x000000040000795c */ /* 0x000fe20000300000 */
.L_x_3293:
[----:B------:R1:W2:Y:S01]  /*7220*/  SYNCS.PHASECHK.TRANS64.TRYWAIT P2, [UR22+0x22850], R6 ;  /* 0x02285006ff0075a7 */ /* 0x0002a20008040156 */
[----:B------:R-:W-:Y:S05]  /*7230*/  @!P0 BRA `(.L_x_3294) ;  /* 0x0000000000048947 */ /* 0x000fea0003800000 */
[----:B------:R-:W-:Y:S01]  /*7240*/  BPT.TRAP 0x1 ;  /* 0x000000040000795c */ /* 0x000fe20000300000 */
.L_x_3294:
[----:B--2---:R-:W-:Y:S05]  /*7250*/  @P2 BRA `(.L_x_3295) ;  /* 0x0000000000082947 */ /* 0x004fea0003800000 */
[----:B------:R-:W2:Y:S02]  /*7260*/  SYNCS.PHASECHK.TRANS64.TRYWAIT P2, [UR22+0x22850], R6 ;  /* 0x02285006ff0075a7 */ /* 0x000ea40008040156 */
[----:B--2---:R-:W-:Y:S05]  /*7270*/  @!P2 BRA `(.L_x_3296) ;  /* 0x00000054005ca947 */ /* 0x004fea0003800000 */
.L_x_3295:
[----:B-12---:R-:W-:Y:S01]  /*7280*/  VIADD R6, R23, 0x8 ;  /* 0x0000000817067836 */ /* 0x006fe20000000000 */
[----:B------:R-:W-:-:S04]  /*7290*/  UIMAD UR10, UR37, 0xc00, UR21 ;  /* 0x00000c00250a78a4 */ /* 0x000fc8000f8e0215 */
[----:B------:R3:W-:Y:S01]  /*72a0*/  BAR.SYNC.DEFER_BLOCKING R6, 0x100 ;  /* 0x000400060000751d */ /* 0x0007e20000010000 */
[----:B------:R-:W-:Y:S01]  /*72b0*/  ISETP.LT.AND P2, PT, RZ, UR28, PT ;  /* 0x0000001cff007c0c */ /* 0x000fe2000bf41270 */
[----:B------:R-:W-:Y:S01]  /*72c0*/  @!P1 VIADD R183, R183, 0x22860 ;  /* 0x00022860b7b79836 */ /* 0x000fe20000000000 */
[----:B------:R-:W-:Y:S01]  /*72d0*/  UIADD3 UR28, UR28, -0x1, URZ ;  /* 0xffffffff1c1c7890 */ /* 0x000fe2000fffe03f */
[----:B------:R-:W-:Y:S01]  /*72e0*/  MOV R206, R5 ;  /* 0x0000000500ce7202 */ /* 0x000fe20000000f00 */
[----:B------:R-:W-:Y:S01]  /*72f0*/  IMAD.MOV.U32 R7, RZ, RZ, R4 ;  /* 0x000000ffff077224 */ /* 0x000fe200078e0004 */
[----:B------:R-:W-:Y:S01]  /*7300*/  UMOV UR6, UR10 ;  /* 0x0000000a00067c82 */ /* 0x000fe20008000000 */
[----:B------:R-:W-:Y:S01]  /*7310*/  UMOV UR7, 0x40000040 ;  /* 0x4000004000077882 */ /* 0x000fe20000000000 */
        /* <DEDUP_REMOVED lines=36> */
.L_x_3288:
[----:B--23--:R-:W2:Y:S01]  /*7560*/  SHFL.BFLY PT, R6, R3, 0x2, 0x1f ;  /* 0x0c401f0003067f89 */ /* 0x00cea200000e0000 */
[----:B------:R-:W-:Y:S01]  /*7570*/  IMAD.MOV.U32 R13, RZ, RZ, RZ ;  /* 0x000000ffff0d7224 */ /* 0x000fe200078e00ff */
[----:B------:R-:W-:Y:S01]  /*7580*/  UIADD3 UR37, UR37, 0x1, URZ ;  /* 0x0000000125257890 */ /* 0x000fe2000fffe03f */
[----:B------:R-:W-:Y:S01]  /*7590*/  IMAD.U32 R177, RZ, RZ, UR25 ;  /* 0x00000019ffb17e24 */ /* 0x000fe2000f8e00ff */
[----:B------:R-:W3:Y:S01]  /*75a0*/  SHFL.BFLY PT, R11, R0, 0x2, 0x1f ;  /* 0x0c401f00000b7f89 */ /* 0x000ee200000e0000 */
[----:B------:R-:W-:Y:S01]  /*75b0*/  IMAD.U32 R179, RZ, RZ, UR25 ;  /* 0x00000019ffb37e24 */ /* 0x000fe2000f8e00ff */
[----:B------:R-:W-:Y:S01]  /*75c0*/  UISETP.NE.AND UP0, UPT, UR37, 0x2, UPT ;  /* 0x000000022500788c */ /* 0x000fe2000bf05270 */
[----:B------:R-:W-:Y:S01]  /*75d0*/  IMAD.MOV.U32 R20, RZ, RZ, -0x800000 ;  /* 0xff800000ff147424 */ /* 0x000fe200078e00ff */
[----:B------:R4:W-:Y:S06]  /*75e0*/  BAR.ARV R9, 0x100 ;  /* 0x000400090000751d */ /* 0x0009ec0000002000 */
[----:B------:R-:W-:-:S02]  /*75f0*/  USEL UR4, URZ, 0x1, UP0 ;  /* 0x000000013f047887 */ /* 0x000fc40008000000 */
[----:B------:R-:W-:Y:S06]  /*7600*/  BAR.ARV 0x8, 0x120 ;  /* 0x0204800000007b1d */ /* 0x000fec0000002000 */
[----:B------:R-:W-:Y:S01]  /*7610*/  PLOP3.LUT P0, PT, PT, PT, PT, 0x8, 0x0 ;  /* 0x000000000000781c */ /* 0x000fe20003f0e170 */
[----:B------:R-:W-:Y:S01]  /*7620*/  UIADD3 UR39, UR39, 0x1, URZ ;  /* 0x0000000127277890 */ /* 0x000fe2000fffe03f */
[----:B--2---:R-:W-:Y:S01]  /*7630*/  FADD.FTZ R6, R6, R3 ;  /* 0x0000000306067221 */ /* 0x004fe20000010000 */
[----:B------:R-:W-:Y:S01]  /*7640*/  IMAD.MOV.U32 R3, RZ, RZ, -0x800000 ;  /* 0xff800000ff037424 */ /* 0x000fe200078e00ff */
[----:B------:R-:W-:Y:S01]  /*7650*/  USEL UR37, UR37, URZ, UP0 ;  /* 0x0000003f25257287 */ /* 0x000fe20008000000 */
[----:B---3--:R-:W-:-:S02]  /*7660*/  FADD.FTZ R11, R11, R0 ;  /* 0x000000000b0b7221 */ /* 0x008fc40000010000 */
[----:B-1----:R-:W1:Y:S01]  /*7670*/  SHFL.BFLY PT, R7, R6, 0x1, 0x1f ;  /* 0x0c201f0006077f89 */ /* 0x002e6200000e0000 */
[----:B------:R-:W-:-:S03]  /*7680*/  ULOP3.LUT UR38, UR38, UR4, URZ, 0x3c, !UPT ;  /* 0x0000000426267292 */ /* 0x000fc6000f8e3c3f */
[----:B------:R-:W2:Y:S01]  /*7690*/  SHFL.BFLY PT, R8, R11, 0x1, 0x1f ;  /* 0x0c201f000b087f89 */ /* 0x000ea200000e0000 */
[----:B-1----:R-:W-:Y:S01]  /*76a0*/  FADD.FTZ R172, R6, R7 ;  /* 0x0000000706ac7221 */ /* 0x002fe20000010000 */
[----:B------:R-:W-:Y:S02]  /*76b0*/  IMAD.MOV.U32 R7, RZ, RZ, RZ ;  /* 0x000000ffff077224 */ /* 0x000fe400078e00ff */
[----:B--2---:R-:W-:Y:S02]  /*76c0*/  FADD.FTZ R174, R11, R8 ;  /* 0x000000080bae7221 */ /* 0x004fe40000010000 */
[----:B------:R-:W-:-:S03]  /*76d0*/  FSETP.NE.FTZ.AND P1, PT, R172, RZ, PT ;  /* 0x000000ffac00720b */ /* 0x000fc60003f35000 */
[----:B------:R-:W-:-:S10]  /*76e0*/  FSETP.NE.FTZ.AND P2, PT, R174, RZ, PT ;  /* 0x000000ffae00720b */ /* 0x000fd40003f55000 */
[----:B------:R-:W1:Y:S01]  /*76f0*/  @P1 MUFU.RCP R13, R172 ;  /* 0x000000ac000d1308 */ /* 0x000e620000001000 */
[----:B------:R-:W-:Y:S02]  /*7700*/  @P1 FMUL.FTZ R177, R177, 0.69314718246459960938 ;  /* 0x3f317218b1b11820 */ /* 0x000fe40000410000 */
[----:B------:R-:W-:-:S05]  /*7710*/  @P2 FMUL.FTZ R179, R179, 0.69314718246459960938 ;  /* 0x3f317218b3b32820 */ /* 0x000fca0000410000 */
[----:B------:R-:W2:Y:S08]  /*7720*/  @P2 MUFU.RCP R7, R174 ;  /* 0x000000ae00072308 */ /* 0x000eb00000001000 */
[----:B------:R-:W3:Y:S01]  /*7730*/  @P1 MUFU.LG2 R172, R172 ;  /* 0x000000ac00ac1308 */ /* 0x000ee20000000c00 */
[-C--:B-1----:R-:W-:Y:S01]  /*7740*/  FMUL.FTZ R0, R24, R13.reuse ;  /* 0x0000000d18007220 */ /* 0x082fe20000410000 */
[-C--:B------:R-:W-:Y:S01]  /*7750*/  FMUL.FTZ R6, R28, R13.reuse ;  /* 0x0000000d1c067220 */ /* 0x080fe20000410000 */
[-C--:B------:R-:W-:Y:S01]  /*7760*/  FMUL.FTZ R25, R25, R13.reuse ;  /* 0x0000000d19197220 */ /* 0x080fe20000410000 */
[-C--:B------:R-:W-:Y:S01]  /*7770*/  FMUL.FTZ R29, R29, R13.reuse ;  /* 0x0000000d1d1d7220 */ /* 0x080fe20000410000 */
[-C--:B------:R-:W-:Y:S01]  /*7780*/  FMUL.FTZ R32, R32, R13.reuse ;  /* 0x0000000d20207220 */ /* 0x080fe20000410000 */
[-C--:B------:R-:W-:Y:S01]  /*7790*/  FMUL.FTZ R33, R33, R13.reuse ;  /* 0x0000000d21217220 */ /* 0x080fe20000410000 */
[----:B------:R-:W-:Y:S01]  /*77a0*/  FMUL.FTZ R36, R36, R13 ;  /* 0x0000000d24247220 */ /* 0x000fe20000410000 */
[----:B------:R-:W1:Y:S01]  /*77b0*/  @P2 MUFU.LG2 R174, R174 ;  /* 0x000000ae00ae2308 */ /* 0x000e620000000c00 */
[-C--:B--2---:R-:W-:Y:S01]  /*77c0*/  FMUL.FTZ R157, R87, R7.reuse ;  /* 0x00000007579d7220 */ /* 0x084fe20000410000 */
[----:B------:R-:W-:Y:S01]  /*77d0*/  FMUL.FTZ R155, R91, R7 ;  /* 0x000000075b9b7220 */ /* 0x000fe20000410000 */
[-C--:B------:R-:W-:Y:S01]  /*77e0*/  FMUL.FTZ R37, R37, R13.reuse ;  /* 0x0000000d25257220 */ /* 0x080fe20000410000 */
[-C--:B------:R-:W-:Y:S01]  /*77f0*/  FMUL.FTZ R8, R40, R13.reuse ;  /* 0x0000000d28087220 */ /* 0x080fe20000410000 */
[-C--:B------:R-:W-:Y:S01]  /*7800*/  FMUL.FTZ R41, R41, R13.reuse ;  /* 0x0000000d29297220 */ /* 0x080fe20000410000 */
[-C--:B------:R-:W-:Y:S01]  /*7810*/  FMUL.FTZ R10, R44, R13.reuse ;  /* 0x0000000d2c0a7220 */ /* 0x080fe20000410000 */
[-C--:B------:R-:W-:Y:S01]  /*7820*/  FMUL.FTZ R45, R45, R13.reuse ;  /* 0x0000000d2d2d7220 */ /* 0x080fe20000410000 */
[-C--:B------:R-:W-:Y:S01]  /*7830*/  FMUL.FTZ R12, R48, R13.reuse ;  /* 0x0000000d300c7220 */ /* 0x080fe20000410000 */
[----:B---3--:R-:W-:Y:S01]  /*7840*/  @P1 FMUL.FTZ R172, R172, 0.69314718246459960938 ;  /* 0x3f317218acac1820 */ /* 0x008fe20000410000 */
[-C--:B------:R-:W-:Y:S01]  /*7850*/  FMUL.FTZ R49, R49, R13.reuse ;  /* 0x0000000d31317220 */ /* 0x080fe20000410000 */
[-C--:B------:R-:W-:Y:S01]  /*7860*/  FMUL.FTZ R14, R52, R13.reuse ;  /* 0x0000000d340e7220 */ /* 0x080fe20000410000 */
[-C--:B------:R-:W-:Y:S01]  /*7870*/  FMUL.FTZ R53, R53, R13.reuse ;  /* 0x0000000d35357220 */ /* 0x080fe20000410000 */
[-C--:B------:R-:W-:Y:S01]  /*7880*/  FMUL.FTZ R24, R56, R13.reuse ;  /* 0x0000000d38187220 */ /* 0x080fe20000410000 */
[-C--:B------:R-:W-:Y:S01]  /*7890*/  FMUL.FTZ R57, R57, R13.reuse ;  /* 0x0000000d39397220 */ /* 0x080fe20000410000 */
        /* <DEDUP_REMOVED lines=111> */
.L_x_3267:
        /* <DEDUP_REMOVED lines=10> */
[C---:B------:R-:W-:Y:S01]  /*8030*/  IADD3 R35, P4, R16.reuse, 0x60, RZ ;  /* 0x0000006010237810 */ /* 0x040fe20007f9e0ff */
[----:B------:R-:W-:Y:S01]  /*8040*/  USHF.R.S32.HI UR5, URZ, 0x1f, UR43 ;  /* 0x0000001f3f057899 */ /* 0x000fe2000801142b */
[----:B------:R-:W-:Y:S02]  /*8050*/  LOP3.LUT R26, R27, 0x380, RZ, 0xc0, !PT ;  /* 0x000003801b1a7812 */ /* 0x000fe400078ec0ff */
[----:B------:R-:W-:Y:S01]  /*8060*/  IADD3 R39, P3, R16, 0x4000, RZ ;  /* 0x0000400010277810 */ /* 0x000fe20007f7e0ff */
[----:B------:R-:W-:Y:S01]  /*8070*/  ULDC UR10, c[0x0][0xa88] ;  /* 0x0002a200000a7ab9 */ /* 0x000fe20000000800 */
[----:B------:R-:W-:Y:S01]  /*8080*/  SHF.R.U64 R26, R26, 0x3, RZ ;  /* 0x000000031a1a7819 */ /* 0x000fe200000012ff */
[----:B------:R-:W-:Y:S01]  /*8090*/  ULDC.64 UR6, c[0x0][0xb70] ;  /* 0x0002dc0000067ab9 */ /* 0x000fe20000000a00 */
[----:B------:R-:W-:Y:S01]  /*80a0*/  LOP3.LUT R34, R35, 0x380, RZ, 0xc0, !PT ;  /* 0x0000038023227812 */ /* 0x000fe200078ec0ff */
[----:B------:R-:W-:Y:S01]  /*80b0*/  UIMAD UR5, UR5, UR6, URZ ;  /* 0x00000006050572a4 */ /* 0x000fe2000f8e023f */
[----:B------:R-:W-:Y:S01]  /*80c0*/  LOP3.LUT R26, R26, R27, RZ, 0x3c, !PT ;  /* 0x0000001b1a1a7212 */ /* 0x000fe200078e3cff */
[----:B------:R-:W-:Y:S01]  /*80d0*/  IMAD.X R27, RZ, RZ, R17, P6 ;  /* 0x000000ffff1b7224 */ /* 0x000fe200030e0611 */
[C---:B------:R-:W-:Y:S01]  /*80e0*/  IADD3 R47, P6, R16.reuse, 0x4040, RZ ;  /* 0x00004040102f7810 */ /* 0x040fe20007fde0ff */
[----:B------:R-:W-:Y:S01]  /*80f0*/  UIMAD.WIDE.U32 UR8, UR43, UR6, URZ ;  /* 0x000000062b0872a5 */ /* 0x000fe2000f8e003f */
[----:B------:R-:W-:Y:S01]  /*8100*/  LOP3.LUT R38, R39, 0x380, RZ, 0xc0, !PT ;  /* 0x0000038027267812 */ /* 0x000fe200078ec0ff */
[----:B------:R-:W-:Y:S01]  /*8110*/  UIMAD UR5, UR43, UR7, UR5 ;  /* 0x000000072b0572a4 */ /* 0x000fe2000f8e0205 */
[----:B------:R-:W-:-:S02]  /*8120*/  IADD3 R31, P5, R16, 0x40, RZ ;  /* 0x00000040101f7810 */ /* 0x000fc40007fbe0ff */
[----:B------:R-:W-:Y:S01]  /*8130*/  LOP3.LUT R46, R47, 0x380, RZ, 0xc0, !PT ;  /* 0x000003802f2e7812 */ /* 0x000fe200078ec0ff */
[----:B------:R-:W-:Y:S01]  /*8140*/  UIADD3 UR5, UR9, UR5, URZ ;  /* 0x0000000509057290 */ /* 0x000fe2000fffe03f */
[----:B------:R-:W-:Y:S01]  /*8150*/  SHF.R.U64 R34, R34, 0x3, RZ ;  /* 0x0000000322227819 */ /* 0x000fe200000012ff */
[----:B------:R-:W-:Y:S01]  /*8160*/  ULDC.64 UR6, c[0x0][0xb40] ;  /* 0x0002d00000067ab9 */ /* 0x000fe20000000a00 */
[----:B------:R-:W-:Y:S02]  /*8170*/  SHF.R.U64 R38, R38, 0x3, RZ ;  /* 0x0000000326267819 */ /* 0x000fe400000012ff */
[----:B------:R-:W-:Y:S02]  /*8180*/  IADD3 R43, P2, R16, 0x4020, RZ ;  /* 0x00004020102b7810 */ /* 0x000fe40007f5e0ff */
[----:B------:R-:W-:Y:S02]  /*8190*/  LOP3.LUT R30, R31, 0x380, RZ, 0xc0, !PT ;  /* 0x000003801f1e7812 */ /* 0x000fe400078ec0ff */
[----:B------:R-:W-:-:S02]  /*81a0*/  SHF.R.U64 R46, R46, 0x3, RZ ;  /* 0x000000032e2e7819 */ /* 0x000fc400000012ff */
[----:B------:R-:W-:Y:S01]  /*81b0*/  LOP3.LUT R34, R34, R35, RZ, 0x3c, !PT ;  /* 0x0000002322227212 */ /* 0x000fe200078e3cff */
[--C-:B------:R-:W-:Y:S01]  /*81c0*/  IMAD.X R35, RZ, RZ, R17.reuse, P4 ;  /* 0x000000ffff237224 */ /* 0x100fe200020e0611 */
[----:B------:R-:W-:Y:S01]  /*81d0*/  LOP3.LUT R38, R38, R39, RZ, 0x3c, !PT ;  /* 0x0000002726267212 */ /* 0x000fe200078e3cff */
[----:B------:R-:W-:Y:S01]  /*81e0*/  IMAD.X R39, RZ, RZ, R17, P3 ;  /* 0x000000ffff277224 */ /* 0x000fe200018e0611 */
[----:B------:R-:W-:Y:S02]  /*81f0*/  IADD3 R95, R22, UR42, RZ ;  /* 0x0000002a165f7c10 */ /* 0x000fe4000fffe0ff */
[----:B------:R-:W-:Y:S02]  /*8200*/  LOP3.LUT R42, R43, 0x380, RZ, 0xc0, !PT ;  /* 0x000003802b2a7812 */ /* 0x000fe400078ec0ff */
[----:B------:R-:W-:Y:S01]  /*8210*/  SHF.R.U64 R30, R30, 0x3, RZ ;  /* 0x000000031e1e7819 */ /* 0x000fe200000012ff */
[----:B------:R-:W-:Y:S01]  /*8220*/  VIADD R4, R95, 0x8 ;  /* 0x000000085f047836 */ /* 0x000fe20000000000 */
[----:B------:R-:W-:-:S02]  /*8230*/  IADD3 R55, P4, R16, 0x8000, RZ ;  /* 0x0000800010377810 */ /* 0x000fc40007f9e0ff */
[----:B------:R-:W-:Y:S02]  /*8240*/  IADD3 R59, P3, R16, 0x8020, RZ ;  /* 0x00008020103b7810 */ /* 0x000fe40007f7e0ff */
[----:B------:R-:W-:Y:S01]  /*8250*/  LOP3.LUT R46, R46, R47, RZ, 0x3c, !PT ;  /* 0x0000002f2e2e7212 */ /* 0x000fe200078e3cff */
[--C-:B------:R-:W-:Y:S01]  /*8260*/  IMAD.X R47, RZ, RZ, R17.reuse, P6 ;  /* 0x000000ffff2f7224 */ /* 0x100fe200030e0611 */
[----:B------:R-:W-:Y:S02]  /*8270*/  LOP3.LUT R5, R16, 0x380, RZ, 0xc0, !PT ;  /* 0x0000038010057812 */ /* 0x000fe400078ec0ff */
[----:B------:R-:W-:Y:S02]  /*8280*/  SHF.R.U64 R42, R42, 0x3, RZ ;  /* 0x000000032a2a7819 */ /* 0x000fe400000012ff */
[----:B------:R-:W-:Y:S02]  /*8290*/  IADD3 R67, P6, R16, 0x8060, RZ ;  /* 0x0000806010437810 */ /* 0x000fe40007fde0ff */
[----:B------:R-:W-:Y:S01]  /*82a0*/  LOP3.LUT R30, R30, R31, RZ, 0x3c, !PT ;  /* 0x0000001f1e1e7212 */ /* 0x000fe200078e3cff */
[----:B------:R-:W-:Y:S01]  /*82b0*/  IMAD.X R31, RZ, RZ, R17, P5 ;  /* 0x000000ffff1f7224 */ /* 0x000fe200028e0611 */
[----:B------:R-:W-:-:S02]  /*82c0*/  LOP3.LUT R54, R55, 0x380, RZ, 0xc0, !PT ;  /* 0x0000038037367812 */ /* 0x000fc400078ec0ff */
[----:B------:R-:W-:Y:S02]  /*82d0*/  LOP3.LUT R58, R59, 0x380, RZ, 0xc0, !PT ;  /* 0x000003803b3a7812 */ /* 0x000fe400078ec0ff */
[----:B------:R-:W-:Y:S02]  /*82e0*/  LOP3.LUT P0, RZ, R202, 0x3, RZ, 0xc0, !PT ;  /* 0x00000003caff7812 */ /* 0x000fe4000780c0ff */
[----:B------:R-:W-:Y:S02]  /*82f0*/  IADD3 R51, P5, R16, 0x4060, RZ ;  /* 0x0000406010337810 */ /* 0x000fe40007fbe0ff */
[----:B------:R-:W-:Y:S02]  /*8300*/  SHF.R.U64 R5, R5, 0x3, RZ ;  /* 0x0000000305057819 */ /* 0x000fe400000012ff */
[----:B------:R-:W-:Y:S01]  /*8310*/  LOP3.LUT R42, R42, R43, RZ, 0x3c, !PT ;  /* 0x0000002b2a2a7212 */ /* 0x000fe200078e3cff */
[----:B------:R-:W-:Y:S01]  /*8320*/  IMAD.X R43, RZ, RZ, R17, P2 ;  /* 0x000000ffff2b7224 */ /* 0x000fe200010e0611 */
[----:B------:R-:W-:-:S02]  /*8330*/  LOP3.LUT R66, R67, 0x380, RZ, 0xc0, !PT ;  /* 0x0000038043427812 */ /* 0x000fc400078ec0ff */
[----:B------:R-:W-:Y:S02]  /*8340*/  SHF.R.U64 R54, R54, 0x3, RZ ;  /* 0x0000000336367819 */ /* 0x000fe400000012ff */
[----:B------:R-:W-:Y:S02]  /*8350*/  SHF.R.U64 R58, R58, 0x3, RZ ;  /* 0x000000033a3a7819 */ /* 0x000fe400000012ff */
[----:B------:R-:W-:Y:S02]  /*8360*/  ISETP.GE.OR P1, PT, R4, UR10, P0 ;  /* 0x0000000a04007c0c */ /* 0x000fe40008726670 */
[----:B------:R-:W-:Y:S02]  /*8370*/  IADD3 R63, P2, R16, 0x8040, RZ ;  /* 0x00008040103f7810 */ /* 0x000fe40007f5e0ff */
[----:B------:R-:W-:Y:S02]  /*8380*/  LOP3.LUT R50, R51, 0x380, RZ, 0xc0, !PT ;  /* 0x0000038033327812 */ /* 0x000fe400078ec0ff */
[----:B------:R-:W-:Y:S01]  /*8390*/  LOP3.LUT R4, R5, R16, RZ, 0x3c, !PT ;  /* 0x0000001005047212 */ /* 0x000fe200078e3cff */
[----:B------:R-:W-:Y:S01]  /*83a0*/  IMAD.MOV.U32 R5, RZ, RZ, R17 ;  /* 0x000000ffff057224 */ /* 0x000fe200078e0011 */
[----:B------:R-:W-:-:S02]  /*83b0*/  SHF.R.U64 R66, R66, 0x3, RZ ;  /* 0x0000000342427819 */ /* 0x000fc400000012ff */
[----:B------:R-:W-:Y:S01]  /*83c0*/  LOP3.LUT R54, R54, R55, RZ, 0x3c, !PT ;  /* 0x0000003736367212 */ /* 0x000fe200078e3cff */
[--C-:B------:R-:W-:Y:S01]  /*83d0*/  IMAD.X R55, RZ, RZ, R17.reuse, P4 ;  /* 0x000000ffff377224 */ /* 0x100fe200020e0611 */
[----:B------:R-:W-:Y:S01]  /*83e0*/  LOP3.LUT R58, R58, R59, RZ, 0x3c, !PT ;  /* 0x0000003b3a3a7212 */ /* 0x000fe200078e3cff */
[----:B------:R-:W-:Y:S01]  /*83f0*/  IMAD.X R59, RZ, RZ, R17, P3 ;  /* 0x000000ffff3b7224 */ /* 0x000fe200018e0611 */
[----:B------:R-:W-:Y:S02]  /*8400*/  LOP3.LUT R62, R63, 0x380, RZ, 0xc0, !PT ;  /* 0x000003803f3e7812 */ /* 0x000fe400078ec0ff */
[----:B------:R-:W-:Y:S02]  /*8410*/  SHF.R.U64 R50, R50, 0x3, RZ ;  /* 0x0000000332327819 */ /* 0x000fe400000012ff */
[C---:B------:R-:W-:Y:S02]  /*8420*/  IADD3 R83, P4, R16.reuse, 0xc020, RZ ;  /* 0x0000c02010537810 */ /* 0x040fe40007f9e0ff */
[----:B------:R-:W-:-:S02]  /*8430*/  IADD3 R75, P3, R16, 0xc040, RZ ;  /* 0x0000c040104b7810 */ /* 0x000fc40007f7e0ff */
[----:B------:R-:W-:Y:S02]  /*8440*/  LOP3.LUT R66, R66, R67, RZ, 0x3c, !PT ;  /* 0x0000004342427212 */ /* 0x000fe400078e3cff */
[----:B------:R-:W-:Y:S02]  /*8450*/  MOV R67, R4 ;  /* 0x0000000400437202 */ /* 0x000fe40000000f00 */
[----:B------:R-:W-:Y:S02]  /*8460*/  SHF.R.U64 R62, R62, 0x3, RZ ;  /* 0x000000033e3e7819 */ /* 0x000fe400000012ff */
[----:B------:R-:W-:Y:S02]  /*8470*/  F2FP.BF16.F32.PACK_AB R4, R25, R0 ;  /* 0x000000001904723e */ /* 0x000fe400000010ff */
[----:B------:R-:W-:Y:S02]  /*8480*/  F2FP.BF16.F32.PACK_AB R5, R175, R168 ;  /* 0x000000a8af05723e */ /* 0x000fe400000010ff */
[----:B------:R-:W-:-:S02]  /*8490*/  F2FP.BF16.F32.PACK_AB R6, R29, R6 ;  /* 0x000000061d06723e */ /* 0x000fc400000010ff */
[----:B------:R-:W-:Y:S02]  /*84a0*/  F2FP.BF16.F32.PACK_AB R7, R173, R170 ;  /* 0x000000aaad07723e */ /* 0x000fe400000010ff */
[----:B------:R-:W-:Y:S02]  /*84b0*/  LOP3.LUT R50, R50, R51, RZ, 0x3c, !PT ;  /* 0x0000003332327212 */ /* 0x000fe400078e3cff */
[----:B------:R-:W-:Y:S01]  /*84c0*/  LOP3.LUT R82, R83, 0x380, RZ, 0xc0, !PT ;  /* 0x0000038053527812 */ /* 0x000fe200078ec0ff */
[----:B------:R1:W-:Y:S01]  /*84d0*/  STSM.16.M88.4 [R67], R4 ;  /* 0x0000000443007844 */ /* 0x0003e20000000200 */
[----:B------:R-:W-:Y:S02]  /*84e0*/  LOP3.LUT R74, R75, 0x380, RZ, 0xc0, !PT ;  /* 0x000003804b4a7812 */ /* 0x000fe400078ec0ff */
[----:B------:R-:W-:Y:S02]  /*84f0*/  IADD3.X R51, RZ, R17, RZ, P5, !PT ;  /* 0x00000011ff337210 */ /* 0x000fe40002ffe4ff */
[----:B------:R-:W-:-:S02]  /*8500*/  IADD3 R71, P5, R16, 0xc000, RZ ;  /* 0x0000c00010477810 */ /* 0x000fc40007fbe0ff */
[----:B------:R-:W-:Y:S01]  /*8510*/  LOP3.LUT R62, R62, R63, RZ, 0x3c, !PT ;  /* 0x0000003f3e3e7212 */ /* 0x000fe200078e3cff */
[--C-:B------:R-:W-:Y:S01]  /*8520*/  IMAD.X R63, RZ, RZ, R17.reuse, P2 ;  /* 0x000000ffff3f7224 */ /* 0x100fe200010e0611 */
[----:B------:R-:W-:Y:S02]  /*8530*/  SHF.R.U64 R82, R82, 0x3, RZ ;  /* 0x0000000352527819 */ /* 0x000fe400000012ff */
[----:B------:R-:W-:Y:S02]  /*8540*/  SHF.R.U64 R74, R74, 0x3, RZ ;  /* 0x000000034a4a7819 */ /* 0x000fe400000012ff */
[----:B------:R-:W-:Y:S02]  /*8550*/  IADD3 R79, P2, R16, 0xc060, RZ ;  /* 0x0000c060104f7810 */ /* 0x000fe40007f5e0ff */
[----:B------:R-:W-:Y:S01]  /*8560*/  LOP3.LUT R70, R71, 0x380, RZ, 0xc0, !PT ;  /* 0x0000038047467812 */ /* 0x000fe200078ec0ff */
[----:B-1----:R-:W-:Y:S01]  /*8570*/  IMAD.X R67, RZ, RZ, R17, P6 ;  /* 0x000000ffff437224 */ /* 0x002fe200030e0611 */
[----:B------:R-:W-:-:S02]  /*8580*/  F2FP.BF16.F32.PACK_AB R4, R33, R32 ;  /* 0x000000202104723e */ /* 0x000fc400000010ff */
[----:B------:R-:W1:Y:S01]  /*8590*/  LDC.64 R32, c[0x0][0xb78] ;  /* 0x0002de00ff207b82 */ /* 0x000e620000000a00 */
[----:B------:R-:W-:Y:S01]  /*85a0*/  LOP3.LUT R82, R82, R83, RZ, 0x3c, !PT ;  /* 0x0000005352527212 */ /* 0x000fe200078e3cff */
[----:B------:R-:W-:Y:S01]  /*85b0*/  IMAD.X R83, RZ, RZ, R17, P4 ;  /* 0x000000ffff537224 */ /* 0x000fe200020e0611 */
[----:B------:R-:W-:Y:S02]  /*85c0*/  LOP3.LUT R74, R74, R75, RZ, 0x3c, !PT ;  /* 0x0000004b4a4a7212 */ /* 0x000fe400078e3cff */
[----:B------:R-:W-:Y:S02]  /*85d0*/  LOP3.LUT R78, R79, 0x380, RZ, 0xc0, !PT ;  /* 0x000003804f4e7812 */ /* 0x000fe400078ec0ff */
[----:B------:R-:W-:Y:S02]  /*85e0*/  MOV R168, R26 ;  /* 0x0000001a00a87202 */ /* 0x000fe40000000f00 */
[----:B------:R-:W-:Y:S02]  /*85f0*/  IADD3.X R75, RZ, R17, RZ, P3, !PT ;  /* 0x00000011ff4b7210 */ /* 0x000fe40001ffe4ff */
[----:B------:R-:W-:-:S02]  /*8600*/  F2FP.BF16.F32.PACK_AB R5, R166, R153 ;  /* 0x00000099a605723e */ /* 0x000fc400000010ff */
[----:B------:R-:W-:Y:S02]  /*8610*/  F2FP.BF16.F32.PACK_AB R6, R37, R36 ;  /* 0x000000242506723e */ /* 0x000fe400000010ff */
[----:B------:R-:W-:Y:S02]  /*8620*/  F2FP.BF16.F32.PACK_AB R7, R171, R152 ;  /* 0x00000098ab07723e */ /* 0x000fe400000010ff */
[----:B------:R-:W-:Y:S02]  /*8630*/  SHF.R.U64 R70, R70, 0x3, RZ ;  /* 0x0000000346467819 */ /* 0x000fe400000012ff */
[----:B------:R-:W-:Y:S01]  /*8640*/  MOV R103, R30 ;  /* 0x0000001e00677202 */ /* 0x000fe20000000f00 */
[----:B------:R1:W-:Y:S01]  /*8650*/  STSM.16.M88.4 [R168], R4 ;  /* 0x00000004a8007844 */ /* 0x0003e20000000200 */
[----:B------:R-:W-:Y:S02]  /*8660*/  F2FP.BF16.F32.PACK_AB R8, R41, R8 ;  /* 0x000000082908723e */ /* 0x000fe400000010ff */
[----:B------:R-:W-:Y:S01]  /*8670*/  F2FP.BF16.F32.PACK_AB R9, R164, R9 ;  /* 0x00000009a409723e */ /* 0x000fe200000010ff */
[----:B------:R-:W2:Y:S01]  /*8680*/  SHFL.IDX PT, R6, R204, RZ, 0x1f ;  /* 0x00001fffcc067589 */ /* 0x000ea200000e0000 */
[----:B------:R-:W-:-:S02]  /*8690*/  F2FP.BF16.F32.PACK_AB R10, R45, R10 ;  /* 0x0000000a2d0a723e */ /* 0x000fc400000010ff */
[----:B------:R-:W-:Y:S02]  /*86a0*/  F2FP.BF16.F32.PACK_AB R11, R162, R11 ;  /* 0x0000000ba20b723e */ /* 0x000fe400000010ff */
[----:B------:R-:W-:Y:S01]  /*86b0*/  MOV R102, R34 ;  /* 0x0000002200667202 */ /* 0x000fe20000000f00 */
[----:B------:R-:W-:Y:S01]  /*86c0*/  IMAD.U32 R35, RZ, RZ, UR9 ;  /* 0x00000009ff237e24 */ /* 0x000fe2000f8e00ff */
[----:B------:R-:W-:Y:S01]  /*86d0*/  F2FP.BF16.F32.PACK_AB R12, R49, R12 ;  /* 0x0000000c310c723e */ /* 0x000fe200000010ff */
[----:B------:R3:W-:Y:S01]  /*86e0*/  STSM.16.M88.4 [R103], R8 ;  /* 0x0000000867007844 */ /* 0x0007e20000000200 */
[----:B------:R-:W-:Y:S01]  /*86f0*/  F2FP.BF16.F32.PACK_AB R13, R160, R13 ;  /* 0x0000000da00d723e */ /* 0x000fe200000010ff */
[----:B------:R-:W-:Y:S01]  /*8700*/  IMAD.U32 R35, RZ, RZ, UR5 ;  /* 0x00000005ff237e24 */ /* 0x000fe2000f8e00ff */
[----:B------:R-:W-:Y:S01]  /*8710*/  F2FP.BF16.F32.PACK_AB R14, R53, R14 ;  /* 0x0000000e350e723e */ /* 0x000fe200000010ff */
[----:B------:R-:W-:Y:S01]  /*8720*/  USHF.R.S32.HI UR5, URZ, 0x1f, UR44 ;  /* 0x0000001f3f057899 */ /* 0x000fe2000801142c */
[----:B------:R-:W-:Y:S01]  /*8730*/  F2FP.BF16.F32.PACK_AB R15, R158, R15 ;  /* 0x0000000f9e0f723e */ /* 0x000fe200000010ff */
[----:B------:R-:W-:Y:S01]  /*8740*/  IMAD.U32 R34, RZ, RZ, UR8 ;  /* 0x00000008ff227e24 */ /* 0x000fe2000f8e00ff */
[----:B------:R-:W-:-:S02]  /*8750*/  MOV R39, R38 ;  /* 0x0000002600277202 */ /* 0x000fc40000000f00 */
[----:B------:R-:W-:Y:S01]  /*8760*/  F2FP.BF16.F32.PACK_AB R24, R57, R24 ;  /* 0x000000183918723e */ /* 0x000fe200000010ff */
[----:B------:R3:W-:Y:S01]  /*8770*/  STSM.16.M88.4 [R102], R12 ;  /* 0x0000000c66007844 */ /* 0x0007e20000000200 */
[----:B------:R-:W-:Y:S01]  /*8780*/  F2FP.BF16.F32.PACK_AB R25, R169, R64 ;  /* 0x00000040a919723e */ /* 0x000fe200000010ff */
[----:B-1----:R-:W-:Y:S01]  /*8790*/  IMAD R4, R32, UR5, RZ ;  /* 0x0000000520047c24 */ /* 0x002fe2000f8e02ff */
[----:B------:R-:W-:Y:S02]  /*87a0*/  F2FP.BF16.F32.PACK_AB R26, R61, R60 ;  /* 0x0000003c3d1a723e */ /* 0x000fe400000010ff */
[----:B------:R-:W-:Y:S01]  /*87b0*/  F2FP.BF16.F32.PACK_AB R27, R167, R56 ;  /* 0x00000038a71b723e */ /* 0x000fe200000010ff */
[----:B------:R-:W-:Y:S01]  /*87c0*/  IMAD R4, R33, UR44, R4 ;  /* 0x0000002c21047c24 */ /* 0x000fe2000f8e0204 */
[----:B------:R-:W-:Y:S01]  /*87d0*/  SHF.R.U64 R78, R78, 0x3, RZ ;  /* 0x000000034e4e7819 */ /* 0x000fe200000012ff */
[----:B------:R-:W-:Y:S01]  /*87e0*/  IMAD.WIDE.U32 R32, R32, UR44, R34 ;  /* 0x0000002c20207c25 */ /* 0x000fe2000f8e0022 */
[----:B------:R-:W-:Y:S01]  /*87f0*/  MOV R42, R42 ;  /* 0x0000002a002a7202 */ /* 0x000fe20000000f00 */
[----:B------:R3:W-:Y:S01]  /*8800*/  STSM.16.M88.4 [R39], R24 ;  /* 0x0000001827007844 */ /* 0x0007e20000000200 */
[----:B------:R-:W-:-:S02]  /*8810*/  MOV R0, R74 ;  /* 0x0000004a00007202 */ /* 0x000fc40000000f00 */
[----:B------:R-:W-:Y:S02]  /*8820*/  F2FP.BF16.F32.PACK_AB R28, R65, R28 ;  /* 0x0000001c411c723e */ /* 0x000fe400000010ff */
[----:B------:R-:W-:Y:S02]  /*8830*/  F2FP.BF16.F32.PACK_AB R29, R165, R52 ;  /* 0x00000034a51d723e */ /* 0x000fe400000010ff */
[----:B------:R-:W-:Y:S02]  /*8840*/  F2FP.BF16.F32.PACK_AB R30, R69, R68 ;  /* 0x00000044451e723e */ /* 0x000fe400000010ff */
[----:B------:R-:W-:Y:S02]  /*8850*/  F2FP.BF16.F32.PACK_AB R31, R163, R48 ;  /* 0x00000030a31f723e */ /* 0x000fe400000010ff */
[----:B------:R-:W-:Y:S02]  /*8860*/  F2FP.BF16.F32.PACK_AB R72, R73, R72 ;  /* 0x000000484948723e */ /* 0x000fe400000010ff */
[----:B------:R-:W-:Y:S01]  /*8870*/  LOP3.LUT R70, R70, R71, RZ, 0x3c, !PT ;  /* 0x0000004746467212 */ /* 0x000fe200078e3cff */
[----:B------:R-:W-:Y:S01]  /*8880*/  IMAD.X R71, RZ, RZ, R17, P5 ;  /* 0x000000ffff477224 */ /* 0x000fe200028e0611 */
[----:B------:R-:W-:Y:S01]  /*8890*/  MOV R46, R46 ;  /* 0x0000002e002e7202 */ /* 0x000fe20000000f00 */
        /* <DEDUP_REMOVED lines=21> */
[----:B------:R-:W-:Y:S01]  /*89f0*/  LOP3.LUT R78, R78, R79, RZ, 0x3c, !PT ;  /* 0x0000004f4e4e7212 */ /* 0x000fe200078e3cff */
[----:B------:R-:W-:Y:S01]  /*8a00*/  IMAD.X R79, RZ, RZ, R17, P2 ;  /* 0x000000ffff4f7224 */ /* 0x000fe200010e0611 */
        /* <DEDUP_REMOVED lines=32> */
[----:B------:R-:W-:Y:S01]  /*8c10*/  MOV R78, R78 ;  /* 0x0000004e004e7202 */ /* 0x000fe20000000f00 */
[----:B------:R3:W-:Y:S01]  /*8c20*/  STSM.16.M88.4 [R0], R136 ;  /* 0x0000008800007844 */ /* 0x0007e20000000200 */
[----:B------:R-:W-:Y:S02]  /*8c30*/  F2FP.BF16.F32.PACK_AB R146, R149, R148 ;  /* 0x000000949592723e */ /* 0x000fe400000010ff */
[----:B------:R-:W-:Y:S02]  /*8c40*/  F2FP.BF16.F32.PACK_AB R147, R151, R150 ;  /* 0x000000969793723e */ /* 0x000fe400000010ff */
[----:B------:R-:W-:-:S02]  /*8c50*/  ISETP.GE.OR P0, PT, R95, UR10, P0 ;  /* 0x0000000a5f007c0c */ /* 0x000fc40008706670 */
[----:B------:R-:W-:Y:S01]  /*8c60*/  SHF.R.S32.HI R5, RZ, 0x1f, R95 ;  /* 0x0000001fff057819 */ /* 0x000fe2000001145f */
[----:B------:R3:W-:Y:S01]  /*8c70*/  STSM.16.M88.4 [R78], R144 ;  /* 0x000000904e007844 */ /* 0x0007e20000000200 */
[----:B------:R-:W-:Y:S01]  /*8c80*/  IADD3 R95, P2, R95, R32, RZ ;  /* 0x000000205f5f7210 */ /* 0x000fe20007f5e0ff */
[----:B------:R-:W-:Y:S01]  /*8c90*/  @!PT LDS RZ, [RZ] ;  /* 0x00000000fffff984 */ /* 0x000fe20000000800 */
[----:B------:R-:W-:Y:S01]  /*8ca0*/  @!PT LDS RZ, [RZ] ;  /* 0x00000000fffff984 */ /* 0x000fe20000000800 */
[----:B------:R-:W-:Y:S01]  /*8cb0*/  @!PT LDS RZ, [RZ] ;  /* 0x00000000fffff984 */ /* 0x000fe20000000800 */
[----:B------:R1:W-:Y:S06]  /*8cc0*/  MEMBAR.ALL.CTA ;  /* 0x0000000000007992 */ /* 0x0003ec0000008000 */
[----:B-1----:R-:W1:Y:S01]  /*8cd0*/  FENCE.VIEW.ASYNC.S ;  /* 0x00000000000073c6 */ /* 0x002e620000000000 */
[----:B------:R-:W-:Y:S01]  /*8ce0*/  IADD3.X R32, R5, R33, R4, P2, !PT ;  /* 0x0000002105207210 */ /* 0x000fe200017fe404 */
[----:B-1----:R-:W-:Y:S06]  /*8cf0*/  BAR.ARV 0x1, 0x120 ;  /* 0x0044800000007b1d */ /* 0x002fec0000002000 */
[----:B------:R-:W-:-:S04]  /*8d00*/  LEA R4, P2, R95, UR6, 0x2 ;  /* 0x000000065f047c11 */ /* 0x000fc8000f8410ff */
[----:B------:R-:W-:-:S05]  /*8d10*/  LEA.HI.X R5, R95, UR7, R32, 0x2, P2 ;  /* 0x000000075f057c11 */ /* 0x000fca00090f1420 */
[----:B------:R3:W-:Y:S04]  /*8d20*/  @!P1 STG.E desc[UR46][R4.64+0x20], R20 ;  /* 0x0000201404009986 */ /* 0x0007e8000c10192e */
[----:B------:R3:W-:Y:S01]  /*8d30*/  @!P0 STG.E desc[UR46][R4.64], R3 ;  /* 0x0000000304008986 */ /* 0x0007e2000c10192e */
[----:B--2---:R-:W-:-:S13]  /*8d40*/  ISETP.NE.AND P0, PT, R6, 0x7, PT ;  /* 0x000000070600780c */ /* 0x004fda0003f05270 */
[----:B---3--:R-:W-:Y:S05]  /*8d50*/  @P0 BRA `(.L_x_3299) ;  /* 0x0000000800fc0947 */ /* 0x008fea0003800000 */
        /* <DEDUP_REMOVED lines=30> */
.L_x_3301:
[----:B------:R-:W-:Y:S05]  /*8f40*/  BSYNC B0 ;  /* 0x0000000000007941 */ /* 0x000fea0003800000 */
.L_x_3300:
[----:B------:R-:W-:Y:S05]  /*8f50*/  BRA `(.L_x_3299) ;  /* 0x00000008007c7947 */ /* 0x000fea0003800000 */
.L_x_3298:
[----:B------:R-:W1:Y:S01]  /*8f60*/  LDC.64 R10, c[0x0][0xae0] ;  /* 0x0002b800ff0a7b82 */ /* 0x000e620000000a00 */
        /* <DEDUP_REMOVED lines=29> */
[----:B------:R-:W-:Y:S02]  /*9140*/  LEA.HI.X R7, R4, UR9, R3, 0x2, P0 ;  /* 0x0000000904077c11 */ /* 0x000fe400080f1403 */
[----:B------:R-:W-:-:S05]  /*9150*/  MOV R3, 0xff800000 ;  /* 0xff80000000037802 */ /* 0x000fca0000000f00 */
[----:B------:R1:W-:Y:S02]  /*9160*/  STG.E desc[UR46][R6.64], R3 ;  /* 0x0000000306007986 */ /* 0x0003e4000c10192e */
.L_x_3303:
[----:B------:R-:W-:Y:S05]  /*9170*/  BSYNC B0 ;  /* 0x0000000000007941 */ /* 0x000fea0003800000 */
.L_x_3302:
        /* <DEDUP_REMOVED lines=21> */
[----:B------:R-:W-:Y:S01]  /*92d0*/  IADD3 R3, R18, 0x80, RZ ;  /* 0x0000008012037810 */ /* 0x000fe20007ffe0ff */
[----:B------:R-:W-:Y:S01]  /*92e0*/  ULDC UR5, c[0x0][0xa8c] ;  /* 0x0002a30000057ab9 */ /* 0x000fe20000000800 */
[----:B------:R-:W-:Y:S01]  /*92f0*/  ULDC.64 UR6, c[0x0][0xad8] ;  /* 0x0002b60000067ab9 */ /* 0x000fe20000000a00 */
[----:B------:R-:W-:Y:S01]  /*9300*/  IMAD.MOV.U32 R4, RZ, RZ, R8 ;  /* 0x000000ffff047224 */ /* 0x000fe200078e0008 */
[----:B------:R-:W-:Y:S01]  /*9310*/  ISETP.GE.AND P3, PT, R0, UR5, PT ;  /* 0x0000000500007c0c */ /* 0x000fe2000bf66270 */
[C---:B------:R-:W-:Y:S01]  /*9320*/  VIADD R0, R18.reuse, 0xc0 ;  /* 0x000000c012007836 */ /* 0x040fe20000000000 */
[----:B------:R-:W-:Y:S01]  /*9330*/  ISETP.GE.AND P4, PT, R3, UR5, PT ;  /* 0x0000000503007c0c */ /* 0x000fe2000bf86270 */
[----:B------:R-:W-:Y:S01]  /*9340*/  IMAD R3, R7, UR6, RZ ;  /* 0x0000000607037c24 */ /* 0x000fe2000f8e02ff */
        /* <DEDUP_REMOVED lines=13> */
.L_x_3305:
[----:B------:R-:W-:Y:S05]  /*9420*/  BSYNC B0 ;  /* 0x0000000000007941 */ /* 0x000fea0003800000 */
.L_x_3304:
        /* <DEDUP_REMOVED lines=13> */
[----:B------:R-:W-:Y:S01]  /*9500*/  IADD3 R10, R18, 0xc0, RZ ;  /* 0x000000c0120a7810 */ /* 0x000fe20007ffe0ff */
[----:B------:R-:W-:Y:S01]  /*9510*/  IMAD R0, R0, UR6, RZ ;  /* 0x0000000600007c24 */ /* 0x000fe2000f8e02ff */
[----:B------:R-:W-:Y:S01]  /*9520*/  ISETP.GE.AND P3, PT, R18, UR5, PT ;  /* 0x0000000512007c0c */ /* 0x000fe2000bf66270 */
[----:B------:R-:W-:Y:S01]  /*9530*/  IMAD.WIDE.U32 R4, R3, UR6, R4 ;  /* 0x0000000603047c25 */ /* 0x000fe2000f8e0004 */
[----:B------:R-:W-:-:S03]  /*9540*/  ISETP.GE.AND P6, PT, R10, UR5, PT ;  /* 0x000000050a007c0c */ /* 0x000fc6000bfc6270 */
        /* <DEDUP_REMOVED lines=9> */
.L_x_3307:
[----:B------:R-:W-:Y:S05]  /*95e0*/  BSYNC B0 ;  /* 0x0000000000007941 */ /* 0x000fea0003800000 */
.L_x_3306:
        /* <DEDUP_REMOVED lines=9> */
[----:B------:R-:W-:Y:S01]  /*9680*/  VIADD R10, R18, 0xc0 ;  /* 0x000000c0120a7836 */ /* 0x000fe20000000000 */
[----:B------:R-:W-:Y:S01]  /*9690*/  ISETP.GE.AND P4, PT, R5, UR5, PT ;  /* 0x0000000505007c0c */ /* 0x000fe2000bf86270 */
[----:B------:R-:W-:Y:S01]  /*96a0*/  IMAD.MOV.U32 R5, RZ, RZ, R11 ;  /* 0x000000ffff057224 */ /* 0x000fe200078e000b */
[----:B------:R-:W-:Y:S01]  /*96b0*/  MOV R4, R8 ;  /* 0x0000000800047202 */ /* 0x000fe20000000f00 */
[----:B------:R-:W-:Y:S01]  /*96c0*/  IMAD R0, R0, UR6, RZ ;  /* 0x0000000600007c24 */ /* 0x000fe2000f8e02ff */
[----:B------:R-:W-:-:S02]  /*96d0*/  ISETP.GE.AND P1, PT, R18, UR5, PT ;  /* 0x0000000512007c0c */ /* 0x000fc4000bf26270 */
[----:B------:R-:W-:Y:S01]  /*96e0*/  ISETP.GE.AND P5, PT, R10, UR5, PT ;  /* 0x000000050a007c0c */ /* 0x000fe2000bfa6270 */
[----:B------:R-:W-:-:S04]  /*96f0*/  IMAD.WIDE.U32 R4, R3, UR6, R4 ;  /* 0x0000000603047c25 */ /* 0x000fc8000f8e0004 */
        /* <DEDUP_REMOVED lines=9> */
.L_x_3309:
[----:B------:R-:W-:Y:S05]  /*9790*/  BSYNC B0 ;  /* 0x0000000000007941 */ /* 0x000fea0003800000 */
.L_x_3308:
        /* <DEDUP_REMOVED lines=10> */
[----:B------:R-:W-:Y:S01]  /*9840*/  IMAD.MOV.U32 R5, RZ, RZ, R11 ;  /* 0x000000ffff057224 */ /* 0x000fe200078e000b */
[C---:B------:R-:W-:Y:S01]  /*9850*/  IADD3 R0, R18.reuse, 0xc0, RZ ;  /* 0x000000c012007810 */ /* 0x040fe20007ffe0ff */
[----:B------:R-:W-:-:S02]  /*9860*/  VIADD R7, R18, 0x80 ;  /* 0x0000008012077836 */ /* 0x000fc40000000000 */
[----:B------:R-:W-:Y:S01]  /*9870*/  IMAD R6, R6, UR6, RZ ;  /* 0x0000000606067c24 */ /* 0x000fe2000f8e02ff */
[----:B------:R-:W-:Y:S01]  /*9880*/  ISETP.GE.AND P4, PT, R0, UR5, PT ;  /* 0x0000000500007c0c */ /* 0x000fe2000bf86270 */
[----:B------:R-:W-:Y:S01]  /*9890*/  IMAD.WIDE.U32 R4, R3, UR6, R4 ;  /* 0x0000000603047c25 */ /* 0x000fe2000f8e0004 */
[----:B------:R-:W-:-:S03]  /*98a0*/  ISETP.GE.AND P3, PT, R7, UR5, PT ;  /* 0x0000000507007c0c */ /* 0x000fc6000bf66270 */
        /* <DEDUP_REMOVED lines=9> */
.L_x_3310:
[----:B------:R-:W-:Y:S05]  /*9940*/  BSYNC B0 ;  /* 0x0000000000007941 */ /* 0x000fea0003800000 */
.L_x_3299:
[----:B------:R-:W5:Y:S02]  /*9950*/  LDC R0, c[0x0][0xda8] ;  /* 0x00036a00ff007b82 */ /* 0x000f640000000800 */
[----:B-----5:R-:W-:-:S13]  /*9960*/  ISETP.LE.AND P0, PT, R0, UR4, PT ;  /* 0x0000000400007c0c */ /* 0x020fda000bf03270 */
[----:B------:R-:W-:Y:S05]  /*9970*/  @!P0 BRA `(.L_x_3311) ;  /* 0xffffff74000c8947 */ /* 0x000fea000383ffff */
[----:B------:R-:W-:Y:S05]  /*9980*/  EXIT ;  /* 0x000000000000794d */ /* 0x000fea0003800000 */
.L_x_3263:
        /* <DEDUP_REMOVED lines=8> */
[----:B------:R-:W-:Y:S02]  /*9a10*/  IMAD.MOV.U32 R17, RZ, RZ, 0x1 ;  /* 0x00000001ff117424 */ /* 0x000fe400078e00ff */
[----:B------:R-:W-:-:S04]  /*9a20*/  IMAD.MOV.U32 R16, RZ, RZ, RZ ;  /* 0x000000ffff107224 */ /* 0x000fc800078e00ff */
[----:B------:R-:W1:Y:S02]  /*9a30*/  LDC R0, c[0x0][0xda8] ;  /* 0x00036a00ff007b82 */ /* 0x000e640000000800 */
[----:B-1----:R-:W-:-:S13]  /*9a40*/  ISETP.LE.AND P0, PT, R0, UR4, PT ;  /* 0x0000000400007c0c */ /* 0x002fda000bf03270 */
[----:B------:R-:W-:Y:S05]  /*9a50*/  @P0 BRA `(.L_x_3312) ;  /* 0x00000028000c0947 */ /* 0x000fea0003800000 */
[----:B------:R-:W1:Y:S01]  /*9a60*/  S2R R2, SR_TID.X ;  /* 0x0000000000027919 */ /* 0x000e620000002100 */
[----:B------:R-:W-:Y:S01]  /*9a70*/  IMAD.U32 R18, RZ, RZ, UR4 ;  /* 0x00000004ff127e24 */ /* 0x000fe2000f8e00ff */
[----:B------:R-:W-:Y:S01]  /*9a80*/  ULDC UR39, c[0x0][0xc] ;  /* 0x0000030000277ab9 */ /* 0x000fe20000000800 */
[----:B------:R-:W-:Y:S01]  /*9a90*/  IMAD.MOV.U32 R16, RZ, RZ, RZ ;  /* 0x000000ffff107224 */ /* 0x000fe200078e00ff */
[----:B------:R-:W-:Y:S01]  /*9aa0*/  ULDC.64 UR48, c[0x0][0x198] ;  /* 0x0000660000307ab9 */ /* 0x000fe20000000a00 */
[----:B------:R-:W-:Y:S01]  /*9ab0*/  IMAD.MOV.U32 R17, RZ, RZ, 0x1 ;  /* 0x00000001ff117424 */ /* 0x000fe200078e00ff */
[----:B------:R-:W-:Y:S01]  /*9ac0*/  UMOV UR44, URZ ;  /* 0x0000003f002c7c82 */ /* 0x000fe20008000000 */
[----:B-1----:R-:W-:-:S07]  /*9ad0*/  LOP3.LUT R19, R2, 0x1f, RZ, 0xc0, !PT ;  /* 0x0000001f02137812 */ /* 0x002fce00078ec0ff */
.L_x_3360:
        /* <DEDUP_REMOVED lines=21> */
.L_x_3313:
[----:B------:R-:W-:Y:S01]  /*9c30*/  ULDC UR11, c[0x0][0xdc4] ;  /* 0x00037100000b7ab9 */ /* 0x000fe20000000800 */
[----:B------:R-:W-:Y:S01]  /*9c40*/  UMOV UR8, UR9 ;  /* 0x0000000900087c82 */ /* 0x000fe20008000000 */
[----:B------:R-:W-:-:S11]  /*9c50*/  UISETP.NE.AND UP0, UPT, UR11, 0x1, UPT ;  /* 0x000000010b00788c */ /* 0x000fd6000bf05270 */
[----:B------:R-:W-:Y:S02]  /*9c60*/  @UP0 ULDC.64 UR12, c[0x0][0xdc8] ;  /* 0x00037200000c0ab9 */ /* 0x000fe40000000a00 */
[----:B------:R-:W-:-:S04]  /*9c70*/  UIMAD.WIDE.U32 UR6, UR9, UR12, URZ ;  /* 0x0000000c090672a5 */ /* 0x000fc8000f8e003f */
[----:B------:R-:W-:-:S04]  /*9c80*/  @UP0 USHF.R.U32.HI UR8, URZ, UR13, UR7 ;  /* 0x0000000d3f080299 */ /* 0x000fc80008011607 */
[----:B------:R-:W-:-:S12]  /*9c90*/  UIMAD UR6, UR8, UR11, URZ ;  /* 0x0000000b080672a4 */ /* 0x000fd8000f8e023f */
.L_x_3314:
[----:B------:R-:W-:Y:S01]  /*9ca0*/  ULDC.64 UR12, c[0x0][0x3f8] ;  /* 0x0000fe00000c7ab9 */ /* 0x000fe20000000a00 */
[----:B------:R-:W-:Y:S01]  /*9cb0*/  ULOP3.LUT UR8, URZ, UR8, URZ, 0x33, !UPT ;  /* 0x000000083f087292 */ /* 0x000fe2000f8e333f */
[----:B------:R-:W-:Y:S01]  /*9cc0*/  BSSY B6, `(.L_x_3315) ;  /* 0x000024d000067945 */ /* 0x000fe20003800000 */
[----:B------:R-:W-:Y:S02]  /*9cd0*/  UISETP.NE.U32.AND UP0, UPT, UR12, URZ, UPT ;  /* 0x0000003f0c00728c */ /* 0x000fe4000bf05070 */
[----:B------:R-:W-:Y:S02]  /*9ce0*/  UIADD3 UR11, UR9, -UR6, URZ ;  /* 0x80000006090b7290 */ /* 0x000fe4000fffe03f */
[----:B------:R-:W-:Y:S01]  /*9cf0*/  UISETP.NE.AND.EX UP0, UPT, UR13, URZ, UPT, UP0 ;  /* 0x0000003f0d00728c */ /* 0x000fe2000bf05300 */
[----:B------:R-:W-:Y:S01]  /*9d00*/  ULDC UR6, c[0x0][0xdac] ;  /* 0x00036b0000067ab9 */ /* 0x000fe20000000800 */
[----:B------:R-:W-:Y:S01]  /*9d10*/  ULDC UR7, c[0x0][0x404] ;  /* 0x0001010000077ab9 */ /* 0x000fe20000000800 */
[----:B------:R-:W-:Y:S01]  /*9d20*/  UIADD3 UR8, UR8, UR6, URZ ;  /* 0x0000000608087290 */ /* 0x000fe2000fffe03f */
[----:B------:R-:W-:-:S02]  /*9d30*/  ULDC UR9, c[0x0][0x2e0] ;  /* 0x0000b80000097ab9 */ /* 0x000fc40000000800 */
[----:B------:R-:W-:Y:S01]  /*9d40*/  ULDC UR6, c[0x0][0x288] ;  /* 0x0000a20000067ab9 */ /* 0x000fe20000000800 */
[----:B------:R-:W-:Y:S02]  /*9d50*/  USHF.L.U32 UR41, UR8, 0x7, URZ ;  /* 0x0000000708297899 */ /* 0x000fe4000800063f */
[----:B------:R-:W-:Y:S02]  /*9d60*/  USEL UR8, UR7, 0x1, UP0 ;  /* 0x0000000107087887 */ /* 0x000fe40008000000 */
[----:B------:R-:W-:Y:S02]  /*9d70*/  UIADD3 UR7, UR41, 0xdf, -UR6 ;  /* 0x000000df29077890 */ /* 0x000fe4000fffe806 */
[----:B------:R-:W-:Y:S02]  /*9d80*/  UIMAD UR6, UR8, UR9, 0x5f ;  /* 0x0000005f080674a4 */ /* 0x000fe4000f8e0209 */
[----:B------:R-:W-:Y:S02]  /*9d90*/  UIMAD UR8, UR8, UR9, UR7 ;  /* 0x00000009080872a4 */ /* 0x000fe4000f8e0207 */
[----:B------:R-:W-:Y:S01]  /*9da0*/  UIMAD.WIDE UR6, UR6, 0x2aaaaaab, URZ ;  /* 0x2aaaaaab060678a5 */ /* 0x000fe2000f8e023f */
[----:B------:R-:W-:Y:S01]  /*9db0*/  ULDC UR12, c[0x0][0xdc4] ;  /* 0x00037100000c7ab9 */ /* 0x000fe20000000800 */
[----:B------:R-:W-:-:S02]  /*9dc0*/  UIMAD.WIDE UR8, UR8, 0x2aaaaaab, URZ ;  /* 0x2aaaaaab080878a5 */ /* 0x000fc4000f8e023f */
[----:B------:R-:W-:Y:S02]  /*9dd0*/  UIMAD UR12, UR10, UR12, UR11 ;  /* 0x0000000c0a0c72a4 */ /* 0x000fe4000f8e020b */
[----:B------:R-:W-:Y:S01]  /*9de0*/  USHF.R.U32.HI UR8, URZ, 0x1f, UR9 ;  /* 0x0000001f3f087899 */ /* 0x000fe20008011609 */
[----:B------:R-:W-:Y:S01]  /*9df0*/  UMOV UR10, UR7 ;  /* 0x00000007000a7c82 */ /* 0x000fe20008000000 */
[----:B------:R-:W-:Y:S01]  /*9e00*/  ULDC UR13, c[0x0][0xdb8] ;  /* 0x00036e00000d7ab9 */ /* 0x000fe20000000800 */
[----:B------:R-:W-:Y:S02]  /*9e10*/  USHF.R.U32.HI UR11, URZ, 0x1f, UR10 ;  /* 0x0000001f3f0b7899 */ /* 0x000fe4000801160a */
[----:B------:R-:W-:Y:S02]  /*9e20*/  ULEA.HI.SX32 UR8, UR9, UR8, 0x1c ;  /* 0x0000000809087291 */ /* 0x000fe4000f8fe23f */
[----:B------:R-:W-:Y:S02]  /*9e30*/  ULEA.HI.SX32 UR11, UR10, UR11, 0x1c ;  /* 0x0000000b0a0b7291 */ /* 0x000fe4000f8fe23f */
[----:B------:R-:W-:-:S02]  /*9e40*/  UISETP.NE.AND UP1, UPT, UR13, 0x1, UPT ;  /* 0x000000010d00788c */ /* 0x000fc4000bf25270 */
[----:B------:R-:W-:Y:S01]  /*9e50*/  UISETP.LT.AND UP0, UPT, UR11, UR8, UPT ;  /* 0x000000080b00728c */ /* 0x000fe2000bf01270 */
[----:B------:R-:W-:-:S03]  /*9e60*/  UMOV UR43, UR12 ;  /* 0x0000000c002b7c82 */ /* 0x000fc60008000000 */
[----:B------:R-:W-:-:S05]  /*9e70*/  USEL UR38, UR11, UR8, UP0 ;  /* 0x000000080b267287 */ /* 0x000fca0008000000 */
[----:B------:R-:W-:Y:S01]  /*9e80*/  @UP1 ULDC UR14, c[0x0][0xdbc] ;  /* 0x00036f00000e1ab9 */ /* 0x000fe20000000800 */
[----:B------:R-:W-:Y:S01]  /*9e90*/  ISETP.LT.AND P0, PT, RZ, UR38, PT ;  /* 0x00000026ff007c0c */ /* 0x000fe2000bf01270 */
[----:B------:R-:W-:Y:S01]  /*9ea0*/  UIMAD.WIDE.U32 UR6, UR12, UR14, URZ ;  /* 0x0000000e0c0672a5 */ /* 0x000fe2000f8e003f */
[----:B------:R-:W-:-:S03]  /*9eb0*/  @UP1 ULDC UR9, c[0x0][0xdc0] ;  /* 0x0003700000091ab9 */ /* 0x000fc60000000800 */
[----:B------:R-:W-:-:S04]  /*9ec0*/  @UP1 USHF.R.U32.HI UR43, URZ, UR9, UR7 ;  /* 0x000000093f2b1299 */ /* 0x000fc80008011607 */
[----:B------:R-:W-:-:S04]  /*9ed0*/  UIADD3 UR42, -UR43, URZ, URZ ;  /* 0x0000003f2b2a7290 */ /* 0x000fc8000fffe13f */
[----:B------:R-:W-:Y:S01]  /*9ee0*/  UIMAD UR42, UR13, UR42, UR12 ;  /* 0x0000002a0d2a72a4 */ /* 0x000fe2000f8e020c */
[----:B------:R-:W-:Y:S11]  /*9ef0*/  @P0 BRA `(.L_x_3316) ;  /* 0x0000000000400947 */ /* 0x000ff60003800000 */
        /* <DEDUP_REMOVED lines=16> */
.L_x_3316:
        /* <DEDUP_REMOVED lines=23> */
.L_x_3318:
        /* <DEDUP_REMOVED lines=9> */
[----:B------:R-:W-:Y:S01]  /*a200*/  IMAD.U32 R4, RZ, RZ, UR6 ;  /* 0x00000006ff047e24 */ /* 0x000fe2000f8e00ff */
[----:B------:R-:W-:Y:S01]  /*a210*/  MOV R12, 0x1 ;  /* 0x00000001000c7802 */ /* 0x000fe20000000f00 */
[----:B------:R-:W-:Y:S02]  /*a220*/  IMAD.U32 R5, RZ, RZ, UR7 ;  /* 0x00000007ff057e24 */ /* 0x000fe4000f8e00ff */
[----:B------:R-:W-:Y:S02]  /*a230*/  IMAD.U32 R6, RZ, RZ, UR8 ;  /* 0x00000008ff067e24 */ /* 0x000fe4000f8e00ff */
[----:B------:R-:W-:-:S02]  /*a240*/  IMAD.U32 R7, RZ, RZ, UR9 ;  /* 0x00000009ff077e24 */ /* 0x000fc4000f8e00ff */
[----:B------:R-:W-:Y:S02]  /*a250*/  IMAD.U32 R10, RZ, RZ, UR4 ;  /* 0x00000004ff0a7e24 */ /* 0x000fe4000f8e00ff */
[----:B------:R-:W-:Y:S02]  /*a260*/  IMAD.U32 R11, RZ, RZ, UR5 ;  /* 0x00000005ff0b7e24 */ /* 0x000fe4000f8e00ff */
[----:B------:R-:W-:Y:S02]  /*a270*/  IMAD.MOV.U32 R8, RZ, RZ, 0x70 ;  /* 0x00000070ff087424 */ /* 0x000fe400078e00ff */
[----:B-1----:R-:W-:-:S07]  /*a280*/  IMAD.MOV.U32 R13, RZ, RZ, RZ ;  /* 0x000000ffff0d7224 */ /* 0x002fce00078e00ff */
[----:B------:R-:W-:-:S07]  /*a290*/  LEPC R20, `(.L_x_3320) ;  /* 0x000000001014794e */ /* 0x000fce0000000000 */
[----:B--2---:R-:W-:Y:S05]  /*a2a0*/  CALL.ABS.NOINC R2 ;  /* 0x0000000002007343 */ /* 0x004fea0003c00000 */
.L_x_3320:
[----:B------:R-:W-:Y:S01]  /*a2b0*/  MOV R2, 0x0 ;  /* 0x0000000000027802 */ /* 0x000fe20000000f00 */
[----:B------:R-:W-:Y:S01]  /*a2c0*/  ULDC.64 UR6, c[0x4][0x90] ;  /* 0x0100240000067ab9 */ /* 0x000fe20000000a00 */
[----:B------:R-:W-:Y:S01]  /*a2d0*/  ULDC.64 UR8, c[0x4][0x98] ;  /* 0x0100260000087ab9 */ /* 0x000fe20000000a00 */
[----:B------:R-:W-:Y:S01]  /*a2e0*/  ULDC.64 UR4, c[0x4][0x18] ;  /* 0x0100060000047ab9 */ /* 0x000fe20000000a00 */
[----:B------:R-:W-:Y:S01]  /*a2f0*/  IMAD.U32 R4, RZ, RZ, UR6 ;  /* 0x00000006ff047e24 */ /* 0x000fe2000f8e00ff */
[----:B------:R-:W-:Y:S01]  /*a300*/  MOV R8, 0x70 ;  /* 0x0000007000087802 */ /* 0x000fe20000000f00 */
[----:B------:R-:W1:Y:S01]  /*a310*/  LDC.64 R2, c[0x4][R2] ;  /* 0x0100000002027b82 */ /* 0x000e620000000a00 */
[----:B------:R-:W-:Y:S02]  /*a320*/  IMAD.U32 R5, RZ, RZ, UR7 ;  /* 0x00000007ff057e24 */ /* 0x000fe4000f8e00ff */
[----:B------:R-:W-:Y:S02]  /*a330*/  IMAD.U32 R6, RZ, RZ, UR8 ;  /* 0x00000008ff067e24 */ /* 0x000fe4000f8e00ff */
[----:B------:R-:W-:-:S02]  /*a340*/  IMAD.U32 R7, RZ, RZ, UR9 ;  /* 0x00000009ff077e24 */ /* 0x000fc4000f8e00ff */
[----:B------:R-:W-:Y:S02]  /*a350*/  IMAD.U32 R10, RZ, RZ, UR4 ;  /* 0x00000004ff0a7e24 */ /* 0x000fe4000f8e00ff */
[----:B------:R-:W-:Y:S02]  /*a360*/  IMAD.U32 R11, RZ, RZ, UR5 ;  /* 0x00000005ff0b7e24 */ /* 0x000fe4000f8e00ff */
[----:B------:R-:W-:Y:S02]  /*a370*/  IMAD.MOV.U32 R12, RZ, RZ, 0x1 ;  /* 0x00000001ff0c7424 */ /* 0x000fe400078e00ff */
[----:B------:R-:W-:-:S07]  /*a380*/  IMAD.MOV.U32 R13, RZ, RZ, RZ ;  /* 0x000000ffff0d7224 */ /* 0x000fce00078e00ff */
[----:B------:R-:W-:-:S07]  /*a390*/  LEPC R20, `(.L_x_3319) ;  /* 0x000000001014794e */ /* 0x000fce0000000000 */
[----:B-1----:R-:W-:Y:S05]  /*a3a0*/  CALL.ABS.NOINC R2 ;  /* 0x0000000002007343 */ /* 0x002fea0003c00000 */
.L_x_3319:
        /* <DEDUP_REMOVED lines=29> */
.L_x_3372:
[----:B------:R-:W-:Y:S01]  /*a580*/  UMOV UR4, 0xffffffff ;  /* 0xffffffff00047882 */ /* 0x000fe20000000000 */
[----:B------:R-:W-:Y:S02]  /*a590*/  SHF.R.S32.HI R7, RZ, 0x1f, R6 ;  /* 0x0000001fff077819 */ /* 0x000fe40000011406 */
[----:B------:R-:W-:Y:S05]  /*a5a0*/  BRA.DIV UR4, `(.L_x_3322) ;  /* 0x0000002204d07947 */ /* 0x000fea000b800000 */
[----:B------:R-:W-:-:S13]  /*a5b0*/  ELECT P6, URZ, PT ;  /* 0x00000000003f782f */ /* 0x000fda00038c0000 */
.L_x_3375:
[----:B------:R-:W-:Y:S05]  /*a5c0*/  @!P6 BRA `(.L_x_3323) ;  /* 0x0000000000c4e947 */ /* 0x000fea0003800000 */
[----:B------:R-:W-:Y:S01]  /*a5d0*/  MOV R4, R6 ;  /* 0x0000000600047202 */ /* 0x000fe20000000f00 */
        /* <DEDUP_REMOVED lines=19> */
.L_x_3324:
[----:B------:R-:W2:Y:S01]  /*a710*/  S2R R5, SR_TID.X ;  /* 0x0000000000057919 */ /* 0x000ea20000002100 */
[----:B-1----:R-:W-:Y:S02]  /*a720*/  LEA R8, R16, UR37, 0x3 ;  /* 0x0000002510087c11 */ /* 0x002fe4000f8e18ff */
[----:B--2---:R-:W-:Y:S02]  /*a730*/  LOP3.LUT R9, R5, 0x7f, RZ, 0xc0, !PT ;  /* 0x0000007f05097812 */ /* 0x004fe400078ec0ff */
[----:B------:R-:W-:Y:S02]  /*a740*/  SHF.L.U32 R5, R17, 0x1f, RZ ;  /* 0x0000001f11057819 */ /* 0x000fe400000006ff */
[----:B------:R-:W-:Y:S02]  /*a750*/  ISETP.NE.AND P3, PT, R9, RZ, PT ;  /* 0x000000ff0900720c */ /* 0x000fe40003f65270 */
[----:B------:R-:W1:Y:S02]  /*a760*/  SYNCS.PHASECHK.TRANS64.TRYWAIT P2, [R8+URZ+0x22840], R5 ;  /* 0x02284005080075a7 */ /* 0x000e64000804017f */
[----:B-1----:R-:W-:Y:S09]  /*a770*/  @!P2 BRA `(.L_x_3325) ;  /* 0x00000020007ca947 */ /* 0x002ff20003800000 */
.L_x_3376:
[----:B------:R-:W-:Y:S05]  /*a780*/  @P3 BRA `(.L_x_3326) ;  /* 0x0000000000143947 */ /* 0x000fea0003800000 */
[----:B------:R-:W-:Y:S01]  /*a790*/  ISETP.NE.AND P2, PT, R19, RZ, PT ;  /* 0x000000ff1300720c */ /* 0x000fe20003f45270 */
[----:B-1----:R-:W-:-:S04]  /*a7a0*/  IMAD.MOV.U32 R5, RZ, RZ, 0x3000 ;  /* 0x00003000ff057424 */ /* 0x002fc800078e00ff */
[----:B------:R2:W-:Y:S08]  /*a7b0*/  SYNCS.ARRIVE.TRANS64 RZ, [R8+URZ+0x22830], R5 ;  /* 0x0228300508ff79a7 */ /* 0x0005f0000800003f */
[----:B------:R-:W-:Y:S05]  /*a7c0*/  @!P2 BRA `(.L_x_3326) ;  /* 0x000000000004a947 */ /* 0x000fea0003800000 */
[----:B------:R-:W-:Y:S01]  /*a7d0*/  BPT.TRAP 0x1 ;  /* 0x000000040000795c */ /* 0x000fe20000300000 */
.L_x_3326:
        /* <DEDUP_REMOVED lines=16> */
.L_x_3323:
        /* <DEDUP_REMOVED lines=24> */
.L_x_3377:
        /* <DEDUP_REMOVED lines=10> */
.L_x_3378:
[----:B------:R-:W-:Y:S05]  /*ab00*/  @P3 BRA `(.L_x_3331) ;  /* 0x0000000000143947 */ /* 0x000fea0003800000 */
[----:B------:R-:W-:Y:S02]  /*ab10*/  ISETP.NE.AND P2, PT, R19, RZ, PT ;  /* 0x000000ff1300720c */ /* 0x000fe40003f45270 */
[----:B-1----:R-:W-:-:S04]  /*ab20*/  MOV R5, 0xc000 ;  /* 0x0000c00000057802 */ /* 0x002fc80000000f00 */
[----:B------:R2:W-:Y:S07]  /*ab30*/  SYNCS.ARRIVE.TRANS64 RZ, [R8+URZ+0x22850], R5 ;  /* 0x0228500508ff79a7 */ /* 0x0005ee000800003f */
[----:B------:R-:W-:Y:S05]  /*ab40*/  @!P2 BRA `(.L_x_3331) ;  /* 0x000000000004a947 */ /* 0x000fea0003800000 */
[----:B------:R-:W-:Y:S01]  /*ab50*/  BPT.TRAP 0x1 ;  /* 0x000000040000795c */ /* 0x000fe20000300000 */
.L_x_3331:
        /* <DEDUP_REMOVED lines=31> */
.L_x_3329:
[----:B------:R-:W-:Y:S05]  /*ad50*/  BSYNC B0 ;  /* 0x0000000000007941 */ /* 0x000fea0003800000 */
.L_x_3328:
[----:B------:R-:W-:-:S06]  /*ad60*/  UISETP.GE.AND UP0, UPT, UR38, 0x2, UPT ;  /* 0x000000022600788c */ /* 0x000fcc000bf06270 */
[----:B------:R-:W-:-:S13]  /*ad70*/  PLOP3.LUT P2, PT, PT, PT, UP0, 0x80, 0x0 ;  /* 0x000000000000781c */ /* 0x000fda0003f4f008 */
[----:B------:R-:W-:Y:S05]  /*ad80*/  @!P2 BRA `(.L_x_3332) ;  /* 0x0000001000aca947 */ /* 0x000fea0003800000 */
[----:B------:R-:W-:Y:S02]  /*ad90*/  ULOP3.LUT UR6, UR38, 0x1, URZ, 0xc0, !UPT ;  /* 0x0000000126067892 */ /* 0x000fe4000f8ec03f */
[----:B------:R-:W-:Y:S02]  /*ada0*/  IMAD.U32 R9, RZ, RZ, UR38 ;  /* 0x00000026ff097e24 */ /* 0x000fe4000f8e00ff */
[----:B------:R-:W-:Y:S02]  /*adb0*/  UISETP.NE.U32.AND UP0, UPT, UR6, 0x1, UPT ;  /* 0x000000010600788c */ /* 0x000fe4000bf05070 */
[----:B------:R-:W-:-:S04]  /*adc0*/  VIADD R9, R9, 0xfffffffe ;  /* 0xfffffffe09097836 */ /* 0x000fc80000000000 */
[----:B-12---:R-:W-:Y:S01]  /*add0*/  IMAD.MOV.U32 R8, RZ, RZ, R9 ;  /* 0x000000ffff087224 */ /* 0x006fe200078e0009 */
[----:B------:R-:W-:-:S13]  /*ade0*/  PLOP3.LUT P2, PT, PT, PT, UP0, 0x80, 0x0 ;  /* 0x000000000000781c */ /* 0x000fda0003f4f008 */
[----:B------:R-:W-:Y:S05]  /*adf0*/  @!P2 BRA `(.L_x_3333) ;  /* 0x000000040080a947 */ /* 0x000fea0003800000 */
[----:B------:R-:W-:Y:S01]  /*ae00*/  VIADD R16, R16, 0x1 ;  /* 0x0000000110107836 */ /* 0x000fe20000000000 */
[----:B------:R-:W-:Y:S04]  /*ae10*/  BSSY B0, `(.L_x_3334) ;  /* 0x000005c000007945 */ /* 0x000fe80003800000 */
[----:B------:R-:W-:-:S04]  /*ae20*/  ISETP.NE.AND P2, PT, R16, 0x2, PT ;  /* 0x000000021000780c */ /* 0x000fc80003f45270 */
[----:B------:R-:W-:Y:S02]  /*ae30*/  SEL R8, RZ, 0x1, P2 ;  /* 0x00000001ff087807 */ /* 0x000fe40001000000 */
[----:B------:R-:W-:Y:S02]  /*ae40*/  SEL R16, R16, RZ, P2 ;  /* 0x000000ff10107207 */ /* 0x000fe40001000000 */
[----:B------:R-:W-:Y:S01]  /*ae50*/  LOP3.LUT R17, R17, R8, RZ, 0x3c, !PT ;  /* 0x0000000811117212 */ /* 0x000fe200078e3cff */
[----:B------:R-:W-:Y:S06]  /*ae60*/  @!P6 BRA `(.L_x_3335) ;  /* 0x000000040058e947 */ /* 0x000fec0003800000 */
        /* <DEDUP_REMOVED lines=13> */
[----:B------:R-:W-:-:S03]  /*af40*/  IMAD.WIDE.U32 R4, R6, UR6, R4 ;  /* 0x0000000606047c25 */ /* 0x000fc6000f8e0004 */
[----:B------:R-:W-:Y:S02]  /*af50*/  LEA R2, P2, R4, R2, 0x2 ;  /* 0x0000000204027211 */ /* 0x000fe400078410ff */
[----:B------:R-:W-:-:S04]  /*af60*/  IADD3 R5, R11, R5, RZ ;  /* 0x000000050b057210 */ /* 0x000fc80007ffe0ff */
[----:B------:R-:W-:-:S05]  /*af70*/  LEA.HI.X R3, R4, R3, R5, 0x2, P2 ;  /* 0x0000000304037211 */ /* 0x000fca00010f1405 */
[----:B------:R1:W5:Y:S01]  /*af80*/  LDG.E R4, desc[UR46][R2.64] ;  /* 0x0000002e02047981 */ /* 0x000362000c1e1900 */
[----:B------:R-:W-:-:S04]  /*af90*/  IMAD.MOV R5, RZ, RZ, -R10 ;  /* 0x000000ffff057224 */ /* 0x000fc800078e0a0a */
[----:B------:R-:W-:-:S07]  /*afa0*/  IMAD R8, R8, R5, R9 ;  /* 0x0000000508087224 */ /* 0x000fce00078e0209 */
.L_x_3336:
[----:B-1----:R-:W1:Y:S01]  /*afb0*/  S2R R2, SR_TID.X ;  /* 0x0000000000027919 */ /* 0x002e620000002100 */
[----:B------:R-:W-:Y:S02]  /*afc0*/  SHF.L.U32 R3, R17, 0x1f, RZ ;  /* 0x0000001f11037819 */ /* 0x000fe400000006ff */
[----:B-1----:R-:W-:Y:S02]  /*afd0*/  LOP3.LUT R5, R2, 0x7f, RZ, 0xc0, !PT ;  /* 0x0000007f02057812 */ /* 0x002fe400078ec0ff */
[----:B------:R-:W-:Y:S02]  /*afe0*/  LEA R2, R16, UR37, 0x3 ;  /* 0x0000002510027c11 */ /* 0x000fe4000f8e18ff */
[----:B------:R-:W-:Y:S02]  /*aff0*/  ISETP.NE.AND P2, PT, R5, RZ, PT ;  /* 0x000000ff0500720c */ /* 0x000fe40003f45270 */
[----:B------:R-:W1:Y:S02]  /*b000*/  SYNCS.PHASECHK.TRANS64.TRYWAIT P3, [R2+URZ+0x22840], R3 ;  /* 0x02284003020075a7 */ /* 0x000e64000806017f */
[----:B-1----:R-:W-:Y:S09]  /*b010*/  @!P3 BRA `(.L_x_3337) ;  /* 0x000000180094b947 */ /* 0x002ff20003800000 */
.L_x_3379:
[----:B------:R-:W-:Y:S05]  /*b020*/  @P2 BRA `(.L_x_3338) ;  /* 0x0000000000142947 */ /* 0x000fea0003800000 */
[----:B------:R-:W-:Y:S01]  /*b030*/  ISETP.NE.AND P3, PT, R19, RZ, PT ;  /* 0x000000ff1300720c */ /* 0x000fe20003f65270 */
[----:B------:R-:W-:-:S04]  /*b040*/  IMAD.MOV.U32 R5, RZ, RZ, 0x3000 ;  /* 0x00003000ff057424 */ /* 0x000fc800078e00ff */
[----:B------:R2:W-:Y:S08]  /*b050*/  SYNCS.ARRIVE.TRANS64 RZ, [R2+URZ+0x22830], R5 ;  /* 0x0228300502ff79a7 */ /* 0x0005f0000800003f */
[----:B------:R-:W-:Y:S05]  /*b060*/  @!P3 BRA `(.L_x_3338) ;  /* 0x000000000004b947 */ /* 0x000fea0003800000 */
[----:B------:R-:W-:Y:S01]  /*b070*/  BPT.TRAP 0x1 ;  /* 0x000000040000795c */ /* 0x000fe20000300000 */
.L_x_3338:
        /* <DEDUP_REMOVED lines=17> */
.L_x_3380:
[----:B------:R-:W-:Y:S05]  /*b190*/  @P2 BRA `(.L_x_3340) ;  /* 0x0000000000142947 */ /* 0x000fea0003800000 */
[----:B------:R-:W-:Y:S01]  /*b1a0*/  ISETP.NE.AND P2, PT, R19, RZ, PT ;  /* 0x000000ff1300720c */ /* 0x000fe20003f45270 */
[----:B-12---:R-:W-:-:S04]  /*b1b0*/  IMAD.MOV.U32 R3, RZ, RZ, 0xc000 ;  /* 0x0000c000ff037424 */ /* 0x006fc800078e00ff */
[----:B------:R3:W-:Y:S08]  /*b1c0*/  SYNCS.ARRIVE.TRANS64 RZ, [R2+URZ+0x22850], R3 ;  /* 0x0228500302ff79a7 */ /* 0x0007f0000800003f */
[----:B------:R-:W-:Y:S05]  /*b1d0*/  @!P2 BRA `(.L_x_3340) ;  /* 0x000000000004a947 */ /* 0x000fea0003800000 */
[----:B------:R-:W-:Y:S01]  /*b1e0*/  BPT.TRAP 0x1 ;  /* 0x000000040000795c */ /* 0x000fe20000300000 */
.L_x_3340:
        /* <DEDUP_REMOVED lines=30> */
.L_x_3335:
[----:B------:R-:W-:Y:S05]  /*b3d0*/  BSYNC B0 ;  /* 0x0000000000007941 */ /* 0x000fea0003800000 */
.L_x_3334:
[----:B------:R-:W-:-:S06]  /*b3e0*/  UIADD3 UR6, UR38, -0x3, URZ ;  /* 0xfffffffd26067890 */ /* 0x000fcc000fffe03f */
[----:B------:R-:W-:-:S07]  /*b3f0*/  IMAD.U32 R8, RZ, RZ, UR6 ;  /* 0x00000006ff087e24 */ /* 0x000fce000f8e00ff */
.L_x_3333:
[----:B------:R-:W-:Y:S01]  /*b400*/  ISETP.NE.AND P2, PT, R9, RZ, PT ;  /* 0x000000ff0900720c */ /* 0x000fe20003f45270 */
[----:B------:R-:W-:-:S12]  /*b410*/  BSSY B0, `(.L_x_3332) ;  /* 0x00000c2000007945 */ /* 0x000fd80003800000 */
[----:B------:R-:W-:Y:S05]  /*b420*/  @!P2 BRA `(.L_x_3341) ;  /* 0x0000000c0000a947 */ /* 0x000fea0003800000 */
.L_x_3356:
        /* <DEDUP_REMOVED lines=19> */
[----:B------:R-:W-:Y:S02]  /*b560*/  SHF.R.S32.HI R3, RZ, 0x1f, R11 ;  /* 0x0000001fff037819 */ /* 0x000fe4000001140b */
[----:B------:R-:W-:-:S05]  /*b570*/  MOV R2, R11 ;  /* 0x0000000b00027202 */ /* 0x000fca0000000f00 */
[----:B------:R-:W-:-:S04]  /*b580*/  IMAD.WIDE.U32 R2, R6, UR4, R2 ;  /* 0x0000000406027c25 */ /* 0x000fc8000f8e0002 */
[----:B------:R-:W-:Y:S01]  /*b590*/  IMAD.IADD R3, R13, 0x1, R3 ;  /* 0x000000010d037824 */ /* 0x000fe200078e0203 */
[----:B--2---:R-:W-:-:S04]  /*b5a0*/  LEA R4, P2, R2, R4, 0x2 ;  /* 0x0000000402047211 */ /* 0x004fc800078410ff */
[----:B------:R-:W-:-:S05]  /*b5b0*/  LEA.HI.X R5, R2, R5, R3, 0x2, P2 ;  /* 0x0000000502057211 */ /* 0x000fca00010f1403 */
[----:B------:R1:W5:Y:S01]  /*b5c0*/  LDG.E R4, desc[UR46][R4.64] ;  /* 0x0000002e04047981 */ /* 0x000362000c1e1900 */
[----:B------:R-:W-:-:S04]  /*b5d0*/  IMAD.MOV R3, RZ, RZ, -R11 ;  /* 0x000000ffff037224 */ /* 0x000fc800078e0a0b */
[----:B------:R-:W-:-:S07]  /*b5e0*/  IMAD R10, R10, R3, R8 ;  /* 0x000000030a0a7224 */ /* 0x000fce00078e0208 */
.L_x_3344:
[----:B------:R-:W1:Y:S01]  /*b5f0*/  S2R R2, SR_TID.X ;  /* 0x0000000000027919 */ /* 0x000e620000002100 */
[----:B------:R-:W-:Y:S02]  /*b600*/  LEA R3, R9, UR37, 0x3 ;  /* 0x0000002509037c11 */ /* 0x000fe4000f8e18ff */
[----:B-1----:R-:W-:Y:S02]  /*b610*/  LOP3.LUT R5, R2, 0x7f, RZ, 0xc0, !PT ;  /* 0x0000007f02057812 */ /* 0x002fe400078ec0ff */
[----:B------:R-:W-:Y:S02]  /*b620*/  SHF.L.U32 R2, R17, 0x1f, RZ ;  /* 0x0000001f11027819 */ /* 0x000fe400000006ff */
[----:B------:R-:W-:Y:S02]  /*b630*/  ISETP.NE.AND P2, PT, R5, RZ, PT ;  /* 0x000000ff0500720c */ /* 0x000fe40003f45270 */
[----:B------:R-:W1:Y:S02]  /*b640*/  SYNCS.PHASECHK.TRANS64.TRYWAIT P3, [R3+URZ+0x22840], R2 ;  /* 0x02284002030075a7 */ /* 0x000e64000806017f */
[----:B-1----:R-:W-:Y:S09]  /*b650*/  @!P3 BRA `(.L_x_3345) ;  /* 0x00000014002cb947 */ /* 0x002ff20003800000 */
.L_x_3381:
[----:B------:R-:W-:Y:S05]  /*b660*/  @P2 BRA `(.L_x_3346) ;  /* 0x0000000000142947 */ /* 0x000fea0003800000 */
[----:B------:R-:W-:Y:S01]  /*b670*/  ISETP.NE.AND P3, PT, R19, RZ, PT ;  /* 0x000000ff1300720c */ /* 0x000fe20003f65270 */
[----:B------:R-:W-:-:S04]  /*b680*/  IMAD.MOV.U32 R12, RZ, RZ, 0x3000 ;  /* 0x00003000ff0c7424 */ /* 0x000fc800078e00ff */
[----:B------:R2:W-:Y:S08]  /*b690*/  SYNCS.ARRIVE.TRANS64 RZ, [R3+URZ+0x22830], R12 ;  /* 0x0228300c03ff79a7 */ /* 0x0005f0000800003f */
[----:B------:R-:W-:Y:S05]  /*b6a0*/  @!P3 BRA `(.L_x_3346) ;  /* 0x000000000004b947 */ /* 0x000fea0003800000 */
[----:B------:R-:W-:Y:S01]  /*b6b0*/  BPT.TRAP 0x1 ;  /* 0x000000040000795c */ /* 0x000fe20000300000 */
.L_x_3346:
        /* <DEDUP_REMOVED lines=17> */
.L_x_3382:
[----:B------:R-:W-:Y:S05]  /*b7d0*/  @P2 BRA `(.L_x_3348) ;  /* 0x0000000000142947 */ /* 0x000fea0003800000 */
[----:B------:R-:W-:Y:S01]  /*b7e0*/  ISETP.NE.AND P2, PT, R19, RZ, PT ;  /* 0x000000ff1300720c */ /* 0x000fe20003f45270 */
[----:B-1-3--:R-:W-:-:S04]  /*b7f0*/  IMAD.MOV.U32 R2, RZ, RZ, 0xc000 ;  /* 0x0000c000ff027424 */ /* 0x00afc800078e00ff */
[----:B------:R4:W-:Y:S08]  /*b800*/  SYNCS.ARRIVE.TRANS64 RZ, [R3+URZ+0x22850], R2 ;  /* 0x0228500203ff79a7 */ /* 0x0009f0000800003f */
[----:B------:R-:W-:Y:S05]  /*b810*/  @!P2 BRA `(.L_x_3348) ;  /* 0x000000000004a947 */ /* 0x000fea0003800000 */
[----:B------:R-:W-:Y:S01]  /*b820*/  BPT.TRAP 0x1 ;  /* 0x000000040000795c */ /* 0x000fe20000300000 */
.L_x_3348:
        /* <DEDUP_REMOVED lines=30> */
.L_x_3343:
[----:B------:R-:W-:Y:S05]  /*ba10*/  BSYNC B1 ;  /* 0x0000000000017941 */ /* 0x000fea0003800000 */
.L_x_3342:
[----:B------:R-:W-:Y:S01]  /*ba20*/  VIADD R9, R9, 0x1 ;  /* 0x0000000109097836 */ /* 0x000fe20000000000 */
[----:B------:R-:W-:Y:S04]  /*ba30*/  BSSY B1, `(.L_x_3349) ;  /* 0x000005c000017945 */ /* 0x000fe80003800000 */
[----:B------:R-:W-:-:S04]  /*ba40*/  ISETP.NE.AND P2, PT, R9, 0x2, PT ;  /* 0x000000020900780c */ /* 0x000fc80003f45270 */
[----:B---34-:R-:W-:Y:S02]  /*ba50*/  SEL R2, RZ, 0x1, P2 ;  /* 0x00000001ff027807 */ /* 0x018fe40001000000 */
[----:B------:R-:W-:Y:S02]  /*ba60*/  SEL R16, R9, RZ, P2 ;  /* 0x000000ff09107207 */ /* 0x000fe40001000000 */
[----:B------:R-:W-:Y:S01]  /*ba70*/  LOP3.LUT R17, R17, R2, RZ, 0x3c, !PT ;  /* 0x0000000211117212 */ /* 0x000fe200078e3cff */
[----:B------:R-:W-:Y:S06]  /*ba80*/  @!P6 BRA `(.L_x_3350) ;  /* 0x000000040058e947 */ /* 0x000fec0003800000 */
[----:B------:R-:W-:Y:S01]  /*ba90*/  VIADD R10, R8, 0xffffffff ;  /* 0xffffffff080a7836 */ /* 0x000fe20000000000 */
[----:B------:R-:W-:Y:S06]  /*baa0*/  @!P0 BRA `(.L_x_3351) ;  /* 0x0000000000488947 */ /* 0x000fec0003800000 */
[----:B------:R-:W1:Y:S01]  /*bab0*/  LDC R9, c[0x0][0x41c] ;  /* 0x00010700ff097b82 */ /* 0x000e620000000800 */
[----:B------:R-:W-:Y:S02]  /*bac0*/  IMAD.MOV.U32 R11, RZ, RZ, R10 ;  /* 0x000000ffff0b7224 */ /* 0x000fe400078e000a */
[----:B------:R-:W-:-:S04]  /*bad0*/  IMAD R13, R7, UR4, RZ ;  /* 0x00000004070d7c24 */ /* 0x000fc8000f8e02ff */
[----:B------:R-:W-:Y:S01]  /*bae0*/  IMAD R13, R6, UR5, R13 ;  /* 0x00000005060d7c24 */ /* 0x000fe2000f8e020d */
[----:B------:R-:W3:Y:S01]  /*baf0*/  LDC.64 R4, c[0x0][0x3f8] ;  /* 0x0000fe00ff047b82 */ /* 0x000ee20000000a00 */
[----:B-1----:R-:W-:-:S13]  /*bb00*/  ISETP.NE.AND P2, PT, R9, 0x1, PT ;  /* 0x000000010900780c */ /* 0x002fda0003f45270 */
[----:B--2---:R-:W1:Y:S02]  /*bb10*/  @P2 LDC.64 R2, c[0x0][0x420] ;  /* 0x00010800ff022b82 */ /* 0x004e640000000a00 */
[----:B-1----:R-:W-:-:S05]  /*bb20*/  @P2 IMAD.HI.U32 R2, R10, R2, RZ ;  /* 0x000000020a022227 */ /* 0x002fca00078e00ff */
[----:B------:R-:W-:-:S04]  /*bb30*/  @P2 SHF.R.U32.HI R11, RZ, R3, R2 ;  /* 0x00000003ff0b2219 */ /* 0x000fc80000011602 */
[----:B------:R-:W-:Y:S02]  /*bb40*/  SHF.R.S32.HI R3, RZ, 0x1f, R11 ;  /* 0x0000001fff037819 */ /* 0x000fe4000001140b */
[----:B------:R-:W-:-:S05]  /*bb50*/  MOV R2, R11 ;  /* 0x0000000b00027202 */ /* 0x000fca0000000f00 */
[----:B------:R-:W-:-:S04]  /*bb60*/  IMAD.WIDE.U32 R2, R6, UR4, R2 ;  /* 0x0000000406027c25 */ /* 0x000fc8000f8e0002 */
[----:B------:R-:W-:Y:S01]  /*bb70*/  IMAD.IADD R3, R13, 0x1, R3 ;  /* 0x000000010d037824 */ /* 0x000fe200078e0203 */
[----:B---3--:R-:W-:-:S04]  /*bb80*/  LEA R4, P2, R2, R4, 0x2 ;  /* 0x0000000402047211 */ /* 0x008fc800078410ff */
[----:B------:R-:W-:-:S05]  /*bb90*/  LEA.HI.X R5, R2, R5, R3, 0x2, P2 ;  /* 0x0000000502057211 */ /* 0x000fca00010f1403 */
[----:B------:R1:W5:Y:S01]  /*bba0*/  LDG.E R4, desc[UR46][R4.64] ;  /* 0x0000002e04047981 */ /* 0x000362000c1e1900 */
[----:B------:R-:W-:-:S04]  /*bbb0*/  IMAD.MOV R2, RZ, RZ, -R11 ;  /* 0x000000ffff027224 */ /* 0x000fc800078e0a0b */
[----:B------:R-:W-:-:S07]  /*bbc0*/  IMAD R10, R9, R2, R10 ;  /* 0x00000002090a7224 */ /* 0x000fce00078e020a */
.L_x_3351:
[----:B------:R-:W1:Y:S01]  /*bbd0*/  S2R R2, SR_TID.X ;  /* 0x0000000000027919 */ /* 0x000e620000002100 */
[----:B--2---:R-:W-:Y:S02]  /*bbe0*/  SHF.L.U32 R3, R17, 0x1f, RZ ;  /* 0x0000001f11037819 */ /* 0x004fe400000006ff */
[----:B-1----:R-:W-:Y:S02]  /*bbf0*/  LOP3.LUT R5, R2, 0x7f, RZ, 0xc0, !PT ;  /* 0x0000007f02057812 */ /* 0x002fe400078ec0ff */
[----:B------:R-:W-:Y:S02]  /*bc00*/  LEA R2, R16, UR37, 0x3 ;  /* 0x0000002510027c11 */ /* 0x000fe4000f8e18ff */
[----:B------:R-:W-:Y:S02]  /*bc10*/  ISETP.NE.AND P2, PT, R5, RZ, PT ;  /* 0x000000ff0500720c */ /* 0x000fe40003f45270 */
[----:B------:R-:W1:Y:S02]  /*bc20*/  SYNCS.PHASECHK.TRANS64.TRYWAIT P3, [R2+URZ+0x22840], R3 ;  /* 0x02284003020075a7 */ /* 0x000e64000806017f */
[----:B-1----:R-:W-:Y:S09]  /*bc30*/  @!P3 BRA `(.L_x_3352) ;  /* 0x0000000c00dcb947 */ /* 0x002ff20003800000 */
.L_x_3383:
[----:B------:R-:W-:Y:S05]  /*bc40*/  @P2 BRA `(.L_x_3353) ;  /* 0x0000000000142947 */ /* 0x000fea0003800000 */
[----:B------:R-:W-:Y:S01]  /*bc50*/  ISETP.NE.AND P3, PT, R19, RZ, PT ;  /* 0x000000ff1300720c */ /* 0x000fe20003f65270 */
[----:B------:R-:W-:-:S04]  /*bc60*/  IMAD.MOV.U32 R5, RZ, RZ, 0x3000 ;  /* 0x00003000ff057424 */ /* 0x000fc800078e00ff */
[----:B------:R2:W-:Y:S08]  /*bc70*/  SYNCS.ARRIVE.TRANS64 RZ, [R2+URZ+0x22830], R5 ;  /* 0x0228300502ff79a7 */ /* 0x0005f0000800003f */
[----:B------:R-:W-:Y:S05]  /*bc80*/  @!P3 BRA `(.L_x_3353) ;  /* 0x000000000004b947 */ /* 0x000fea0003800000 */
[----:B------:R-:W-:Y:S01]  /*bc90*/  BPT.TRAP 0x1 ;  /* 0x000000040000795c */ /* 0x000fe20000300000 */
.L_x_3353:
        /* <DEDUP_REMOVED lines=17> */
.L_x_3384:
[----:B------:R-:W-:Y:S05]  /*bdb0*/  @P2 BRA `(.L_x_3355) ;  /* 0x0000000000142947 */ /* 0x000fea0003800000 */
[----:B------:R-:W-:Y:S01]  /*bdc0*/  ISETP.NE.AND P2, PT, R19, RZ, PT ;  /* 0x000000ff1300720c */ /* 0x000fe20003f45270 */
[----:B-1-3--:R-:W-:-:S04]  /*bdd0*/  IMAD.MOV.U32 R3, RZ, RZ, 0xc000 ;  /* 0x0000c000ff037424 */ /* 0x00afc800078e00ff */
[----:B------:R4:W-:Y:S08]  /*bde0*/  SYNCS.ARRIVE.TRANS64 RZ, [R2+URZ+0x22850], R3 ;  /* 0x0228500302ff79a7 */ /* 0x0009f0000800003f */
[----:B------:R-:W-:Y:S05]  /*bdf0*/  @!P2 BRA `(.L_x_3355) ;  /* 0x000000000004a947 */ /* 0x000fea0003800000 */
[----:B------:R-:W-:Y:S01]  /*be00*/  BPT.TRAP 0x1 ;  /* 0x000000040000795c */ /* 0x000fe20000300000 */
.L_x_3355:
        /* <DEDUP_REMOVED lines=30> */
.L_x_3350:
[----:B------:R-:W-:Y:S05]  /*bff0*/  BSYNC B1 ;  /* 0x0000000000017941 */ /* 0x000fea0003800000 */
.L_x_3349:
[C---:B------:R-:W-:Y:S01]  /*c000*/  ISETP.GT.AND P2, PT, R8.reuse, 0x1, PT ;  /* 0x000000010800780c */ /* 0x040fe20003f44270 */
[----:B------:R-:W-:-:S12]  /*c010*/  VIADD R8, R8, 0xfffffffe ;  /* 0xfffffffe08087836 */ /* 0x000fd80000000000 */
[----:B------:R-:W-:Y:S05]  /*c020*/  @P2 BRA `(.L_x_3356) ;  /* 0xfffffff400002947 */ /* 0x000fea000383ffff */
.L_x_3341:
[----:B------:R-:W-:Y:S05]  /*c030*/  BSYNC B0 ;  /* 0x0000000000007941 */ /* 0x000fea0003800000 */
.L_x_3332:
        /* <DEDUP_REMOVED lines=18> */
.L_x_3358:
[----:B------:R-:W-:Y:S05]  /*c160*/  BSYNC B0 ;  /* 0x0000000000007941 */ /* 0x000fea0003800000 */
.L_x_3357:
[----:B------:R-:W-:Y:S01]  /*c170*/  SEL R16, R16, RZ, P0 ;  /* 0x000000ff10107207 */ /* 0x000fe20000000000 */
[----:B------:R-:W-:-:S07]  /*c180*/  IMAD.MOV.U32 R13, RZ, RZ, R18 ;  /* 0x000000ffff0d7224 */ /* 0x000fce00078e0012 */
.L_x_3317:
[----:B------:R-:W-:Y:S05]  /*c190*/  BSYNC B6 ;  /* 0x0000000000067941 */ /* 0x000fea0003800000 */
.L_x_3315:
[----:B------:R-:W-:-:S03]  /*c1a0*/  UMOV UR6, 0xffffffff ;  /* 0xffffffff00067882 */ /* 0x000fc60000000000 */
[----:B------:R-:W-:Y:S05]  /*c1b0*/  BRA.DIV UR6, `(.L_x_3359) ;  /* 0x0000000a06a47947 */ /* 0x000fea000b800000 */
[----:B------:R1:W1:Y:S02]  /*c1c0*/  SHFL.IDX PT, R14, R13, RZ, 0x1f ;  /* 0x00001fff0d0e7589 */ /* 0x00026400000e0000 */
.L_x_3387:
[----:B------:R-:W-:Y:S01]  /*c1d0*/  ISETP.NE.AND P0, PT, R19, RZ, PT ;  /* 0x000000ff1300720c */ /* 0x000fe20003f05270 */
[----:B------:R-:W-:Y:S05]  /*c1e0*/  WARPSYNC.ALL ;  /* 0x0000000000007948 */ /* 0x000fea0003800000 */
[----:B------:R-:W-:Y:S01]  /*c1f0*/  BAR.SYNC.DEFER_BLOCKING 0x4, 0x120 ;  /* 0x0104800000007b1d */ /* 0x000fe20000010000 */
[----:B-1----:R-:W-:-:S05]  /*c200*/  MOV R18, R14 ;  /* 0x0000000e00127202 */ /* 0x002fca0000000f00 */
        /* <DEDUP_REMOVED lines=8> */
.L_x_3312:
        /* <DEDUP_REMOVED lines=11> */
.L_x_3388:
        /* <DEDUP_REMOVED lines=14> */
.L_x_3364:
        /* <DEDUP_REMOVED lines=12> */
.L_x_3389:
[----:B------:R-:W2:Y:S02]  /*c4e0*/  SYNCS.PHASECHK.TRANS64.TRYWAIT P0, [R3+URZ], R0 ;  /* 0x00000000030075a7 */ /* 0x000ea4000800017f */
[----:B--2---:R-:W-:Y:S05]  /*c4f0*/  @!P0 BRA `(.L_x_3366) ;  /* 0x0000000800208947 */ /* 0x004fea0003800000 */
.L_x_3390:
[----:B------:R-:W-:Y:S05]  /*c500*/  @!P2 BRA `(.L_x_3367) ;  /* 0x000000000004a947 */ /* 0x000fea0003800000 */
[----:B------:R-:W-:Y:S01]  /*c510*/  BPT.TRAP 0x1 ;  /* 0x000000040000795c */ /* 0x000fe20000300000 */
.L_x_3367:
[----:B--2---:R-:W-:-:S05]  /*c520*/  VIADD R3, R7, 0x22860 ;  /* 0x0002286007037836 */ /* 0x004fca0000000000 */
[----:B-1----:R-:W-:-:S04]  /*c530*/  LEA R5, R16, R3, 0x3 ;  /* 0x0000000310057211 */ /* 0x002fc800078e18ff */
[----:B------:R-:W1:Y:S02]  /*c540*/  SYNCS.PHASECHK.TRANS64.TRYWAIT P0, [R5+URZ], R4 ;  /* 0x00000004050075a7 */ /* 0x000e64000800017f */
[----:B-1----:R-:W-:Y:S05]  /*c550*/  @!P0 BRA `(.L_x_3368) ;  /* 0x00000008001c8947 */ /* 0x002fea0003800000 */
.L_x_3391:
[----:B------:R-:W-:-:S07]  /*c560*/  IMAD R3, R2, 0x8, R3 ;  /* 0x0000000802037824 */ /* 0x000fce00078e0203 */
.L_x_3369:
[----:B--2---:R2:W3:Y:S02]  /*c570*/  SYNCS.PHASECHK.TRANS64.TRYWAIT P0, [R3+URZ], R0 ;  /* 0x00000000030075a7 */ /* 0x0044e4000800017f */
[----:B---3--:R-:W-:Y:S05]  /*c580*/  @!P0 NANOSLEEP.SYNCS 0x989680 ;  /* 0x009896800000895d */ /* 0x008fea0003900000 */
[----:B------:R-:W3:Y:S02]  /*c590*/  @!P0 SYNCS.PHASECHK.TRANS64 P0, [R3+URZ], R0 ;  /* 0x00000000030085a7 */ /* 0x000ee4000800007f */
[----:B---3--:R-:W-:Y:S05]  /*c5a0*/  @!P0 BRA `(.L_x_3369) ;  /* 0xfffffffc00f08947 */ /* 0x008fea000383ffff */
.L_x_3363:
[----:B------:R-:W-:Y:S05]  /*c5b0*/  BSYNC B0 ;  /* 0x0000000000007941 */ /* 0x000fea0003800000 */
.L_x_3362:
[----:B------:R-:W-:Y:S05]  /*c5c0*/  EXIT ;  /* 0x000000000000794d */ /* 0x000fea0003800000 */
.L_x_3269:
[----:B-1----:R-:W-:-:S04]  /*c5d0*/  IMAD.U32 R3, RZ, RZ, UR49 ;  /* 0x00000031ff037e24 */ /* 0x002fc8000f8e00ff */
[----:B------:R1:W2:Y:S03]  /*c5e0*/  SYNCS.PHASECHK.TRANS64.TRYWAIT P0, [R3+URZ+0x22800], R0 ;  /* 0x02280000030075a7 */ /* 0x0002a6000800017f */
[----:B--2---:R-:W-:Y:S05]  /*c5f0*/  @!P0 NANOSLEEP.SYNCS 0x989680 ;  /* 0x009896800000895d */ /* 0x004fea0003900000 */
[----:B------:R-:W2:Y:S02]  /*c600*/  @!P0 SYNCS.PHASECHK.TRANS64 P0, [R3+URZ+0x22800], R0 ;  /* 0x02280000030085a7 */ /* 0x000ea4000800007f */
[----:B--2---:R-:W-:Y:S05]  /*c610*/  @!P0 BRA `(.L_x_3269) ;  /* 0xfffffffc00ec8947 */ /* 0x004fea000383ffff */
[----:B------:R-:W-:Y:S05]  /*c620*/  BRA `(.L_x_3370) ;  /* 0xffffff5000887947 */ /* 0x000fea000383ffff */
.L_x_3273:
[----:B--2---:R-:W-:-:S04]  /*c630*/  IMAD.U32 R0, RZ, RZ, UR21 ;  /* 0x00000015ff007e24 */ /* 0x004fc8000f8e00ff */
[----:B------:R2:W3:Y:S03]  /*c640*/  SYNCS.PHASECHK.TRANS64.TRYWAIT P1, [R0+URZ+0x22830], R7 ;  /* 0x02283007000075a7 */ /* 0x0004e6000802017f */
[----:B---3--:R-:W-:Y:S05]  /*c650*/  @!P1 NANOSLEEP.SYNCS 0x989680 ;  /* 0x009896800000995d */ /* 0x008fea0003900000 */
[----:B------:R-:W3:Y:S02]  /*c660*/  @!P1 SYNCS.PHASECHK.TRANS64 P1, [R0+URZ+0x22830], R7 ;  /* 0x02283007000095a7 */ /* 0x000ee4000802007f */
[----:B---3--:R-:W-:Y:S05]  /*c670*/  @!P1 BRA `(.L_x_3273) ;  /* 0xfffffffc00ec9947 */ /* 0x008fea000383ffff */
[----:B------:R-:W-:Y:S05]  /*c680*/  BRA `(.L_x_3272) ;  /* 0xffffff5000ac7947 */ /* 0x000fea000383ffff */
.L_x_3277:
[----:B--2---:R2:W3:Y:S02]  /*c690*/  SYNCS.PHASECHK.TRANS64.TRYWAIT P2, [R8+URZ+0x22850], R7 ;  /* 0x02285007080075a7 */ /* 0x0044e4000804017f */
[----:B---3--:R-:W-:Y:S05]  /*c6a0*/  @!P2 NANOSLEEP.SYNCS 0x989680 ;  /* 0x009896800000a95d */ /* 0x008fea0003900000 */
[----:B------:R-:W3:Y:S02]  /*c6b0*/  @!P2 SYNCS.PHASECHK.TRANS64 P2, [R8+URZ+0x22850], R7 ;  /* 0x022850070800a5a7 */ /* 0x000ee4000804007f */
[----:B---3--:R-:W-:Y:S05]  /*c6c0*/  @!P2 BRA `(.L_x_3277) ;  /* 0xfffffffc00f0a947 */ /* 0x008fea000383ffff */
[----:B------:R-:W-:Y:S05]  /*c6d0*/  BRA `(.L_x_3276) ;  /* 0xffffff6800947947 */ /* 0x000fea000383ffff */
.L_x_3282:
[----:B--2---:R-:W-:-:S04]  /*c6e0*/  IMAD.U32 R5, RZ, RZ, UR29 ;  /* 0x0000001dff057e24 */ /* 0x004fc8000f8e00ff */
[----:B------:R2:W3:Y:S03]  /*c6f0*/  SYNCS.PHASECHK.TRANS64.TRYWAIT P2, [R5+URZ+0x22830], R6 ;  /* 0x02283006050075a7 */ /* 0x0004e6000804017f */
[----:B---3--:R-:W-:Y:S05]  /*c700*/  @!P2 NANOSLEEP.SYNCS 0x989680 ;  /* 0x009896800000a95d */ /* 0x008fea0003900000 */
[----:B------:R-:W3:Y:S02]  /*c710*/  @!P2 SYNCS.PHASECHK.TRANS64 P2, [R5+URZ+0x22830], R6 ;  /* 0x022830060500a5a7 */ /* 0x000ee4000804007f */
[----:B---3--:R-:W-:Y:S05]  /*c720*/  @!P2 BRA `(.L_x_3282) ;  /* 0xfffffffc00eca947 */ /* 0x008fea000383ffff */
[----:B------:R-:W-:Y:S05]  /*c730*/  BRA `(.L_x_3281) ;  /* 0xffffff6c00ac7947 */ /* 0x000fea000383ffff */
.L_x_3286:
[----:B--2---:R2:W3:Y:S02]  /*c740*/  SYNCS.PHASECHK.TRANS64.TRYWAIT P2, [R187+URZ+0x22850], R6 ;  /* 0x02285006bb0075a7 */ /* 0x0044e4000804017f */
[----:B---3--:R-:W-:Y:S05]  /*c750*/  @!P2 NANOSLEEP.SYNCS 0x989680 ;  /* 0x009896800000a95d */ /* 0x008fea0003900000 */
[----:B------:R-:W3:Y:S02]  /*c760*/  @!P2 SYNCS.PHASECHK.TRANS64 P2, [R187+URZ+0x22850], R6 ;  /* 0x02285006bb00a5a7 */ /* 0x000ee4000804007f */
[----:B---3--:R-:W-:Y:S05]  /*c770*/  @!P2 BRA `(.L_x_3286) ;  /* 0xfffffffc00f0a947 */ /* 0x008fea000383ffff */
[----:B------:R-:W-:Y:S05]  /*c780*/  BRA `(.L_x_3285) ;  /* 0xffffff8c00847947 */ /* 0x000fea000383ffff */
.L_x_3292:
[----:B--2---:R-:W-:-:S04]  /*c790*/  IMAD.U32 R5, RZ, RZ, UR22 ;  /* 0x00000016ff057e24 */ /* 0x004fc8000f8e00ff */
[----:B------:R2:W3:Y:S03]  /*c7a0*/  SYNCS.PHASECHK.TRANS64.TRYWAIT P2, [R5+URZ+0x22830], R6 ;  /* 0x02283006050075a7 */ /* 0x0004e6000804017f */
[----:B---3--:R-:W-:Y:S05]  /*c7b0*/  @!P2 NANOSLEEP.SYNCS 0x989680 ;  /* 0x009896800000a95d */ /* 0x008fea0003900000 */
[----:B------:R-:W3:Y:S02]  /*c7c0*/  @!P2 SYNCS.PHASECHK.TRANS64 P2, [R5+URZ+0x22830], R6 ;  /* 0x022830060500a5a7 */ /* 0x000ee4000804007f */
[----:B---3--:R-:W-:Y:S05]  /*c7d0*/  @!P2 BRA `(.L_x_3292) ;  /* 0xfffffffc00eca947 */ /* 0x008fea000383ffff */
[----:B------:R-:W-:Y:S05]  /*c7e0*/  BRA `(.L_x_3291) ;  /* 0xffffff90007c7947 */ /* 0x000fea000383ffff */
.L_x_3296:
[----:B--2---:R2:W3:Y:S02]  /*c7f0*/  SYNCS.PHASECHK.TRANS64.TRYWAIT P2, [R183+URZ+0x22850], R6 ;  /* 0x02285006b70075a7 */ /* 0x0044e4000804017f */
[----:B---3--:R-:W-:Y:S05]  /*c800*/  @!P2 NANOSLEEP.SYNCS 0x989680 ;  /* 0x009896800000a95d */ /* 0x008fea0003900000 */
[----:B------:R-:W3:Y:S02]  /*c810*/  @!P2 SYNCS.PHASECHK.TRANS64 P2, [R183+URZ+0x22850], R6 ;  /* 0x02285006b700a5a7 */ /* 0x000ee4000804007f */
[----:B---3--:R-:W-:Y:S05]  /*c820*/  @!P2 BRA `(.L_x_3296) ;  /* 0xfffffffc00f0a947 */ /* 0x008fea000383ffff */
[----:B------:R-:W-:Y:S05]  /*c830*/  BRA `(.L_x_3295) ;  /* 0xffffffa800907947 */ /* 0x000fea000383ffff */
.L_x_3321:
[----:B------:R-:W1:Y:S01]  /*c840*/  S2R R7, SR_TID.X ;  /* 0x0000000000077919 */ /* 0x000e620000002100 */
[----:B------:R-:W-:Y:S01]  /*c850*/  IMAD.MOV.U32 R12, RZ, RZ, RZ ;  /* 0x000000ffff0c7224 */ /* 0x000fe200078e00ff */
[----:B------:R-:W-:Y:S01]  /*c860*/  MOV R11, 0x1f ;  /* 0x0000001f000b7802 */ /* 0x000fe20000000f00 */
[----:B------:R-:W-:Y:S01]  /*c870*/  IMAD.MOV.U32 R15, RZ, RZ, -0x1 ;  /* 0xffffffffff0f7424 */ /* 0x000fe200078e00ff */
[----:B-1----:R-:W-:-:S04]  /*c880*/  SHF.R.U32.HI R7, RZ, 0x5, R7 ;  /* 0x00000005ff077819 */ /* 0x002fc80000011607 */
[----:B------:R-:W-:-:S05]  /*c890*/  LOP3.LUT R7, R7, 0x3, RZ, 0xc0, !PT ;  /* 0x0000000307077812 */ /* 0x000fca00078ec0ff */
[----:B------:R-:W-:-:S07]  /*c8a0*/  IMAD.MOV.U32 R13, RZ, RZ, R7 ;  /* 0x000000ffff0d7224 */ /* 0x000fce00078e0007 */
[----:B------:R-:W-:Y:S05]  /*c8b0*/  WARPSYNC.COLLECTIVE R15, `(.L_x_3371) ;  /* 0x000000000f087348 */ /* 0x000fea0003c00000 */
[----:B------:R1:W2:Y:S02]  /*c8c0*/  SHFL.IDX P6, R14, R13, R12, R11 ;  /* 0x0000000c0d0e7389 */ /* 0x0002a400000c000b */
[----:B-12---:R-:W-:Y:S01]  /*c8d0*/  ENDCOLLECTIVE ;  /* 0x000000000000791b */ /* 0x006fe20003800000 */
.L_x_3371:
[----:B------:R-:W-:Y:S05]  /*c8e0*/  BRA `(.L_x_3372) ;  /* 0xffffffdc00247947 */ /* 0x000fea000383ffff */
.L_x_3322:
[----:B------:R-:W-:Y:S01]  /*c8f0*/  BSSY B0, `(.L_x_3373) ;  /* 0x0000006000007945 */ /* 0x000fe20003800000 */
[----:B------:R-:W-:-:S07]  /*c900*/  IMAD.MOV.U32 R15, RZ, RZ, -0x1 ;  /* 0xffffffffff0f7424 */ /* 0x000fce00078e00ff */
[----:B------:R-:W-:Y:S05]  /*c910*/  WARPSYNC.COLLECTIVE R15, `(.L_x_3374) ;  /* 0x000000000f0c7348 */ /* 0x000fea0003c00000 */
[----:B------:R-:W-:Y:S02]  /*c920*/  ELECT P6, UR62, PT ;  /* 0x00000000003e782f */ /* 0x000fe400038c0000 */
[----:B------:R-:W-:Y:S01]  /*c930*/  MOV R14, UR62 ;  /* 0x0000003e000e7c02 */ /* 0x000fe20008000f00 */
[----:B------:R-:W-:Y:S10]  /*c940*/  ENDCOLLECTIVE ;  /* 0x000000000000791b */ /* 0x000ff40003800000 */
.L_x_3374:
[----:B------:R-:W-:Y:S05]  /*c950*/  BSYNC B0 ;  /* 0x0000000000007941 */ /* 0x000fea0003800000 */
.L_x_3373:
[----:B------:R-:W-:Y:S05]  /*c960*/  BRA `(.L_x_3375) ;  /* 0xffffffdc00147947 */ /* 0x000fea000383ffff */
.L_x_3325:
[----:B-1----:R1:W2:Y:S02]  /*c970*/  SYNCS.PHASECHK.TRANS64.TRYWAIT P2, [R8+URZ+0x22840], R5 ;  /* 0x02284005080075a7 */ /* 0x0022a4000804017f */
[----:B--2---:R-:W-:Y:S05]  /*c980*/  @!P2 NANOSLEEP.SYNCS 0x989680 ;  /* 0x009896800000a95d */ /* 0x004fea0003900000 */
[----:B------:R-:W2:Y:S02]  /*c990*/  @!P2 SYNCS.PHASECHK.TRANS64 P2, [R8+URZ+0x22840], R5 ;  /* 0x022840050800a5a7 */ /* 0x000ea4000804007f */
[----:B--2---:R-:W-:Y:S05]  /*c9a0*/  @!P2 BRA `(.L_x_3325) ;  /* 0xfffffffc00f0a947 */ /* 0x004fea000383ffff */
[----:B------:R-:W-:Y:S05]  /*c9b0*/  BRA `(.L_x_3376) ;  /* 0xffffffdc00707947 */ /* 0x000fea000383ffff */
.L_x_3327:
[----:B-1----:R-:W-:-:S04]  /*c9c0*/  IMAD.U32 R8, RZ, RZ, UR37 ;  /* 0x00000025ff087e24 */ /* 0x002fc8000f8e00ff */
[----:B------:R1:W2:Y:S03]  /*c9d0*/  SYNCS.PHASECHK.TRANS64.TRYWAIT P2, [R8+URZ+0x22820], R5 ;  /* 0x02282005080075a7 */ /* 0x0002a6000804017f */
[----:B--2---:R-:W-:Y:S05]  /*c9e0*/  @!P2 NANOSLEEP.SYNCS 0x989680 ;  /* 0x009896800000a95d */ /* 0x004fea0003900000 */
[----:B------:R-:W2:Y:S02]  /*c9f0*/  @!P2 SYNCS.PHASECHK.TRANS64 P2, [R8+URZ+0x22820], R5 ;  /* 0x022820050800a5a7 */ /* 0x000ea4000804007f */
[----:B--2---:R-:W-:Y:S05]  /*ca00*/  @!P2 BRA `(.L_x_3327) ;  /* 0xfffffffc00eca947 */ /* 0x004fea000383ffff */
[----:B------:R-:W-:Y:S05]  /*ca10*/  BRA `(.L_x_3377) ;  /* 0xffffffe000107947 */ /* 0x000fea000383ffff */
.L_x_3330:
[----:B-1----:R1:W2:Y:S02]  /*ca20*/  SYNCS.PHASECHK.TRANS64.TRYWAIT P2, [R8+URZ+0x22860], R5 ;  /* 0x02286005080075a7 */ /* 0x0022a4000804017f */
[----:B--2---:R-:W-:Y:S05]  /*ca30*/  @!P2 NANOSLEEP.SYNCS 0x989680 ;  /* 0x009896800000a95d */ /* 0x004fea0003900000 */
[----:B------:R-:W2:Y:S02]  /*ca40*/  @!P2 SYNCS.PHASECHK.TRANS64 P2, [R8+URZ+0x22860], R5 ;  /* 0x022860050800a5a7 */ /* 0x000ea4000804007f */
[----:B--2---:R-:W-:Y:S05]  /*ca50*/  @!P2 BRA `(.L_x_3330) ;  /* 0xfffffffc00f0a947 */ /* 0x004fea000383ffff */
[----:B------:R-:W-:Y:S05]  /*ca60*/  BRA `(.L_x_3378) ;  /* 0xffffffe000247947 */ /* 0x000fea000383ffff */
.L_x_3337:
[----:B-1----:R1:W2:Y:S02]  /*ca70*/  SYNCS.PHASECHK.TRANS64.TRYWAIT P3, [R2+URZ+0x22840], R3 ;  /* 0x02284003020075a7 */ /* 0x0022a4000806017f */
[----:B--2---:R-:W-:Y:S05]  /*ca80*/  @!P3 NANOSLEEP.SYNCS 0x989680 ;  /* 0x009896800000b95d */ /* 0x004fea0003900000 */
[----:B------:R-:W2:Y:S02]  /*ca90*/  @!P3 SYNCS.PHASECHK.TRANS64 P3, [R2+URZ+0x22840], R3 ;  /* 0x022840030200b5a7 */ /* 0x000ea4000806007f */
[----:B--2---:R-:W-:Y:S05]  /*caa0*/  @!P3 BRA `(.L_x_3337) ;  /* 0xfffffffc00f0b947 */ /* 0x004fea000383ffff */
[----:B------:R-:W-:Y:S05]  /*cab0*/  BRA `(.L_x_3379) ;  /* 0xffffffe400587947 */ /* 0x000fea000383ffff */
.L_x_3339:
[----:B--2---:R2:W3:Y:S02]  /*cac0*/  SYNCS.PHASECHK.TRANS64.TRYWAIT P3, [R2+URZ+0x22860], R3 ;  /* 0x02286003020075a7 */ /* 0x0044e4000806017f */
[----:B---3--:R-:W-:Y:S05]  /*cad0*/  @!P3 NANOSLEEP.SYNCS 0x989680 ;  /* 0x009896800000b95d */ /* 0x008fea0003900000 */
[----:B------:R-:W3:Y:S02]  /*cae0*/  @!P3 SYNCS.PHASECHK.TRANS64 P3, [R2+URZ+0x22860], R3 ;  /* 0x022860030200b5a7 */ /* 0x000ee4000806007f */
[----:B---3--:R-:W-:Y:S05]  /*caf0*/  @!P3 BRA `(.L_x_3339) ;  /* 0xfffffffc00f0b947 */ /* 0x008fea000383ffff */
[----:B------:R-:W-:Y:S05]  /*cb00*/  BRA `(.L_x_3380) ;  /* 0xffffffe400a07947 */ /* 0x000fea000383ffff */
.L_x_3345:
[----:B-1----:R1:W2:Y:S02]  /*cb10*/  SYNCS.PHASECHK.TRANS64.TRYWAIT P3, [R3+URZ+0x22840], R2 ;  /* 0x02284002030075a7 */ /* 0x0022a4000806017f */
[----:B--2---:R-:W-:Y:S05]  /*cb20*/  @!P3 NANOSLEEP.SYNCS 0x989680 ;  /* 0x009896800000b95d */ /* 0x004fea0003900000 */
[----:B------:R-:W2:Y:S02]  /*cb30*/  @!P3 SYNCS.PHASECHK.TRANS64 P3, [R3+URZ+0x22840], R2 ;  /* 0x022840020300b5a7 */ /* 0x000ea4000806007f */
[----:B--2---:R-:W-:Y:S05]  /*cb40*/  @!P3 BRA `(.L_x_3345) ;  /* 0xfffffffc00f0b947 */ /* 0x004fea000383ffff */
[----:B------:R-:W-:Y:S05]  /*cb50*/  BRA `(.L_x_3381) ;  /* 0xffffffe800c07947 */ /* 0x000fea000383ffff */
.L_x_3347:
[----:B---3--:R3:W4:Y:S02]  /*cb60*/  SYNCS.PHASECHK.TRANS64.TRYWAIT P3, [R3+URZ+0x22860], R2 ;  /* 0x02286002030075a7 */ /* 0x008724000806017f */
[----:B----4-:R-:W-:Y:S05]  /*cb70*/  @!P3 NANOSLEEP.SYNCS 0x989680 ;  /* 0x009896800000b95d */ /* 0x010fea0003900000 */
[----:B------:R-:W4:Y:S02]  /*cb80*/  @!P3 SYNCS.PHASECHK.TRANS64 P3, [R3+URZ+0x22860], R2 ;  /* 0x022860020300b5a7 */ /* 0x000f24000806007f */
[----:B----4-:R-:W-:Y:S05]  /*cb90*/  @!P3 BRA `(.L_x_3347) ;  /* 0xfffffffc00f0b947 */ /* 0x010fea000383ffff */
[----:B------:R-:W-:Y:S05]  /*cba0*/  BRA `(.L_x_3382) ;  /* 0xffffffec00087947 */ /* 0x000fea000383ffff */
.L_x_3352:
[----:B-1----:R1:W2:Y:S02]  /*cbb0*/  SYNCS.PHASECHK.TRANS64.TRYWAIT P3, [R2+URZ+0x22840], R3 ;  /* 0x02284003020075a7 */ /* 0x0022a4000806017f */
[----:B--2---:R-:W-:Y:S05]  /*cbc0*/  @!P3 NANOSLEEP.SYNCS 0x989680 ;  /* 0x009896800000b95d */ /* 0x004fea0003900000 */
[----:B------:R-:W2:Y:S02]  /*cbd0*/  @!P3 SYNCS.PHASECHK.TRANS64 P3, [R2+URZ+0x22840], R3 ;  /* 0x022840030200b5a7 */ /* 0x000ea4000806007f */
[----:B--2---:R-:W-:Y:S05]  /*cbe0*/  @!P3 BRA `(.L_x_3352) ;  /* 0xfffffffc00f0b947 */ /* 0x004fea000383ffff */
[----:B------:R-:W-:Y:S05]  /*cbf0*/  BRA `(.L_x_3383) ;  /* 0xfffffff000107947 */ /* 0x000fea000383ffff */
.L_x_3354:
[----:B---3--:R3:W4:Y:S02]  /*cc00*/  SYNCS.PHASECHK.TRANS64.TRYWAIT P3, [R2+URZ+0x22860], R3 ;  /* 0x02286003020075a7 */ /* 0x008724000806017f */
[----:B----4-:R-:W-:Y:S05]  /*cc10*/  @!P3 NANOSLEEP.SYNCS 0x989680 ;  /* 0x009896800000b95d */ /* 0x010fea0003900000 */
[----:B------:R-:W4:Y:S02]  /*cc20*/  @!P3 SYNCS.PHASECHK.TRANS64 P3, [R2+URZ+0x22860], R3 ;  /* 0x022860030200b5a7 */ /* 0x000f24000806007f */
[----:B----4-:R-:W-:Y:S05]  /*cc30*/  @!P3 BRA `(.L_x_3354) ;  /* 0xfffffffc00f0b947 */ /* 0x010fea000383ffff */
[----:B------:R-:W-:Y:S05]  /*cc40*/  BRA `(.L_x_3384) ;  /* 0xfffffff000587947 */ /* 0x000fea000383ffff */
.L_x_3359:
[----:B------:R-:W-:Y:S01]  /*cc50*/  BSSY B0, `(.L_x_3385) ;  /* 0x0000007000007945 */ /* 0x000fe20003800000 */
[----:B--2---:R-:W-:Y:S02]  /*cc60*/  IMAD.MOV.U32 R12, RZ, RZ, RZ ;  /* 0x000000ffff0c7224 */ /* 0x004fe400078e00ff */
[----:B------:R-:W-:Y:S02]  /*cc70*/  IMAD.MOV.U32 R11, RZ, RZ, 0x1f ;  /* 0x0000001fff0b7424 */ /* 0x000fe400078e00ff */
[----:B------:R-:W-:-:S07]  /*cc80*/  IMAD.MOV.U32 R15, RZ, RZ, -0x1 ;  /* 0xffffffffff0f7424 */ /* 0x000fce00078e00ff */
[----:B-1-34-:R-:W-:Y:S05]  /*cc90*/  WARPSYNC.COLLECTIVE R15, `(.L_x_3386) ;  /* 0x000000000f087348 */ /* 0x01afea0003c00000 */
[----:B------:R2:W1:Y:S02]  /*cca0*/  SHFL.IDX P6, R14, R13, R12, R11 ;  /* 0x0000000c0d0e7389 */ /* 0x00046400000c000b */
[----:B-1234-:R-:W-:Y:S01]  /*ccb0*/  ENDCOLLECTIVE ;  /* 0x000000000000791b */ /* 0x01efe20003800000 */
.L_x_3386:
[----:B------:R-:W-:Y:S05]  /*ccc0*/  BSYNC B0 ;  /* 0x0000000000007941 */ /* 0x000fea0003800000 */
.L_x_3385:
[----:B------:R-:W-:Y:S05]  /*ccd0*/  BRA `(.L_x_3387) ;  /* 0xfffffff4003c7947 */ /* 0x000fea000383ffff */
.L_x_3361:
[----:B-1----:R1:W2:Y:S02]  /*cce0*/  SYNCS.PHASECHK.TRANS64.TRYWAIT P0, [R7+URZ+0x22820], R0 ;  /* 0x02282000070075a7 */ /* 0x0022a4000800017f */
[----:B--2---:R-:W-:Y:S05]  /*ccf0*/  @!P0 NANOSLEEP.SYNCS 0x989680 ;  /* 0x009896800000895d */ /* 0x004fea0003900000 */
[----:B------:R-:W2:Y:S02]  /*cd00*/  @!P0 SYNCS.PHASECHK.TRANS64 P0, [R7+URZ+0x22820], R0 ;  /* 0x02282000070085a7 */ /* 0x000ea4000800007f */
[----:B--2---:R-:W-:Y:S05]  /*cd10*/  @!P0 BRA `(.L_x_3361) ;  /* 0xfffffffc00f08947 */ /* 0x004fea000383ffff */
[----:B------:R-:W-:Y:S05]  /*cd20*/  BRA `(.L_x_3388) ;  /* 0xfffffff400847947 */ /* 0x000fea000383ffff */
.L_x_3365:
[----:B-1----:R1:W2:Y:S02]  /*cd30*/  SYNCS.PHASECHK.TRANS64.TRYWAIT P0, [R5+URZ], R4 ;  /* 0x00000004050075a7 */ /* 0x0022a4000800017f */
[----:B--2---:R-:W-:Y:S05]  /*cd40*/  @!P0 NANOSLEEP.SYNCS 0x989680 ;  /* 0x009896800000895d */ /* 0x004fea0003900000 */
[----:B------:R-:W2:Y:S02]  /*cd50*/  @!P0 SYNCS.PHASECHK.TRANS64 P0, [R5+URZ], R4 ;  /* 0x00000004050085a7 */ /* 0x000ea4000800007f */
[----:B--2---:R-:W-:Y:S05]  /*cd60*/  @!P0 BRA `(.L_x_3365) ;  /* 0xfffffffc00f08947 */ /* 0x004fea000383ffff */
[----:B------:R-:W-:Y:S05]  /*cd70*/  BRA `(.L_x_3389) ;  /* 0xfffffff400d87947 */ /* 0x000fea000383ffff */
.L_x_3366:
[----:B--2---:R2:W3:Y:S02]  /*cd80*/  SYNCS.PHASECHK.TRANS64.TRYWAIT P0, [R3+URZ], R0 ;  /* 0x00000000030075a7 */ /* 0x0044e4000800017f */
[----:B---3--:R-:W-:Y:S05]  /*cd90*/  @!P0 NANOSLEEP.SYNCS 0x989680 ;  /* 0x009896800000895d */ /* 0x008fea0003900000 */
[----:B------:R-:W3:Y:S02]  /*cda0*/  @!P0 SYNCS.PHASECHK.TRANS64 P0, [R3+URZ], R0 ;  /* 0x00000000030085a7 */ /* 0x000ee4000800007f */
[----:B---3--:R-:W-:Y:S05]  /*cdb0*/  @!P0 BRA `(.L_x_3366) ;  /* 0xfffffffc00f08947 */ /* 0x008fea000383ffff */
[----:B------:R-:W-:Y:S05]  /*cdc0*/  BRA `(.L_x_3390) ;  /* 0xfffffff400cc7947 */ /* 0x000fea000383ffff */
.L_x_3368:
[----:B-1----:R1:W2:Y:S02]  /*cdd0*/  SYNCS.PHASECHK.TRANS64.TRYWAIT P0, [R5+URZ], R4 ;  /* 0x00000004050075a7 */ /* 0x0022a4000800017f */
[----:B--2---:R-:W-:Y:S05]  /*cde0*/  @!P0 NANOSLEEP.SYNCS 0x989680 ;  /* 0x009896800000895d */ /* 0x004fea0003900000 */
[----:B------:R-:W2:Y:S02]  /*cdf0*/  @!P0 SYNCS.PHASECHK.TRANS64 P0, [R5+URZ], R4 ;  /* 0x00000004050085a7 */ /* 0x000ea4000800007f */
[----:B--2---:R-:W-:Y:S05]  /*ce00*/  @!P0 BRA `(.L_x_3368) ;  /* 0xfffffffc00f08947 */ /* 0x004fea000383ffff */
[----:B------:R-:W-:Y:S05]  /*ce10*/  BRA `(.L_x_3391) ;  /* 0xfffffff400d07947 */ /* 0x000fea000383ffff */
.L_x_3392:
        /* <DEDUP_REMOVED lines=14> */
.L_x_4729:


//--------------------- .text._ZN7cutlass13device_kernelIN5flash11enable_sm90INS1_16FlashAttnFwdSm90INS1_25CollectiveMainloopFwdSm90ILi2EN4cute5tupleIJNS5_1CILi1EEES8_S8_EEENS6_IJNS7_ILi128EEENS7_ILi96EEENS7_ILi64EEEEEELi256ENS_10bfloat16_tEfNS_4arch4Sm90ELb1ELb0ELb0ELb0ELb0ELb0ELb1ELb1ELb0ELb0ELb0ELb0EEENS1_21CollectiveEpilogueFwdINS6_IJSA_NS7_ILi256EEESB_EEES9_SE_SG_Li256ELb0ELb0ELb0ELb0EEENS1_30DynamicPersistentTileSchedulerILi256ELi32ELb0ELb0ELb1EEEEEEEEEvNT_6ParamsE --------------------------
	.section	.text._ZN7cutlass13device_kernelIN5flash11enable_sm90INS1_16FlashAttnFwdSm90INS1_25CollectiveMainloopFwdSm90ILi2EN4cute5tupleIJNS5_1CILi1EEES8_S8_EEENS6_IJNS7_ILi128EEENS7_ILi96EEENS7_ILi64EEEEEELi256ENS_10bfloat16_tEfNS_4arch4Sm90ELb1ELb0ELb0ELb0ELb0ELb0ELb1ELb1ELb0ELb0ELb0ELb0EEENS1_21CollectiveEpilogueFwdINS6_IJSA_NS7_ILi256EEESB_EEES9_SE_SG_Li256ELb0ELb0ELb0ELb0EEENS1_30DynamicPersistentTileSchedulerILi256ELi32ELb0ELb0ELb1EEEEEEEEEvNT_6ParamsE,"ax",@progbits
	.align	128
.text._ZN7cutlass13device_kernelIN5flash11enable_sm90INS1_16FlashAttnFwdSm90INS1_25CollectiveMainloopFwdSm90ILi2EN4cute5tupleIJNS5_1CILi1EEES8_S8_EEENS6_IJNS7_ILi128EEENS7_ILi96EEENS7_ILi64EEEEEELi256ENS_10bfloat16_tEfNS_4arch4Sm90ELb1ELb0ELb0ELb0ELb0ELb0ELb1ELb1ELb0ELb0ELb0ELb0EEENS1_21CollectiveEpilogueFwdINS6_IJSA_NS7_ILi256EEESB_EEES9_SE_SG_Li256ELb0ELb0ELb0ELb0EEENS1_30DynamicPersistentTileSchedulerILi256ELi32ELb0ELb0ELb1EEEEEEEEEvNT_6ParamsE:
        .type           _ZN7cutlass13device_kernelIN5flash11enable_sm90INS1_16FlashAttnFwdSm90INS1_25CollectiveMainloopFwdSm90ILi2EN4cute5tupleIJNS5_1CILi1EEES8_S8_EEENS6_IJNS7_ILi128EEENS7_ILi96EEENS7_ILi64EEEEEELi256ENS_10bfloat16_tEfNS_4arch4Sm90ELb1ELb0ELb0ELb0ELb0ELb0ELb1ELb1ELb0ELb0ELb0ELb0EEENS1_21CollectiveEpilogueFwdINS6_IJSA_NS7_ILi256EEESB_EEES9_SE_SG_Li256ELb0ELb0ELb0ELb0EEENS1_30DynamicPersistentTileSchedulerILi256ELi32ELb0ELb0ELb1EEEEEEEEEvNT_6ParamsE,@function
        .size           _ZN7cutlass13device_kernelIN5flash11enable_sm90INS1_16FlashAttnFwdSm90INS1_25CollectiveMainloopFwdSm90ILi2EN4cute5tupleIJNS5_1CILi1EEES8_S8_EEENS6_IJNS7_ILi128EEENS7_ILi96EEENS7_ILi64EEEEEELi256ENS_10bfloat16_tEfNS_4arch4Sm90ELb1ELb0ELb0ELb0ELb0ELb0ELb1ELb1ELb0ELb0ELb0ELb0EEENS1_21CollectiveEpilogueFwdINS6_IJSA_NS7_ILi256EEESB_EEES9_SE_SG_Li256ELb0ELb0ELb0ELb0EEENS1_30DynamicPersistentTileSchedulerILi256ELi32ELb0ELb0ELb1EEEEEEEEEvNT_6ParamsE,(.L_x_4730 - _ZN7cutlass13device_kernelIN5flash11enable_sm90INS1_16FlashAttnFwdSm90INS1_25CollectiveMainloopFwdSm90ILi2EN4cute5tupleIJNS5_1CILi1EEES8_S8_EEENS6_IJNS7_ILi128EEENS7_ILi96EEENS7_ILi64EEEEEELi256ENS_10bfloat16_tEfNS_4arch4Sm90ELb1ELb0ELb0ELb0ELb0ELb0ELb1ELb1ELb0ELb0ELb0ELb0EEENS1_21CollectiveEpilogueFwdINS6_IJSA_NS7_ILi256EEESB_EEES9_SE_SG_Li256ELb0ELb0ELb0ELb0EEENS1_30DynamicPersistentTileSchedulerILi256ELi32ELb0ELb0ELb1EEEEEEEEEvNT_6ParamsE)
        .other          _ZN7cutlass13device_kernelIN5flash11enable_sm90INS1_16FlashAttnFwdSm90INS1_25CollectiveMainloopFwdSm90ILi2EN4cute5tupleIJNS5_1CILi1EEES8_S8_EEENS6_IJNS7_ILi128EEENS7_ILi96EEENS7_ILi64EEEEEELi256ENS_10bfloat16_tEfNS_4arch4Sm90ELb1ELb0ELb0ELb0ELb0ELb0ELb1ELb1ELb0ELb0ELb0ELb0EEENS1_21CollectiveEpilogueFwdINS6_IJSA_NS7_ILi256EEESB_EEES9_SE_SG_Li256ELb0ELb0ELb0ELb0EEENS1_30DynamicPersistentTileSchedulerILi256ELi32ELb0ELb0ELb1EEEEEEEEEvNT_6ParamsE,@"STO_CUDA_ENTRY STV_DEFAULT"
_ZN7cutlass13device_kernelIN5flash11enable_sm90INS1_16FlashAttnFwdSm90INS1_25CollectiveMainloopFwdSm90ILi2EN4cute5tupleIJNS5_1CILi1EEES8_S8_EEENS6_IJNS7_ILi128EEENS7_ILi96EEENS7_ILi64EEEEEELi256ENS_10bfloat16_tEfNS_4arch4Sm90ELb1ELb0ELb0ELb0ELb0ELb0ELb1ELb1ELb0ELb0ELb0ELb0EEENS1_21CollectiveEpilogueFwdINS6_IJSA_NS7_ILi256EEESB_EEES9_SE_SG_Li256ELb0ELb0ELb0ELb0EEENS1_30DynamicPersistentTileSchedulerILi256ELi32ELb0ELb0ELb1EEEEEEEEEvNT_6ParamsE:
[----:B------:R-:W1:Y:S02]  /*0000*/  LDC R1, c[0x0][0x28] ;  /* 0x00000a00ff017b82 */ /* 0x000e640000000800 */
[----:B-1----:R-:W-:Y:S01]  /*0010*/  VIADD R1, R1, 0xfffffff0 ;  /* 0xfffffff001017836 */ /* 0x002fe20000000000 */
[----:B------:R-:W1:Y:S01]  /*0020*/  S2R R3, SR_TID.X ;  /* 0x0000000000037919 */ /* 0x000e620000002100 */
[----:B------:R-:W-:Y:S01]  /*0030*/  ELECT P0, URZ, PT ;  /* 0x00000000003f782f */ /* 0x000fe20003800000 */
[----:B------:R-:W-:Y:S01]  /*0040*/  BSSY B0, `(.L_x_3393) ;  /* 0x0000016000007945 */ /* 0x000fe20003800000 */
[----:B-1----:R-:W-:-:S05]  /*0050*/  SHF.R.U32.HI R0, RZ, 0x5, R3 ;  /* 0x00000005ff007819 */ /* 0x002fca0000011603 */
        /* <DEDUP_REMOVED lines=20> */
.L_x_3394:
[----:B------:R-:W-:Y:S05]  /*01a0*/  BSYNC B0 ;  /* 0x0000000000007941 */ /* 0x000fea0003800000 */
.L_x_3393:
[----:B------:R-:W-:Y:S01]  /*01b0*/  VOTEU.ANY UP0, P0 ;  /* 0x00000000003f7886 */ /* 0x000fe20000000100 */
[----:B------:R-:W1:Y:S01]  /*01c0*/  SHFL.IDX PT, R2, R0, RZ, 0x1f ;  /* 0x00001fff00027589 */ /* 0x000e6200000e0000 */
[----:B------:R-:W-:Y:S01]  /*01d0*/  UMOV UR4, 0x1 ;  /* 0x0000000100047882 */ /* 0x000fe20000000000 */
[----:B------:R-:W-:Y:S01]  /*01e0*/  VOTEU.ANY UP1, P0 ;  /* 0x00000000003f7886 */ /* 0x000fe20000020100 */
[----:B------:R-:W-:Y:S01]  /*01f0*/  SHF.R.U32.HI R3, RZ, 0x7, R3 ;  /* 0x00000007ff037819 */ /* 0x000fe20000011603 */
[----:B------:R-:W2:Y:S01]  /*0200*/  @UP0 S2UR UR7, SR_CgaCtaId ;  /* 0x00000000000709c3 */ /* 0x000ea20000008800 */
[----:B------:R-:W-:Y:S01]  /*0210*/  @UP0 UMOV UR6, 0x400 ;  /* 0x0000040000060882 */ /* 0x000fe20000000000 */
[----:B------:R-:W-:-:S04]  /*0220*/  @UP0 UIADD3 UR4, -UR4, 0x100000, URZ ;  /* 0x0010000004040890 */ /* 0x000fc8000fffe13f */
[----:B------:R-:W-:Y:S02]  /*0230*/  @UP0 USHF.L.U32 UR5, UR4, 0xb, URZ ;  /* 0x0000000b04050899 */ /* 0x000fe4000800063f */
[----:B------:R-:W-:Y:S01]  /*0240*/  @UP0 USHF.L.U32 UR4, UR4, 0x1, URZ ;  /* 0x0000000104040899 */ /* 0x000fe2000800063f */
[----:B------:R-:W-:Y:S01]  /*0250*/  VOTEU.ANY UP2, P0 ;  /* 0x00000000003f7886 */ /* 0x000fe20000040100 */
[----:B-1----:R-:W-:Y:S02]  /*0260*/  ISETP.NE.AND P1, PT, R2, RZ, PT ;  /* 0x000000ff0200720c */ /* 0x002fe40003f25270 */
[----:B------:R1:W3:Y:S01]  /*0270*/  SHFL.IDX PT, R2, R3, RZ, 0x1f ;  /* 0x00001fff03027589 */ /* 0x0002e200000e0000 */
[----:B--2---:R-:W-:Y:S01]  /*0280*/  @UP0 ULEA UR6, UR7, UR6, 0x18 ;  /* 0x0000000607060291 */ /* 0x004fe2000f8ec03f */
[----:B------:R-:W-:Y:S02]  /*0290*/  VOTEU.ANY UP0, P0 ;  /* 0x00000000003f7886 */ /* 0x000fe40000000100 */
[----:B------:R-:W2:Y:S09]  /*02a0*/  FENCE.VIEW.ASYNC.S ;  /* 0x00000000000073c6 */ /* 0x000eb20000000000 */
[----:B--2---:R1:W2:Y:S01]  /*02b0*/  @UP0 SYNCS.EXCH.64 URZ, [UR6+0x32400], UR4 ;  /* 0x03240004063f05b2 */ /* 0x0042a20008000100 */
[----:B------:R1:W4:Y:S01]  /*02c0*/  @UP1 SYNCS.EXCH.64 URZ, [UR6+0x32410], UR4 ;  /* 0x03241004063f15b2 */ /* 0x0003220008000100 */
[----:B------:R1:W1:Y:S01]  /*02d0*/  @UP2 SYNCS.EXCH.64 URZ, [UR6+0x32420], UR4 ;  /* 0x03242004063f25b2 */ /* 0x0002620008000100 */
        /* <DEDUP_REMOVED lines=19> */
.L_x_3395:
[----:B-1----:R-:W1:Y:S01]  /*0410*/  SHFL.IDX PT, R3, R0, RZ, 0x1f ;  /* 0x00001fff00037589 */ /* 0x002e6200000e0000 */
[----:B------:R-:W-:Y:S01]  /*0420*/  NOP ;  /* 0x0000000000007918 */ /* 0x000fe20000000000 */
[----:B-1----:R-:W-:-:S13]  /*0430*/  ISETP.NE.AND P0, PT, R3, RZ, PT ;  /* 0x000000ff0300720c */ /* 0x002fda0003f05270 */
[----:B------:R-:W-:Y:S05]  /*0440*/  @P0 BRA `(.L_x_3396) ;  /* 0x0000000000480947 */ /* 0x000fea0003800000 */
[----:B------:R-:W1:Y:S01]  /*0450*/  S2UR UR5, SR_CgaCtaId ;  /* 0x00000000000579c3 */ /* 0x000e620000008800 */
        /* <DEDUP_REMOVED lines=17> */
.L_x_3396:
        /* <DEDUP_REMOVED lines=18> */
.L_x_3397:
        /* <DEDUP_REMOVED lines=22> */
.L_x_3398:
        /* <DEDUP_REMOVED lines=22> */
.L_x_3399:
[----:B---3--:R-:W-:Y:S01]  /*0950*/  ISETP.NE.AND P0, PT, R2, RZ, PT ;  /* 0x000000ff0200720c */ /* 0x008fe20003f05270 */
[----:B------:R-:W-:Y:S01]  /*0960*/  IMAD.MOV.U32 R2, RZ, RZ, 0x1 ;  /* 0x00000001ff027424 */ /* 0x000fe200078e00ff */
[----:B------:R-:W-:Y:S01]  /*0970*/  NOP ;  /* 0x0000000000007918 */ /* 0x000fe20000000000 */
[----:B------:R-:W-:-:S03]  /*0980*/  ULDC.64 UR46, c[0x0][0x208] ;  /* 0x00008200002e7ab9 */ /* 0x000fc60000000a00 */
[----:B------:R-:W-:-:S05]  /*0990*/  SEL R2, R2, 0x2, !P0 ;  /* 0x0000000202027807 */ /* 0x000fca0004000000 */
[----:B------:R3:W-:Y:S01]  /*09a0*/  STL [R1+0x8], R2 ;  /* 0x0000080201007387 */ /* 0x0007e20000100800 */
[----:B-12-4-:R-:W-:Y:S06]  /*09b0*/  BAR.SYNC.DEFER_BLOCKING 0x0 ;  /* 0x0000000000007b1d */ /* 0x016fec0000010000 */
[----:B------:R-:W-:Y:S05]  /*09c0*/  @!P0 BRA `(.L_x_3400) ;  /* 0x000000a400dc8947 */ /* 0x000fea0003800000 */
.L_x_3401:
[----:B------:R-:W-:-:S08]  /*09d0*/  NOP ;  /* 0x0000000000007918 */ /* 0x000fd00000000000 */
[----:B------:R-:W1:Y:S02]  /*09e0*/  USETMAXREG.TRY_ALLOC.CTAPOOL UP0, 0xf0 ;  /* 0x000000f0000079c8 */ /* 0x000e640008000600 */
[----:B-1----:R-:W-:-:S13]  /*09f0*/  PLOP3.LUT P0, PT, PT, PT, UP0, 0x80, 0x0 ;  /* 0x000000000000781c */ /* 0x002fda0003f0f008 */
[----:B------:R-:W-:Y:S05]  /*0a00*/  @!P0 BRA `(.L_x_3401) ;  /* 0xfffffffc00f08947 */ /* 0x000fea000383ffff */
[----:B------:R-:W1:Y:S01]  /*0a10*/  S2R R0, SR_TID.X ;  /* 0x0000000000007919 */ /* 0x000e620000002100 */
[----:B------:R-:W2:Y:S08]  /*0a20*/  S2UR UR7, SR_CTAID.X ;  /* 0x00000000000779c3 */ /* 0x000eb00000002500 */
[----:B------:R-:W-:Y:S08]  /*0a30*/  BAR.ARV 0x4, 0x120 ;  /* 0x0104800000007b1d */ /* 0x000ff00000002000 */
[----:B------:R-:W-:Y:S06]  /*0a40*/  BAR.ARV 0x8, 0x120 ;  /* 0x0204800000007b1d */ /* 0x000fec0000002000 */
[----:B-1----:R-:W-:-:S04]  /*0a50*/  SHF.R.U32.HI R0, RZ, 0x7, R0 ;  /* 0x00000007ff007819 */ /* 0x002fc80000011600 */
[----:B------:R-:W-:Y:S02]  /*0a60*/  ISETP.NE.AND P0, PT, R0, 0x1, PT ;  /* 0x000000010000780c */ /* 0x000fe40003f05270 */
[----:B------:R-:W2:Y:S11]  /*0a70*/  LDC R0, c[0x0][0xea8] ;  /* 0x0003aa00ff007b82 */ /* 0x000eb60000000800 */
[----:B------:R-:W-:Y:S06]  /*0a80*/  @!P0 BAR.ARV 0x9, 0x100 ;  /* 0x0244000000008b1d */ /* 0x000fec0000002000 */
[----:B--2---:R-:W-:-:S13]  /*0a90*/  ISETP.LE.AND P0, PT, R0, UR7, PT ;  /* 0x0000000700007c0c */ /* 0x004fda000bf03270 */
[----:B------:R-:W-:Y:S05]  /*0aa0*/  @P0 EXIT ;  /* 0x000000000000094d */ /* 0x000fea0003800000 */
[----:B------:R-:W2:Y:S01]  /*0ab0*/  LDL.LU R11, [R1+0x8] ;  /* 0x00000800010b7983 */ /* 0x000ea20000300800 */
[----:B---3--:R-:W1:Y:S01]  /*0ac0*/  S2R R2, SR_TID.X ;  /* 0x0000000000027919 */ /* 0x008e620000002100 */
[----:B------:R-:W3:Y:S08]  /*0ad0*/  S2UR UR4, SR_CgaCtaId ;  /* 0x00000000000479c3 */ /* 0x000ef00000008800 */
[----:B------:R-:W4:Y:S01]  /*0ae0*/  S2UR UR6, SR_SWINHI ;  /* 0x00000000000679c3 */ /* 0x000f220000002f00 */
[----:B-1----:R-:W-:-:S05]  /*0af0*/  VIADD R225, R2, 0xffffff80 ;  /* 0xffffff8002e17836 */ /* 0x002fca0000000000 */
[----:B------:R-:W-:-:S04]  /*0b00*/  SHF.R.S32.HI R0, RZ, 0x1f, R225 ;  /* 0x0000001fff007819 */ /* 0x000fc800000114e1 */
[----:B------:R-:W-:-:S04]  /*0b10*/  LEA.HI R2, R0, R225, RZ, 0x7 ;  /* 0x000000e100027211 */ /* 0x000fc800078f38ff */
[----:B------:R-:W-:Y:S02]  /*0b20*/  LOP3.LUT R4, R2, 0xffffff80, RZ, 0xc0, !PT ;  /* 0xffffff8002047812 */ /* 0x000fe400078ec0ff */
[----:B------:R-:W-:-:S03]  /*0b30*/  LEA.HI R3, R0, R225, RZ, 0x4 ;  /* 0x000000e100037211 */ /* 0x000fc600078f20ff */
[----:B------:R-:W-:Y:S01]  /*0b40*/  IMAD.IADD R222, R225, 0x1, -R4 ;  /* 0x00000001e1de7824 */ /* 0x000fe200078e0a04 */
[----:B------:R-:W-:Y:S02]  /*0b50*/  LEA.HI R4, R0, R225, RZ, 0x5 ;  /* 0x000000e100047211 */ /* 0x000fe400078f28ff */
[----:B------:R-:W-:Y:S02]  /*0b60*/  SHF.R.S32.HI R6, RZ, 0x4, R3 ;  /* 0x00000004ff067819 */ /* 0x000fe40000011403 */
[----:B------:R-:W-:Y:S02]  /*0b70*/  SHF.R.S32.HI R7, RZ, 0x1f, R222 ;  /* 0x0000001fff077819 */ /* 0x000fe400000114de */
[----:B------:R-:W-:Y:S02]  /*0b80*/  SHF.R.S32.HI R5, RZ, 0x5, R4 ;  /* 0x00000005ff057819 */ /* 0x000fe40000011404 */
[C---:B------:R-:W-:Y:S02]  /*0b90*/  LOP3.LUT R4, R3.reuse, 0x3fffff0, RZ, 0xc0, !PT ;  /* 0x03fffff003047812 */ /* 0x040fe400078ec0ff */
[----:B------:R-:W-:-:S02]  /*0ba0*/  LEA.HI R3, R3, R6, RZ, 0x1 ;  /* 0x0000000603037211 */ /* 0x000fc400078f08ff */
[-C--:B------:R-:W-:Y:S02]  /*0bb0*/  LEA.HI R8, R7, R222.reuse, RZ, 0x2 ;  /* 0x000000de07087211 */ /* 0x080fe400078f10ff */
[----:B------:R-:W-:Y:S02]  /*0bc0*/  LOP3.LUT R3, R3, 0x1ffffffe, RZ, 0xc0, !PT ;  /* 0x1ffffffe03037812 */ /* 0x000fe400078ec0ff */
[--C-:B------:R-:W-:Y:S02]  /*0bd0*/  SHF.R.S32.HI R9, RZ, 0x2, R8.reuse ;  /* 0x00000002ff097819 */ /* 0x100fe40000011408 */
[----:B------:R-:W-:Y:S01]  /*0be0*/  SHF.R.S32.HI R10, RZ, 0x1f, R8 ;  /* 0x0000001fff0a7819 */ /* 0x000fe20000011408 */
[----:B------:R-:W-:Y:S01]  /*0bf0*/  IMAD.IADD R6, R6, 0x1, -R3 ;  /* 0x0000000106067824 */ /* 0x000fe200078e0a03 */
[----:B------:R-:W-:Y:S01]  /*0c00*/  SHF.R.S32.HI R3, RZ, 0x7, R2 ;  /* 0x00000007ff037819 */ /* 0x000fe20000011402 */
[----:B------:R-:W-:Y:S01]  /*0c10*/  IMAD.IADD R4, R225, 0x1, -R4 ;  /* 0x00000001e1047824 */ /* 0x000fe200078e0a04 */
[----:B------:R-:W-:Y:S01]  /*0c20*/  LEA.HI R10, R10, R9, RZ, 0x3 ;  /* 0x000000090a0a7211 */ /* 0x000fe200078f18ff */
[----:B------:R-:W-:Y:S01]  /*0c30*/  UMOV UR39, 0x400 ;  /* 0x0000040000277882 */ /* 0x000fe20000000000 */
[----:B------:R-:W-:Y:S01]  /*0c40*/  LEA.HI R2, R2, R3, RZ, 0x1 ;  /* 0x0000000302027211 */ /* 0x000fe200078f08ff */
[----:B---3--:R-:W-:Y:S01]  /*0c50*/  ULEA UR39, UR4, UR39, 0x18 ;  /* 0x0000002704277291 */ /* 0x008fe2000f8ec03f */
[----:B------:R-:W-:Y:S01]  /*0c60*/  LOP3.LUT R10, R10, 0xfffffff8, RZ, 0xc0, !PT ;  /* 0xfffffff80a0a7812 */ /* 0x000fe200078ec0ff */
[----:B------:R-:W-:Y:S01]  /*0c70*/  IMAD R5, R5, 0x10, R4 ;  /* 0x0000001005057824 */ /* 0x000fe200078e0204 */
[----:B------:R-:W-:-:S02]  /*0c80*/  LEA.HI R7, R7, R222, RZ, 0x5 ;  /* 0x000000de07077211 */ /* 0x000fc400078f28ff */
[----:B------:R-:W-:Y:S01]  /*0c90*/  LEA.HI R0, R0, R225, RZ, 0x3 ;  /* 0x000000e100007211 */ /* 0x000fe200078f18ff */
[----:B------:R-:W-:Y:S01]  /*0ca0*/  IMAD R5, R5, 0x8, R6 ;  /* 0x0000000805057824 */ /* 0x000fe200078e0206 */
[----:B------:R-:W-:Y:S01]  /*0cb0*/  LOP3.LUT R2, R2, 0x3fffffe, RZ, 0xc0, !PT ;  /* 0x03fffffe02027812 */ /* 0x000fe200078ec0ff */
[----:B------:R-:W-:Y:S01]  /*0cc0*/  IMAD.IADD R10, R9, 0x1, -R10 ;  /* 0x00000001090a7824 */ /* 0x000fe200078e0a0a */
[----:B------:R-:W-:Y:S02]  /*0cd0*/  SHF.R.S32.HI R7, RZ, 0x5, R7 ;  /* 0x00000005ff077819 */ /* 0x000fe40000011407 */
[----:B------:R-:W-:Y:S01]  /*0ce0*/  LOP3.LUT R0, R0, 0x1ffffff8, RZ, 0xc0, !PT ;  /* 0x1ffffff800007812 */ /* 0x000fe200078ec0ff */
[----:B------:R-:W-:Y:S01]  /*0cf0*/  UMOV UR4, UR39 ;  /* 0x0000002700047c82 */ /* 0x000fe20008000000 */
[----:B----4-:R-:W-:Y:S01]  /*0d00*/  UMOV UR5, UR6 ;  /* 0x0000000600057c82 */ /* 0x010fe20008000000 */
[----:B------:R-:W-:Y:S01]  /*0d10*/  LOP3.LUT R9, R8, 0x7ffffffc, RZ, 0xc0, !PT ;  /* 0x7ffffffc08097812 */ /* 0x000fe200078ec0ff */
[----:B------:R-:W-:-:S02]  /*0d20*/  IMAD.U32 R202, RZ, RZ, UR4 ;  /* 0x00000004ffca7e24 */ /* 0x000fc4000f8e00ff */
[----:B------:R-:W-:Y:S02]  /*0d30*/  IMAD.U32 R203, RZ, RZ, UR5 ;  /* 0x00000005ffcb7e24 */ /* 0x000fe4000f8e00ff */
[----:B------:R-:W-:Y:S02]  /*0d40*/  IMAD.SHL.U32 R5, R5, 0x8, RZ ;  /* 0x0000000805057824 */ /* 0x000fe400078e00ff */
[----:B------:R-:W-:Y:S02]  /*0d50*/  IMAD.IADD R2, R3, 0x1, -R2 ;  /* 0x0000000103027824 */ /* 0x000fe400078e0a02 */
[----:B------:R-:W-:Y:S02]  /*0d60*/  IMAD R7, R7, 0x10, R10 ;  /* 0x0000001007077824 */ /* 0x000fe400078e020a */
[----:B------:R-:W-:Y:S02]  /*0d70*/  IMAD.IADD R0, R225, 0x1, -R0 ;  /* 0x00000001e1007824 */ /* 0x000fe400078e0a00 */
[----:B------:R-:W-:-:S02]  /*0d80*/  IMAD.IADD R222, R222, 0x1, -R9 ;  /* 0x00000001dede7824 */ /* 0x000fc400078e0a09 */
[----:B------:R-:W-:Y:S01]  /*0d90*/  IMAD.WIDE R202, R5, 0x2, R202 ;  /* 0x0000000205ca7825 */ /* 0x000fe200078e02ca */
[----:B------:R-:W-:-:S03]  /*0da0*/  UMOV UR4, UR7 ;  /* 0x0000000700047c82 */ /* 0x000fc60008000000 */
[----:B------:R-:W-:Y:S02]  /*0db0*/  IMAD R223, R2, 0x40, R7 ;  /* 0x0000004002df7824 */ /* 0x000fe400078e0207 */
[----:B------:R-:W-:Y:S02]  /*0dc0*/  IMAD.MOV.U32 R224, RZ, RZ, RZ ;  /* 0x000000ffffe07224 */ /* 0x000fe400078e00ff */
[----:B------:R-:W-:Y:S01]  /*0dd0*/  IMAD.SHL.U32 R218, R0, 0x8, RZ ;  /* 0x0000000800da7824 */ /* 0x000fe200078e00ff */
[----:B------:R-:W-:Y:S01]  /*0de0*/  ULDC.64 UR60, c[0x0][0x198] ;  /* 0x00006600003c7ab9 */ /* 0x000fe20000000a00 */
[----:B------:R-:W-:Y:S01]  /*0df0*/  UMOV UR37, URZ ;  /* 0x0000003f00257c82 */ /* 0x000fe20008000000 */
[----:B------:R-:W-:Y:S01]  /*0e00*/  UMOV UR36, URZ ;  /* 0x0000003f00247c82 */ /* 0x000fe20008000000 */
[----:B--2---:R-:W-:-:S07]  /*0e10*/  LOP3.LUT R217, R11, 0x1, RZ, 0xfc, !PT ;  /* 0x000000010bd97812 */ /* 0x004fce00078efcff */
.L_x_3449:
        /* <DEDUP_REMOVED lines=20> */
.L_x_3402:
[----:B------:R-:W-:Y:S01]  /*0f60*/  ULDC UR6, c[0x0][0xec4] ;  /* 0x0003b10000067ab9 */ /* 0x000fe20000000800 */
[----:B------:R-:W-:Y:S01]  /*0f70*/  UMOV UR40, UR7 ;  /* 0x0000000700287c82 */ /* 0x000fe20008000000 */
[----:B------:R-:W-:-:S11]  /*0f80*/  UISETP.NE.AND UP0, UPT, UR6, 0x1, UPT ;  /* 0x000000010600788c */ /* 0x000fd6000bf05270 */
[----:B------:R-:W-:Y:S02]  /*0f90*/  @UP0 ULDC.64 UR10, c[0x0][0xec8] ;  /* 0x0003b200000a0ab9 */ /* 0x000fe40000000a00 */
[----:B------:R-:W-:-:S04]  /*0fa0*/  UIMAD.WIDE.U32 UR4, UR7, UR10, URZ ;  /* 0x0000000a070472a5 */ /* 0x000fc8000f8e003f */
[----:B------:R-:W-:-:S04]  /*0fb0*/  @UP0 USHF.R.U32.HI UR40, URZ, UR11, UR5 ;  /* 0x0000000b3f280299 */ /* 0x000fc80008011605 */
[----:B------:R-:W-:-:S12]  /*0fc0*/  UIMAD UR4, UR40, UR6, URZ ;  /* 0x00000006280472a4 */ /* 0x000fd8000f8e023f */
.L_x_3403:
[----:B------:R-:W1:Y:S01]  /*0fd0*/  LDC R0, c[0x0][0x288] ;  /* 0x0000a200ff007b82 */ /* 0x000e620000000800 */
[----:B------:R-:W-:Y:S01]  /*0fe0*/  ULOP3.LUT UR5, URZ, UR40, URZ, 0x33, !UPT ;  /* 0x000000283f057292 */ /* 0x000fe2000f8e333f */
[----:B------:R-:W-:Y:S01]  /*0ff0*/  PLOP3.LUT P0, PT, PT, PT, PT, 0x80, 0x0 ;  /* 0x000000000000781c */ /* 0x000fe20003f0f070 */
[----:B------:R-:W-:Y:S01]  /*1000*/  ULDC UR6, c[0x0][0xeac] ;  /* 0x0003ab0000067ab9 */ /* 0x000fe20000000800 */
[----:B------:R-:W-:Y:S01]  /*1010*/  ULDC.64 UR10, c[0x0][0x3f8] ;  /* 0x0000fe00000a7ab9 */ /* 0x000fe20000000a00 */
[----:B------:R-:W-:Y:S01]  /*1020*/  UIADD3 UR5, UR5, UR6, URZ ;  /* 0x0000000605057290 */ /* 0x000fe2000fffe03f */
[----:B------:R-:W-:Y:S01]  /*1030*/  IMAD.MOV.U32 R150, RZ, RZ, RZ ;  /* 0x000000ffff967224 */ /* 0x000fe200078e00ff */
[----:B------:R-:W-:Y:S01]  /*1040*/  UISETP.NE.U32.AND UP0, UPT, UR10, URZ, UPT ;  /* 0x0000003f0a00728c */ /* 0x000fe2000bf05070 */
[----:B------:R-:W2:Y:S01]  /*1050*/  LDC R158, c[0x0][0x2e0] ;  /* 0x0000b800ff9e7b82 */ /* 0x000ea20000000800 */
[----:B------:R-:W-:Y:S01]  /*1060*/  USHF.L.U32 UR42, UR5, 0x7, URZ ;  /* 0x00000007052a7899 */ /* 0x000fe2000800063f */
[----:B------:R-:W-:Y:S01]  /*1070*/  CS2R R148, SRZ ;  /* 0x0000000000947805 */ /* 0x000fe2000001ff00 */
[----:B------:R-:W-:Y:S01]  /*1080*/  UISETP.NE.AND.EX UP0, UPT, UR11, URZ, UPT, UP0 ;  /* 0x0000003f0b00728c */ /* 0x000fe2000bf05300 */
[----:B------:R-:W-:Y:S01]  /*1090*/  CS2R R146, SRZ ;  /* 0x0000000000927805 */ /* 0x000fe2000001ff00 */
[----:B------:R-:W-:Y:S01]  /*10a0*/  ULDC UR6, c[0x0][0x404] ;  /* 0x0001010000067ab9 */ /* 0x000fe20000000800 */
[----:B------:R-:W-:Y:S01]  /*10b0*/  ULDC UR43, c[0x0][0xeb8] ;  /* 0x0003ae00002b7ab9 */ /* 0x000fe20000000800 */
[----:B------:R-:W-:Y:S01]  /*10c0*/  USEL UR5, UR6, 0x1, UP0 ;  /* 0x0000000106057887 */ /* 0x000fe20008000000 */
[----:B------:R-:W-:Y:S01]  /*10d0*/  IMAD.U32 R221, RZ, RZ, UR42 ;  /* 0x0000002affdd7e24 */ /* 0x000fe2000f8e00ff */
[----:B------:R-:W-:Y:S01]  /*10e0*/  UISETP.NE.AND UP0, UPT, UR43, 0x1, UPT ;  /* 0x000000012b00788c */ /* 0x000fe2000bf05270 */
[----:B------:R-:W-:Y:S01]  /*10f0*/  CS2R R144, SRZ ;  /* 0x0000000000907805 */ /* 0x000fe2000001ff00 */
[----:B------:R-:W-:Y:S01]  /*1100*/  UIADD3 UR4, UR7, -UR4, URZ ;  /* 0x8000000407047290 */ /* 0x000fe2000fffe03f */
[----:B------:R-:W-:-:S02]  /*1110*/  CS2R R142, SRZ ;  /* 0x00000000008e7805 */ /* 0x000fc4000001ff00 */
[----:B------:R-:W-:Y:S02]  /*1120*/  CS2R R140, SRZ ;  /* 0x00000000008c7805 */ /* 0x000fe4000001ff00 */
[----:B------:R-:W-:Y:S02]  /*1130*/  CS2R R138, SRZ ;  /* 0x00000000008a7805 */ /* 0x000fe4000001ff00 */
[----:B------:R-:W-:Y:S02]  /*1140*/  CS2R R136, SRZ ;  /* 0x0000000000887805 */ /* 0x000fe4000001ff00 */
[----:B-1----:R-:W-:Y:S02]  /*1150*/  IADD3 R3, R221, 0xdf, -R0 ;  /* 0x000000dfdd037810 */ /* 0x002fe40007ffe800 */
[----:B------:R-:W-:Y:S02]  /*1160*/  CS2R R134, SRZ ;  /* 0x0000000000867805 */ /* 0x000fe4000001ff00 */
[----:B------:R-:W-:-:S02]  /*1170*/  CS2R R132, SRZ ;  /* 0x0000000000847805 */ /* 0x000fc4000001ff00 */
[----:B------:R-:W-:Y:S01]  /*1180*/  CS2R R130, SRZ ;  /* 0x0000000000827805 */ /* 0x000fe2000001ff00 */
[----:B------:R-:W-:Y:S01]  /*1190*/  @UP0 ULDC UR6, c[0x0][0xec0] ;  /* 0x0003b00000060ab9 */ /* 0x000fe20000000800 */
[----:B------:R-:W-:Y:S02]  /*11a0*/  CS2R R128, SRZ ;  /* 0x0000000000807805 */ /* 0x000fe4000001ff00 */
[----:B------:R-:W-:Y:S02]  /*11b0*/  CS2R R126, SRZ ;  /* 0x00000000007e7805 */ /* 0x000fe4000001ff00 */
[----:B------:R-:W-:Y:S01]  /*11c0*/  CS2R R124, SRZ ;  /* 0x00000000007c7805 */ /* 0x000fe2000001ff00 */
[----:B--2---:R-:W-:Y:S01]  /*11d0*/  IMAD R158, R158, UR5, RZ ;  /* 0x000000059e9e7c24 */ /* 0x004fe2000f8e02ff */
[----:B------:R-:W-:Y:S01]  /*11e0*/  ULDC UR5, c[0x0][0xec4] ;  /* 0x0003b10000057ab9 */ /* 0x000fe20000000800 */
[----:B------:R-:W-:Y:S01]  /*11f0*/  CS2R R122, SRZ ;  /* 0x00000000007a7805 */ /* 0x000fe2000001ff00 */
[----:B------:R-:W-:Y:S01]  /*1200*/  UIMAD UR8, UR8, UR5, UR4 ;  /* 0x00000005080872a4 */ /* 0x000fe2000f8e0204 */
[C---:B------:R-:W-:Y:S01]  /*1210*/  VIADD R0, R158.reuse, 0x5f ;  /* 0x0000005f9e007836 */ /* 0x040fe20000000000 */
[----:B------:R-:W-:Y:S01]  /*1220*/  CS2R R120, SRZ ;  /* 0x0000000000787805 */ /* 0x000fe2000001ff00 */
[----:B------:R-:W-:Y:S01]  /*1230*/  IMAD.IADD R3, R158, 0x1, R3 ;  /* 0x000000019e037824 */ /* 0x000fe200078e0203 */
[----:B------:R-:W-:Y:S01]  /*1240*/  @UP0 ULDC UR4, c[0x0][0xebc] ;  /* 0x0003af0000040ab9 */ /* 0x000fe20000000800 */
[----:B------:R-:W-:Y:S01]  /*1250*/  IMAD.HI R0, R0, 0x2aaaaaab, RZ ;  /* 0x2aaaaaab00007827 */ /* 0x000fe200078e02ff */
[----:B------:R-:W-:Y:S01]  /*1260*/  UIMAD.WIDE.U32 UR4, UR8, UR4, URZ ;  /* 0x00000004080472a5 */ /* 0x000fe2000f8e003f */
[----:B------:R-:W-:Y:S01]  /*1270*/  CS2R R118, SRZ ;  /* 0x0000000000767805 */ /* 0x000fe2000001ff00 */
[----:B------:R-:W-:Y:S01]  /*1280*/  UMOV UR44, UR8 ;  /* 0x00000008002c7c82 */ /* 0x000fe20008000000 */
[----:B------:R-:W-:Y:S01]  /*1290*/  IMAD.HI R2, R3, 0x2aaaaaab, RZ ;  /* 0x2aaaaaab03027827 */ /* 0x000fe200078e02ff */
[----:B------:R-:W-:Y:S01]  /*12a0*/  SHF.R.U32.HI R3, RZ, 0x1f, R0 ;  /* 0x0000001fff037819 */ /* 0x000fe20000011600 */
[----:B------:R-:W-:Y:S01]  /*12b0*/  @UP0 USHF.R.U32.HI UR44, URZ, UR6, UR5 ;  /* 0x000000063f2c0299 */ /* 0x000fe20008011605 */
[----:B------:R-:W-:-:S02]  /*12c0*/  CS2R R116, SRZ ;  /* 0x0000000000747805 */ /* 0x000fc4000001ff00 */
[----:B------:R-:W-:Y:S02]  /*12d0*/  CS2R R114, SRZ ;  /* 0x0000000000727805 */ /* 0x000fe4000001ff00 */
[----:B------:R-:W-:Y:S01]  /*12e0*/  SHF.R.U32.HI R5, RZ, 0x1f, R2 ;  /* 0x0000001fff057819 */ /* 0x000fe20000011602 */
[----:B------:R-:W-:Y:S01]  /*12f0*/  UIADD3 UR4, -UR44, URZ, URZ ;  /* 0x0000003f2c047290 */ /* 0x000fe2000fffe13f */
[----:B------:R-:W-:Y:S01]  /*1300*/  LEA.HI.SX32 R3, R0, R3, 0x1c ;  /* 0x0000000300037211 */ /* 0x000fe200078fe2ff */
[----:B------:R-:W-:Y:S01]  /*1310*/  IMAD.MOV.U32 R0, RZ, RZ, RZ ;  /* 0x000000ffff007224 */ /* 0x000fe200078e00ff */
[----:B------:R-:W-:Y:S01]  /*1320*/  LEA.HI.SX32 R2, R2, R5, 0x1c ;  /* 0x0000000502027211 */ /* 0x000fe200078fe2ff */
[----:B------:R-:W-:Y:S01]  /*1330*/  UIMAD UR43, UR43, UR4, UR8 ;  /* 0x000000042b2b72a4 */ /* 0x000fe2000f8e0208 */
[----:B------:R-:W-:Y:S02]  /*1340*/  CS2R R112, SRZ ;  /* 0x0000000000707805 */ /* 0x000fe4000001ff00 */
[----:B------:R-:W-:-:S02]  /*1350*/  CS2R R110, SRZ ;  /* 0x00000000006e7805 */ /* 0x000fc4000001ff00 */
[----:B------:R-:W-:Y:S02]  /*1360*/  VIMNMX R205, R3, R2, PT ;  /* 0x0000000203cd7248 */ /* 0x000fe40003fe0100 */
[----:B------:R-:W-:Y:S02]  /*1370*/  CS2R R2, SRZ ;  /* 0x0000000000027805 */ /* 0x000fe4000001ff00 */
[----:B------:R-:W-:Y:S02]  /*1380*/  CS2R R108, SRZ ;  /* 0x00000000006c7805 */ /* 0x000fe4000001ff00 */
[----:B------:R-:W-:Y:S02]  /*1390*/  CS2R R106, SRZ ;  /* 0x00000000006a7805 */ /* 0x000fe4000001ff00 */
[----:B------:R-:W-:Y:S02]  /*13a0*/  ISETP.GE.AND P1, PT, R205, 0x1, PT ;  /* 0x00000001cd00780c */ /* 0x000fe40003f26270 */
        /* <DEDUP_REMOVED lines=32> */
[----:B------:R-:W-:-:S02]  /*15b0*/  MOV R164, RZ ;  /* 0x000000ff00a47202 */ /* 0x000fc40000000f00 */
[----:B------:R-:W-:Y:S02]  /*15c0*/  CS2R R10, SRZ ;  /* 0x00000000000a7805 */ /* 0x000fe4000001ff00 */
[----:B------:R-:W-:Y:S01]  /*15d0*/  CS2R R44, SRZ ;  /* 0x00000000002c7805 */ /* 0x000fe2000001ff00 */
[----:B------:R-:W-:Y:S01]  /*15e0*/  IMAD.MOV.U32 R166, RZ, RZ, RZ ;  /* 0x000000ffffa67224 */ /* 0x000fe200078e00ff */
[----:B------:R-:W-:Y:S02]  /*15f0*/  CS2R R8, SRZ ;  /* 0x0000000000087805 */ /* 0x000fe4000001ff00 */
[----:B------:R-:W-:Y:S02]  /*1600*/  CS2R R36, SRZ ;  /* 0x0000000000247805 */ /* 0x000fe4000001ff00 */
[----:B------:R-:W-:Y:S01]  /*1610*/  CS2R R32, SRZ ;  /* 0x0000000000207805 */ /* 0x000fe2000001ff00 */
[----:B------:R-:W-:Y:S01]  /*1620*/  IMAD.MOV.U32 R168, RZ, RZ, RZ ;  /* 0x000000ffffa87224 */ /* 0x000fe200078e00ff */
[----:B------:R-:W-:Y:S01]  /*1630*/  CS2R R6, SRZ ;  /* 0x0000000000067805 */ /* 0x000fe2000001ff00 */
[----:B------:R-:W-:Y:S01]  /*1640*/  IMAD.MOV.U32 R29, RZ, RZ, RZ ;  /* 0x000000ffff1d7224 */ /* 0x000fe200078e00ff */
[----:B------:R-:W-:Y:S01]  /*1650*/  CS2R R4, SRZ ;  /* 0x0000000000047805 */ /* 0x000fe2000001ff00 */
[----:B------:R-:W-:-:S02]  /*1660*/  IMAD.MOV.U32 R170, RZ, RZ, RZ ;  /* 0x000000ffffaa7224 */ /* 0x000fc400078e00ff */
        /* <DEDUP_REMOVED lines=14> */
[----:B------:R-:W-:Y:S02]  /*1750*/  USHF.R.U32.HI UR4, URZ, 0x4, UR5 ;  /* 0x000000043f047899 */ /* 0x000fe40008011605 */
[----:B------:R-:W-:Y:S02]  /*1760*/  UIADD3 UR5, UR5, 0xa000, URZ ;  /* 0x0000a00005057890 */ /* 0x000fe4000fffe03f */
[----:B------:R-:W-:Y:S02]  /*1770*/  ULOP3.LUT UR4, UR4, 0x3fff, URZ, 0xc0, !UPT ;  /* 0x00003fff04047892 */ /* 0x000fe4000f8ec03f */
[----:B------:R-:W-:Y:S02]  /*1780*/  USHF.R.U32.HI UR5, URZ, 0x4, UR5 ;  /* 0x000000043f057899 */ /* 0x000fe40008011605 */
[----:B------:R-:W-:Y:S02]  /*1790*/  ULOP3.LUT UR41, UR4, 0x10000, URZ, 0xfc, !UPT ;  /* 0x0001000004297892 */ /* 0x000fe4000f8efc3f */
[----:B------:R-:W-:-:S03]  /*17a0*/  ULOP3.LUT UR45, UR5, 0x3fff, URZ, 0xc0, !UPT ;  /* 0x00003fff052d7892 */ /* 0x000fc6000f8ec03f */
[----:B------:R-:W-:Y:S02]  /*17b0*/  UMOV UR5, 0x40000040 ;  /* 0x4000004000057882 */ /* 0x000fe40000000000 */
[----:B------:R-:W-:Y:S01]  /*17c0*/  UMOV UR4, UR41 ;  /* 0x0000002900047c82 */ /* 0x000fe20008000000 */
[----:B------:R-:W-:Y:S02]  /*17d0*/  IMAD.U32 R201, RZ, RZ, UR5 ;  /* 0x00000005ffc97e24 */ /* 0x000fe4000f8e00ff */
[----:B------:R-:W-:Y:S01]  /*17e0*/  IMAD.U32 R200, RZ, RZ, UR4 ;  /* 0x00000004ffc87e24 */ /* 0x000fe2000f8e00ff */
        /* <DEDUP_REMOVED lines=17> */
.L_x_3405:
[----:B------:R-:W-:Y:S01]  /*1900*/  LEA.HI R0, R224, R224, RZ, 0x1 ;  /* 0x000000e0e0007211 */ /* 0x000fe200078f08ff */
[----:B------:R-:W1:Y:S03]  /*1910*/  S2R R2, SR_TID.X ;  /* 0x0000000000027919 */ /* 0x000e660000002100 */
[----:B------:R-:W-:-:S05]  /*1920*/  LOP3.LUT R3, R0, 0xfffffffe, RZ, 0xc0, !PT ;  /* 0xfffffffe00037812 */ /* 0x000fca00078ec0ff */
[----:B------:R-:W-:-:S05]  /*1930*/  IMAD.IADD R0, R224, 0x1, -R3 ;  /* 0x00000001e0007824 */ /* 0x000fca00078e0a03 */
[----:B------:R-:W-:-:S04]  /*1940*/  SHF.L.U32 R0, R0, 0x1f, RZ ;  /* 0x0000001f00007819 */ /* 0x000fc800000006ff */
[----:B------:R-:W2:Y:S01]  /*1950*/  SYNCS.PHASECHK.TRANS64.TRYWAIT P0, [UR39+0x32400], R0 ;  /* 0x03240000ff0075a7 */ /* 0x000ea20008000167 */
[----:B-1----:R-:W-:-:S05]  /*1960*/  SHF.R.U32.HI R2, RZ, 0x7, R2 ;  /* 0x00000007ff027819 */ /* 0x002fca0000011602 */
[----:B------:R-:W-:Y:S01]  /*1970*/  VIADD R215, R2, 0x8 ;  /* 0x0000000802d77836 */ /* 0x000fe20000000000 */
[----:B--2---:R-:W-:Y:S06]  /*1980*/  @!P0 BRA `(.L_x_3406) ;  /* 0x000000c400bc8947 */ /* 0x004fec0003800000 */
.L_x_3510:
[----:B------:R-:W-:Y:S01]  /*1990*/  ISETP.NE.AND P0, PT, R217, 0x3, PT ;  /* 0x00000003d900780c */ /* 0x000fe20003f05270 */
[----:B------:R-:W-:Y:S05]  /*19a0*/  WARPSYNC.ALL ;  /* 0x0000000000007948 */ /* 0x000fea0003800000 */
[----:B------:R2:W-:Y:S07]  /*19b0*/  BAR.SYNC.DEFER_BLOCKING R215, 0x100 ;  /* 0x000400d70000751d */ /* 0x0005ee0000010000 */
[----:B------:R-:W-:Y:S05]  /*19c0*/  @!P0 BRA `(.L_x_3407) ;  /* 0x0000000000048947 */ /* 0x000fea0003800000 */
[----:B------:R-:W-:Y:S01]  /*19d0*/  BPT.TRAP 0x1 ;  /* 0x000000040000795c */ /* 0x000fe20000300000 */
.L_x_3407:
[----:B------:R-:W-:Y:S01]  /*19e0*/  ULEA UR7, UR36, UR39, 0x3 ;  /* 0x0000002724077291 */ /* 0x000fe2000f8e183f */
[----:B------:R-:W-:-:S05]  /*19f0*/  IMAD.U32 R2, RZ, RZ, UR37 ;  /* 0x00000025ff027e24 */ /* 0x000fca000f8e00ff */
[----:B------:R-:W-:-:S04]  /*1a00*/  SHF.L.U32 R2, R2, 0x1f, RZ ;  /* 0x0000001f02027819 */ /* 0x000fc800000006ff */
[----:B------:R3:W4:Y:S01]  /*1a10*/  SYNCS.PHASECHK.TRANS64.TRYWAIT P1, [UR7+0x32430], R2 ;  /* 0x03243002ff0075a7 */ /* 0x0007220008020147 */
[----:B------:R-:W-:Y:S05]  /*1a20*/  @!P0 BRA `(.L_x_3408) ;  /* 0x0000000000048947 */ /* 0x000fea0003800000 */
[----:B------:R-:W-:Y:S01]  /*1a30*/  BPT.TRAP 0x1 ;  /* 0x000000040000795c */ /* 0x000fe20000300000 */
.L_x_3408:
[----:B----4-:R-:W-:Y:S05]  /*1a40*/  @P1 BRA `(.L_x_3409) ;  /* 0x0000000000081947 */ /* 0x010fea0003800000 */
[----:B------:R-:W4:Y:S02]  /*1a50*/  SYNCS.PHASECHK.TRANS64.TRYWAIT P1, [UR7+0x32430], R2 ;  /* 0x03243002ff0075a7 */ /* 0x000f240008020147 */
[----:B----4-:R-:W-:Y:S05]  /*1a60*/  @!P1 BRA `(.L_x_3410) ;  /* 0x000000c4009c9947 */ /* 0x010fea0003800000 */
.L_x_3409:
[----:B------:R-:W-:Y:S01]  /*1a70*/  UIADD3 UR4, UR39, 0x1c400, URZ ;  /* 0x0001c40027047890 */ /* 0x000fe2000fffe03f */
[----:B------:R-:W-:Y:S01]  /*1a80*/  R2UR UR8, R200 ;  /* 0x00000000c80872ca */ /* 0x000fe200000e0000 */
[----:B------:R-:W-:Y:S01]  /*1a90*/  WARPGROUP.ARRIVE ;  /* 0x00000000000079c5 */ /* 0x000fe20000000000 */
[----:B------:R-:W-:Y:S01]  /*1aa0*/  R2UR UR9, R201 ;  /* 0x00000000c90972ca */ /* 0x000fe200000e0000 */
[----:B------:R-:W-:Y:S01]  /*1ab0*/  USHF.R.U32.HI UR4, URZ, 0x4, UR4 ;  /* 0x000000043f047899 */ /* 0x000fe20008011604 */
[----:B------:R-:W-:Y:S01]  /*1ac0*/  UMOV UR11, 0x40000040 ;  /* 0x40000040000b7882 */ /* 0x000fe20000000000 */
[----:B------:R-:W-:Y:S02]  /*1ad0*/  UIADD3 UR5, UR41, 0x2, URZ ;  /* 0x0000000229057890 */ /* 0x000fe4000fffe03f */
[----:B------:R-:W-:-:S04]  /*1ae0*/  ULOP3.LUT UR4, UR4, 0x3fff, URZ, 0xc0, !UPT ;  /* 0x00003fff04047892 */ /* 0x000fc8000f8ec03f */
[----:B------:R-:W-:-:S04]  /*1af0*/  ULOP3.LUT UR38, UR4, 0x10000, URZ, 0xfc, !UPT ;  /* 0x0001000004267892 */ /* 0x000fc8000f8efc3f */
[----:B------:R-:W-:-:S04]  /*1b00*/  UIMAD UR4, UR36, 0x300, UR38 ;  /* 0x00000300240478a4 */ /* 0x000fc8000f8e0226 */
[----:B------:R-:W-:-:S03]  /*1b10*/  UIADD3 UR6, UR4, 0x2, URZ ;  /* 0x0000000204067890 */ /* 0x000fc6000fffe03f */
[----:B------:R-:W-:Y:S02]  /*1b20*/  UMOV UR10, UR4 ;  /* 0x00000004000a7c82 */ /* 0x000fe40008000000 */
        /* <DEDUP_REMOVED lines=27> */
[----:B------:R-:W-:Y:S01]  /*1ce0*/  IMAD.U32 R18, RZ, RZ, UR8 ;  /* 0x00000008ff127e24 */ /* 0x000fe2000f8e00ff */
[----:B------:R-:W-:Y:S01]  /*1cf0*/  MOV R19, UR9 ;  /* 0x0000000900137c02 */ /* 0x000fe20008000f00 */
[----:B------:R-:W-:Y:S02]  /*1d00*/  WARPGROUP.DEPBAR.LE gsb0, 0x0 ;  /* 0x00008000000079c5 */ /* 0x000fe40000010000 */
[----:B------:R-:W-:-:S06]  /*1d10*/  WARPGROUP.ARRIVE ;  /* 0x00000000000079c5 */ /* 0x000fcc0000000000 */
[----:B------:R-:W-:Y:S03]  /*1d20*/  HGMMA.64x96x16.F32.BF16 R24, gdesc[UR8], R24, gsb0 ;  /* 0x01600000081879f0 */ /* 0x000fe60008001818 */
[----:B------:R-:W-:Y:S02]  /*1d30*/  WARPGROUP.DEPBAR.LE gsb0, 0x0 ;  /* 0x00008000000079c5 */ /* 0x000fe40000010000 */
[----:B------:R-:W4:Y:S02]  /*1d40*/  SYNCS.PHASECHK.TRANS64.TRYWAIT P1, [UR39+0x32410], R0 ;  /* 0x03241000ff0075a7 */ /* 0x000f240008020167 */
[----:B----4-:R-:W-:Y:S05]  /*1d50*/  @!P1 BRA `(.L_x_3411) ;  /* 0x000000c000f89947 */ /* 0x010fea0003800000 */
.L_x_3511:
[----:B------:R-:W-:Y:S05]  /*1d60*/  @!P0 BRA `(.L_x_3412) ;  /* 0x0000000000048947 */ /* 0x000fea0003800000 */
[----:B------:R-:W-:Y:S01]  /*1d70*/  BPT.TRAP 0x1 ;  /* 0x000000040000795c */ /* 0x000fe20000300000 */
.L_x_3412:
[----:B------:R4:W1:Y:S01]  /*1d80*/  SYNCS.PHASECHK.TRANS64.TRYWAIT P1, [UR7+0x32450], R2 ;  /* 0x03245002ff0075a7 */ /* 0x0008620008020147 */
[----:B------:R-:W-:Y:S05]  /*1d90*/  @!P0 BRA `(.L_x_3413) ;  /* 0x0000000000048947 */ /* 0x000fea0003800000 */
[----:B------:R-:W-:Y:S01]  /*1da0*/  BPT.TRAP 0x1 ;  /* 0x000000040000795c */ /* 0x000fe20000300000 */
.L_x_3413:
[----:B-1----:R-:W-:Y:S05]  /*1db0*/  @P1 BRA `(.L_x_3414) ;  /* 0x0000000000081947 */ /* 0x002fea0003800000 */
[----:B------:R-:W1:Y:S02]  /*1dc0*/  SYNCS.PHASECHK.TRANS64.TRYWAIT P1, [UR7+0x32450], R2 ;  /* 0x03245002ff0075a7 */ /* 0x000e640008020147 */
[----:B-1----:R-:W-:Y:S05]  /*1dd0*/  @!P1 BRA `(.L_x_3415) ;  /* 0x000000c000f09947 */ /* 0x002fea0003800000 */
.L_x_3414:
[----:B------:R-:W-:Y:S01]  /*1de0*/  UIADD3 UR4, UR39, 0x400, URZ ;  /* 0x0000040027047890 */ /* 0x000fe2000fffe03f */
[----:B------:R-:W-:Y:S01]  /*1df0*/  WARPGROUP.ARRIVE ;  /* 0x00000000000079c5 */ /* 0x000fe20000000000 */
[----:B------:R-:W-:Y:S01]  /*1e00*/  UMOV UR9, 0x40000040 ;  /* 0x4000004000097882 */ /* 0x000fe20000000000 */
[----:B------:R-:W-:Y:S01]  /*1e10*/  UMOV UR11, 0x40000040 ;  /* 0x40000040000b7882 */ /* 0x000fe20000000000 */
[----:B------:R-:W-:Y:S01]  /*1e20*/  USHF.R.U32.HI UR4, URZ, 0x4, UR4 ;  /* 0x000000043f047899 */ /* 0x000fe20008011604 */
[----:B------:R-:W-:Y:S01]  /*1e30*/  IMAD.U32 R17, RZ, RZ, UR9 ;  /* 0x00000009ff117e24 */ /* 0x000fe2000f8e00ff */
[----:B------:R-:W-:Y:S01]  /*1e40*/  UMOV UR13, 0x40000040 ;  /* 0x40000040000d7882 */ /* 0x000fe20000000000 */
[----:B------:R-:W-:Y:S01]  /*1e50*/  UMOV UR15, 0x40000040 ;  /* 0x40000040000f7882 */ /* 0x000fe20000000000 */
[----:B------:R-:W-:Y:S01]  /*1e60*/  ULOP3.LUT UR41, UR4, 0x3fff, URZ, 0xc0, !UPT ;  /* 0x00003fff04297892 */ /* 0x000fe2000f8ec03f */
[----:B------:R-:W-:Y:S01]  /*1e70*/  IMAD.U32 R15, RZ, RZ, UR13 ;  /* 0x0000000dff0f7e24 */ /* 0x000fe2000f8e00ff */
[----:B------:R-:W-:Y:S01]  /*1e80*/  ULOP3.LUT UR4, UR45, 0x10000, URZ, 0xfc, !UPT ;  /* 0x000100002d047892 */ /* 0x000fe2000f8efc3f */
[----:B------:R-:W1:Y:S01]  /*1e90*/  LDC R213, c[0x0][0x288] ;  /* 0x0000a200ffd57b82 */ /* 0x000e620000000800 */
[----:B------:R-:W-:Y:S01]  /*1ea0*/  ULOP3.LUT UR6, UR41, 0x10000, URZ, 0xfc, !UPT ;  /* 0x0001000029067892 */ /* 0x000fe2000f8efc3f */
[----:B------:R-:W-:Y:S01]  /*1eb0*/  IMAD R0, R205, -0x60, R158 ;  /* 0xffffffa0cd007824 */ /* 0x000fe200078e029e */
[----:B------:R-:W-:Y:S01]  /*1ec0*/  UIADD3 UR16, UR4, 0x800, URZ ;  /* 0x0000080004107890 */ /* 0x000fe2000fffe03f */
[----:B------:R-:W-:Y:S01]  /*1ed0*/  VIADD R75, R223, UR42 ;  /* 0x0000002adf4b7c36 */ /* 0x000fe20008000000 */
[----:B------:R-:W-:Y:S01]  /*1ee0*/  UIMAD UR5, UR36, 0xc00, UR6 ;  /* 0x00000c00240578a4 */ /* 0x000fe2000f8e0206 */
[----:B------:R-:W-:Y:S01]  /*1ef0*/  VIADD R13, R0, 0x60 ;  /* 0x00000060000d7836 */ /* 0x000fe20000000000 */
[----:B------:R-:W-:Y:S01]  /*1f00*/  UMOV UR8, UR4 ;  /* 0x0000000400087c82 */ /* 0x000fe20008000000 */
[----:B------:R-:W-:Y:S01]  /*1f10*/  UMOV UR17, 0x40000040 ;  /* 0x4000004000117882 */ /* 0x000fe20000000000 */
[----:B------:R-:W-:Y:S01]  /*1f20*/  IMAD.U32 R16, RZ, RZ, UR8 ;  /* 0x00000008ff107e24 */ /* 0x000fe2000f8e00ff */
[----:B------:R-:W-:Y:S01]  /*1f30*/  UIADD3 UR18, UR5, 0x600, URZ ;  /* 0x0000060005127890 */ /* 0x000fe2000fffe03f */
[----:B------:R-:W-:Y:S01]  /*1f40*/  IMAD R13, R222, -0x2, R13 ;  /* 0xfffffffede0d7824 */ /* 0x000fe200078e020d */
[----:B------:R-:W-:Y:S01]  /*1f50*/  UMOV UR10, UR5 ;  /* 0x00000005000a7c82 */ /* 0x000fe20008000000 */
[----:B------:R-:W-:Y:S01]  /*1f60*/  UMOV UR19, 0x40000040 ;  /* 0x4000004000137882 */ /* 0x000fe20000000000 */
[----:B------:R-:W-:Y:S01]  /*1f70*/  HGMMA.64x96x16.F32.BF16 R24, gdesc[UR8], R24, gsb0 ;  /* 0x01600000081879f0 */ /* 0x000fe20008001818 */
[----:B------:R-:W-:-:S02]  /*1f80*/  UIADD3 UR8, UR4, 0x2, URZ ;  /* 0x0000000204087890 */ /* 0x000fc4000fffe03f */
[----:B------:R-:W5:Y:S01]  /*1f90*/  S2R R72, SR_TID.X ;  /* 0x0000000000487919 */ /* 0x000f620000002100 */
[----:B------:R-:W-:Y:S01]  /*1fa0*/  UIADD3 UR9, UR5, 0x2, URZ ;  /* 0x0000000205097890 */ /* 0x000fe2000fffe03f */
[----:B------:R-:W-:Y:S01]  /*1fb0*/  IMAD.U32 R191, RZ, RZ, UR7 ;  /* 0x00000007ffbf7e24 */ /* 0x000fe2000f8e00ff */
[----:B------:R-:W-:Y:S01]  /*1fc0*/  UIADD3 UR10, UR5, 0x304, URZ ;  /* 0x00000304050a7890 */ /* 0x000fe2000fffe03f */
[----:B------:R-:W-:Y:S01]  /*1fd0*/  VIADD R205, R205, 0xfffffffe ;  /* 0xfffffffecdcd7836 */ /* 0x000fe20000000000 */
[----:B------:R-:W-:Y:S01]  /*1fe0*/  UMOV UR11, 0x40000040 ;  /* 0x40000040000b7882 */ /* 0x000fe20000000000 */
[----:B------:R-:W-:Y:S01]  /*1ff0*/  UMOV UR12, UR8 ;  /* 0x00000008000c7c82 */ /* 0x000fe20008000000 */
[----:B------:R-:W-:Y:S01]  /*2000*/  UIADD3 UR8, UR4, 0x4, URZ ;  /* 0x0000000404087890 */ /* 0x000fe2000fffe03f */
[----:B------:R-:W-:Y:S01]  /*2010*/  IMAD.U32 R14, RZ, RZ, UR12 ;  /* 0x0000000cff0e7e24 */ /* 0x000fe2000f8e00ff */
[----:B------:R-:W-:Y:S01]  /*2020*/  UMOV UR14, UR9 ;  /* 0x00000009000e7c82 */ /* 0x000fe20008000000 */
[----:B------:R-:W-:Y:S01]  /*2030*/  UIADD3 UR9, UR5, 0x4, URZ ;  /* 0x0000000405097890 */ /* 0x000fe2000fffe03f */
[C---:B-1----:R-:W-:Y:S01]  /*2040*/  IADD3 R73, -R213.reuse, 0x61, R0 ;  /* 0x00000061d5497810 */ /* 0x042fe20007ffe100 */
[----:B------:R-:W-:Y:S01]  /*2050*/  UIADD3 UR20, UR4, 0x802, URZ ;  /* 0x0000080204147890 */ /* 0x000fe2000fffe03f */
[----:B------:R-:W-:Y:S01]  /*2060*/  IADD3 R158, -R213, UR42, R158 ;  /* 0x0000002ad59e7c10 */ /* 0x000fe2000fffe19e */
[----:B------:R-:W-:Y:S01]  /*2070*/  UIADD3 UR22, UR5, 0x602, URZ ;  /* 0x0000060205167890 */ /* 0x000fe2000fffe03f */
[----:B------:R-:W-:Y:S01]  /*2080*/  UMOV UR21, 0x40000040 ;  /* 0x4000004000157882 */ /* 0x000fe20000000000 */
[----:B------:R-:W-:Y:S01]  /*2090*/  UMOV UR23, 0x40000040 ;  /* 0x4000004000177882 */ /* 0x000fe20000000000 */
[----:B------:R-:W-:Y:S01]  /*20a0*/  UIADD3 UR24, UR4, 0x804, URZ ;  /* 0x0000080404187890 */ /* 0x000fe2000fffe03f */
[----:B------:R-:W-:Y:S01]  /*20b0*/  IMAD R0, R222, -0x2, R73 ;  /* 0xfffffffede007824 */ /* 0x000fe200078e0249 */
[----:B------:R-:W-:Y:S01]  /*20c0*/  UIADD3 UR26, UR5, 0x604, URZ ;  /* 0x00000604051a7890 */ /* 0x000fe2000fffe03f */
[----:B------:R-:W-:Y:S01]  /*20d0*/  IMAD.HI R158, R158, 0x2aaaaaab, RZ ;  /* 0x2aaaaaab9e9e7827 */ /* 0x000fe200078e02ff */
[----:B------:R-:W-:Y:S01]  /*20e0*/  UMOV UR25, 0x40000040 ;  /* 0x4000004000197882 */ /* 0x000fe20000000000 */
[----:B------:R-:W-:Y:S01]  /*20f0*/  UMOV UR27, 0x40000040 ;  /* 0x40000040001b7882 */ /* 0x000fe20000000000 */
[----:B------:R-:W-:Y:S01]  /*2100*/  UIADD3 UR28, UR4, 0x806, URZ ;  /* 0x00000806041c7890 */ /* 0x000fe2000fffe03f */
[----:B------:R-:W-:Y:S01]  /*2110*/  IADD3 R12, R0, 0x8, R75 ;  /* 0x00000008000c7810 */ /* 0x000fe20007ffe04b */
[----:B------:R-:W-:Y:S01]  /*2120*/  UIADD3 UR30, UR5, 0x606, URZ ;  /* 0x00000606051e7890 */ /* 0x000fe2000fffe03f */
[----:B------:R-:W-:Y:S01]  /*2130*/  VIADDMNMX R0, R75, R0, R13, PT ;  /* 0x000000004b007246 */ /* 0x000fe2000380010d */
[----:B------:R-:W-:Y:S01]  /*2140*/  UMOV UR29, 0x40000040 ;  /* 0x40000040001d7882 */ /* 0x000fe20000000000 */
[----:B------:R-:W-:Y:S01]  /*2150*/  UMOV UR31, 0x40000040 ;  /* 0x40000040001f7882 */ /* 0x000fe20000000000 */
[----:B------:R-:W-:Y:S01]  /*2160*/  UIADD3 UR32, UR4, 0xc00, URZ ;  /* 0x00000c0004207890 */ /* 0x000fe2000fffe03f */
[C---:B------:R-:W-:Y:S01]  /*2170*/  ISETP.GT.AND P1, PT, R0.reuse, RZ, PT ;  /* 0x000000ff0000720c */ /* 0x040fe20003f24270 */
[----:B------:R-:W-:Y:S01]  /*2180*/  UIADD3 UR34, UR5, 0x900, URZ ;  /* 0x0000090005227890 */ /* 0x000fe2000fffe03f */
[C---:B------:R-:W-:Y:S01]  /*2190*/  ISETP.GT.AND P6, PT, R0.reuse, 0x1, PT ;  /* 0x000000010000780c */ /* 0x040fe20003fc4270 */
[----:B------:R-:W-:Y:S01]  /*21a0*/  UMOV UR33, 0x40000040 ;  /* 0x4000004000217882 */ /* 0x000fe20000000000 */
[----:B------:R-:W-:Y:S01]  /*21b0*/  UMOV UR35, 0x40000040 ;  /* 0x4000004000237882 */ /* 0x000fe20000000000 */
[----:B------:R-:W-:Y:S01]  /*21c0*/  UIADD3 UR48, UR4, 0xc02, URZ ;  /* 0x00000c0204307890 */ /* 0x000fe2000fffe03f */
[C---:B------:R-:W-:Y:S01]  /*21d0*/  ISETP.GT.AND P5, PT, R0.reuse, 0x8, PT ;  /* 0x000000080000780c */ /* 0x040fe20003fa4270 */
[----:B------:R-:W-:Y:S01]  /*21e0*/  UIADD3 UR50, UR5, 0x902, URZ ;  /* 0x0000090205327890 */ /* 0x000fe2000fffe03f */
[C---:B------:R-:W-:Y:S01]  /*21f0*/  ISETP.GT.AND P3, PT, R0.reuse, 0x9, PT ;  /* 0x000000090000780c */ /* 0x040fe20003f64270 */
[----:B------:R-:W-:Y:S01]  /*2200*/  UMOV UR49, 0x40000040 ;  /* 0x4000004000317882 */ /* 0x000fe20000000000 */
[----:B------:R-:W-:Y:S01]  /*2210*/  UMOV UR51, 0x40000040 ;  /* 0x4000004000337882 */ /* 0x000fe20000000000 */
[----:B------:R-:W-:Y:S01]  /*2220*/  UIADD3 UR52, UR4, 0xc04, URZ ;  /* 0x00000c0404347890 */ /* 0x000fe2000fffe03f */
[C---:B------:R-:W-:Y:S01]  /*2230*/  ISETP.GT.AND P4, PT, R0.reuse, 0x10, PT ;  /* 0x000000100000780c */ /* 0x040fe20003f84270 */
[----:B------:R-:W-:Y:S01]  /*2240*/  UIADD3 UR54, UR5, 0x904, URZ ;  /* 0x0000090405367890 */ /* 0x000fe2000fffe03f */
[----:B------:R-:W-:Y:S01]  /*2250*/  ISETP.GT.AND P2, PT, R0, 0x11, PT ;  /* 0x000000110000780c */ /* 0x000fe20003f44270 */
[----:B------:R-:W-:Y:S01]  /*2260*/  UMOV UR53, 0x40000040 ;  /* 0x4000004000357882 */ /* 0x000fe20000000000 */
[----:B------:R-:W-:Y:S01]  /*2270*/  UMOV UR55, 0x40000040 ;  /* 0x4000004000377882 */ /* 0x000fe20000000000 */
[----:B------:R-:W-:Y:S01]  /*2280*/  UMOV UR57, 0x40000040 ;  /* 0x4000004000397882 */ /* 0x000fe20000000000 */
[----:B------:R-:W-:Y:S01]  /*2290*/  UMOV UR59, 0x40000040 ;  /* 0x40000040003b7882 */ /* 0x000fe20000000000 */
[----:B------:R-:W-:Y:S01]  /*22a0*/  VIMNMX R13, R13, R12, PT ;  /* 0x0000000c0d0d7248 */ /* 0x000fe20003fe0100 */
[----:B------:R-:W-:Y:S01]  /*22b0*/  ULOP3.LUT UR7, UR41, 0x3000000, URZ, 0xfc, !UPT ;  /* 0x0300000029077892 */ /* 0x000fe2000f8efc3f */
[----:B------:R-:W-:Y:S01]  /*22c0*/  IMAD.U32 R3, RZ, RZ, UR57 ;  /* 0x00000039ff037e24 */ /* 0x000fe2000f8e00ff */
        /* <DEDUP_REMOVED lines=42> */
[----:B------:R-:W-:Y:S01]  /*2570*/  UMOV UR9, 0x40000040 ;  /* 0x4000004000097882 */ /* 0x000fe20000000000 */
        /* <DEDUP_REMOVED lines=8> */
[----:B------:R-:W-:Y:S02]  /*2600*/  UIADD3 UR4, UR4, 0xc06, URZ ;  /* 0x00000c0604047890 */ /* 0x000fe4000fffe03f */
[----:B------:R-:W-:-:S05]  /*2610*/  UIADD3 UR5, UR5, 0x906, URZ ;  /* 0x0000090605057890 */ /* 0x000fca000fffe03f */
[----:B------:R-:W-:Y:S01]  /*2620*/  UMOV UR56, UR4 ;  /* 0x0000000400387c82 */ /* 0x000fe20008000000 */
[----:B------:R-:W-:Y:S01]  /*2630*/  ULDC UR4, c[0x0][0xa80] ;  /* 0x0002a00000047ab9 */ /* 0x000fe20000000800 */
[----:B------:R-:W-:Y:S01]  /*2640*/  UMOV UR58, UR5 ;  /* 0x00000005003a7c82 */ /* 0x000fe20008000000 */
[----:B---34-:R-:W-:Y:S01]  /*2650*/  IMAD.U32 R2, RZ, RZ, UR56 ;  /* 0x00000038ff027e24 */ /* 0x018fe2000f8e00ff */
        /* <DEDUP_REMOVED lines=34> */
[C---:B------:R-:W-:Y:S02]  /*2880*/  ISETP.GT.AND P1, PT, R0.reuse, 0x18, PT ;  /* 0x000000180000780c */ /* 0x040fe40003f24270 */
[----:B------:R-:W-:-:S02]  /*2890*/  ISETP.GT.AND P6, PT, R0, 0x19, PT ;  /* 0x000000190000780c */ /* 0x000fc40003fc4270 */
[----:B------:R-:W-:Y:S02]  /*28a0*/  FSEL R75, R28, -INF , P5 ;  /* 0xff8000001c4b7808 */ /* 0x000fe40002800000 */
[----:B------:R-:W-:Y:S02]  /*28b0*/  ISETP.GT.AND P5, PT, R0, 0x20, PT ;  /* 0x000000200000780c */ /* 0x000fe40003fa4270 */
[----:B------:R-:W-:Y:S02]  /*28c0*/  FSEL R167, R36, -INF , P1 ;  /* 0xff80000024a77808 */ /* 0x000fe40000800000 */
[----:B------:R-:W-:Y:S02]  /*28d0*/  FSEL R171, R37, -INF , P6 ;  /* 0xff80000025ab7808 */ /* 0x000fe40003000000 */
[C---:B------:R-:W-:Y:S02]  /*28e0*/  ISETP.GT.AND P1, PT, R0.reuse, 0x30, PT ;  /* 0x000000300000780c */ /* 0x040fe40003f24270 */
[----:B------:R-:W-:-:S02]  /*28f0*/  ISETP.GT.AND P6, PT, R0, 0x31, PT ;  /* 0x000000310000780c */ /* 0x000fc40003fc4270 */
[----:B------:R-:W-:Y:S02]  /*2900*/  FSEL R29, R29, -INF , P3 ;  /* 0xff8000001d1d7808 */ /* 0x000fe40001800000 */
[----:B------:R-:W-:Y:S02]  /*2910*/  FSEL R12, R32, -INF , P4 ;  /* 0xff800000200c7808 */ /* 0x000fe40002000000 */
[----:B------:R-:W-:Y:S02]  /*2920*/  FSEL R162, R33, -INF , P2 ;  /* 0xff80000021a27808 */ /* 0x000fe40001000000 */
[----:B------:R-:W-:Y:S02]  /*2930*/  FMNMX.FTZ R24, R73, R25, !PT ;  /* 0x0000001949187209 */ /* 0x000fe40007810000 */
[C---:B------:R-:W-:Y:S02]  /*2940*/  ISETP.GT.AND P3, PT, R0.reuse, 0x21, PT ;  /* 0x000000210000780c */ /* 0x040fe40003f64270 */
[----:B------:R-:W-:-:S02]  /*2950*/  ISETP.GT.AND P4, PT, R0, 0x28, PT ;  /* 0x000000280000780c */ /* 0x000fc40003f84270 */
[----:B------:R-:W-:Y:S02]  /*2960*/  ISETP.GT.AND P2, PT, R0, 0x29, PT ;  /* 0x000000290000780c */ /* 0x000fe40003f44270 */
[----:B------:R-:W-:Y:S02]  /*2970*/  FSEL R159, R40, -INF , P5 ;  /* 0xff800000289f7808 */ /* 0x000fe40002800000 */
[----:B------:R-:W-:Y:S02]  /*2980*/  ISETP.GT.AND P5, PT, R0, 0x38, PT ;  /* 0x000000380000780c */ /* 0x000fe40003fa4270 */
[----:B------:R-:W-:Y:S02]  /*2990*/  FSEL R160, R48, -INF , P1 ;  /* 0xff80000030a07808 */ /* 0x000fe40000800000 */
[----:B------:R-:W-:Y:S02]  /*29a0*/  FSEL R164, R49, -INF , P6 ;  /* 0xff80000031a47808 */ /* 0x000fe40003000000 */
[----:B------:R-:W-:-:S02]  /*29b0*/  ISETP.GT.AND P1, PT, R0, 0x48, PT ;  /* 0x000000480000780c */ /* 0x000fc40003f24270 */
[----:B------:R-:W-:Y:S02]  /*29c0*/  ISETP.GT.AND P6, PT, R0, 0x49, PT ;  /* 0x000000490000780c */ /* 0x000fe40003fc4270 */
[----:B------:R-:W-:Y:S02]  /*29d0*/  FMNMX.FTZ R24, R75, R24, !PT ;  /* 0x000000184b187209 */ /* 0x000fe40007810000 */
[----:B------:R-:W-:Y:S02]  /*29e0*/  FSEL R163, R41, -INF , P3 ;  /* 0xff80000029a37808 */ /* 0x000fe40001800000 */
[----:B------:R-:W-:Y:S02]  /*29f0*/  FSEL R168, R44, -INF , P4 ;  /* 0xff8000002ca87808 */ /* 0x000fe40002000000 */
[----:B------:R-:W-:Y:S02]  /*2a00*/  FSEL R172, R45, -INF , P2 ;  /* 0xff8000002dac7808 */ /* 0x000fe40001000000 */
[----:B------:R-:W-:-:S02]  /*2a10*/  ISETP.GT.AND P3, PT, R0, 0x39, PT ;  /* 0x000000390000780c */ /* 0x000fc40003f64270 */
[C---:B------:R-:W-:Y:S02]  /*2a20*/  ISETP.GT.AND P4, PT, R0.reuse, 0x40, PT ;  /* 0x000000400000780c */ /* 0x040fe40003f84270 */
[----:B------:R-:W-:Y:S02]  /*2a30*/  ISETP.GT.AND P2, PT, R0, 0x41, PT ;  /* 0x000000410000780c */ /* 0x000fe40003f44270 */
[----:B------:R-:W-:Y:S02]  /*2a40*/  FSEL R169, R52, -INF , P5 ;  /* 0xff80000034a97808 */ /* 0x000fe40002800000 */
[----:B------:R-:W-:Y:S02]  /*2a50*/  ISETP.GT.AND P5, PT, R0, 0x50, PT ;  /* 0x000000500000780c */ /* 0x000fe40003fa4270 */
[----:B------:R-:W-:Y:S02]  /*2a60*/  FSEL R170, R60, -INF , P1 ;  /* 0xff8000003caa7808 */ /* 0x000fe40000800000 */
[----:B------:R-:W-:-:S02]  /*2a70*/  FSEL R174, R61, -INF , P6 ;  /* 0xff8000003dae7808 */ /* 0x000fc40003000000 */
[----:B------:R-:W-:Y:S02]  /*2a80*/  FMNMX.FTZ R33, R29, R24, !PT ;  /* 0x000000181d217209 */ /* 0x000fe40007810000 */
[C---:B------:R-:W-:Y:S02]  /*2a90*/  ISETP.GT.AND P1, PT, R13.reuse, RZ, PT ;  /* 0x000000ff0d00720c */ /* 0x040fe40003f24270 */
[----:B------:R-:W-:Y:S02]  /*2aa0*/  ISETP.GT.AND P6, PT, R13, 0x1, PT ;  /* 0x000000010d00780c */ /* 0x000fe40003fc4270 */
[----:B------:R-:W-:Y:S02]  /*2ab0*/  FSEL R173, R53, -INF , P3 ;  /* 0xff80000035ad7808 */ /* 0x000fe40001800000 */
[----:B------:R-:W-:Y:S02]  /*2ac0*/  FSEL R161, R56, -INF , P4 ;  /* 0xff80000038a17808 */ /* 0x000fe40002000000 */
[----:B------:R-:W-:-:S02]  /*2ad0*/  FSEL R165, R57, -INF , P2 ;  /* 0xff80000039a57808 */ /* 0x000fc40001000000 */
[C---:B------:R-:W-:Y:S02]  /*2ae0*/  ISETP.GT.AND P3, PT, R0.reuse, 0x51, PT ;  /* 0x000000510000780c */ /* 0x040fe40003f64270 */
[C---:B------:R-:W-:Y:S02]  /*2af0*/  ISETP.GT.AND P4, PT, R0.reuse, 0x58, PT ;  /* 0x000000580000780c */ /* 0x040fe40003f84270 */
[----:B------:R-:W-:Y:S02]  /*2b00*/  ISETP.GT.AND P2, PT, R0, 0x59, PT ;  /* 0x000000590000780c */ /* 0x000fe40003f44270 */
[----:B------:R-:W-:Y:S02]  /*2b10*/  FSEL R0, R64, -INF , P5 ;  /* 0xff80000040007808 */ /* 0x000fe40002800000 */
[----:B------:R-:W-:Y:S02]  /*2b20*/  FMNMX.FTZ R37, R12, R33, !PT ;  /* 0x000000210c257209 */ /* 0x000fe40007810000 */
[----:B------:R-:W-:-:S02]  /*2b30*/  ISETP.GT.AND P5, PT, R13, 0x8, PT ;  /* 0x000000080d00780c */ /* 0x000fc40003fa4270 */
[----:B------:R-:W-:Y:S02]  /*2b40*/  FSEL R33, R26, -INF , P1 ;  /* 0xff8000001a217808 */ /* 0x000fe40000800000 */
[----:B------:R-:W-:Y:S02]  /*2b50*/  FSEL R27, R27, -INF , P6 ;  /* 0xff8000001b1b7808 */ /* 0x000fe40003000000 */
[----:B------:R-:W-:Y:S02]  /*2b60*/  FSEL R166, R65, -INF , P3 ;  /* 0xff80000041a67808 */ /* 0x000fe40001800000 */
[----:B------:R-:W-:Y:S02]  /*2b70*/  FMNMX.FTZ R26, R162, R37, !PT ;  /* 0x00000025a21a7209 */ /* 0x000fe40007810000 */
[----:B------:R-:W-:Y:S02]  /*2b80*/  ISETP.GT.AND P3, PT, R13, 0x9, PT ;  /* 0x000000090d00780c */ /* 0x000fe40003f64270 */
[----:B------:R-:W-:-:S02]  /*2b90*/  FSEL R37, R30, -INF , P5 ;  /* 0xff8000001e257808 */ /* 0x000fc40002800000 */
[----:B------:R-:W-:Y:S02]  /*2ba0*/  FMNMX.FTZ R24, R33, R27, !PT ;  /* 0x0000001b21187209 */ /* 0x000fe40007810000 */
[----:B------:R-:W-:Y:S02]  /*2bb0*/  FMNMX.FTZ R26, R167, R26, !PT ;  /* 0x0000001aa71a7209 */ /* 0x000fe40007810000 */
[----:B------:R-:W-:Y:S02]  /*2bc0*/  ISETP.GT.AND P1, PT, R13, 0x10, PT ;  /* 0x000000100d00780c */ /* 0x000fe40003f24270 */
[----:B------:R-:W-:Y:S02]  /*2bd0*/  FSEL R31, R31, -INF , P3 ;  /* 0xff8000001f1f7808 */ /* 0x000fe40001800000 */
[----:B------:R-:W-:Y:S02]  /*2be0*/  FMNMX.FTZ R24, R37, R24, !PT ;  /* 0x0000001825187209 */ /* 0x000fe40007810000 */
[----:B------:R-:W-:-:S02]  /*2bf0*/  FMNMX.FTZ R26, R171, R26, !PT ;  /* 0x0000001aab1a7209 */ /* 0x000fc40007810000 */
[----:B------:R-:W-:Y:S02]  /*2c00*/  ISETP.GT.AND P6, PT, R13, 0x11, PT ;  /* 0x000000110d00780c */ /* 0x000fe40003fc4270 */
[----:B------:R-:W-:Y:S02]  /*2c10*/  FSEL R177, R34, -INF , P1 ;  /* 0xff80000022b17808 */ /* 0x000fe40000800000 */
[----:B------:R-:W-:Y:S02]  /*2c20*/  FMNMX.FTZ R24, R31, R24, !PT ;  /* 0x000000181f187209 */ /* 0x000fe40007810000 */
        /* <DEDUP_REMOVED lines=44> */
[----:B------:R-:W-:-:S02]  /*2ef0*/  ISETP.GT.AND P6, PT, R13, 0x41, PT ;  /* 0x000000410d00780c */ /* 0x000fc40003fc4270 */
[----:B------:R-:W-:Y:S02]  /*2f00*/  FSEL R180, R58, -INF , P1 ;  /* 0xff8000003ab47808 */ /* 0x000fe40000800000 */
[----:B------:R-:W-:Y:S02]  /*2f10*/  FMNMX.FTZ R35, R206, R35, !PT ;  /* 0x00000023ce237209 */ /* 0x000fe40007810000 */
[----:B------:R-:W-:Y:S02]  /*2f20*/  FMNMX.FTZ R39, R174, R39, !PT ;  /* 0x00000027ae277209 */ /* 0x000fe40007810000 */
[----:B------:R-:W-:Y:S02]  /*2f30*/  ISETP.GT.AND P5, PT, R13, 0x48, PT ;  /* 0x000000480d00780c */ /* 0x000fe40003fa4270 */
[----:B------:R-:W-:Y:S02]  /*2f40*/  FSEL R196, R59, -INF , P6 ;  /* 0xff8000003bc47808 */ /* 0x000fe40003000000 */
[----:B------:R-:W-:-:S02]  /*2f50*/  FMNMX.FTZ R35, R180, R35, !PT ;  /* 0x00000023b4237209 */ /* 0x000fc40007810000 */
        /* <DEDUP_REMOVED lines=21> */
[----:B------:R-:W-:Y:S02]  /*30b0*/  FSEL R211, R71, -INF , P2 ;  /* 0xff80000047d37808 */ /* 0x000fe40001000000 */
[----:B------:R-:W-:Y:S01]  /*30c0*/  FMNMX.FTZ R24, R209, R24, !PT ;  /* 0x00000018d1187209 */ /* 0x000fe20007810000 */
[----:B------:R-:W1:Y:S03]  /*30d0*/  SHFL.BFLY PT, R26, R39, 0x2, 0x1f ;  /* 0x0c401f00271a7f89 */ /* 0x000e6600000e0000 */
[----:B------:R-:W-:-:S05]  /*30e0*/  FMNMX.FTZ R24, R211, R24, !PT ;  /* 0x00000018d3187209 */ /* 0x000fca0007810000 */
[----:B------:R-:W3:Y:S01]  /*30f0*/  SHFL.BFLY PT, R13, R24, 0x2, 0x1f ;  /* 0x0c401f00180d7f89 */ /* 0x000ee200000e0000 */
[----:B-1----:R-:W-:-:S05]  /*3100*/  FMNMX.FTZ R26, R39, R26, !PT ;  /* 0x0000001a271a7209 */ /* 0x002fca0007810000 */
[----:B------:R-:W1:Y:S01]  /*3110*/  SHFL.BFLY PT, R35, R26, 0x1, 0x1f ;  /* 0x0c201f001a237f89 */ /* 0x000e6200000e0000 */
[----:B---3--:R-:W-:Y:S01]  /*3120*/  FMNMX.FTZ R28, R24, R13, !PT ;  /* 0x0000000d181c7209 */ /* 0x008fe20007810000 */
[----:B------:R-:W-:Y:S01]  /*3130*/  IMAD.U32 R13, RZ, RZ, UR4 ;  /* 0x00000004ff0d7e24 */ /* 0x000fe2000f8e00ff */
[----:B------:R-:W-:-:S03]  /*3140*/  UIMAD UR4, UR36, 0xc00, UR7 ;  /* 0x00000c00240478a4 */ /* 0x000fc6000f8e0207 */
[----:B------:R-:W3:Y:S04]  /*3150*/  SHFL.BFLY PT, R39, R28, 0x1, 0x1f ;  /* 0x0c201f001c277f89 */ /* 0x000ee800000e0000 */
[----:B------:R-:W-:Y:S01]  /*3160*/  UMOV UR10, UR4 ;  /* 0x00000004000a7c82 */ /* 0x000fe20008000000 */
[----:B-1----:R-:W-:-:S04]  /*3170*/  FMNMX.FTZ R204, R26, R35, !PT ;  /* 0x000000231acc7209 */ /* 0x002fc80007810000 */
[C---:B------:R-:W-:Y:S01]  /*3180*/  FSETP.NEU.FTZ.AND P1, PT, R204.reuse, -INF , PT ;  /* 0xff800000cc00780b */ /* 0x040fe20003f3d000 */
[----:B------:R-:W-:Y:S01]  /*3190*/  FMUL.FTZ R212, R204, R13 ;  /* 0x0000000dccd47220 */ /* 0x000fe20000410000 */
[----:B---3--:R-:W-:-:S04]  /*31a0*/  FMNMX.FTZ R156, R28, R39, !PT ;  /* 0x000000271c9c7209 */ /* 0x008fc80007810000 */
[----:B------:R-:W-:Y:S02]  /*31b0*/  FSEL R212, R212, RZ, P1 ;  /* 0x000000ffd4d47208 */ /* 0x000fe40000800000 */
[C---:B------:R-:W-:Y:S01]  /*31c0*/  FSETP.NEU.FTZ.AND P1, PT, R156.reuse, -INF , PT ;  /* 0xff8000009c00780b */ /* 0x040fe20003f3d000 */
[-C--:B------:R-:W-:Y:S02]  /*31d0*/  FMUL.FTZ R214, R156, R13.reuse ;  /* 0x0000000d9cd67220 */ /* 0x080fe40000410000 */
[-CC-:B------:R-:W-:Y:S01]  /*31e0*/  FFMA.FTZ R184, R73, R13.reuse, -R212.reuse ;  /* 0x0000000d49b87223 */ /* 0x180fe200000108d4 */
[-CC-:B------:R-:W-:Y:S01]  /*31f0*/  FFMA.FTZ R185, R25, R13.reuse, -R212.reuse ;  /* 0x0000000d19b97223 */ /* 0x180fe200000108d4 */
[-CC-:B------:R-:W-:Y:S01]  /*3200*/  FFMA.FTZ R186, R75, R13.reuse, -R212.reuse ;  /* 0x0000000d4bba7223 */ /* 0x180fe200000108d4 */
[----:B------:R-:W-:Y:S01]  /*3210*/  FSEL R214, R214, RZ, P1 ;  /* 0x000000ffd6d67208 */ /* 0x000fe20000800000 */
[-C--:B------:R-:W-:Y:S01]  /*3220*/  FFMA.FTZ R187, R29, R13.reuse, -R212 ;  /* 0x0000000d1dbb7223 */ /* 0x080fe200000108d4 */
[----:B-----5:R-:W-:Y:S01]  /*3230*/  LOP3.LUT P1, RZ, R72, 0x7f, RZ, 0xc0, !PT ;  /* 0x0000007f48ff7812 */ /* 0x020fe2000782c0ff */
[----:B------:R-:W-:Y:S01]  /*3240*/  MUFU.EX2 R184, R184 ;  /* 0x000000b800b87308 */ /* 0x000fe20000000800 */
[----:B------:R-:W-:Y:S01]  /*3250*/  SHF.R.U32.HI R72, RZ, 0x7, R72 ;  /* 0x00000007ff487819 */ /* 0x000fe20000011648 */
[-CC-:B------:R-:W-:Y:S01]  /*3260*/  FFMA.FTZ R188, R33, R13.reuse, -R214.reuse ;  /* 0x0000000d21bc7223 */ /* 0x180fe200000108d6 */
[-CC-:B------:R-:W-:Y:S01]  /*3270*/  FFMA.FTZ R189, R27, R13.reuse, -R214.reuse ;  /* 0x0000000d1bbd7223 */ /* 0x180fe200000108d6 */
[-CC-:B------:R-:W-:Y:S01]  /*3280*/  FFMA.FTZ R190, R37, R13.reuse, -R214.reuse ;  /* 0x0000000d25be7223 */ /* 0x180fe200000108d6 */
[----:B------:R-:W-:Y:S01]  /*3290*/  IADD3 R157, -R72, 0xb, RZ ;  /* 0x0000000b489d7810 */ /* 0x000fe20007ffe1ff */
[-C--:B------:R-:W-:Y:S01]  /*32a0*/  FFMA.FTZ R192, R31, R13.reuse, -R214 ;  /* 0x0000000d1fc07223 */ /* 0x080fe200000108d6 */
[-CC-:B------:R-:W-:Y:S01]  /*32b0*/  FFMA.FTZ R12, R12, R13.reuse, -R212.reuse ;  /* 0x0000000d0c0c7223 */ /* 0x180fe200000108d4 */
[----:B------:R-:W1:Y:S01]  /*32c0*/  MUFU.EX2 R185, R185 ;  /* 0x000000b900b97308 */ /* 0x000e620000000800 */
[-CC-:B------:R-:W-:Y:S01]  /*32d0*/  FFMA.FTZ R162, R162, R13.reuse, -R212.reuse ;  /* 0x0000000da2a27223 */ /* 0x180fe200000108d4 */
[-CC-:B------:R-:W-:Y:S01]  /*32e0*/  FFMA.FTZ R167, R167, R13.reuse, -R212.reuse ;  /* 0x0000000da7a77223 */ /* 0x180fe200000108d4 */
[----:B------:R-:W-:Y:S01]  /*32f0*/  FFMA.FTZ R171, R171, R13, -R212 ;  /* 0x0000000dabab7223 */ /* 0x000fe200000108d4 */
[----:B------:R-:W-:-:S02]  /*3300*/  @!P1 VIADD R24, R191, 0x32440 ;  /* 0x00032440bf189836 */ /* 0x000fc40000000000 */
[-CC-:B------:R-:W-:Y:S01]  /*3310*/  FFMA.FTZ R177, R177, R13.reuse, -R214.reuse ;  /* 0x0000000db1b17223 */ /* 0x180fe200000108d6 */
[-CC-:B------:R-:W-:Y:S01]  /*3320*/  FFMA.FTZ R181, R181, R13.reuse, -R214.reuse ;  /* 0x0000000db5b57223 */ /* 0x180fe200000108d6 */
[-C--:B------:R-:W-:Y:S01]  /*3330*/  FFMA.FTZ R193, R193, R13.reuse, -R214 ;  /* 0x0000000dc1c17223 */ /* 0x080fe200000108d6 */
[----:B------:R-:W-:Y:S01]  /*3340*/  MUFU.EX2 R186, R186 ;  /* 0x000000ba00ba7308 */ /* 0x000fe20000000800 */
[----:B------:R-:W-:Y:S01]  /*3350*/  @!P1 PRMT R24, RZ, 0x654, R24 ;  /* 0x00000654ff189816 */ /* 0x000fe20000000018 */
[----:B------:R3:W-:Y:S06]  /*3360*/  BAR.ARV R157, 0x100 ;  /* 0x0004009d0000751d */ /* 0x0007ec0000002000 */
[----:B------:R4:W-:Y:S01]  /*3370*/  @!P1 SYNCS.ARRIVE.TRANS64.RED.A1T0 RZ, [R24+URZ], RZ ;  /* 0x000000ff18ff99a7 */ /* 0x0009e2000810043f */
[----:B------:R-:W5:Y:S01]  /*3380*/  MUFU.EX2 R187, R187 ;  /* 0x000000bb00bb7308 */ /* 0x000f620000000800 */
[----:B------:R2:W-:Y:S01]  /*3390*/  BAR.SYNC.DEFER_BLOCKING R215, 0x100 ;  /* 0x000400d70000751d */ /* 0x0005e20000010000 */
[----:B-1----:R-:W-:Y:S01]  /*33a0*/  F2FP.BF16.F32.PACK_AB R152, R185, R184 ;  /* 0x000000b8b998723e */ /* 0x002fe200000010ff */
[-C--:B------:R-:W-:Y:S01]  /*33b0*/  FFMA.FTZ R198, R198, R13.reuse, -R214 ;  /* 0x0000000dc6c67223 */ /* 0x080fe200000108d6 */
[-CC-:B------:R-:W-:Y:S01]  /*33c0*/  FFMA.FTZ R216, R163, R13.reuse, -R212.reuse ;  /* 0x0000000da3d87223 */ /* 0x180fe200000108d4 */
[-CC-:B------:R-:W-:Y:S01]  /*33d0*/  FFMA.FTZ R163, R168, R13.reuse, -R212.reuse ;  /* 0x0000000da8a37223 */ /* 0x180fe200000108d4 */
[-C--:B------:R-:W-:Y:S01]  /*33e0*/  FFMA.FTZ R168, R172, R13.reuse, -R212 ;  /* 0x0000000daca87223 */ /* 0x080fe200000108d4 */
[-C--:B------:R-:W-:Y:S01]  /*33f0*/  FFMA.FTZ R172, R178, R13.reuse, -R214 ;  /* 0x0000000db2ac7223 */ /* 0x080fe200000108d6 */
[----:B------:R-:W-:Y:S01]  /*3400*/  MUFU.EX2 R188, R188 ;  /* 0x000000bc00bc7308 */ /* 0x000fe20000000800 */
[-C--:B------:R-:W-:Y:S01]  /*3410*/  FFMA.FTZ R159, R159, R13.reuse, -R212 ;  /* 0x0000000d9f9f7223 */ /* 0x080fe200000108d4 */
[-CC-:B--2---:R-:W-:Y:S01]  /*3420*/  FFMA.FTZ R215, R182, R13.reuse, -R214.reuse ;  /* 0x0000000db6d77223 */ /* 0x184fe200000108d6 */
[-CC-:B------:R-:W-:Y:S01]  /*3430*/  FFMA.FTZ R178, R194, R13.reuse, -R214.reuse ;  /* 0x0000000dc2b27223 */ /* 0x180fe200000108d6 */
[-C--:B------:R-:W-:Y:S01]  /*3440*/  FFMA.FTZ R199, R199, R13.reuse, -R214 ;  /* 0x0000000dc7c77223 */ /* 0x080fe200000108d6 */
[-CC-:B------:R-:W-:Y:S01]  /*3450*/  FFMA.FTZ R227, R164, R13.reuse, -R212.reuse ;  /* 0x0000000da4e37223 */ /* 0x180fe200000108d4 */
[-CC-:B------:R-:W-:Y:S01]  /*3460*/  FFMA.FTZ R164, R169, R13.reuse, -R212.reuse ;  /* 0x0000000da9a47223 */ /* 0x180fe200000108d4 */
[-C--:B------:R-:W-:Y:S01]  /*3470*/  FFMA.FTZ R169, R173, R13.reuse, -R212 ;  /* 0x0000000dada97223 */ /* 0x080fe200000108d4 */
[----:B------:R-:W1:Y:S01]  /*3480*/  MUFU.EX2 R189, R189 ;  /* 0x000000bd00bd7308 */ /* 0x000e620000000800 */
[----:B-----5:R-:W-:Y:S01]  /*3490*/  F2FP.BF16.F32.PACK_AB R154, R187, R186 ;  /* 0x000000babb9a723e */ /* 0x020fe200000010ff */
[-C--:B------:R-:W-:Y:S01]  /*34a0*/  FFMA.FTZ R173, R179, R13.reuse, -R214 ;  /* 0x0000000db3ad7223 */ /* 0x080fe200000108d6 */
[-C--:B------:R-:W-:Y:S01]  /*34b0*/  FFMA.FTZ R160, R160, R13.reuse, -R212 ;  /* 0x0000000da0a07223 */ /* 0x080fe200000108d4 */
[-CC-:B------:R-:W-:Y:S01]  /*34c0*/  FFMA.FTZ R182, R183, R13.reuse, -R214.reuse ;  /* 0x0000000db7b67223 */ /* 0x180fe200000108d6 */
[-CC-:B------:R-:W-:Y:S01]  /*34d0*/  FFMA.FTZ R179, R195, R13.reuse, -R214.reuse ;  /* 0x0000000dc3b37223 */ /* 0x180fe200000108d6 */
[-C--:B------:R-:W-:Y:S01]  /*34e0*/  FFMA.FTZ R194, R206, R13.reuse, -R214 ;  /* 0x0000000dcec27223 */ /* 0x080fe200000108d6 */
[-CC-:B------:R-:W-:Y:S01]  /*34f0*/  FFMA.FTZ R206, R165, R13.reuse, -R212.reuse ;  /* 0x0000000da5ce7223 */ /* 0x180fe200000108d4 */
[----:B------:R-:W-:Y:S01]  /*3500*/  MUFU.EX2 R190, R190 ;  /* 0x000000be00be7308 */ /* 0x000fe20000000800 */
[-CC-:B------:R-:W-:Y:S01]  /*3510*/  FFMA.FTZ R165, R170, R13.reuse, -R212.reuse ;  /* 0x0000000daaa57223 */ /* 0x180fe200000108d4 */
[-C--:B------:R-:W-:Y:S01]  /*3520*/  FFMA.FTZ R170, R174, R13.reuse, -R212 ;  /* 0x0000000daeaa7223 */ /* 0x080fe200000108d4 */
[-C--:B------:R-:W-:Y:S01]  /*3530*/  FFMA.FTZ R174, R180, R13.reuse, -R214 ;  /* 0x0000000db4ae7223 */ /* 0x080fe200000108d6 */
[-C--:B------:R-:W-:Y:S01]  /*3540*/  FFMA.FTZ R161, R161, R13.reuse, -R212 ;  /* 0x0000000da1a17223 */ /* 0x080fe200000108d4 */
[-CC-:B------:R-:W-:Y:S01]  /*3550*/  FFMA.FTZ R183, R196, R13.reuse, -R214.reuse ;  /* 0x0000000dc4b77223 */ /* 0x180fe200000108d6 */
[-CC-:B------:R-:W-:Y:S01]  /*3560*/  FFMA.FTZ R180, R208, R13.reuse, -R214.reuse ;  /* 0x0000000dd0b47223 */ /* 0x180fe200000108d6 */
[-C--:B------:R-:W-:Y:S01]  /*3570*/  FFMA.FTZ R195, R210, R13.reuse, -R214 ;  /* 0x0000000dd2c37223 */ /* 0x080fe200000108d6 */
[----:B------:R-:W2:Y:S01]  /*3580*/  MUFU.EX2 R192, R192 ;  /* 0x000000c000c07308 */ /* 0x000ea20000000800 */
[----:B-1----:R-:W-:Y:S01]  /*3590*/  F2FP.BF16.F32.PACK_AB R153, R189, R188 ;  /* 0x000000bcbd99723e */ /* 0x002fe200000010ff */
[-CC-:B------:R-:W-:Y:S01]  /*35a0*/  FFMA.FTZ R229, R166, R13.reuse, -R212.reuse ;  /* 0x0000000da6e57223 */ /* 0x180fe200000108d4 */
[-CC-:B------:R-:W-:Y:S01]  /*35b0*/  FFMA.FTZ R166, R175, R13.reuse, -R212.reuse ;  /* 0x0000000dafa67223 */ /* 0x180fe200000108d4 */
[-C--:B------:R-:W-:Y:S01]  /*35c0*/  FFMA.FTZ R175, R176, R13.reuse, -R212 ;  /* 0x0000000db0af7223 */ /* 0x080fe200000108d4 */
[-C--:B------:R-:W-:Y:S01]  /*35d0*/  FFMA.FTZ R176, R207, R13.reuse, -R214 ;  /* 0x0000000dcfb07223 */ /* 0x080fe200000108d6 */
[-C--:B------:R-:W-:Y:S01]  /*35e0*/  FFMA.FTZ R0, R0, R13.reuse, -R212 ;  /* 0x0000000d00007223 */ /* 0x080fe200000108d4 */
[-CC-:B------:R-:W-:Y:S01]  /*35f0*/  FFMA.FTZ R197, R197, R13.reuse, -R214.reuse ;  /* 0x0000000dc5c57223 */ /* 0x180fe200000108d6 */
[----:B------:R-:W1:Y:S01]  /*3600*/  MUFU.EX2 R12, R12 ;  /* 0x0000000c000c7308 */ /* 0x000e620000000800 */
[-CC-:B------:R-:W-:Y:S01]  /*3610*/  FFMA.FTZ R196, R209, R13.reuse, -R214.reuse ;  /* 0x0000000dd1c47223 */ /* 0x180fe200000108d6 */
[----:B------:R-:W-:Y:S01]  /*3620*/  FFMA.FTZ R207, R211, R13, -R214 ;  /* 0x0000000dd3cf7223 */ /* 0x000fe200000108d6 */
[----:B------:R-:W-:Y:S01]  /*3630*/  FADD.FTZ R185, R184, R185 ;  /* 0x000000b9b8b97221 */ /* 0x000fe20000010000 */
[----:B------:R-:W-:Y:S01]  /*3640*/  FADD.FTZ R189, R188, R189 ;  /* 0x000000bdbcbd7221 */ /* 0x000fe20000010000 */
[----:B------:R-:W-:-:S02]  /*3650*/  @!P1 VIADD R191, R191, 0x32460 ;  /* 0x00032460bfbf9836 */ /* 0x000fc40000000000 */
[----:B------:R-:W-:Y:S01]  /*3660*/  FADD.FTZ R186, R186, R185 ;  /* 0x000000b9baba7221 */ /* 0x000fe20000010000 */
[----:B------:R-:W-:Y:S01]  /*3670*/  MUFU.EX2 R162, R162 ;  /* 0x000000a200a27308 */ /* 0x000fe20000000800 */
[----:B--2---:R-:W-:Y:S01]  /*3680*/  F2FP.BF16.F32.PACK_AB R155, R192, R190 ;  /* 0x000000bec09b723e */ /* 0x004fe200000010ff */
[----:B------:R-:W-:Y:S01]  /*3690*/  FADD.FTZ R189, R190, R189 ;  /* 0x000000bdbebd7221 */ /* 0x000fe20000010000 */
[----:B------:R-:W-:Y:S01]  /*36a0*/  FADD.FTZ R187, R187, R186 ;  /* 0x000000babbbb7221 */ /* 0x000fe20000010000 */
[----:B------:R-:W-:Y:S01]  /*36b0*/  @!P1 PRMT R191, RZ, 0x654, R191 ;  /* 0x00000654ffbf9816 */ /* 0x000fe200000000bf */
[----:B----4-:R-:W-:Y:S01]  /*36c0*/  WARPGROUP.ARRIVE ;  /* 0x00000000000079c5 */ /* 0x010fe20000000000 */
[----:B------:R-:W-:Y:S02]  /*36d0*/  FADD.FTZ R192, R192, R189 ;  /* 0x000000bdc0c07221 */ /* 0x000fe40000010000 */
[----:B------:R-:W-:Y:S01]  /*36e0*/  MUFU.EX2 R167, R167 ;  /* 0x000000a700a77308 */ /* 0x000fe20000000800 */
[----:B-1----:R-:W-:-:S02]  /*36f0*/  FADD.FTZ R187, R12, R187 ;  /* 0x000000bb0cbb7221 */ /* 0x002fc40000010000 */
[----:B------:R-:W-:Y:S01]  /*3700*/  HGMMA.64x256x16.F32.BF16 R24, R152, gdesc[UR8].tnspB, RZ, !UPT, gsb0 ;  /* 0x43e0000898187df0 */ /* 0x000fe2000c0018ff */
[----:B------:R-:W-:Y:S01]  /*3710*/  UIADD3 UR10, UR4, 0x80, URZ ;  /* 0x00000080040a7890 */ /* 0x000fe2000fffe03f */
[----:B------:R-:W-:-:S03]  /*3720*/  UMOV UR11, 0x40000040 ;  /* 0x40000040000b7882 */ /* 0x000fc60000000000 */
[----:B------:R-:W-:Y:S08]  /*3730*/  MUFU.EX2 R171, R171 ;  /* 0x000000ab00ab7308 */ /* 0x000ff00000000800 */
[----:B------:R-:W1:Y:S08]  /*3740*/  MUFU.EX2 R177, R177 ;  /* 0x000000b100b17308 */ /* 0x000e700000000800 */
[----:B------:R-:W2:Y:S08]  /*3750*/  MUFU.EX2 R181, R181 ;  /* 0x000000b500b57308 */ /* 0x000eb00000000800 */
[----:B------:R-:W-:Y:S01]  /*3760*/  MUFU.EX2 R193, R193 ;  /* 0x000000c100c17308 */ /* 0x000fe20000000800 */
[----:B-1----:R-:W-:-:S07]  /*3770*/  FADD.FTZ R192, R177, R192 ;  /* 0x000000c0b1c07221 */ /* 0x002fce0000010000 */
[----:B------:R-:W1:Y:S01]  /*3780*/  MUFU.EX2 R198, R198 ;  /* 0x000000c600c67308 */ /* 0x000e620000000800 */
[----:B--2---:R-:W-:-:S07]  /*3790*/  FADD.FTZ R192, R181, R192 ;  /* 0x000000c0b5c07221 */ /* 0x004fce0000010000 */
[----:B------:R-:W-:Y:S08]  /*37a0*/  MUFU.EX2 R159, R159 ;  /* 0x0000009f009f7308 */ /* 0x000ff00000000800 */
[----:B------:R-:W2:Y:S08]  /*37b0*/  MUFU.EX2 R216, R216 ;  /* 0x000000d800d87308 */ /* 0x000eb00000000800 */
[----:B------:R-:W-:Y:S08]  /*37c0*/  MUFU.EX2 R163, R163 ;  /* 0x000000a300a37308 */ /* 0x000ff00000000800 */
[----:B------:R-:W-:Y:S08]  /*37d0*/  MUFU.EX2 R168, R168 ;  /* 0x000000a800a87308 */ /* 0x000ff00000000800 */
[----:B------:R-:W-:Y:S08]  /*37e0*/  MUFU.EX2 R172, R172 ;  /* 0x000000ac00ac7308 */ /* 0x000ff00000000800 */
[----:B------:R-:W4:Y:S08]  /*37f0*/  MUFU.EX2 R215, R215 ;  /* 0x000000d700d77308 */ /* 0x000f300000000800 */
[----:B------:R-:W-:Y:S08]  /*3800*/  MUFU.EX2 R178, R178 ;  /* 0x000000b200b27308 */ /* 0x000ff00000000800 */
[----:B------:R-:W5:Y:S08]  /*3810*/  MUFU.EX2 R199, R199 ;  /* 0x000000c700c77308 */ /* 0x000f700000000800 */
[----:B------:R-:W-:Y:S08]  /*3820*/  MUFU.EX2 R160, R160 ;  /* 0x000000a000a07308 */ /* 0x000ff00000000800 */
[----:B------:R-:W3:Y:S08]  /*3830*/  MUFU.EX2 R227, R227 ;  /* 0x000000e300e37308 */ /* 0x000ef00000000800 */
[----:B------:R-:W-:Y:S08]  /*3840*/  MUFU.EX2 R164, R164 ;  /* 0x000000a400a47308 */ /* 0x000ff00000000800 */
[----:B------:R-:W-:Y:S08]  /*3850*/  MUFU.EX2 R169, R169 ;  /* 0x000000a900a97308 */ /* 0x000ff00000000800 */
[----:B------:R-:W-:Y:S08]  /*3860*/  MUFU.EX2 R173, R173 ;  /* 0x000000ad00ad7308 */ /* 0x000ff00000000800 */
[----:B------:R-:W3:Y:S08]  /*3870*/  MUFU.EX2 R182, R182 ;  /* 0x000000b600b67308 */ /* 0x000ef00000000800 */
[----:B------:R-:W-:Y:S08]  /*3880*/  MUFU.EX2 R179, R179 ;  /* 0x000000b300b37308 */ /* 0x000ff00000000800 */
[----:B------:R-:W3:Y:S08]  /*3890*/  MUFU.EX2 R194, R194 ;  /* 0x000000c200c27308 */ /* 0x000ef00000000800 */
        /* <DEDUP_REMOVED lines=12> */
[----:B------:R-:W-:Y:S01]  /*3960*/  MUFU.EX2 R197, R197 ;  /* 0x000000c500c57308 */ /* 0x000fe20000000800 */
[----:B------:R-:W-:-:S02]  /*3970*/  WARPGROUP.DEPBAR.LE gsb0, 0x0 ;  /* 0x00008000000079c5 */ /* 0x000fc40000010000 */
[C---:B------:R-:W-:Y:S01]  /*3980*/  F2FP.BF16.F32.PACK_AB R152, R162.reuse, R12 ;  /* 0x0000000ca298723e */ /* 0x040fe200000010ff */
[----:B------:R-:W-:Y:S01]  /*3990*/  FADD.FTZ R162, R162, R187 ;  /* 0x000000bba2a27221 */ /* 0x000fe20000010000 */
[----:B------:R-:W-:Y:S02]  /*39a0*/  F2FP.BF16.F32.PACK_AB R153, R181, R177 ;  /* 0x000000b1b599723e */ /* 0x000fe400000010ff */
[----:B------:R-:W-:Y:S01]  /*39b0*/  F2FP.BF16.F32.PACK_AB R154, R171, R167 ;  /* 0x000000a7ab9a723e */ /* 0x000fe200000010ff */
[----:B------:R-:W3:Y:S01]  /*39c0*/  MUFU.EX2 R176, R176 ;  /* 0x000000b000b07308 */ /* 0x000ee20000000800 */
[C---:B-1----:R-:W-:Y:S01]  /*39d0*/  F2FP.BF16.F32.PACK_AB R155, R198.reuse, R193 ;  /* 0x000000c1c69b723e */ /* 0x042fe200000010ff */
[----:B------:R-:W-:Y:S01]  /*39e0*/  FADD.FTZ R162, R167, R162 ;  /* 0x000000a2a7a27221 */ /* 0x000fe20000010000 */
[----:B------:R-:W-:Y:S02]  /*39f0*/  FADD.FTZ R193, R193, R192 ;  /* 0x000000c0c1c17221 */ /* 0x000fe40000010000 */
[----:B------:R-:W-:Y:S01]  /*3a00*/  WARPGROUP.ARRIVE ;  /* 0x00000000000079c5 */ /* 0x000fe20000000000 */
[----:B------:R-:W-:Y:S01]  /*3a10*/  FADD.FTZ R162, R171, R162 ;  /* 0x000000a2aba27221 */ /* 0x000fe20000010000 */
[----:B------:R-:W-:Y:S01]  /*3a20*/  FADD.FTZ R193, R198, R193 ;  /* 0x000000c1c6c17221 */ /* 0x000fe20000010000 */
[----:B------:R-:W-:Y:S03]  /*3a30*/  MUFU.EX2 R196, R196 ;  /* 0x000000c400c47308 */ /* 0x000fe60000000800 */
[----:B------:R-:W-:Y:S01]  /*3a40*/  HGMMA.64x256x16.F32.BF16 R24, R152, gdesc[UR8].tnspB, R24, gsb0 ;  /* 0x43e0000898187df0 */ /* 0x000fe20008001818 */
[----:B------:R-:W-:Y:S01]  /*3a50*/  UIADD3 UR10, UR4, 0x100, URZ ;  /* 0x00000100040a7890 */ /* 0x000fe2000fffe03f */
[----:B------:R-:W-:-:S03]  /*3a60*/  UMOV UR11, 0x40000040 ;  /* 0x40000040000b7882 */ /* 0x000fc60000000000 */
[----:B------:R-:W1:Y:S01]  /*3a70*/  MUFU.EX2 R207, R207 ;  /* 0x000000cf00cf7308 */ /* 0x000e620000000800 */
[----:B------:R-:W-:Y:S02]  /*3a80*/  WARPGROUP.DEPBAR.LE gsb0, 0x0 ;  /* 0x00008000000079c5 */ /* 0x000fe40000010000 */
[----:B--2---:R-:W-:Y:S01]  /*3a90*/  F2FP.BF16.F32.PACK_AB R152, R216, R159 ;  /* 0x0000009fd898723e */ /* 0x004fe200000010ff */
[----:B------:R-:W-:Y:S01]  /*3aa0*/  FADD.FTZ R159, R159, R162 ;  /* 0x000000a29f9f7221 */ /* 0x000fe20000010000 */
[----:B----4-:R-:W-:Y:S01]  /*3ab0*/  F2FP.BF16.F32.PACK_AB R153, R215, R172 ;  /* 0x000000acd799723e */ /* 0x010fe200000010ff */
[----:B------:R-:W-:Y:S01]  /*3ac0*/  FADD.FTZ R172, R172, R193 ;  /* 0x000000c1acac7221 */ /* 0x000fe20000010000 */
[----:B------:R-:W-:Y:S01]  /*3ad0*/  F2FP.BF16.F32.PACK_AB R154, R168, R163 ;  /* 0x000000a3a89a723e */ /* 0x000fe200000010ff */
[----:B------:R-:W-:Y:S01]  /*3ae0*/  FADD.FTZ R216, R216, R159 ;  /* 0x0000009fd8d87221 */ /* 0x000fe20000010000 */
[----:B-----5:R-:W-:Y:S01]  /*3af0*/  F2FP.BF16.F32.PACK_AB R155, R199, R178 ;  /* 0x000000b2c79b723e */ /* 0x020fe200000010ff */
        /* <DEDUP_REMOVED lines=10> */
[----:B---3--:R-:W-:Y:S01]  /*3ba0*/  F2FP.BF16.F32.PACK_AB R152, R227, R160 ;  /* 0x000000a0e398723e */ /* 0x008fe200000010ff */
        /* <DEDUP_REMOVED lines=15> */
[----:B------:R-:W-:Y:S01]  /*3ca0*/  UIADD3 UR4, UR4, 0x280, URZ ;  /* 0x0000028004047890 */ /* 0x000fe2000fffe03f */
        /* <DEDUP_REMOVED lines=15> */
[----:B------:R-:W-:Y:S01]  /*3da0*/  UMOV UR10, UR4 ;  /* 0x00000004000a7c82 */ /* 0x000fe20008000000 */
[----:B------:R-:W-:Y:S01]  /*3db0*/  UMOV UR11, 0x40000040 ;  /* 0x40000040000b7882 */ /* 0x000fe20000000000 */
[----:B------:R-:W-:Y:S02]  /*3dc0*/  WARPGROUP.DEPBAR.LE gsb0, 0x0 ;  /* 0x00008000000079c5 */ /* 0x000fe40000010000 */
[----:B------:R-:W-:Y:S01]  /*3dd0*/  F2FP.BF16.F32.PACK_AB R152, R229, R0 ;  /* 0x00000000e598723e */ /* 0x000fe200000010ff */
[----:B------:R-:W-:Y:S01]  /*3de0*/  FADD.FTZ R0, R0, R165 ;  /* 0x000000a500007221 */ /* 0x000fe20000010000 */
[C---:B------:R-:W-:Y:S01]  /*3df0*/  F2FP.BF16.F32.PACK_AB R153, R176.reuse, R197 ;  /* 0x000000c5b099723e */ /* 0x040fe200000010ff */
        /* <DEDUP_REMOVED lines=12> */
[----:B------:R-:W-:Y:S01]  /*3ec0*/  SHF.R.U32.HI R153, RZ, 0x1f, R158 ;  /* 0x0000001fff997819 */ /* 0x000fe2000001169e */
[----:B------:R1:W-:Y:S03]  /*3ed0*/  @!P1 SYNCS.ARRIVE.TRANS64.RED.A1T0 RZ, [R191+URZ], RZ ;  /* 0x000000ffbfff99a7 */ /* 0x0003e6000810043f */
[----:B------:R-:W-:-:S04]  /*3ee0*/  LEA.HI.SX32 R153, R158, R153, 0x1c ;  /* 0x000000999e997211 */ /* 0x000fc800078fe2ff */
[----:B------:R-:W-:-:S04]  /*3ef0*/  VIMNMX R220, RZ, R153, !PT ;  /* 0x00000099ffdc7248 */ /* 0x000fc80007fe0100 */
[----:B------:R-:W-:-:S13]  /*3f00*/  ISETP.GE.AND P2, PT, R205, R220, PT ;  /* 0x000000dccd00720c */ /* 0x000fda0003f46270 */
[----:B-1----:R-:W-:Y:S05]  /*3f10*/  @!P2 BRA `(.L_x_3416) ;  /* 0x000000280094a947 */ /* 0x002fea0003800000 */
[----:B------:R-:W-:Y:S02]  /*3f20*/  IMAD.MOV.U32 R207, RZ, RZ, R156 ;  /* 0x000000ffffcf7224 */ /* 0x000fe400078e009c */
[----:B------:R-:W-:-:S07]  /*3f30*/  IMAD.MOV.U32 R206, RZ, RZ, R204 ;  /* 0x000000ffffce7224 */ /* 0x000fce00078e00cc */
.L_x_3425:
[----:B------:R-:W-:-:S04]  /*3f40*/  UIADD3 UR36, UR36, 0x1, URZ ;  /* 0x0000000124247890 */ /* 0x000fc8000fffe03f */
[----:B------:R-:W-:-:S04]  /*3f50*/  UISETP.NE.AND UP0, UPT, UR36, 0x2, UPT ;  /* 0x000000022400788c */ /* 0x000fc8000bf05270 */
[----:B------:R-:W-:Y:S02]  /*3f60*/  USEL UR4, URZ, 0x1, UP0 ;  /* 0x000000013f047887 */ /* 0x000fe40008000000 */
[----:B------:R-:W-:Y:S02]  /*3f70*/  USEL UR36, UR36, URZ, UP0 ;  /* 0x0000003f24247287 */ /* 0x000fe40008000000 */
[----:B------:R-:W-:Y:S01]  /*3f80*/  ULOP3.LUT UR37, UR37, UR4, URZ, 0x3c, !UPT ;  /* 0x0000000425257292 */ /* 0x000fe2000f8e3c3f */
[----:B-1----:R-:W-:Y:S11]  /*3f90*/  @!P0 BRA `(.L_x_3417) ;  /* 0x0000000000048947 */ /* 0x002ff60003800000 */
[----:B------:R-:W-:Y:S01]  /*3fa0*/  BPT.TRAP 0x1 ;  /* 0x000000040000795c */ /* 0x000fe20000300000 */
.L_x_3417:
[----:B------:R-:W-:Y:S01]  /*3fb0*/  ULEA UR4, UR36, UR39, 0x3 ;  /* 0x0000002724047291 */ /* 0x000fe2000f8e183f */
[----:B------:R-:W-:-:S05]  /*3fc0*/  IMAD.U32 R13, RZ, RZ, UR37 ;  /* 0x00000025ff0d7e24 */ /* 0x000fca000f8e00ff */
[----:B------:R-:W-:-:S04]  /*3fd0*/  SHF.L.U32 R13, R13, 0x1f, RZ ;  /* 0x0000001f0d0d7819 */ /* 0x000fc800000006ff */
[----:B------:R1:W2:Y:S01]  /*3fe0*/  SYNCS.PHASECHK.TRANS64.TRYWAIT P2, [UR4+0x32430], R13 ;  /* 0x0324300dff0075a7 */ /* 0x0002a20008040144 */
[----:B------:R-:W-:Y:S05]  /*3ff0*/  @!P0 BRA `(.L_x_3418) ;  /* 0x0000000000048947 */ /* 0x000fea0003800000 */
[----:B------:R-:W-:Y:S01]  /*4000*/  BPT.TRAP 0x1 ;  /* 0x000000040000795c */ /* 0x000fe20000300000 */
.L_x_3418:
[----:B--2---:R-:W-:Y:S05]  /*4010*/  @P2 BRA `(.L_x_3419) ;  /* 0x0000000000082947 */ /* 0x004fea0003800000 */
[----:B------:R-:W2:Y:S02]  /*4020*/  SYNCS.PHASECHK.TRANS64.TRYWAIT P2, [UR4+0x32430], R13 ;  /* 0x0324300dff0075a7 */ /* 0x000ea40008040144 */
[----:B--2---:R-:W-:Y:S05]  /*4030*/  @!P2 BRA `(.L_x_3420) ;  /* 0x000000a00070a947 */ /* 0x004fea0003800000 */
.L_x_3419:
[----:B------:R-:W-:Y:S01]  /*4040*/  R2UR UR56, R200 ;  /* 0x00000000c83872ca */ /* 0x000fe200000e0000 */
[----:B------:R-:W-:Y:S01]  /*4050*/  UIMAD UR5, UR36, 0x300, UR38 ;  /* 0x00000300240578a4 */ /* 0x000fe2000f8e0226 */
[----:B------:R-:W-:Y:S01]  /*4060*/  R2UR UR57, R201 ;  /* 0x00000000c93972ca */ /* 0x000fe200000e0000 */
[----:B--2---:R-:W-:Y:S01]  /*4070*/  WARPGROUP.ARRIVE ;  /* 0x00000000000079c5 */ /* 0x004fe20000000000 */
        /* <DEDUP_REMOVED lines=27> */
.L_x_3421:
[----:B------:R2:W3:Y:S01]  /*4230*/  SYNCS.PHASECHK.TRANS64.TRYWAIT P2, [UR4+0x32450], R13 ;  /* 0x0324500dff0075a7 */ /* 0x0004e20008040144 */
[----:B------:R-:W-:Y:S05]  /*4240*/  @!P0 BRA `(.L_x_3422) ;  /* 0x0000000000048947 */ /* 0x000fea0003800000 */
[----:B------:R-:W-:Y:S01]  /*4250*/  BPT.TRAP 0x1 ;  /* 0x000000040000795c */ /* 0x000fe20000300000 */
.L_x_3422:
[----:B---3--:R-:W-:Y:S05]  /*4260*/  @P2 BRA `(.L_x_3423) ;  /* 0x0000000000082947 */ /* 0x008fea0003800000 */
[----:B------:R-:W3:Y:S02]  /*4270*/  SYNCS.PHASECHK.TRANS64.TRYWAIT P2, [UR4+0x32450], R13 ;  /* 0x0324500dff0075a7 */ /* 0x000ee40008040144 */
[----:B---3--:R-:W-:Y:S05]  /*4280*/  @!P2 BRA `(.L_x_3424) ;  /* 0x0000009c00f4a947 */ /* 0x008fea0003800000 */
.L_x_3423:
[----:B------:R-:W-:Y:S01]  /*4290*/  R2UR UR56, R16 ;  /* 0x00000000103872ca */ /* 0x000fe200000e0000 */
[----:B------:R-:W-:Y:S01]  /*42a0*/  UIMAD UR5, UR36, 0xc00, UR6 ;  /* 0x00000c00240578a4 */ /* 0x000fe2000f8e0206 */
[----:B------:R-:W-:Y:S01]  /*42b0*/  R2UR UR57, R17 ;  /* 0x00000000113972ca */ /* 0x000fe200000e0000 */
[----:B------:R-:W-:Y:S01]  /*42c0*/  WARPGROUP.ARRIVE ;  /* 0x00000000000079c5 */ /* 0x000fe20000000000 */
[----:B------:R-:W-:Y:S01]  /*42d0*/  UMOV UR59, 0x40000040 ;  /* 0x40000040003b7882 */ /* 0x000fe20000000000 */
[----:B------:R-:W-:Y:S01]  /*42e0*/  UIADD3 UR10, UR5, 0x304, URZ ;  /* 0x00000304050a7890 */ /* 0x000fe2000fffe03f */
[----:B---3--:R-:W3:Y:S01]  /*42f0*/  LDC R204, c[0x0][0x2e0] ;  /* 0x0000b800ffcc7b82 */ /* 0x008ee20000000800 */
[----:B------:R-:W-:Y:S01]  /*4300*/  UMOV UR11, 0x40000040 ;  /* 0x40000040000b7882 */ /* 0x000fe20000000000 */
[----:B------:R-:W-:Y:S01]  /*4310*/  UMOV UR58, UR5 ;  /* 0x00000005003a7c82 */ /* 0x000fe20008000000 */
[----:B------:R-:W-:Y:S01]  /*4320*/  UIADD3 UR14, UR5, 0x306, URZ ;  /* 0x00000306050e7890 */ /* 0x000fe2000fffe03f */
[----:B-12---:R-:W-:Y:S01]  /*4330*/  IMAD R13, R205, -0x60, R221 ;  /* 0xffffffa0cd0d7824 */ /* 0x006fe200078e02dd */
[----:B------:R-:W-:Y:S01]  /*4340*/  UMOV UR15, 0x40000040 ;  /* 0x40000040000f7882 */ /* 0x000fe20000000000 */
[----:B------:R-:W-:Y:S01]  /*4350*/  UIADD3 UR18, UR5, 0x600, URZ ;  /* 0x0000060005127890 */ /* 0x000fe2000fffe03f */
[----:B------:R-:W1:Y:S01]  /*4360*/  S2R R215, SR_TID.X ;  /* 0x0000000000d77919 */ /* 0x000e620000002100 */
[----:B------:R-:W-:Y:S01]  /*4370*/  UMOV UR19, 0x40000040 ;  /* 0x4000004000137882 */ /* 0x000fe20000000000 */
[----:B------:R-:W-:Y:S01]  /*4380*/  HGMMA.64x96x16.F32.BF16 R152, gdesc[UR56], R152, gsb0 ;  /* 0x01600000389879f0 */ /* 0x000fe20008001898 */
[----:B------:R-:W-:Y:S01]  /*4390*/  R2UR UR56, R14 ;  /* 0x000000000e3872ca */ /* 0x000fe200000e0000 */
[----:B------:R-:W-:Y:S01]  /*43a0*/  UIADD3 UR58, UR5, 0x2, URZ ;  /* 0x00000002053a7890 */ /* 0x000fe2000fffe03f */
[----:B------:R-:W-:Y:S01]  /*43b0*/  R2UR UR57, R15 ;  /* 0x000000000f3972ca */ /* 0x000fe200000e0000 */
[----:B------:R-:W-:Y:S01]  /*43c0*/  UMOV UR59, 0x40000040 ;  /* 0x40000040003b7882 */ /* 0x000fe20000000000 */
[----:B------:R-:W-:Y:S01]  /*43d0*/  UIADD3 UR22, UR5, 0x602, URZ ;  /* 0x0000060205167890 */ /* 0x000fe2000fffe03f */
[----:B------:R-:W-:Y:S01]  /*43e0*/  IADD3 R13, R13, 0x1, RZ ;  /* 0x000000010d0d7810 */ /* 0x000fe20007ffe0ff */
        /* <DEDUP_REMOVED lines=11> */
[----:B-1----:R-:W-:-:S05]  /*44a0*/  SHF.R.U32.HI R215, RZ, 0x7, R215 ;  /* 0x00000007ffd77819 */ /* 0x002fca00000116d7 */
[----:B------:R-:W-:Y:S01]  /*44b0*/  VIADD R226, R215, 0x8 ;  /* 0x00000008d7e27836 */ /* 0x000fe20000000000 */
[----:B------:R-:W-:Y:S02]  /*44c0*/  WARPGROUP.DEPBAR.LE gsb0, 0x0 ;  /* 0x00008000000079c5 */ /* 0x000fe40000010000 */
        /* <DEDUP_REMOVED lines=34> */
[----:B------:R-:W-:Y:S01]  /*46f0*/  ULDC UR5, c[0x0][0x404] ;  /* 0x0001010000057ab9 */ /* 0x000fe20000000800 */
[----:B------:R-:W-:Y:S02]  /*4700*/  WARPGROUP.DEPBAR.LE gsb0, 0x0 ;  /* 0x00008000000079c5 */ /* 0x000fe40000010000 */
[----:B------:R-:W-:-:S06]  /*4710*/  WARPGROUP.ARRIVE ;  /* 0x00000000000079c5 */ /* 0x000fcc0000000000 */
[----:B------:R-:W-:Y:S01]  /*4720*/  HGMMA.64x96x16.F32.BF16 R152, gdesc[UR8], R152, gsb0 ;  /* 0x01600000089879f0 */ /* 0x000fe20008001898 */
[----:B------:R-:W-:Y:S02]  /*4730*/  ULDC.64 UR10, c[0x0][0x3f8] ;  /* 0x0000fe00000a7ab9 */ /* 0x000fe40000000a00 */
[----:B------:R-:W-:-:S04]  /*4740*/  UISETP.NE.U32.AND UP0, UPT, UR10, URZ, UPT ;  /* 0x0000003f0a00728c */ /* 0x000fc8000bf05070 */
[----:B------:R-:W-:-:S03]  /*4750*/  UISETP.NE.AND.EX UP0, UPT, UR11, URZ, UPT, UP0 ;  /* 0x0000003f0b00728c */ /* 0x000fc6000bf05300 */
[----:B------:R-:W-:Y:S01]  /*4760*/  UMOV UR11, 0x40000040 ;  /* 0x40000040000b7882 */ /* 0x000fe20000000000 */
[----:B------:R-:W-:-:S06]  /*4770*/  USEL UR5, UR5, 0x1, UP0 ;  /* 0x0000000105057887 */ /* 0x000fcc0008000000 */
[----:B---3--:R-:W-:Y:S01]  /*4780*/  IMAD R13, R204, UR5, R13 ;  /* 0x00000005cc0d7c24 */ /* 0x008fe2000f8e020d */
[----:B------:R-:W-:-:S03]  /*4790*/  ULDC UR5, c[0x0][0x288] ;  /* 0x0000a20000057ab9 */ /* 0x000fc60000000800 */
[----:B------:R-:W-:-:S04]  /*47a0*/  VIADD R13, R13, -UR5 ;  /* 0x800000050d0d7c36 */ /* 0x000fc80008000000 */
[----:B------:R-:W-:-:S04]  /*47b0*/  IMAD R204, R222, -0x2, R13 ;  /* 0xfffffffedecc7824 */ /* 0x000fc800078e020d */
[----:B------:R-:W-:-:S04]  /*47c0*/  IMAD.IADD R204, R223, 0x1, R204 ;  /* 0x00000001dfcc7824 */ /* 0x000fc800078e02cc */
[C---:B------:R-:W-:Y:S01]  /*47d0*/  VIADD R13, R204.reuse, 0x8 ;  /* 0x00000008cc0d7836 */ /* 0x040fe20000000000 */
[C---:B------:R-:W-:Y:S02]  /*47e0*/  ISETP.GT.AND P6, PT, R204.reuse, RZ, PT ;  /* 0x000000ffcc00720c */ /* 0x040fe40003fc4270 */
        /* <DEDUP_REMOVED lines=35> */
[----:B------:R-:W-:-:S02]  /*4a20*/  ISETP.GT.AND P4, PT, R204, 0x21, PT ;  /* 0x00000021cc00780c */ /* 0x000fc40003f84270 */
[----:B------:R-:W-:Y:S02]  /*4a30*/  FSEL R153, R153, -INF , P5 ;  /* 0xff80000099997808 */ /* 0x000fe40002800000 */
[C---:B------:R-:W-:Y:S02]  /*4a40*/  ISETP.GT.AND P5, PT, R204.reuse, 0x18, PT ;  /* 0x00000018cc00780c */ /* 0x040fe40003fa4270 */
[----:B------:R-:W-:Y:S02]  /*4a50*/  FSEL R161, R161, -INF , P6 ;  /* 0xff800000a1a17808 */ /* 0x000fe40003000000 */
[----:B------:R-:W-:Y:S02]  /*4a60*/  ISETP.GT.AND P6, PT, R204, 0x28, PT ;  /* 0x00000028cc00780c */ /* 0x000fe40003fc4270 */
[----:B------:R-:W-:Y:S02]  /*4a70*/  FSEL R169, R169, -INF , P4 ;  /* 0xff800000a9a97808 */ /* 0x000fe40002000000 */
[----:B------:R-:W-:-:S02]  /*4a80*/  FSEL R208, R156, -INF , P2 ;  /* 0xff8000009cd07808 */ /* 0x000fc40001000000 */
[----:B------:R-:W-:Y:S02]  /*4a90*/  FSEL R157, R157, -INF , P3 ;  /* 0xff8000009d9d7808 */ /* 0x000fe40001800000 */
[C---:B------:R-:W-:Y:S02]  /*4aa0*/  ISETP.GT.AND P4, PT, R204.reuse, 0x38, PT ;  /* 0x00000038cc00780c */ /* 0x040fe40003f84270 */
[C---:B------:R-:W-:Y:S02]  /*4ab0*/  ISETP.GT.AND P2, PT, R204.reuse, 0x19, PT ;  /* 0x00000019cc00780c */ /* 0x040fe40003f44270 */
[----:B------:R-:W-:Y:S02]  /*4ac0*/  ISETP.GT.AND P3, PT, R204, 0x20, PT ;  /* 0x00000020cc00780c */ /* 0x000fe40003f64270 */
[----:B------:R-:W-:Y:S02]  /*4ad0*/  FMNMX.FTZ R156, R152, R206, !PT ;  /* 0x000000ce989c7209 */ /* 0x000fe40007810000 */
[----:B------:R-:W-:-:S02]  /*4ae0*/  FSEL R164, R164, -INF , P5 ;  /* 0xff800000a4a47808 */ /* 0x000fc40002800000 */
[----:B------:R-:W-:Y:S02]  /*4af0*/  ISETP.GT.AND P5, PT, R204, 0x29, PT ;  /* 0x00000029cc00780c */ /* 0x000fe40003fa4270 */
[----:B------:R-:W-:Y:S02]  /*4b00*/  FSEL R172, R172, -INF , P6 ;  /* 0xff800000acac7808 */ /* 0x000fe40003000000 */
[----:B------:R-:W-:Y:S02]  /*4b10*/  ISETP.GT.AND P6, PT, R204, 0x39, PT ;  /* 0x00000039cc00780c */ /* 0x000fe40003fc4270 */
[----:B------:R-:W-:Y:S02]  /*4b20*/  FSEL R180, R180, -INF , P4 ;  /* 0xff800000b4b47808 */ /* 0x000fe40002000000 */
[----:B------:R-:W-:Y:S02]  /*4b30*/  FSEL R165, R165, -INF , P2 ;  /* 0xff800000a5a57808 */ /* 0x000fe40001000000 */
[----:B------:R-:W-:-:S02]  /*4b40*/  FSEL R168, R168, -INF , P3 ;  /* 0xff800000a8a87808 */ /* 0x000fc40001800000 */
[C---:B------:R-:W-:Y:S02]  /*4b50*/  ISETP.GT.AND P4, PT, R204.reuse, 0x49, PT ;  /* 0x00000049cc00780c */ /* 0x040fe40003f84270 */
[----:B------:R-:W-:Y:S02]  /*4b60*/  FMNMX.FTZ R209, R153, R156, !PT ;  /* 0x0000009c99d17209 */ /* 0x000fe40007810000 */
[C---:B------:R-:W-:Y:S02]  /*4b70*/  ISETP.GT.AND P2, PT, R204.reuse, 0x30, PT ;  /* 0x00000030cc00780c */ /* 0x040fe40003f44270 */
[C---:B------:R-:W-:Y:S02]  /*4b80*/  ISETP.GT.AND P3, PT, R204.reuse, 0x31, PT ;  /* 0x00000031cc00780c */ /* 0x040fe40003f64270 */
[----:B------:R-:W-:Y:S02]  /*4b90*/  FSEL R173, R173, -INF , P5 ;  /* 0xff800000adad7808 */ /* 0x000fe40002800000 */
[----:B------:R-:W-:-:S02]  /*4ba0*/  ISETP.GT.AND P5, PT, R204, 0x40, PT ;  /* 0x00000040cc00780c */ /* 0x000fc40003fa4270 */
[----:B------:R-:W-:Y:S02]  /*4bb0*/  FSEL R181, R181, -INF , P6 ;  /* 0xff800000b5b57808 */ /* 0x000fe40003000000 */
[----:B------:R-:W-:Y:S02]  /*4bc0*/  ISETP.GT.AND P6, PT, R204, 0x50, PT ;  /* 0x00000050cc00780c */ /* 0x000fe40003fc4270 */
[----:B------:R-:W-:Y:S02]  /*4bd0*/  FSEL R189, R189, -INF , P4 ;  /* 0xff800000bdbd7808 */ /* 0x000fe40002000000 */
[----:B------:R-:W-:Y:S02]  /*4be0*/  FMNMX.FTZ R156, R208, R209, !PT ;  /* 0x000000d1d09c7209 */ /* 0x000fe40007810000 */
[----:B------:R-:W-:Y:S02]  /*4bf0*/  FSEL R176, R176, -INF , P2 ;  /* 0xff800000b0b07808 */ /* 0x000fe40001000000 */
[----:B------:R-:W-:-:S02]  /*4c00*/  FSEL R177, R177, -INF , P3 ;  /* 0xff800000b1b17808 */ /* 0x000fc40001800000 */
[----:B------:R-:W-:Y:S02]  /*4c10*/  ISETP.GT.AND P4, PT, R13, RZ, PT ;  /* 0x000000ff0d00720c */ /* 0x000fe40003f84270 */
[C---:B------:R-:W-:Y:S02]  /*4c20*/  ISETP.GT.AND P2, PT, R204.reuse, 0x41, PT ;  /* 0x00000041cc00780c */ /* 0x040fe40003f44270 */
[----:B------:R-:W-:Y:S02]  /*4c30*/  ISETP.GT.AND P3, PT, R204, 0x48, PT ;  /* 0x00000048cc00780c */ /* 0x000fe40003f64270 */
[----:B------:R-:W-:Y:S02]  /*4c40*/  FSEL R184, R184, -INF , P5 ;  /* 0xff800000b8b87808 */ /* 0x000fe40002800000 */
[----:B------:R-:W-:Y:S02]  /*4c50*/  ISETP.GT.AND P5, PT, R204, 0x51, PT ;  /* 0x00000051cc00780c */ /* 0x000fe40003fa4270 */
[----:B------:R-:W-:-:S02]  /*4c60*/  FSEL R192, R192, -INF , P6 ;  /* 0xff800000c0c07808 */ /* 0x000fc40003000000 */
[----:B------:R-:W-:Y:S02]  /*4c70*/  FMNMX.FTZ R209, R157, R156, !PT ;  /* 0x0000009c9dd17209 */ /* 0x000fe40007810000 */
[----:B------:R-:W-:Y:S02]  /*4c80*/  ISETP.GT.AND P6, PT, R13, 0x1, PT ;  /* 0x000000010d00780c */ /* 0x000fe40003fc4270 */
[----:B------:R-:W-:Y:S02]  /*4c90*/  FSEL R154, R154, -INF , P4 ;  /* 0xff8000009a9a7808 */ /* 0x000fe40002000000 */
[----:B------:R-:W-:Y:S02]  /*4ca0*/  FSEL R185, R185, -INF , P2 ;  /* 0xff800000b9b97808 */ /* 0x000fe40001000000 */
[----:B------:R-:W-:Y:S02]  /*4cb0*/  FSEL R188, R188, -INF , P3 ;  /* 0xff800000bcbc7808 */ /* 0x000fe40001800000 */
[----:B------:R-:W-:-:S02]  /*4cc0*/  ISETP.GT.AND P2, PT, R204, 0x58, PT ;  /* 0x00000058cc00780c */ /* 0x000fc40003f44270 */
[----:B------:R-:W-:Y:S02]  /*4cd0*/  ISETP.GT.AND P3, PT, R204, 0x59, PT ;  /* 0x00000059cc00780c */ /* 0x000fe40003f64270 */
        /* <DEDUP_REMOVED lines=87> */
[----:B------:R-:W-:Y:S02]  /*5250*/  FMNMX.FTZ R158, R196, R167, !PT ;  /* 0x000000a7c49e7209 */ /* 0x000fe40007810000 */
[----:B------:R-:W-:-:S02]  /*5260*/  FSEL R199, R199, -INF , P3 ;  /* 0xff800000c7c77808 */ /* 0x000fc40001800000 */
[----:B------:R-:W-:Y:S02]  /*5270*/  FMNMX.FTZ R156, R198, R13, !PT ;  /* 0x0000000dc69c7209 */ /* 0x000fe40007810000 */
[----:B------:R-:W-:Y:S01]  /*5280*/  FMNMX.FTZ R158, R197, R158, !PT ;  /* 0x0000009ec59e7209 */ /* 0x000fe20007810000 */
[----:B------:R-:W1:Y:S01]  /*5290*/  LDC R13, c[0x0][0xa80] ;  /* 0x0002a000ff0d7b82 */ /* 0x000e620000000800 */
[----:B------:R-:W-:-:S03]  /*52a0*/  FMNMX.FTZ R156, R199, R156, !PT ;  /* 0x0000009cc79c7209 */ /* 0x000fc60007810000 */
[----:B------:R-:W2:Y:S04]  /*52b0*/  SHFL.BFLY PT, R167, R158, 0x2, 0x1f ;  /* 0x0c401f009ea77f89 */ /* 0x000ea800000e0000 */
[----:B------:R-:W3:Y:S01]  /*52c0*/  SHFL.BFLY PT, R159, R156, 0x2, 0x1f ;  /* 0x0c401f009c9f7f89 */ /* 0x000ee200000e0000 */
[----:B--2---:R-:W-:Y:S02]  /*52d0*/  FMNMX.FTZ R167, R158, R167, !PT ;  /* 0x000000a79ea77209 */ /* 0x004fe40007810000 */
[----:B---3--:R-:W-:-:S03]  /*52e0*/  FMNMX.FTZ R213, R156, R159, !PT ;  /* 0x0000009f9cd57209 */ /* 0x008fc60007810000 */
[----:B------:R-:W2:Y:S04]  /*52f0*/  SHFL.BFLY PT, R204, R167, 0x1, 0x1f ;  /* 0x0c201f00a7cc7f89 */ /* 0x000ea800000e0000 */
[----:B------:R-:W3:Y:S01]  /*5300*/  SHFL.BFLY PT, R214, R213, 0x1, 0x1f ;  /* 0x0c201f00d5d67f89 */ /* 0x000ee200000e0000 */
[----:B--2---:R-:W-:Y:S02]  /*5310*/  FMNMX.FTZ R204, R167, R204, !PT ;  /* 0x000000cca7cc7209 */ /* 0x004fe40007810000 */
[----:B---3--:R-:W-:-:S03]  /*5320*/  FMNMX.FTZ R156, R213, R214, !PT ;  /* 0x000000d6d59c7209 */ /* 0x008fc60007810000 */
[CC--:B-1----:R-:W-:Y:S01]  /*5330*/  FMUL.FTZ R212, R204.reuse, R13.reuse ;  /* 0x0000000dccd47220 */ /* 0x0c2fe20000410000 */
[----:B------:R-:W-:Y:S02]  /*5340*/  FSETP.NEU.FTZ.AND P2, PT, R204, -INF , PT ;  /* 0xff800000cc00780b */ /* 0x000fe40003f5d000 */
[C---:B------:R-:W-:Y:S01]  /*5350*/  FSETP.NEU.FTZ.AND P3, PT, R156.reuse, -INF , PT ;  /* 0xff8000009c00780b */ /* 0x040fe20003f7d000 */
[----:B------:R-:W-:Y:S01]  /*5360*/  FMUL.FTZ R216, R156, R13 ;  /* 0x0000000d9cd87220 */ /* 0x000fe20000410000 */
[----:B------:R-:W-:-:S04]  /*5370*/  FSEL R212, R212, RZ, P2 ;  /* 0x000000ffd4d47208 */ /* 0x000fc80001000000 */
[----:B------:R-:W-:Y:S01]  /*5380*/  FSEL R216, R216, RZ, P3 ;  /* 0x000000ffd8d87208 */ /* 0x000fe20001800000 */
[-CC-:B------:R-:W-:Y:S01]  /*5390*/  FFMA.FTZ R159, R153, R13.reuse, -R212.reuse ;  /* 0x0000000d999f7223 */ /* 0x180fe200000108d4 */
[----:B------:R-:W-:Y:S01]  /*53a0*/  FSEL R153, R204, RZ, P2 ;  /* 0x000000ffcc997208 */ /* 0x000fe20001000000 */
[-CC-:B------:R-:W-:Y:S01]  /*53b0*/  FFMA.FTZ R158, R152, R13.reuse, -R212.reuse ;  /* 0x0000000d989e7223 */ /* 0x180fe200000108d4 */
[-C--:B------:R-:W-:Y:S01]  /*53c0*/  FFMA.FTZ R167, R208, R13.reuse, -R212 ;  /* 0x0000000dd0a77223 */ /* 0x080fe200000108d4 */
[-CC-:B------:R-:W-:Y:S01]  /*53d0*/  FFMA.FTZ R213, R154, R13.reuse, -R216.reuse ;  /* 0x0000000d9ad57223 */ /* 0x180fe200000108d8 */
[----:B------:R-:W-:Y:S01]  /*53e0*/  FSEL R154, R156, RZ, P3 ;  /* 0x000000ff9c9a7208 */ /* 0x000fe20001800000 */
[-CC-:B------:R-:W-:Y:S01]  /*53f0*/  FFMA.FTZ R214, R155, R13.reuse, -R216.reuse ;  /* 0x0000000d9bd67223 */ /* 0x180fe200000108d8 */
[----:B------:R-:W-:Y:S01]  /*5400*/  FFMA.FTZ R155, R211, R13, -R216 ;  /* 0x0000000dd39b7223 */ /* 0x000fe200000108d8 */
[----:B------:R-:W-:Y:S01]  /*5410*/  FADD.FTZ R152, -R153, R206 ;  /* 0x000000ce99987221 */ /* 0x000fe20000010100 */
[----:B------:R-:W-:-:S02]  /*5420*/  IMAD.U32 R211, RZ, RZ, UR4 ;  /* 0x00000004ffd37e24 */ /* 0x000fc4000f8e00ff */
[----:B------:R-:W-:Y:S01]  /*5430*/  FADD.FTZ R154, -R154, R207 ;  /* 0x000000cf9a9a7221 */ /* 0x000fe20000010100 */
[-C--:B------:R-:W-:Y:S01]  /*5440*/  FFMA.FTZ R208, R157, R13.reuse, -R212 ;  /* 0x0000000d9dd07223 */ /* 0x080fe200000108d4 */
[-C--:B------:R-:W-:Y:S01]  /*5450*/  FMUL.FTZ R207, R152, R13.reuse ;  /* 0x0000000d98cf7220 */ /* 0x080fe20000410000 */
[----:B------:R-:W-:Y:S01]  /*5460*/  @!P1 VIADD R152, R211, 0x32440 ;  /* 0x00032440d3989836 */ /* 0x000fe20000000000 */
[----:B------:R-:W-:Y:S01]  /*5470*/  IADD3 R157, -R215, 0xb, RZ ;  /* 0x0000000bd79d7810 */ /* 0x000fe20007ffe1ff */
[-C--:B------:R-:W-:Y:S01]  /*5480*/  FMUL.FTZ R215, R154, R13.reuse ;  /* 0x0000000d9ad77220 */ /* 0x080fe20000410000 */
[-C--:B------:R-:W-:Y:S01]  /*5490*/  FFMA.FTZ R210, R210, R13.reuse, -R216 ;  /* 0x0000000dd2d27223 */ /* 0x080fe200000108d8 */
[----:B------:R-:W-:Y:S01]  /*54a0*/  MUFU.EX2 R158, R158 ;  /* 0x0000009e009e7308 */ /* 0x000fe20000000800 */
[----:B------:R-:W-:Y:S01]  /*54b0*/  @!P1 PRMT R152, RZ, 0x654, R152 ;  /* 0x00000654ff989816 */ /* 0x000fe20000000098 */
[----:B------:R1:W-:Y:S06]  /*54c0*/  BAR.ARV R157, 0x100 ;  /* 0x0004009d0000751d */ /* 0x0003ec0000002000 */
[----:B------:R2:W-:Y:S01]  /*54d0*/  @!P1 SYNCS.ARRIVE.TRANS64.RED.A1T0 RZ, [R152+URZ], RZ ;  /* 0x000000ff98ff99a7 */ /* 0x0005e2000810043f */
[----:B------:R-:W3:Y:S01]  /*54e0*/  MUFU.EX2 R207, R207 ;  /* 0x000000cf00cf7308 */ /* 0x000ee20000000800 */
[----:B------:R-:W-:Y:S01]  /*54f0*/  UIMAD UR4, UR36, 0xc00, UR7 ;  /* 0x00000c00240478a4 */ /* 0x000fe2000f8e0207 */
[-CC-:B------:R-:W-:Y:S01]  /*5500*/  FFMA.FTZ R160, R160, R13.reuse, -R212.reuse ;  /* 0x0000000da0a07223 */ /* 0x180fe200000108d4 */
[-CC-:B------:R-:W-:Y:S01]  /*5510*/  FFMA.FTZ R161, R161, R13.reuse, -R212.reuse ;  /* 0x0000000da1a17223 */ /* 0x180fe200000108d4 */
[-CC-:B------:R-:W-:Y:S01]  /*5520*/  FFMA.FTZ R164, R164, R13.reuse, -R212.reuse ;  /* 0x0000000da4a47223 */ /* 0x180fe200000108d4 */
[-C--:B------:R-:W-:Y:S01]  /*5530*/  FFMA.FTZ R165, R165, R13.reuse, -R212 ;  /* 0x0000000da5a57223 */ /* 0x080fe200000108d4 */
[-CC-:B------:R-:W-:Y:S01]  /*5540*/  FFMA.FTZ R162, R162, R13.reuse, -R216.reuse ;  /* 0x0000000da2a27223 */ /* 0x180fe200000108d8 */
[-CC-:B------:R-:W-:Y:S01]  /*5550*/  FFMA.FTZ R163, R163, R13.reuse, -R216.reuse ;  /* 0x0000000da3a37223 */ /* 0x180fe200000108d8 */
[----:B------:R-:W4:Y:S01]  /*5560*/  MUFU.EX2 R215, R215 ;  /* 0x000000d700d77308 */ /* 0x000f220000000800 */
[----:B------:R-:W-:Y:S01]  /*5570*/  UMOV UR10, UR4 ;  /* 0x00000004000a7c82 */ /* 0x000fe20008000000 */
[-CC-:B------:R-:W-:Y:S01]  /*5580*/  FFMA.FTZ R166, R166, R13.reuse, -R216.reuse ;  /* 0x0000000da6a67223 */ /* 0x180fe200000108d8 */
[-C--:B------:R-:W-:Y:S01]  /*5590*/  FFMA.FTZ R209, R209, R13.reuse, -R216 ;  /* 0x0000000dd1d17223 */ /* 0x080fe200000108d8 */
[-CC-:B------:R-:W-:Y:S01]  /*55a0*/  FFMA.FTZ R168, R168, R13.reuse, -R212.reuse ;  /* 0x0000000da8a87223 */ /* 0x180fe200000108d4 */
[-CC-:B------:R-:W-:Y:S01]  /*55b0*/  FFMA.FTZ R169, R169, R13.reuse, -R212.reuse ;  /* 0x0000000da9a97223 */ /* 0x180fe200000108d4 */
[-CC-:B------:R-:W-:Y:S01]  /*55c0*/  FFMA.FTZ R172, R172, R13.reuse, -R212.reuse ;  /* 0x0000000dacac7223 */ /* 0x180fe200000108d4 */
[----:B------:R-:W-:Y:S01]  /*55d0*/  FFMA.FTZ R173, R173, R13, -R212 ;  /* 0x0000000dadad7223 */ /* 0x000fe200000108d4 */
[----:B------:R-:W2:Y:S01]  /*55e0*/  MUFU.EX2 R159, R159 ;  /* 0x0000009f009f7308 */ /* 0x000ea20000000800 */
[-C--:B---3--:R-:W-:Y:S01]  /*55f0*/  FMUL.FTZ R24, R24, R207.reuse ;  /* 0x000000cf18187220 */ /* 0x088fe20000410000 */
        /* <DEDUP_REMOVED lines=133> */
[----:B--2---:R-:W-:Y:S01]  /*5e50*/  F2FP.BF16.F32.PACK_AB R152, R159, R158 ;  /* 0x0000009e9f98723e */ /* 0x004fe200000010ff */
[----:B------:R-:W-:Y:S01]  /*5e60*/  MUFU.EX2 R160, R160 ;  /* 0x000000a000a07308 */ /* 0x000fe20000000800 */
[----:B---3--:R-:W-:Y:S01]  /*5e70*/  F2FP.BF16.F32.PACK_AB R154, R208, R167 ;  /* 0x000000a7d09a723e */ /* 0x008fe200000010ff */
[--C-:B------:R-:W-:Y:S01]  /*5e80*/  FFMA.FTZ R170, R170, R13, -R216.reuse ;  /* 0x0000000daaaa7223 */ /* 0x100fe200000108d8 */
[----:B-----5:R-:W-:Y:S01]  /*5e90*/  F2FP.BF16.F32.PACK_AB R153, R214, R213 ;  /* 0x000000d5d699723e */ /* 0x020fe200000010ff */
[-CC-:B------:R-:W-:Y:S01]  /*5ea0*/  FFMA.FTZ R171, R171, R13.reuse, -R216.reuse ;  /* 0x0000000dabab7223 */ /* 0x180fe200000108d8 */
[----:B-1----:R-:W-:Y:S01]  /*5eb0*/  F2FP.BF16.F32.PACK_AB R155, R206, R210 ;  /* 0x000000d2ce9b723e */ /* 0x002fe200000010ff */
[----:B------:R1:W-:Y:S01]  /*5ec0*/  BAR.SYNC.DEFER_BLOCKING R226, 0x100 ;  /* 0x000400e20000751d */ /* 0x0003e20000010000 */
[-CC-:B------:R-:W-:Y:S01]  /*5ed0*/  FFMA.FTZ R174, R174, R13.reuse, -R216.reuse ;  /* 0x0000000daeae7223 */ /* 0x180fe200000108d8 */
[-C--:B------:R-:W-:Y:S01]  /*5ee0*/  FFMA.FTZ R175, R175, R13.reuse, -R216 ;  /* 0x0000000dafaf7223 */ /* 0x080fe200000108d8 */
[-CC-:B------:R-:W-:Y:S01]  /*5ef0*/  FFMA.FTZ R176, R176, R13.reuse, -R212.reuse ;  /* 0x0000000db0b07223 */ /* 0x180fe200000108d4 */
[-CC-:B------:R-:W-:Y:S01]  /*5f00*/  FFMA.FTZ R177, R177, R13.reuse, -R212.reuse ;  /* 0x0000000db1b17223 */ /* 0x180fe200000108d4 */
[-CC-:B------:R-:W-:Y:S01]  /*5f10*/  FFMA.FTZ R180, R180, R13.reuse, -R212.reuse ;  /* 0x0000000db4b47223 */ /* 0x180fe200000108d4 */
[----:B------:R-:W2:Y:S01]  /*5f20*/  MUFU.EX2 R161, R161 ;  /* 0x000000a100a17308 */ /* 0x000ea20000000800 */
[-C--:B------:R-:W-:Y:S01]  /*5f30*/  FFMA.FTZ R181, R181, R13.reuse, -R212 ;  /* 0x0000000db5b57223 */ /* 0x080fe200000108d4 */
[-CC-:B------:R-:W-:Y:S01]  /*5f40*/  FFMA.FTZ R178, R178, R13.reuse, -R216.reuse ;  /* 0x0000000db2b27223 */ /* 0x180fe200000108d8 */
[-CC-:B------:R-:W-:Y:S01]  /*5f50*/  FFMA.FTZ R179, R179, R13.reuse, -R216.reuse ;  /* 0x0000000db3b37223 */ /* 0x180fe200000108d8 */
[-CC-:B------:R-:W-:Y:S01]  /*5f60*/  FFMA.FTZ R182, R182, R13.reuse, -R216.reuse ;  /* 0x0000000db6b67223 */ /* 0x180fe200000108d8 */
[-C--:B------:R-:W-:Y:S01]  /*5f70*/  FFMA.FTZ R183, R183, R13.reuse, -R216 ;  /* 0x0000000db7b77223 */ /* 0x080fe200000108d8 */
[-CC-:B------:R-:W-:Y:S01]  /*5f80*/  FFMA.FTZ R184, R184, R13.reuse, -R212.reuse ;  /* 0x0000000db8b87223 */ /* 0x180fe200000108d4 */
[-CC-:B------:R-:W-:Y:S01]  /*5f90*/  FFMA.FTZ R185, R185, R13.reuse, -R212.reuse ;  /* 0x0000000db9b97223 */ /* 0x180fe200000108d4 */
[----:B------:R-:W-:Y:S01]  /*5fa0*/  MUFU.EX2 R164, R164 ;  /* 0x000000a400a47308 */ /* 0x000fe20000000800 */
[-CC-:B------:R-:W-:Y:S01]  /*5fb0*/  FFMA.FTZ R188, R188, R13.reuse, -R212.reuse ;  /* 0x0000000dbcbc7223 */ /* 0x180fe200000108d4 */
[-C--:B------:R-:W-:Y:S01]  /*5fc0*/  FFMA.FTZ R189, R189, R13.reuse, -R212 ;  /* 0x0000000dbdbd7223 */ /* 0x080fe200000108d4 */
[-CC-:B------:R-:W-:Y:S01]  /*5fd0*/  FFMA.FTZ R186, R186, R13.reuse, -R216.reuse ;  /* 0x0000000dbaba7223 */ /* 0x180fe200000108d8 */
[-CC-:B------:R-:W-:Y:S01]  /*5fe0*/  FFMA.FTZ R187, R187, R13.reuse, -R216.reuse ;  /* 0x0000000dbbbb7223 */ /* 0x180fe200000108d8 */
[-CC-:B------:R-:W-:Y:S01]  /*5ff0*/  FFMA.FTZ R190, R190, R13.reuse, -R216.reuse ;  /* 0x0000000dbebe7223 */ /* 0x180fe200000108d8 */
[-C--:B------:R-:W-:Y:S01]  /*6000*/  FFMA.FTZ R191, R191, R13.reuse, -R216 ;  /* 0x0000000dbfbf7223 */ /* 0x080fe200000108d8 */
[-CC-:B------:R-:W-:Y:S01]  /*6010*/  FFMA.FTZ R192, R192, R13.reuse, -R212.reuse ;  /* 0x0000000dc0c07223 */ /* 0x180fe200000108d4 */
[----:B------:R-:W-:Y:S01]  /*6020*/  MUFU.EX2 R165, R165 ;  /* 0x000000a500a57308 */ /* 0x000fe20000000800 */
[-CC-:B------:R-:W-:Y:S01]  /*6030*/  FFMA.FTZ R193, R193, R13.reuse, -R212.reuse ;  /* 0x0000000dc1c17223 */ /* 0x180fe200000108d4 */
[----:B------:R-:W-:Y:S01]  /*6040*/  WARPGROUP.ARRIVE ;  /* 0x00000000000079c5 */ /* 0x000fe20000000000 */
[-CC-:B------:R-:W-:Y:S01]  /*6050*/  FFMA.FTZ R196, R196, R13.reuse, -R212.reuse ;  /* 0x0000000dc4c47223 */ /* 0x180fe200000108d4 */
[-C--:B------:R-:W-:Y:S01]  /*6060*/  FFMA.FTZ R197, R197, R13.reuse, -R212 ;  /* 0x0000000dc5c57223 */ /* 0x080fe200000108d4 */
[-CC-:B------:R-:W-:Y:S01]  /*6070*/  FFMA.FTZ R194, R194, R13.reuse, -R216.reuse ;  /* 0x0000000dc2c27223 */ /* 0x180fe200000108d8 */
[-CC-:B------:R-:W-:Y:S01]  /*6080*/  FFMA.FTZ R195, R195, R13.reuse, -R216.reuse ;  /* 0x0000000dc3c37223 */ /* 0x180fe200000108d8 */
[-CC-:B------:R-:W-:Y:S01]  /*6090*/  FFMA.FTZ R198, R198, R13.reuse, -R216.reuse ;  /* 0x0000000dc6c67223 */ /* 0x180fe200000108d8 */
[----:B------:R-:W-:Y:S01]  /*60a0*/  HGMMA.64x256x16.F32.BF16 R24, R152, gdesc[UR8].tnspB, R24, gsb0 ;  /* 0x43e0000898187df0 */ /* 0x000fe20008001818 */
[----:B------:R-:W-:Y:S01]  /*60b0*/  MUFU.EX2 R162, R162 ;  /* 0x000000a200a27308 */ /* 0x000fe20000000800 */
[----:B------:R-:W-:Y:S01]  /*60c0*/  UIADD3 UR10, UR4, 0x80, URZ ;  /* 0x00000080040a7890 */ /* 0x000fe2000fffe03f */
[----:B------:R-:W-:Y:S01]  /*60d0*/  FFMA.FTZ R199, R199, R13, -R216 ;  /* 0x0000000dc7c77223 */ /* 0x000fe200000108d8 */
[----:B------:R-:W-:Y:S01]  /*60e0*/  UMOV UR11, 0x40000040 ;  /* 0x40000040000b7882 */ /* 0x000fe20000000000 */
[----:B------:R-:W-:Y:S01]  /*60f0*/  FFMA.FTZ R12, R207, R12, R158 ;  /* 0x0000000ccf0c7223 */ /* 0x000fe2000001009e */
[----:B------:R-:W-:Y:S01]  /*6100*/  FFMA.FTZ R213, R215, R0, R213 ;  /* 0x00000000d7d57223 */ /* 0x000fe200000100d5 */
[----:B------:R-:W-:Y:S01]  /*6110*/  ISETP.GT.AND P2, PT, R205, R220, PT ;  /* 0x000000dccd00720c */ /* 0x000fe20003f44270 */
[----:B------:R-:W-:Y:S01]  /*6120*/  @!P1 VIADD R211, R211, 0x32460 ;  /* 0x00032460d3d39836 */ /* 0x000fe20000000000 */
[----:B------:R-:W3:Y:S01]  /*6130*/  MUFU.EX2 R163, R163 ;  /* 0x000000a300a37308 */ /* 0x000ee20000000800 */
[----:B------:R-:W-:Y:S01]  /*6140*/  FADD.FTZ R12, R159, R12 ;  /* 0x0000000c9f0c7221 */ /* 0x000fe20000010000 */
[----:B------:R-:W-:Y:S01]  /*6150*/  FADD.FTZ R213, R214, R213 ;  /* 0x000000d5d6d57221 */ /* 0x000fe20000010000 */
[----:B------:R-:W-:Y:S01]  /*6160*/  VIADD R205, R205, 0xffffffff ;  /* 0xffffffffcdcd7836 */ /* 0x000fe20000000000 */
[----:B------:R-:W-:Y:S01]  /*6170*/  @!P1 PRMT R211, RZ, 0x654, R211 ;  /* 0x00000654ffd39816 */ /* 0x000fe200000000d3 */
[----:B------:R-:W-:Y:S01]  /*6180*/  FADD.FTZ R167, R167, R12 ;  /* 0x0000000ca7a77221 */ /* 0x000fe20000010000 */
[----:B------:R-:W-:Y:S01]  /*6190*/  FADD.FTZ R213, R210, R213 ;  /* 0x000000d5d2d57221 */ /* 0x000fe20000010000 */
[----:B------:R-:W-:Y:S01]  /*61a0*/  IMAD.MOV.U32 R207, RZ, RZ, R156 ;  /* 0x000000ffffcf7224 */ /* 0x000fe200078e009c */
[----:B------:R-:W-:Y:S01]  /*61b0*/  MUFU.EX2 R166, R166 ;  /* 0x000000a600a67308 */ /* 0x000fe20000000800 */
[----:B------:R-:W-:Y:S01]  /*61c0*/  FADD.FTZ R167, R208, R167 ;  /* 0x000000a7d0a77221 */ /* 0x000fe20000010000 */
[----:B------:R-:W-:Y:S01]  /*61d0*/  FADD.FTZ R213, R206, R213 ;  /* 0x000000d5ced57221 */ /* 0x000fe20000010000 */
[----:B------:R-:W-:-:S05]  /*61e0*/  IMAD.MOV.U32 R206, RZ, RZ, R204 ;  /* 0x000000ffffce7224 */ /* 0x000fca00078e00cc */
[----:B------:R-:W4:Y:S08]  /*61f0*/  MUFU.EX2 R209, R209 ;  /* 0x000000d100d17308 */ /* 0x000f300000000800 */
[----:B------:R-:W-:Y:S08]  /*6200*/  MUFU.EX2 R168, R168 ;  /* 0x000000a800a87308 */ /* 0x000ff00000000800 */
[----:B------:R-:W5:Y:S08]  /*6210*/  MUFU.EX2 R169, R169 ;  /* 0x000000a900a97308 */ /* 0x000f700000000800 */
        /* <DEDUP_REMOVED lines=27> */
[----:B------:R-:W1:Y:S01]  /*63d0*/  MUFU.EX2 R195, R195 ;  /* 0x000000c300c37308 */ /* 0x000e620000000800 */
[----:B------:R-:W-:-:S02]  /*63e0*/  WARPGROUP.DEPBAR.LE gsb0, 0x0 ;  /* 0x00008000000079c5 */ /* 0x000fc40000010000 */
[----:B--2---:R-:W-:-:S05]  /*63f0*/  F2FP.BF16.F32.PACK_AB R152, R161, R160 ;  /* 0x000000a0a198723e */ /* 0x004fca00000010ff */
[----:B------:R-:W-:Y:S01]  /*6400*/  MUFU.EX2 R198, R198 ;  /* 0x000000c600c67308 */ /* 0x000fe20000000800 */
[----:B---3--:R-:W-:Y:S01]  /*6410*/  F2FP.BF16.F32.PACK_AB R153, R163, R162 ;  /* 0x000000a2a399723e */ /* 0x008fe200000010ff */
[----:B------:R-:W-:Y:S01]  /*6420*/  FADD.FTZ R160, R160, R167 ;  /* 0x000000a7a0a07221 */ /* 0x000fe20000010000 */
[----:B------:R-:W-:Y:S01]  /*6430*/  F2FP.BF16.F32.PACK_AB R154, R165, R164 ;  /* 0x000000a4a59a723e */ /* 0x000fe200000010ff */
[----:B------:R-:W-:Y:S01]  /*6440*/  FADD.FTZ R162, R162, R213 ;  /* 0x000000d5a2a27221 */ /* 0x000fe20000010000 */
[----:B----4-:R-:W-:Y:S01]  /*6450*/  F2FP.BF16.F32.PACK_AB R155, R209, R166 ;  /* 0x000000a6d19b723e */ /* 0x010fe200000010ff */
[----:B------:R-:W-:Y:S02]  /*6460*/  FADD.FTZ R161, R161, R160 ;  /* 0x000000a0a1a17221 */ /* 0x000fe40000010000 */
[----:B------:R-:W2:Y:S01]  /*6470*/  MUFU.EX2 R199, R199 ;  /* 0x000000c700c77308 */ /* 0x000ea20000000800 */
[----:B------:R-:W-:Y:S01]  /*6480*/  WARPGROUP.ARRIVE ;  /* 0x00000000000079c5 */ /* 0x000fe20000000000 */
[----:B------:R-:W-:Y:S01]  /*6490*/  FADD.FTZ R163, R163, R162 ;  /* 0x000000a2a3a37221 */ /* 0x000fe20000010000 */
[----:B------:R-:W-:-:S03]  /*64a0*/  FADD.FTZ R164, R164, R161 ;  /* 0x000000a1a4a47221 */ /* 0x000fc60000010000 */
[----:B------:R-:W-:Y:S01]  /*64b0*/  FADD.FTZ R166, R166, R163 ;  /* 0x000000a3a6a67221 */ /* 0x000fe20000010000 */
[----:B------:R-:W-:Y:S01]  /*64c0*/  HGMMA.64x256x16.F32.BF16 R24, R152, gdesc[UR8].tnspB, R24, gsb0 ;  /* 0x43e0000898187df0 */ /* 0x000fe20008001818 */
[----:B------:R-:W-:Y:S01]  /*64d0*/  UIADD3 UR10, UR4, 0x100, URZ ;  /* 0x00000100040a7890 */ /* 0x000fe2000fffe03f */
[----:B------:R-:W-:Y:S01]  /*64e0*/  FADD.FTZ R165, R165, R164 ;  /* 0x000000a4a5a57221 */ /* 0x000fe20000010000 */
[----:B------:R-:W-:Y:S01]  /*64f0*/  UMOV UR11, 0x40000040 ;  /* 0x40000040000b7882 */ /* 0x000fe20000000000 */
[----:B------:R-:W-:Y:S01]  /*6500*/  FADD.FTZ R209, R209, R166 ;  /* 0x000000a6d1d17221 */ /* 0x000fe20000010000 */
[----:B------:R-:W-:Y:S02]  /*6510*/  WARPGROUP.DEPBAR.LE gsb0, 0x0 ;  /* 0x00008000000079c5 */ /* 0x000fe40000010000 */
[----:B-----5:R-:W-:Y:S01]  /*6520*/  F2FP.BF16.F32.PACK_AB R152, R169, R168 ;  /* 0x000000a8a998723e */ /* 0x020fe200000010ff */
[----:B------:R-:W-:Y:S01]  /*6530*/  FADD.FTZ R168, R168, R165 ;  /* 0x000000a5a8a87221 */ /* 0x000fe20000010000 */
[----:B-1----:R-:W-:Y:S01]  /*6540*/  F2FP.BF16.F32.PACK_AB R153, R171, R170 ;  /* 0x000000aaab99723e */ /* 0x002fe200000010ff */
        /* <DEDUP_REMOVED lines=9> */
[----:B------:R-:W-:-:S06]  /*65e0*/  FADD.FTZ R175, R175, R174 ;  /* 0x000000aeafaf7221 */ /* 0x000fcc0000010000 */
        /* <DEDUP_REMOVED lines=56> */
.L_x_3416:
[----:B------:R-:W-:-:S13]  /*6970*/  ISETP.GE.AND P2, PT, R205, RZ, PT ;  /* 0x000000ffcd00720c */ /* 0x000fda0003f46270 */
[----:B------:R-:W-:Y:S05]  /*6980*/  @!P2 BRA `(.L_x_3426) ;  /* 0x0000002000c4a947 */ /* 0x000fea0003800000 */
[----:B-1----:R-:W-:Y:S02]  /*6990*/  IMAD.MOV.U32 R211, RZ, RZ, R156 ;  /* 0x000000ffffd37224 */ /* 0x002fe400078e009c */
[----:B------:R-:W-:-:S07]  /*69a0*/  IMAD.MOV.U32 R207, RZ, RZ, R204 ;  /* 0x000000ffffcf7224 */ /* 0x000fce00078e00cc */
.L_x_3435:
[----:B------:R-:W-:-:S04]  /*69b0*/  UIADD3 UR36, UR36, 0x1, URZ ;  /* 0x0000000124247890 */ /* 0x000fc8000fffe03f */
[----:B------:R-:W-:-:S04]  /*69c0*/  UISETP.NE.AND UP0, UPT, UR36, 0x2, UPT ;  /* 0x000000022400788c */ /* 0x000fc8000bf05270 */
[----:B------:R-:W-:Y:S02]  /*69d0*/  USEL UR4, URZ, 0x1, UP0 ;  /* 0x000000013f047887 */ /* 0x000fe40008000000 */
[----:B------:R-:W-:Y:S02]  /*69e0*/  USEL UR36, UR36, URZ, UP0 ;  /* 0x0000003f24247287 */ /* 0x000fe40008000000 */
[----:B------:R-:W-:Y:S01]  /*69f0*/  ULOP3.LUT UR37, UR37, UR4, URZ, 0x3c, !UPT ;  /* 0x0000000425257292 */ /* 0x000fe2000f8e3c3f */
[----:B--2---:R-:W-:Y:S11]  /*6a00*/  @!P0 BRA `(.L_x_3427) ;  /* 0x0000000000048947 */ /* 0x004ff60003800000 */
[----:B------:R-:W-:Y:S01]  /*6a10*/  BPT.TRAP 0x1 ;  /* 0x000000040000795c */ /* 0x000fe20000300000 */
.L_x_3427:
[----:B------:R-:W-:Y:S01]  /*6a20*/  ULEA UR4, UR36, UR39, 0x3 ;  /* 0x0000002724047291 */ /* 0x000fe2000f8e183f */
[----:B------:R-:W-:-:S05]  /*6a30*/  IMAD.U32 R13, RZ, RZ, UR37 ;  /* 0x00000025ff0d7e24 */ /* 0x000fca000f8e00ff */
[----:B------:R-:W-:-:S04]  /*6a40*/  SHF.L.U32 R13, R13, 0x1f, RZ ;  /* 0x0000001f0d0d7819 */ /* 0x000fc800000006ff */
[----:B------:R1:W2:Y:S01]  /*6a50*/  SYNCS.PHASECHK.TRANS64.TRYWAIT P2, [UR4+0x32430], R13 ;  /* 0x0324300dff0075a7 */ /* 0x0002a20008040144 */
[----:B------:R-:W-:Y:S05]  /*6a60*/  @!P0 BRA `(.L_x_3428) ;  /* 0x0000000000048947 */ /* 0x000fea0003800000 */
[----:B------:R-:W-:Y:S01]  /*6a70*/  BPT.TRAP 0x1 ;  /* 0x000000040000795c */ /* 0x000fe20000300000 */
.L_x_3428:
[----:B--2---:R-:W-:Y:S05]  /*6a80*/  @P2 BRA `(.L_x_3429) ;  /* 0x0000000000082947 */ /* 0x004fea0003800000 */
[----:B------:R-:W2:Y:S02]  /*6a90*/  SYNCS.PHASECHK.TRANS64.TRYWAIT P2, [UR4+0x32430], R13 ;  /* 0x0324300dff0075a7 */ /* 0x000ea40008040144 */
[----:B--2---:R-:W-:Y:S05]  /*6aa0*/  @!P2 BRA `(.L_x_3430) ;  /* 0x000000780004a947 */ /* 0x004fea0003800000 */
.L_x_3429:
        /* <DEDUP_REMOVED lines=31> */
.L_x_3431:
[----:B------:R2:W3:Y:S01]  /*6ca0*/  SYNCS.PHASECHK.TRANS64.TRYWAIT P2, [UR4+0x32450], R13 ;  /* 0x0324500dff0075a7 */ /* 0x0004e20008040144 */
[----:B------:R-:W-:Y:S05]  /*6cb0*/  @!P0 BRA `(.L_x_3432) ;  /* 0x0000000000048947 */ /* 0x000fea0003800000 */
[----:B------:R-:W-:Y:S01]  /*6cc0*/  BPT.TRAP 0x1 ;  /* 0x000000040000795c */ /* 0x000fe20000300000 */
.L_x_3432:
[----:B---3--:R-:W-:Y:S05]  /*6cd0*/  @P2 BRA `(.L_x_3433) ;  /* 0x0000000000082947 */ /* 0x008fea0003800000 */
[----:B------:R-:W3:Y:S02]  /*6ce0*/  SYNCS.PHASECHK.TRANS64.TRYWAIT P2, [UR4+0x32450], R13 ;  /* 0x0324500dff0075a7 */ /* 0x000ee40008040144 */
[----:B---3--:R-:W-:Y:S05]  /*6cf0*/  @!P2 BRA `(.L_x_3434) ;  /* 0x000000740088a947 */ /* 0x008fea0003800000 */
.L_x_3433:
[----:B------:R-:W-:Y:S01]  /*6d00*/  R2UR UR56, R16 ;  /* 0x00000000103872ca */ /* 0x000fe200000e0000 */
[----:B------:R-:W-:Y:S01]  /*6d10*/  UIMAD UR5, UR36, 0xc00, UR6 ;  /* 0x00000c00240578a4 */ /* 0x000fe2000f8e0206 */
[----:B------:R-:W-:Y:S01]  /*6d20*/  R2UR UR57, R17 ;  /* 0x00000000113972ca */ /* 0x000fe200000e0000 */
[----:B------:R-:W-:Y:S01]  /*6d30*/  WARPGROUP.ARRIVE ;  /* 0x00000000000079c5 */ /* 0x000fe20000000000 */
[----:B------:R-:W-:Y:S01]  /*6d40*/  UMOV UR59, 0x40000040 ;  /* 0x40000040003b7882 */ /* 0x000fe20000000000 */
[----:B------:R-:W-:-:S04]  /*6d50*/  UIADD3 UR10, UR5, 0x304, URZ ;  /* 0x00000304050a7890 */ /* 0x000fc8000fffe03f */
[----:B------:R-:W4:Y:S01]  /*6d60*/  S2R R220, SR_TID.X ;  /* 0x0000000000dc7919 */ /* 0x000f220000002100 */
[----:B------:R-:W-:Y:S01]  /*6d70*/  UMOV UR11, 0x40000040 ;  /* 0x40000040000b7882 */ /* 0x000fe20000000000 */
[----:B------:R-:W-:Y:S01]  /*6d80*/  UMOV UR58, UR5 ;  /* 0x00000005003a7c82 */ /* 0x000fe20008000000 */
[----:B------:R-:W-:Y:S01]  /*6d90*/  UIADD3 UR14, UR5, 0x306, URZ ;  /* 0x00000306050e7890 */ /* 0x000fe2000fffe03f */
[----:B------:R-:W-:Y:S01]  /*6da0*/  IMAD.U32 R215, RZ, RZ, UR4 ;  /* 0x00000004ffd77e24 */ /* 0x000fe2000f8e00ff */
[----:B------:R-:W-:Y:S01]  /*6db0*/  UMOV UR15, 0x40000040 ;  /* 0x40000040000f7882 */ /* 0x000fe20000000000 */
[----:B------:R-:W-:Y:S01]  /*6dc0*/  UIADD3 UR18, UR5, 0x600, URZ ;  /* 0x0000060005127890 */ /* 0x000fe2000fffe03f */
[----:B------:R-:W-:Y:S01]  /*6dd0*/  ISETP.GT.AND P2, PT, R205, RZ, PT ;  /* 0x000000ffcd00720c */ /* 0x000fe20003f44270 */
[----:B------:R-:W-:Y:S01]  /*6de0*/  UMOV UR19, 0x40000040 ;  /* 0x4000004000137882 */ /* 0x000fe20000000000 */
[----:B------:R-:W-:Y:S01]  /*6df0*/  HGMMA.64x96x16.F32.BF16 R152, gdesc[UR56], R152, gsb0 ;  /* 0x01600000389879f0 */ /* 0x000fe20008001898 */
[----:B------:R-:W-:Y:S01]  /*6e00*/  R2UR UR56, R14 ;  /* 0x000000000e3872ca */ /* 0x000fe200000e0000 */
[----:B------:R-:W-:Y:S01]  /*6e10*/  UIADD3 UR58, UR5, 0x2, URZ ;  /* 0x00000002053a7890 */ /* 0x000fe2000fffe03f */
[----:B------:R-:W-:Y:S01]  /*6e20*/  R2UR UR57, R15 ;  /* 0x000000000f3972ca */ /* 0x000fe200000e0000 */
[----:B------:R-:W-:Y:S01]  /*6e30*/  UMOV UR59, 0x40000040 ;  /* 0x40000040003b7882 */ /* 0x000fe20000000000 */
[----:B------:R-:W-:Y:S01]  /*6e40*/  UIADD3 UR22, UR5, 0x602, URZ ;  /* 0x0000060205167890 */ /* 0x000fe2000fffe03f */
[----:B------:R-:W-:Y:S01]  /*6e50*/  VIADD R205, R205, 0xffffffff ;  /* 0xffffffffcdcd7836 */ /* 0x000fe20000000000 */
        /* <DEDUP_REMOVED lines=11> */
[----:B----4-:R-:W-:Y:S01]  /*6f10*/  SHF.R.U32.HI R220, RZ, 0x7, R220 ;  /* 0x00000007ffdc7819 */ /* 0x010fe200000116dc */
[----:B------:R-:W-:Y:S01]  /*6f20*/  UIMAD UR4, UR36, 0xc00, UR7 ;  /* 0x00000c00240478a4 */ /* 0x000fe2000f8e0207 */
        /* <DEDUP_REMOVED lines=68> */
[----:B---3--:R-:W-:-:S04]  /*7370*/  FMNMX.FTZ R204, R152, R207, !PT ;  /* 0x000000cf98cc7209 */ /* 0x008fc80007810000 */
[----:B-12---:R-:W-:-:S04]  /*7380*/  FMNMX.FTZ R13, R153, R204, !PT ;  /* 0x000000cc990d7209 */ /* 0x006fc80007810000 */
        /* <DEDUP_REMOVED lines=46> */
[----:B------:R-:W2:Y:S02]  /*7670*/  LDC R13, c[0x0][0xa80] ;  /* 0x0002a000ff0d7b82 */ /* 0x000ea40000000800 */
[----:B------:R-:W-:-:S05]  /*7680*/  FMNMX.FTZ R208, R199, R204, !PT ;  /* 0x000000ccc7d07209 */ /* 0x000fca0007810000 */
[----:B------:R-:W3:Y:S01]  /*7690*/  SHFL.BFLY PT, R213, R208, 0x2, 0x1f ;  /* 0x0c401f00d0d57f89 */ /* 0x000ee200000e0000 */
[----:B-1----:R-:W-:-:S05]  /*76a0*/  FMNMX.FTZ R209, R206, R209, !PT ;  /* 0x000000d1ced17209 */ /* 0x002fca0007810000 */
[----:B------:R-:W1:Y:S01]  /*76b0*/  SHFL.BFLY PT, R204, R209, 0x1, 0x1f ;  /* 0x0c201f00d1cc7f89 */ /* 0x000e6200000e0000 */
[----:B---3--:R-:W-:-:S05]  /*76c0*/  FMNMX.FTZ R213, R208, R213, !PT ;  /* 0x000000d5d0d57209 */ /* 0x008fca0007810000 */
[----:B------:R-:W3:Y:S01]  /*76d0*/  SHFL.BFLY PT, R210, R213, 0x1, 0x1f ;  /* 0x0c201f00d5d27f89 */ /* 0x000ee200000e0000 */
[----:B-1----:R-:W-:-:S05]  /*76e0*/  FMNMX.FTZ R204, R209, R204, !PT ;  /* 0x000000ccd1cc7209 */ /* 0x002fca0007810000 */
[C---:B--2---:R-:W-:Y:S01]  /*76f0*/  FMUL.FTZ R212, R204.reuse, R13 ;  /* 0x0000000dccd47220 */ /* 0x044fe20000410000 */
[----:B------:R-:W-:-:S03]  /*7700*/  FADD.FTZ R206, -R204, R207 ;  /* 0x000000cfccce7221 */ /* 0x000fc60000010100 */
[-CC-:B------:R-:W-:Y:S01]  /*7710*/  FFMA.FTZ R209, R156, R13.reuse, -R212.reuse ;  /* 0x0000000d9cd17223 */ /* 0x180fe200000108d4 */
[-CC-:B------:R-:W-:Y:S01]  /*7720*/  FFMA.FTZ R207, R152, R13.reuse, -R212.reuse ;  /* 0x0000000d98cf7223 */ /* 0x180fe200000108d4 */
[-CC-:B------:R-:W-:Y:S01]  /*7730*/  FFMA.FTZ R157, R157, R13.reuse, -R212.reuse ;  /* 0x0000000d9d9d7223 */ /* 0x180fe200000108d4 */
[-CC-:B------:R-:W-:Y:S01]  /*7740*/  FFMA.FTZ R208, R153, R13.reuse, -R212.reuse ;  /* 0x0000000d99d07223 */ /* 0x180fe200000108d4 */
[-C--:B------:R-:W-:Y:S01]  /*7750*/  FMUL.FTZ R206, R206, R13.reuse ;  /* 0x0000000dcece7220 */ /* 0x080fe20000410000 */
[----:B------:R-:W-:Y:S01]  /*7760*/  VIADD R153, R220, 0x8 ;  /* 0x00000008dc997836 */ /* 0x000fe20000000000 */
[----:B------:R-:W-:Y:S01]  /*7770*/  MUFU.EX2 R209, R209 ;  /* 0x000000d100d17308 */ /* 0x000fe20000000800 */
[-CC-:B------:R-:W-:Y:S01]  /*7780*/  FFMA.FTZ R160, R160, R13.reuse, -R212.reuse ;  /* 0x0000000da0a07223 */ /* 0x180fe200000108d4 */
[-CC-:B------:R-:W-:Y:S01]  /*7790*/  FFMA.FTZ R161, R161, R13.reuse, -R212.reuse ;  /* 0x0000000da1a17223 */ /* 0x180fe200000108d4 */
[-CC-:B------:R-:W-:Y:S01]  /*77a0*/  FFMA.FTZ R164, R164, R13.reuse, -R212.reuse ;  /* 0x0000000da4a47223 */ /* 0x180fe200000108d4 */
[-CC-:B------:R-:W-:Y:S01]  /*77b0*/  FFMA.FTZ R165, R165, R13.reuse, -R212.reuse ;  /* 0x0000000da5a57223 */ /* 0x180fe200000108d4 */
[-CC-:B------:R-:W-:Y:S01]  /*77c0*/  FFMA.FTZ R168, R168, R13.reuse, -R212.reuse ;  /* 0x0000000da8a87223 */ /* 0x180fe200000108d4 */
[-CC-:B------:R-:W-:Y:S01]  /*77d0*/  FFMA.FTZ R169, R169, R13.reuse, -R212.reuse ;  /* 0x0000000da9a97223 */ /* 0x180fe200000108d4 */
[----:B---3--:R-:W-:Y:S01]  /*77e0*/  FMNMX.FTZ R156, R213, R210, !PT ;  /* 0x000000d2d59c7209 */ /* 0x008fe20007810000 */
[----:B------:R-:W1:Y:S01]  /*77f0*/  MUFU.EX2 R206, R206 ;  /* 0x000000ce00ce7308 */ /* 0x000e620000000800 */
[-CC-:B------:R-:W-:Y:S01]  /*7800*/  FFMA.FTZ R172, R172, R13.reuse, -R212.reuse ;  /* 0x0000000dacac7223 */ /* 0x180fe200000108d4 */
[-CC-:B------:R-:W-:Y:S01]  /*7810*/  FFMA.FTZ R173, R173, R13.reuse, -R212.reuse ;  /* 0x0000000dadad7223 */ /* 0x180fe200000108d4 */
[-CC-:B------:R-:W-:Y:S01]  /*7820*/  FFMA.FTZ R176, R176, R13.reuse, -R212.reuse ;  /* 0x0000000db0b07223 */ /* 0x180fe200000108d4 */
[C---:B------:R-:W-:Y:S01]  /*7830*/  FADD.FTZ R152, -R156.reuse, R211 ;  /* 0x000000d39c987221 */ /* 0x040fe20000010100 */
[-C--:B------:R-:W-:Y:S01]  /*7840*/  FMUL.FTZ R216, R156, R13.reuse ;  /* 0x0000000d9cd87220 */ /* 0x080fe20000410000 */
[-CC-:B------:R-:W-:Y:S01]  /*7850*/  FFMA.FTZ R177, R177, R13.reuse, -R212.reuse ;  /* 0x0000000db1b17223 */ /* 0x180fe200000108d4 */
[-C--:B------:R-:W-:Y:S01]  /*7860*/  FFMA.FTZ R180, R180, R13.reuse, -R212 ;  /* 0x0000000db4b47223 */ /* 0x080fe200000108d4 */
[-C--:B------:R-:W-:Y:S01]  /*7870*/  FMUL.FTZ R210, R152, R13.reuse ;  /* 0x0000000d98d27220 */ /* 0x080fe20000410000 */
[----:B------:R-:W-:Y:S01]  /*7880*/  @!P1 VIADD R152, R215, 0x32440 ;  /* 0x00032440d7989836 */ /* 0x000fe20000000000 */
[----:B------:R2:W-:Y:S01]  /*7890*/  MUFU.EX2 R211, R157 ;  /* 0x0000009d00d37308 */ /* 0x0005e20000000800 */
[-CC-:B------:R-:W-:Y:S01]  /*78a0*/  FFMA.FTZ R213, R154, R13.reuse, -R216.reuse ;  /* 0x0000000d9ad57223 */ /* 0x180fe200000108d8 */
[-CC-:B------:R-:W-:Y:S01]  /*78b0*/  FFMA.FTZ R214, R155, R13.reuse, -R216.reuse ;  /* 0x0000000d9bd67223 */ /* 0x180fe200000108d8 */
[-C--:B------:R-:W-:Y:S01]  /*78c0*/  FFMA.FTZ R158, R158, R13.reuse, -R216 ;  /* 0x0000000d9e9e7223 */ /* 0x080fe200000108d8 */
[----:B------:R-:W-:Y:S01]  /*78d0*/  @!P1 PRMT R152, RZ, 0x654, R152 ;  /* 0x00000654ff989816 */ /* 0x000fe20000000098 */
[-CC-:B------:R-:W-:Y:S01]  /*78e0*/  FFMA.FTZ R159, R159, R13.reuse, -R216.reuse ;  /* 0x0000000d9f9f7223 */ /* 0x180fe200000108d8 */
[--C-:B------:R-:W-:Y:S01]  /*78f0*/  FFMA.FTZ R162, R162, R13, -R216.reuse ;  /* 0x0000000da2a27223 */ /* 0x100fe200000108d8 */
[-C--:B-1----:R-:W-:Y:S01]  /*7900*/  FMUL.FTZ R24, R24, R206.reuse ;  /* 0x000000ce18187220 */ /* 0x082fe20000410000 */
[----:B------:R-:W1:Y:S01]  /*7910*/  MUFU.EX2 R210, R210 ;  /* 0x000000d200d27308 */ /* 0x000e620000000800 */
[----:B--2---:R-:W-:Y:S01]  /*7920*/  IADD3 R157, -R220, 0xb, RZ ;  /* 0x0000000bdc9d7810 */ /* 0x004fe20007ffe1ff */
[-C--:B------:R-:W-:Y:S01]  /*7930*/  FMUL.FTZ R25, R25, R206.reuse ;  /* 0x000000ce19197220 */ /* 0x080fe20000410000 */
[-C--:B------:R-:W-:Y:S01]  /*7940*/  FMUL.FTZ R28, R28, R206.reuse ;  /* 0x000000ce1c1c7220 */ /* 0x080fe20000410000 */
[-C--:B------:R-:W-:Y:S01]  /*7950*/  FMUL.FTZ R29, R29, R206.reuse ;  /* 0x000000ce1d1d7220 */ /* 0x080fe20000410000 */
[-C--:B------:R-:W-:Y:S01]  /*7960*/  FMUL.FTZ R32, R32, R206.reuse ;  /* 0x000000ce20207220 */ /* 0x080fe20000410000 */
[----:B------:R2:W-:Y:S06]  /*7970*/  BAR.ARV R157, 0x100 ;  /* 0x0004009d0000751d */ /* 0x0005ec0000002000 */
[----:B------:R3:W-:Y:S01]  /*7980*/  @!P1 SYNCS.ARRIVE.TRANS64.RED.A1T0 RZ, [R152+URZ], RZ ;  /* 0x000000ff98ff99a7 */ /* 0x0007e2000810043f */
        /* <DEDUP_REMOVED lines=130> */
[----:B---3--:R-:W-:Y:S01]  /*81b0*/  F2FP.BF16.F32.PACK_AB R152, R208, R207 ;  /* 0x000000cfd098723e */ /* 0x008fe200000010ff */
[--C-:B------:R-:W-:Y:S01]  /*81c0*/  FFMA.FTZ R163, R163, R13, -R216.reuse ;  /* 0x0000000da3a37223 */ /* 0x100fe200000108d8 */
[----:B------:R-:W-:Y:S01]  /*81d0*/  F2FP.BF16.F32.PACK_AB R154, R211, R209 ;  /* 0x000000d1d39a723e */ /* 0x000fe200000010ff */
[--C-:B------:R-:W-:Y:S01]  /*81e0*/  FFMA.FTZ R166, R166, R13, -R216.reuse ;  /* 0x0000000da6a67223 */ /* 0x100fe200000108d8 */
[----:B----4-:R-:W-:Y:S01]  /*81f0*/  F2FP.BF16.F32.PACK_AB R153, R214, R213 ;  /* 0x000000d5d699723e */ /* 0x010fe200000010ff */
[-CC-:B------:R-:W-:Y:S01]  /*8200*/  FFMA.FTZ R167, R167, R13.reuse, -R216.reuse ;  /* 0x0000000da7a77223 */ /* 0x180fe200000108d8 */
[----:B-----5:R-:W-:Y:S01]  /*8210*/  F2FP.BF16.F32.PACK_AB R155, R159, R158 ;  /* 0x0000009e9f9b723e */ /* 0x020fe200000010ff */
[----:B------:R-:W-:Y:S01]  /*8220*/  MUFU.EX2 R160, R160 ;  /* 0x000000a000a07308 */ /* 0x000fe20000000800 */
[-CC-:B------:R-:W-:Y:S01]  /*8230*/  FFMA.FTZ R170, R170, R13.reuse, -R216.reuse ;  /* 0x0000000daaaa7223 */ /* 0x180fe200000108d8 */
[-CC-:B------:R-:W-:Y:S01]  /*8240*/  FFMA.FTZ R171, R171, R13.reuse, -R216.reuse ;  /* 0x0000000dabab7223 */ /* 0x180fe200000108d8 */
[----:B------:R-:W-:Y:S01]  /*8250*/  WARPGROUP.ARRIVE ;  /* 0x00000000000079c5 */ /* 0x000fe20000000000 */
[-CC-:B------:R-:W-:Y:S01]  /*8260*/  FFMA.FTZ R174, R174, R13.reuse, -R216.reuse ;  /* 0x0000000daeae7223 */ /* 0x180fe200000108d8 */
[-C--:B------:R-:W-:Y:S01]  /*8270*/  FFMA.FTZ R175, R175, R13.reuse, -R216 ;  /* 0x0000000dafaf7223 */ /* 0x080fe200000108d8 */
[-C--:B------:R-:W-:Y:S01]  /*8280*/  FFMA.FTZ R181, R181, R13.reuse, -R212 ;  /* 0x0000000db5b57223 */ /* 0x080fe200000108d4 */
[-CC-:B------:R-:W-:Y:S01]  /*8290*/  FFMA.FTZ R178, R178, R13.reuse, -R216.reuse ;  /* 0x0000000db2b27223 */ /* 0x180fe200000108d8 */
[----:B------:R-:W1:Y:S01]  /*82a0*/  MUFU.EX2 R161, R161 ;  /* 0x000000a100a17308 */ /* 0x000e620000000800 */
[----:B------:R-:W-:Y:S01]  /*82b0*/  HGMMA.64x256x16.F32.BF16 R24, R152, gdesc[UR8].tnspB, R24, gsb0 ;  /* 0x43e0000898187df0 */ /* 0x000fe20008001818 */
[----:B------:R-:W-:Y:S01]  /*82c0*/  UIADD3 UR10, UR4, 0x80, URZ ;  /* 0x00000080040a7890 */ /* 0x000fe2000fffe03f */
[-CC-:B------:R-:W-:Y:S01]  /*82d0*/  FFMA.FTZ R179, R179, R13.reuse, -R216.reuse ;  /* 0x0000000db3b37223 */ /* 0x180fe200000108d8 */
[----:B------:R-:W-:Y:S01]  /*82e0*/  UMOV UR11, 0x40000040 ;  /* 0x40000040000b7882 */ /* 0x000fe20000000000 */
[-CC-:B------:R-:W-:Y:S01]  /*82f0*/  FFMA.FTZ R182, R182, R13.reuse, -R216.reuse ;  /* 0x0000000db6b67223 */ /* 0x180fe200000108d8 */
[-C--:B------:R-:W-:Y:S01]  /*8300*/  FFMA.FTZ R183, R183, R13.reuse, -R216 ;  /* 0x0000000db7b77223 */ /* 0x080fe200000108d8 */
[-CC-:B------:R-:W-:Y:S01]  /*8310*/  FFMA.FTZ R184, R184, R13.reuse, -R212.reuse ;  /* 0x0000000db8b87223 */ /* 0x180fe200000108d4 */
[----:B------:R-:W-:Y:S01]  /*8320*/  MUFU.EX2 R164, R164 ;  /* 0x000000a400a47308 */ /* 0x000fe20000000800 */
[-CC-:B------:R-:W-:Y:S01]  /*8330*/  FFMA.FTZ R185, R185, R13.reuse, -R212.reuse ;  /* 0x0000000db9b97223 */ /* 0x180fe200000108d4 */
[-CC-:B------:R-:W-:Y:S01]  /*8340*/  FFMA.FTZ R188, R188, R13.reuse, -R212.reuse ;  /* 0x0000000dbcbc7223 */ /* 0x180fe200000108d4 */
[-C--:B------:R-:W-:Y:S01]  /*8350*/  FFMA.FTZ R189, R189, R13.reuse, -R212 ;  /* 0x0000000dbdbd7223 */ /* 0x080fe200000108d4 */
[-CC-:B------:R-:W-:Y:S01]  /*8360*/  FFMA.FTZ R186, R186, R13.reuse, -R216.reuse ;  /* 0x0000000dbaba7223 */ /* 0x180fe200000108d8 */
[-CC-:B------:R-:W-:Y:S01]  /*8370*/  FFMA.FTZ R187, R187, R13.reuse, -R216.reuse ;  /* 0x0000000dbbbb7223 */ /* 0x180fe200000108d8 */
[-CC-:B------:R-:W-:Y:S01]  /*8380*/  FFMA.FTZ R190, R190, R13.reuse, -R216.reuse ;  /* 0x0000000dbebe7223 */ /* 0x180fe200000108d8 */
[-C--:B------:R-:W-:Y:S01]  /*8390*/  FFMA.FTZ R191, R191, R13.reuse, -R216 ;  /* 0x0000000dbfbf7223 */ /* 0x080fe200000108d8 */
[----:B------:R-:W3:Y:S01]  /*83a0*/  MUFU.EX2 R165, R165 ;  /* 0x000000a500a57308 */ /* 0x000ee20000000800 */
[-CC-:B------:R-:W-:Y:S01]  /*83b0*/  FFMA.FTZ R192, R192, R13.reuse, -R212.reuse ;  /* 0x0000000dc0c07223 */ /* 0x180fe200000108d4 */
[-CC-:B------:R-:W-:Y:S01]  /*83c0*/  FFMA.FTZ R193, R193, R13.reuse, -R212.reuse ;  /* 0x0000000dc1c17223 */ /* 0x180fe200000108d4 */
[-CC-:B------:R-:W-:Y:S01]  /*83d0*/  FFMA.FTZ R196, R196, R13.reuse, -R212.reuse ;  /* 0x0000000dc4c47223 */ /* 0x180fe200000108d4 */
[-C--:B------:R-:W-:Y:S01]  /*83e0*/  FFMA.FTZ R197, R197, R13.reuse, -R212 ;  /* 0x0000000dc5c57223 */ /* 0x080fe200000108d4 */
[-CC-:B------:R-:W-:Y:S01]  /*83f0*/  FFMA.FTZ R194, R194, R13.reuse, -R216.reuse ;  /* 0x0000000dc2c27223 */ /* 0x180fe200000108d8 */
[-CC-:B------:R-:W-:Y:S01]  /*8400*/  FFMA.FTZ R195, R195, R13.reuse, -R216.reuse ;  /* 0x0000000dc3c37223 */ /* 0x180fe200000108d8 */
[-CC-:B------:R-:W-:Y:S01]  /*8410*/  FFMA.FTZ R198, R198, R13.reuse, -R216.reuse ;  /* 0x0000000dc6c67223 */ /* 0x180fe200000108d8 */
[----:B------:R-:W-:Y:S01]  /*8420*/  MUFU.EX2 R162, R162 ;  /* 0x000000a200a27308 */ /* 0x000fe20000000800 */
[----:B------:R-:W-:Y:S01]  /*8430*/  FFMA.FTZ R199, R199, R13, -R216 ;  /* 0x0000000dc7c77223 */ /* 0x000fe200000108d8 */
[----:B------:R-:W-:Y:S01]  /*8440*/  FFMA.FTZ R207, R206, R12, R207 ;  /* 0x0000000ccecf7223 */ /* 0x000fe200000100cf */
[----:B------:R-:W-:Y:S01]  /*8450*/  FFMA.FTZ R213, R210, R0, R213 ;  /* 0x00000000d2d57223 */ /* 0x000fe200000100d5 */
[----:B------:R-:W-:-:S02]  /*8460*/  @!P1 VIADD R215, R215, 0x32460 ;  /* 0x00032460d7d79836 */ /* 0x000fc40000000000 */
[----:B------:R-:W-:Y:S01]  /*8470*/  FADD.FTZ R208, R208, R207 ;  /* 0x000000cfd0d07221 */ /* 0x000fe20000010000 */
[----:B------:R-:W-:Y:S01]  /*8480*/  FADD.FTZ R213, R214, R213 ;  /* 0x000000d5d6d57221 */ /* 0x000fe20000010000 */
[----:B------:R-:W4:Y:S01]  /*8490*/  MUFU.EX2 R163, R163 ;  /* 0x000000a300a37308 */ /* 0x000f220000000800 */
[----:B------:R-:W-:Y:S01]  /*84a0*/  @!P1 PRMT R215, RZ, 0x654, R215 ;  /* 0x00000654ffd79816 */ /* 0x000fe200000000d7 */
[----:B------:R-:W-:Y:S01]  /*84b0*/  FADD.FTZ R208, R209, R208 ;  /* 0x000000d0d1d07221 */ /* 0x000fe20000010000 */
[----:B------:R-:W-:Y:S01]  /*84c0*/  FADD.FTZ R158, R158, R213 ;  /* 0x000000d59e9e7221 */ /* 0x000fe20000010000 */
[----:B------:R-:W-:Y:S02]  /*84d0*/  IMAD.MOV.U32 R207, RZ, RZ, R204 ;  /* 0x000000ffffcf7224 */ /* 0x000fe400078e00cc */
[----:B------:R-:W-:Y:S01]  /*84e0*/  FADD.FTZ R211, R211, R208 ;  /* 0x000000d0d3d37221 */ /* 0x000fe20000010000 */
[----:B------:R-:W-:Y:S01]  /*84f0*/  FADD.FTZ R159, R159, R158 ;  /* 0x0000009e9f9f7221 */ /* 0x000fe20000010000 */
        /* <DEDUP_REMOVED lines=30> */
[----:B-1----:R-:W-:-:S05]  /*86e0*/  F2FP.BF16.F32.PACK_AB R152, R161, R160 ;  /* 0x000000a0a198723e */ /* 0x002fca00000010ff */
[----:B------:R-:W1:Y:S01]  /*86f0*/  MUFU.EX2 R197, R197 ;  /* 0x000000c500c57308 */ /* 0x000e620000000800 */
[----:B---3--:R-:W-:Y:S01]  /*8700*/  F2FP.BF16.F32.PACK_AB R154, R165, R164 ;  /* 0x000000a4a59a723e */ /* 0x008fe200000010ff */
[----:B------:R-:W-:Y:S01]  /*8710*/  FADD.FTZ R160, R160, R211 ;  /* 0x000000d3a0a07221 */ /* 0x000fe20000010000 */
[----:B----4-:R-:W-:Y:S01]  /*8720*/  F2FP.BF16.F32.PACK_AB R153, R163, R162 ;  /* 0x000000a2a399723e */ /* 0x010fe200000010ff */
[----:B------:R-:W-:Y:S01]  /*8730*/  FADD.FTZ R162, R162, R159 ;  /* 0x0000009fa2a27221 */ /* 0x000fe20000010000 */
[----:B-----5:R-:W-:Y:S01]  /*8740*/  F2FP.BF16.F32.PACK_AB R155, R167, R166 ;  /* 0x000000a6a79b723e */ /* 0x020fe200000010ff */
[----:B------:R-:W-:Y:S01]  /*8750*/  FADD.FTZ R161, R161, R160 ;  /* 0x000000a0a1a17221 */ /* 0x000fe20000010000 */
[----:B------:R-:W-:Y:S01]  /*8760*/  IMAD.MOV.U32 R211, RZ, RZ, R156 ;  /* 0x000000ffffd37224 */ /* 0x000fe200078e009c */
[----:B------:R-:W-:Y:S01]  /*8770*/  MUFU.EX2 R194, R194 ;  /* 0x000000c200c27308 */ /* 0x000fe20000000800 */
[----:B------:R-:W-:Y:S01]  /*8780*/  WARPGROUP.ARRIVE ;  /* 0x00000000000079c5 */ /* 0x000fe20000000000 */
[----:B------:R-:W-:Y:S01]  /*8790*/  FADD.FTZ R163, R163, R162 ;  /* 0x000000a2a3a37221 */ /* 0x000fe20000010000 */
[----:B------:R-:W-:-:S03]  /*87a0*/  FADD.FTZ R164, R164, R161 ;  /* 0x000000a1a4a47221 */ /* 0x000fc60000010000 */
[----:B------:R-:W-:Y:S01]  /*87b0*/  FADD.FTZ R166, R166, R163 ;  /* 0x000000a3a6a67221 */ /* 0x000fe20000010000 */
[----:B------:R-:W-:Y:S01]  /*87c0*/  HGMMA.64x256x16.F32.BF16 R24, R152, gdesc[UR8].tnspB, R24, gsb0 ;  /* 0x43e0000898187df0 */ /* 0x000fe20008001818 */
[----:B------:R-:W-:Y:S01]  /*87d0*/  UIADD3 UR10, UR4, 0x100, URZ ;  /* 0x00000100040a7890 */ /* 0x000fe2000fffe03f */
[----:B------:R-:W3:Y:S01]  /*87e0*/  MUFU.EX2 R195, R195 ;  /* 0x000000c300c37308 */ /* 0x000ee20000000800 */
[----:B------:R-:W-:Y:S01]  /*87f0*/  UMOV UR11, 0x40000040 ;  /* 0x40000040000b7882 */ /* 0x000fe20000000000 */
[----:B------:R-:W-:Y:S01]  /*8800*/  FADD.FTZ R165, R165, R164 ;  /* 0x000000a4a5a57221 */ /* 0x000fe20000010000 */
[----:B------:R-:W-:-:S05]  /*8810*/  FADD.FTZ R167, R167, R166 ;  /* 0x000000a6a7a77221 */ /* 0x000fca0000010000 */
[----:B------:R-:W-:Y:S08]  /*8820*/  MUFU.EX2 R198, R198 ;  /* 0x000000c600c67308 */ /* 0x000ff00000000800 */
[----:B------:R-:W4:Y:S01]  /*8830*/  MUFU.EX2 R199, R199 ;  /* 0x000000c700c77308 */ /* 0x000f220000000800 */
[----:B------:R-:W-:Y:S02]  /*8840*/  WARPGROUP.DEPBAR.LE gsb0, 0x0 ;  /* 0x00008000000079c5 */ /* 0x000fe40000010000 */
[----:B--2---:R-:W-:Y:S01]  /*8850*/  F2FP.BF16.F32.PACK_AB R152, R169, R168 ;  /* 0x000000a8a998723e */ /* 0x004fe200000010ff */
[----:B------:R-:W-:Y:S01]  /*8860*/  FADD.FTZ R168, R168, R165 ;  /* 0x000000a5a8a87221 */ /* 0x000fe20000010000 */
[----:B------:R-:W-:-:S02]  /*8870*/  F2FP.BF16.F32.PACK_AB R154, R173, R172 ;  /* 0x000000acad9a723e */ /* 0x000fc400000010ff */
        /* <DEDUP_REMOVED lines=30> */
[----:B------:R-:W-:Y:S01]  /*8a60*/  UIADD3 UR4, UR4, 0x280, URZ ;  /* 0x0000028004047890 */ /* 0x000fe2000fffe03f */
        /* <DEDUP_REMOVED lines=14> */
[----:B------:R-:W-:Y:S01]  /*8b50*/  UMOV UR10, UR4 ;  /* 0x00000004000a7c82 */ /* 0x000fe20008000000 */
[----:B------:R-:W-:Y:S01]  /*8b60*/  UMOV UR11, 0x40000040 ;  /* 0x40000040000b7882 */ /* 0x000fe20000000000 */
[----:B------:R-:W-:Y:S01]  /*8b70*/  FADD.FTZ R191, R191, R190 ;  /* 0x000000bebfbf7221 */ /* 0x000fe20000010000 */
[----:B------:R-:W-:Y:S02]  /*8b80*/  WARPGROUP.DEPBAR.LE gsb0, 0x0 ;  /* 0x00008000000079c5 */ /* 0x000fe40000010000 */
[----:B------:R-:W-:Y:S01]  /*8b90*/  F2FP.BF16.F32.PACK_AB R152, R193, R192 ;  /* 0x000000c0c198723e */ /* 0x000fe200000010ff */
[----:B------:R-:W-:Y:S01]  /*8ba0*/  FADD.FTZ R192, R192, R189 ;  /* 0x000000bdc0c07221 */ /* 0x000fe20000010000 */
[----:B-1----:R-:W-:Y:S02]  /*8bb0*/  F2FP.BF16.F32.PACK_AB R154, R197, R196 ;  /* 0x000000c4c59a723e */ /* 0x002fe400000010ff */
[----:B---3--:R-:W-:Y:S01]  /*8bc0*/  F2FP.BF16.F32.PACK_AB R153, R195, R194 ;  /* 0x000000c2c399723e */ /* 0x008fe200000010ff */
[----:B------:R-:W-:Y:S01]  /*8bd0*/  FADD.FTZ R194, R194, R191 ;  /* 0x000000bfc2c27221 */ /* 0x000fe20000010000 */
[----:B----4-:R-:W-:Y:S01]  /*8be0*/  F2FP.BF16.F32.PACK_AB R155, R199, R198 ;  /* 0x000000c6c79b723e */ /* 0x010fe200000010ff */
        /* <DEDUP_REMOVED lines=11> */
.L_x_3426:
[----:B------:R-:W3:Y:S01]  /*8ca0*/  SHFL.BFLY PT, R3, R12, 0x2, 0x1f ;  /* 0x0c401f000c037f89 */ /* 0x000ee200000e0000 */
[----:B------:R-:W-:Y:S01]  /*8cb0*/  IMAD.MOV.U32 R7, RZ, RZ, RZ ;  /* 0x000000ffff077224 */ /* 0x000fe200078e00ff */
[----:B------:R-:W-:Y:S01]  /*8cc0*/  UIADD3 UR36, UR36, 0x1, URZ ;  /* 0x0000000124247890 */ /* 0x000fe2000fffe03f */
[----:B------:R4:W-:Y:S06]  /*8cd0*/  BAR.ARV R157, 0x100 ;  /* 0x0004009d0000751d */ /* 0x0009ec0000002000 */
[----:B------:R-:W-:Y:S02]  /*8ce0*/  UISETP.NE.AND UP0, UPT, UR36, 0x2, UPT ;  /* 0x000000022400788c */ /* 0x000fe4000bf05270 */
[----:B------:R-:W-:Y:S06]  /*8cf0*/  BAR.ARV 0x8, 0x120 ;  /* 0x0204800000007b1d */ /* 0x000fec0000002000 */
[----:B------:R-:W-:Y:S01]  /*8d00*/  USEL UR4, URZ, 0x1, UP0 ;  /* 0x000000013f047887 */ /* 0x000fe20008000000 */
[----:B------:R-:W-:Y:S01]  /*8d10*/  PLOP3.LUT P0, PT, PT, PT, PT, 0x8, 0x0 ;  /* 0x000000000000781c */ /* 0x000fe20003f0e170 */
[----:B------:R-:W5:Y:S01]  /*8d20*/  SHFL.BFLY PT, R5, R0, 0x2, 0x1f ;  /* 0x0c401f0000057f89 */ /* 0x000f6200000e0000 */
[----:B------:R-:W-:Y:S01]  /*8d30*/  IADD3 R224, R224, 0x1, RZ ;  /* 0x00000001e0e07810 */ /* 0x000fe20007ffe0ff */
[----:B------:R-:W-:Y:S01]  /*8d40*/  USEL UR36, UR36, URZ, UP0 ;  /* 0x0000003f24247287 */ /* 0x000fe20008000000 */
[----:B---3--:R-:W-:Y:S01]  /*8d50*/  FADD.FTZ R2, R3, R12 ;  /* 0x0000000c03027221 */ /* 0x008fe20000010000 */
[----:B------:R-:W-:-:S04]  /*8d60*/  ULOP3.LUT UR37, UR37, UR4, URZ, 0x3c, !UPT ;  /* 0x0000000425257292 */ /* 0x000fc8000f8e3c3f */
[----:B------:R-:W3:Y:S01]  /*8d70*/  SHFL.BFLY PT, R3, R2, 0x1, 0x1f ;  /* 0x0c201f0002037f89 */ /* 0x000ee200000e0000 */
[----:B-----5:R-:W-:Y:S01]  /*8d80*/  FADD.FTZ R5, R5, R0 ;  /* 0x0000000005057221 */ /* 0x020fe20000010000 */
[----:B------:R-:W-:-:S04]  /*8d90*/  IMAD.MOV.U32 R0, RZ, RZ, -0x800000 ;  /* 0xff800000ff007424 */ /* 0x000fc800078e00ff */
[----:B------:R-:W5:Y:S01]  /*8da0*/  SHFL.BFLY PT, R4, R5, 0x1, 0x1f ;  /* 0x0c201f0005047f89 */ /* 0x000f6200000e0000 */
[----:B---3--:R-:W-:Y:S01]  /*8db0*/  FADD.FTZ R20, R2, R3 ;  /* 0x0000000302147221 */ /* 0x008fe20000010000 */
[----:B------:R-:W-:Y:S02]  /*8dc0*/  IMAD.MOV.U32 R3, RZ, RZ, RZ ;  /* 0x000000ffff037224 */ /* 0x000fe400078e00ff */
[----:B------:R-:W-:Y:S02]  /*8dd0*/  IMAD.MOV.U32 R2, RZ, RZ, -0x800000 ;  /* 0xff800000ff027424 */ /* 0x000fe400078e00ff */
[----:B------:R-:W-:-:S13]  /*8de0*/  FSETP.NE.FTZ.AND P1, PT, R20, RZ, PT ;  /* 0x000000ff1400720b */ /* 0x000fda0003f35000 */
[----:B------:R-:W3:Y:S01]  /*8df0*/  @P1 MUFU.RCP R7, R20 ;  /* 0x0000001400071308 */ /* 0x000ee20000001000 */
[----:B------:R-:W-:Y:S01]  /*8e00*/  @P1 FMUL.FTZ R21, R13, 0.69314718246459960938 ;  /* 0x3f3172180d151820 */ /* 0x000fe20000410000 */
[----:B-----5:R-:W-:-:S05]  /*8e10*/  FADD.FTZ R22, R5, R4 ;  /* 0x0000000405167221 */ /* 0x020fca0000010000 */
[----:B------:R-:W-:Y:S01]  /*8e20*/  FSETP.NE.FTZ.AND P2, PT, R22, RZ, PT ;  /* 0x000000ff1600720b */ /* 0x000fe20003f55000 */
[----:B------:R-:W5:Y:S01]  /*8e30*/  @P1 MUFU.LG2 R20, R20 ;  /* 0x0000001400141308 */ /* 0x000f620000000c00 */
[-C--:B---3--:R-:W-:Y:S01]  /*8e40*/  FMUL.FTZ R4, R24, R7.reuse ;  /* 0x0000000718047220 */ /* 0x088fe20000410000 */
[-C--:B------:R-:W-:Y:S01]  /*8e50*/  FMUL.FTZ R25, R25, R7.reuse ;  /* 0x0000000719197220 */ /* 0x080fe20000410000 */
[----:B------:R-:W-:-:S09]  /*8e60*/  FMUL.FTZ R6, R28, R7 ;  /* 0x000000071c067220 */ /* 0x000fd20000410000 */
[----:B------:R-:W3:Y:S01]  /*8e70*/  @P2 MUFU.RCP R3, R22 ;  /* 0x0000001600032308 */ /* 0x000ee20000001000 */
[----:B------:R-:W-:Y:S01]  /*8e80*/  @P2 FMUL.FTZ R24, R13, 0.69314718246459960938 ;  /* 0x3f3172180d182820 */ /* 0x000fe20000410000 */
[-C--:B------:R-:W-:Y:S01]  /*8e90*/  FMUL.FTZ R29, R29, R7.reuse ;  /* 0x000000071d1d7220 */ /* 0x080fe20000410000 */
[-C--:B------:R-:W-:Y:S01]  /*8ea0*/  FMUL.FTZ R32, R32, R7.reuse ;  /* 0x0000000720207220 */ /* 0x080fe20000410000 */
[-C--:B------:R-:W-:Y:S01]  /*8eb0*/  FMUL.FTZ R33, R33, R7.reuse ;  /* 0x0000000721217220 */ /* 0x080fe20000410000 */
[----:B-----5:R-:W-:Y:S01]  /*8ec0*/  @P1 FMUL.FTZ R20, R20, 0.69314718246459960938 ;  /* 0x3f31721814141820 */ /* 0x020fe20000410000 */
[-C--:B------:R-:W-:Y:S01]  /*8ed0*/  FMUL.FTZ R36, R36, R7.reuse ;  /* 0x0000000724247220 */ /* 0x080fe20000410000 */
[-C--:B------:R-:W-:Y:S01]  /*8ee0*/  FMUL.FTZ R37, R37, R7.reuse ;  /* 0x0000000725257220 */ /* 0x080fe20000410000 */
[----:B------:R-:W5:Y:S01]  /*8ef0*/  @P2 MUFU.LG2 R22, R22 ;  /* 0x0000001600162308 */ /* 0x000f620000000c00 */
        /* <DEDUP_REMOVED lines=10> */
[-C--:B----4-:R-:W-:Y:S01]  /*8fa0*/  FMUL.FTZ R157, R71, R3.reuse ;  /* 0x00000003479d7220 */ /* 0x090fe20000410000 */
[----:B------:R-:W-:Y:S01]  /*8fb0*/  FMUL.FTZ R78, R79, R3 ;  /* 0x000000034f4e7220 */ /* 0x000fe20000410000 */
[-C--:B------:R-:W-:Y:S01]  /*8fc0*/  FMUL.FTZ R16, R56, R7.reuse ;  /* 0x0000000738107220 */ /* 0x080fe20000410000 */
[-C--:B------:R-:W-:Y:S01]  /*8fd0*/  FMUL.FTZ R57, R57, R7.reuse ;  /* 0x0000000739397220 */ /* 0x080fe20000410000 */
[-C--:B------:R-:W-:Y:S01]  /*8fe0*/  FMUL.FTZ R18, R60, R7.reuse ;  /* 0x000000073c127220 */ /* 0x080fe20000410000 */
[-C--:B------:R-:W-:Y:S01]  /*8ff0*/  FMUL.FTZ R61, R61, R7.reuse ;  /* 0x000000073d3d7220 */ /* 0x080fe20000410000 */
[----:B-----5:R-:W-:Y:S01]  /*9000*/  @P2 FMUL.FTZ R23, R22, 0.69314718246459960938 ;  /* 0x3f31721816172820 */ /* 0x020fe20000410000 */
        /* <DEDUP_REMOVED lines=106> */
.L_x_3404:
[----:B------:R-:W3:Y:S08]  /*96b0*/  S2UR UR4, SR_CgaCtaId ;  /* 0x00000000000479c3 */ /* 0x000ef00000008800 */
[----:B------:R-:W-:Y:S06]  /*96c0*/  BAR.SYNC.DEFER_BLOCKING 0x5, 0x120 ;  /* 0x0144800000007b1d */ /* 0x000fec0000010000 */
[----:B------:R-:W-:-:S02]  /*96d0*/  UMOV UR39, 0x400 ;  /* 0x0000040000277882 */ /* 0x000fc40000000000 */
[----:B---3--:R-:W-:-:S09]  /*96e0*/  ULEA UR39, UR4, UR39, 0x18 ;  /* 0x0000002704277291 */ /* 0x008fd2000f8ec03f */
[----:B------:R-:W3:Y:S02]  /*96f0*/  LDS R20, [UR39+0x324d0] ;  /* 0x0324d027ff147984 */ /* 0x000ee40008000800 */
[----:B---3--:R-:W-:Y:S01]  /*9700*/  R2UR UR4, R20 ;  /* 0x00000000140472ca */ /* 0x008fe200000e0000 */
        /* <DEDUP_REMOVED lines=14> */
[----:B------:R-:W-:Y:S01]  /*97f0*/  IMAD.X R23, RZ, RZ, R203, P0 ;  /* 0x000000ffff177224 */ /* 0x000fe200000e06cb */
[----:B------:R-:W-:Y:S01]  /*9800*/  LOP3.LUT R34, R34, R35, RZ, 0x3c, !PT ;  /* 0x0000002322227212 */ /* 0x000fe200078e3cff */
[----:B------:R-:W-:Y:S01]  /*9810*/  ULDC UR6, c[0x0][0xb88] ;  /* 0x0002e20000067ab9 */ /* 0x000fe20000000800 */
[C---:B------:R-:W-:Y:S01]  /*9820*/  IADD3 R35, P0, R202.reuse, 0x8020, RZ ;  /* 0x00008020ca237810 */ /* 0x040fe20007f1e0ff */
[----:B------:R-:W-:Y:S01]  /*9830*/  UIMAD UR5, UR43, UR7, UR5 ;  /* 0x000000072b0572a4 */ /* 0x000fe2000f8e0205 */
[----:B------:R-:W-:-:S02]  /*9840*/  IADD3 R21, P6, R202, 0x20, RZ ;  /* 0x00000020ca157810 */ /* 0x000fc40007fde0ff */
[----:B------:R-:W-:Y:S01]  /*9850*/  LOP3.LUT R24, R35, 0x380, RZ, 0xc0, !PT ;  /* 0x0000038023187812 */ /* 0x000fe200078ec0ff */
[----:B------:R-:W-:Y:S01]  /*9860*/  UIADD3 UR5, UR9, UR5, URZ ;  /* 0x0000000509057290 */ /* 0x000fe2000fffe03f */
[----:B------:R-:W-:Y:S02]  /*9870*/  IADD3 R31, P2, R202, 0x4000, RZ ;  /* 0x00004000ca1f7810 */ /* 0x000fe40007f5e0ff */
[----:B------:R-:W-:Y:S02]  /*9880*/  SHF.R.U64 R24, R24, 0x3, RZ ;  /* 0x0000000318187819 */ /* 0x000fe400000012ff */
[----:B------:R-:W-:Y:S02]  /*9890*/  LOP3.LUT R20, R21, 0x380, RZ, 0xc0, !PT ;  /* 0x0000038015147812 */ /* 0x000fe400078ec0ff */
[----:B------:R-:W-:Y:S02]  /*98a0*/  LOP3.LUT R30, R31, 0x380, RZ, 0xc0, !PT ;  /* 0x000003801f1e7812 */ /* 0x000fe400078ec0ff */
[----:B------:R-:W-:-:S02]  /*98b0*/  IADD3 R27, P1, R202, 0x60, RZ ;  /* 0x00000060ca1b7810 */ /* 0x000fc40007f3e0ff */
[----:B------:R-:W-:Y:S01]  /*98c0*/  LOP3.LUT R24, R24, R35, RZ, 0x3c, !PT ;  /* 0x0000002318187212 */ /* 0x000fe200078e3cff */
[----:B------:R-:W-:Y:S01]  /*98d0*/  IMAD.X R35, RZ, RZ, R203, P3 ;  /* 0x000000ffff237224 */ /* 0x000fe200018e06cb */
[----:B------:R-:W-:Y:S02]  /*98e0*/  SHF.R.U64 R20, R20, 0x3, RZ ;  /* 0x0000000314147819 */ /* 0x000fe400000012ff */
[----:B------:R-:W-:Y:S02]  /*98f0*/  IADD3 R39, P4, R202, 0x4040, RZ ;  /* 0x00004040ca277810 */ /* 0x000fe40007f9e0ff */
[----:B------:R-:W-:Y:S02]  /*9900*/  SHF.R.U64 R30, R30, 0x3, RZ ;  /* 0x000000031e1e7819 */ /* 0x000fe400000012ff */
[----:B------:R-:W-:Y:S02]  /*9910*/  IADD3 R55, P3, R202, 0xc000, RZ ;  /* 0x0000c000ca377810 */ /* 0x000fe40007f7e0ff */
[----:B------:R-:W-:-:S02]  /*9920*/  LOP3.LUT R26, R27, 0x380, RZ, 0xc0, !PT ;  /* 0x000003801b1a7812 */ /* 0x000fc400078ec0ff */
[----:B------:R-:W-:Y:S01]  /*9930*/  LOP3.LUT R20, R20, R21, RZ, 0x3c, !PT ;  /* 0x0000001514147212 */ /* 0x000fe200078e3cff */
[--C-:B------:R-:W-:Y:S01]  /*9940*/  IMAD.X R21, RZ, RZ, R203.reuse, P6 ;  /* 0x000000ffff157224 */ /* 0x100fe200030e06cb */
[----:B------:R-:W-:Y:S02]  /*9950*/  LOP3.LUT R38, R39, 0x380, RZ, 0xc0, !PT ;  /* 0x0000038027267812 */ /* 0x000fe400078ec0ff */
[----:B------:R-:W-:Y:S01]  /*9960*/  LOP3.LUT R30, R30, R31, RZ, 0x3c, !PT ;  /* 0x0000001f1e1e7212 */ /* 0x000fe200078e3cff */
[----:B------:R-:W-:Y:S01]  /*9970*/  IMAD.X R31, RZ, RZ, R203, P2 ;  /* 0x000000ffff1f7224 */ /* 0x000fe200010e06cb */
[----:B------:R-:W-:Y:S02]  /*9980*/  LOP3.LUT R54, R55, 0x380, RZ, 0xc0, !PT ;  /* 0x0000038037367812 */ /* 0x000fe400078ec0ff */
[----:B------:R-:W-:Y:S02]  /*9990*/  IADD3 R47, P6, R202, 0x8000, RZ ;  /* 0x00008000ca2f7810 */ /* 0x000fe40007fde0ff */
[----:B------:R-:W-:-:S02]  /*99a0*/  SHF.R.U64 R26, R26, 0x3, RZ ;  /* 0x000000031a1a7819 */ /* 0x000fc400000012ff */
[C---:B------:R-:W-:Y:S02]  /*99b0*/  IADD3 R51, P2, R202.reuse, 0x8060, RZ ;  /* 0x00008060ca337810 */ /* 0x040fe40007f5e0ff */
[----:B------:R-:W-:Y:S02]  /*99c0*/  LOP3.LUT R67, R202, 0x380, RZ, 0xc0, !PT ;  /* 0x00000380ca437812 */ /* 0x000fe400078ec0ff */
[----:B------:R-:W-:Y:S02]  /*99d0*/  SHF.R.U64 R38, R38, 0x3, RZ ;  /* 0x0000000326267819 */ /* 0x000fe400000012ff */
[----:B------:R-:W-:Y:S02]  /*99e0*/  SHF.R.U64 R54, R54, 0x3, RZ ;  /* 0x0000000336367819 */ /* 0x000fe400000012ff */
[----:B------:R-:W-:Y:S02]  /*99f0*/  LOP3.LUT R46, R47, 0x380, RZ, 0xc0, !PT ;  /* 0x000003802f2e7812 */ /* 0x000fe400078ec0ff */
[----:B------:R-:W-:-:S02]  /*9a00*/  SHF.R.S32.HI R86, RZ, 0x1f, R225 ;  /* 0x0000001fff567819 */ /* 0x000fc400000114e1 */
[----:B------:R-:W-:Y:S01]  /*9a10*/  LOP3.LUT R26, R26, R27, RZ, 0x3c, !PT ;  /* 0x0000001b1a1a7212 */ /* 0x000fe200078e3cff */
[----:B------:R-:W-:Y:S01]  /*9a20*/  IMAD.X R27, RZ, RZ, R203, P1 ;  /* 0x000000ffff1b7224 */ /* 0x000fe200008e06cb */
[----:B------:R-:W-:Y:S02]  /*9a30*/  LOP3.LUT R50, R51, 0x380, RZ, 0xc0, !PT ;  /* 0x0000038033327812 */ /* 0x000fe400078ec0ff */
[----:B------:R-:W-:Y:S02]  /*9a40*/  SHF.R.U64 R67, R67, 0x3, RZ ;  /* 0x0000000343437819 */ /* 0x000fe400000012ff */
[----:B------:R-:W-:Y:S02]  /*9a50*/  LOP3.LUT R38, R38, R39, RZ, 0x3c, !PT ;  /* 0x0000002726267212 */ /* 0x000fe400078e3cff */
[----:B------:R-:W-:Y:S02]  /*9a60*/  IADD3 R39, P1, R202, 0x8040, RZ ;  /* 0x00008040ca277810 */ /* 0x000fe40007f3e0ff */
[----:B------:R-:W-:-:S02]  /*9a70*/  LOP3.LUT R54, R54, R55, RZ, 0x3c, !PT ;  /* 0x0000003736367212 */ /* 0x000fc400078e3cff */
[----:B------:R-:W-:Y:S02]  /*9a80*/  IADD3 R43, P5, R202, 0x4060, RZ ;  /* 0x00004060ca2b7810 */ /* 0x000fe40007fbe0ff */
[----:B------:R-:W-:Y:S02]  /*9a90*/  SHF.R.U64 R46, R46, 0x3, RZ ;  /* 0x000000032e2e7819 */ /* 0x000fe400000012ff */
[----:B------:R-:W-:Y:S02]  /*9aa0*/  LEA.HI R55, R86, R225, RZ, 0x7 ;  /* 0x000000e156377211 */ /* 0x000fe400078f38ff */
[----:B------:R-:W-:Y:S02]  /*9ab0*/  SHF.R.U64 R50, R50, 0x3, RZ ;  /* 0x0000000332327819 */ /* 0x000fe400000012ff */
[----:B------:R-:W-:Y:S01]  /*9ac0*/  LOP3.LUT R66, R67, R202, RZ, 0x3c, !PT ;  /* 0x000000ca43427212 */ /* 0x000fe200078e3cff */
[----:B------:R-:W-:Y:S01]  /*9ad0*/  IMAD.MOV.U32 R67, RZ, RZ, R203 ;  /* 0x000000ffff437224 */ /* 0x000fe200078e00cb */
[----:B------:R-:W-:-:S02]  /*9ae0*/  LOP3.LUT R28, R39, 0x380, RZ, 0xc0, !PT ;  /* 0x00000380271c7812 */ /* 0x000fc400078ec0ff */
[----:B------:R-:W-:Y:S02]  /*9af0*/  LOP3.LUT R42, R43, 0x380, RZ, 0xc0, !PT ;  /* 0x000003802b2a7812 */ /* 0x000fe400078ec0ff */
[----:B------:R-:W-:Y:S01]  /*9b00*/  LOP3.LUT R46, R46, R47, RZ, 0x3c, !PT ;  /* 0x0000002f2e2e7212 */ /* 0x000fe200078e3cff */
[--C-:B------:R-:W-:Y:S01]  /*9b10*/  IMAD.X R47, RZ, RZ, R203.reuse, P6 ;  /* 0x000000ffff2f7224 */ /* 0x100fe200030e06cb */
[----:B------:R-:W-:Y:S01]  /*9b20*/  LOP3.LUT R94, R55, 0xffffff80, RZ, 0xc0, !PT ;  /* 0xffffff80375e7812 */ /* 0x000fe200078ec0ff */
[----:B------:R-:W-:Y:S01]  /*9b30*/  IMAD.X R55, RZ, RZ, R203, P3 ;  /* 0x000000ffff377224 */ /* 0x000fe200018e06cb */
[----:B------:R-:W-:Y:S02]  /*9b40*/  LOP3.LUT R50, R50, R51, RZ, 0x3c, !PT ;  /* 0x0000003332327212 */ /* 0x000fe400078e3cff */
[----:B------:R-:W-:Y:S01]  /*9b50*/  IADD3 R51, P6, R202, 0xc060, RZ ;  /* 0x0000c060ca337810 */ /* 0x000fe20007fde0ff */
[----:B------:R-:W-:Y:S01]  /*9b60*/  IMAD.IADD R94, R225, 0x1, -R94 ;  /* 0x00000001e15e7824 */ /* 0x000fe200078e0a5e */
[----:B------:R-:W-:-:S02]  /*9b70*/  SHF.R.U64 R28, R28, 0x3, RZ ;  /* 0x000000031c1c7819 */ /* 0x000fc400000012ff */
[----:B------:R-:W-:Y:S02]  /*9b80*/  MOV R67, R66 ;  /* 0x0000004200437202 */ /* 0x000fe40000000f00 */
[----:B------:R-:W-:Y:S01]  /*9b90*/  F2FP.BF16.F32.PACK_AB R4, R25, R4 ;  /* 0x000000041904723e */ /* 0x000fe200000010ff */
[--C-:B------:R-:W-:Y:S01]  /*9ba0*/  IMAD.X R25, RZ, RZ, R203.reuse, P0 ;  /* 0x000000ffff197224 */ /* 0x100fe200000e06cb */
[----:B------:R-:W-:Y:S02]  /*9bb0*/  F2FP.BF16.F32.PACK_AB R5, R170, R5 ;  /* 0x00000005aa05723e */ /* 0x000fe400000010ff */
[----:B------:R-:W-:Y:S01]  /*9bc0*/  F2FP.BF16.F32.PACK_AB R6, R29, R6 ;  /* 0x000000061d06723e */ /* 0x000fe200000010ff */
[----:B------:R-:W-:Y:S01]  /*9bd0*/  IMAD.X R29, RZ, RZ, R203, P1 ;  /* 0x000000ffff1d7224 */ /* 0x000fe200008e06cb */
[----:B------:R-:W-:Y:S02]  /*9be0*/  F2FP.BF16.F32.PACK_AB R7, R168, R7 ;  /* 0x00000007a807723e */ /* 0x000fe400000010ff */
[----:B------:R-:W-:-:S02]  /*9bf0*/  SHF.R.U64 R42, R42, 0x3, RZ ;  /* 0x000000032a2a7819 */ /* 0x000fc400000012ff */
[----:B------:R-:W-:Y:S01]  /*9c00*/  MOV R26, R26 ;  /* 0x0000001a001a7202 */ /* 0x000fe20000000f00 */
[----:B------:R-:W-:Y:S01]  /*9c10*/  VIADD R27, R223, UR42 ;  /* 0x0000002adf1b7c36 */ /* 0x000fe20008000000 */
[----:B------:R-:W-:Y:S01]  /*9c20*/  LOP3.LUT R66, R51, 0x380, RZ, 0xc0, !PT ;  /* 0x0000038033427812 */ /* 0x000fe200078ec0ff */
[----:B------:R3:W-:Y:S01]  /*9c30*/  STSM.16.M88.4 [R67], R4 ;  /* 0x0000000443007844 */ /* 0x0007e20000000200 */
[----:B------:R-:W-:Y:S01]  /*9c40*/  LOP3.LUT R28, R28, R39, RZ, 0x3c, !PT ;  /* 0x000000271c1c7212 */ /* 0x000fe200078e3cff */
[--C-:B------:R-:W-:Y:S01]  /*9c50*/  IMAD.X R39, RZ, RZ, R203.reuse, P4 ;  /* 0x000000ffff277224 */ /* 0x100fe200020e06cb */
[----:B------:R-:W-:Y:S01]  /*9c60*/  LOP3.LUT R42, R42, R43, RZ, 0x3c, !PT ;  /* 0x0000002b2a2a7212 */ /* 0x000fe200078e3cff */
[----:B------:R-:W-:Y:S01]  /*9c70*/  IMAD.X R43, RZ, RZ, R203, P5 ;  /* 0x000000ffff2b7224 */ /* 0x000fe200028e06cb */
[C---:B------:R-:W-:Y:S02]  /*9c80*/  IADD3 R59, P4, R202.reuse, 0xc020, RZ ;  /* 0x0000c020ca3b7810 */ /* 0x040fe40007f9e0ff */
[----:B------:R-:W-:-:S02]  /*9c90*/  IADD3 R63, P5, R202, 0xc040, RZ ;  /* 0x0000c040ca3f7810 */ /* 0x000fc40007fbe0ff */
[----:B------:R-:W-:Y:S02]  /*9ca0*/  SHF.R.U64 R66, R66, 0x3, RZ ;  /* 0x0000000342427819 */ /* 0x000fe400000012ff */
[----:B------:R-:W-:Y:S02]  /*9cb0*/  LOP3.LUT P0, RZ, R94, 0x3, RZ, 0xc0, !PT ;  /* 0x000000035eff7812 */ /* 0x000fe4000780c0ff */
[----:B------:R-:W-:Y:S02]  /*9cc0*/  LOP3.LUT R58, R59, 0x380, RZ, 0xc0, !PT ;  /* 0x000003803b3a7812 */ /* 0x000fe400078ec0ff */
[----:B------:R-:W-:Y:S01]  /*9cd0*/  LOP3.LUT R62, R63, 0x380, RZ, 0xc0, !PT ;  /* 0x000003803f3e7812 */ /* 0x000fe200078ec0ff */
[----:B---3--:R-:W-:Y:S01]  /*9ce0*/  VIADD R4, R27, 0x8 ;  /* 0x000000081b047836 */ /* 0x008fe20000000000 */
[----:B------:R-:W-:Y:S01]  /*9cf0*/  LOP3.LUT R66, R66, R51, RZ, 0x3c, !PT ;  /* 0x0000003342427212 */ /* 0x000fe200078e3cff */
[--C-:B------:R-:W-:Y:S01]  /*9d00*/  IMAD.X R67, RZ, RZ, R203.reuse, P6 ;  /* 0x000000ffff437224 */ /* 0x100fe200030e06cb */
[----:B------:R-:W-:Y:S01]  /*9d10*/  MOV R94, R20 ;  /* 0x00000014005e7202 */ /* 0x000fe20000000f00 */
[----:B------:R-:W-:Y:S01]  /*9d20*/  IMAD.X R51, RZ, RZ, R203, P2 ;  /* 0x000000ffff337224 */ /* 0x000fe200010e06cb */
[----:B------:R-:W-:Y:S01]  /*9d30*/  ISETP.GE.OR P1, PT, R4, UR6, P0 ;  /* 0x0000000604007c0c */ /* 0x000fe20008726670 */
[----:B------:R-:W-:Y:S01]  /*9d40*/  IMAD.U32 R21, RZ, RZ, UR9 ;  /* 0x00000009ff157e24 */ /* 0x000fe2000f8e00ff */
[----:B------:R-:W-:Y:S01]  /*9d50*/  F2FP.BF16.F32.PACK_AB R4, R33, R32 ;  /* 0x000000202104723e */ /* 0x000fe200000010ff */
[----:B------:R-:W-:Y:S01]  /*9d60*/  IMAD.U32 R21, RZ, RZ, UR5 ;  /* 0x00000005ff157e24 */ /* 0x000fe2000f8e00ff */
[----:B------:R-:W-:Y:S01]  /*9d70*/  F2FP.BF16.F32.PACK_AB R5, R163, R48 ;  /* 0x00000030a305723e */ /* 0x000fe200000010ff */
[----:B------:R-:W-:Y:S01]  /*9d80*/  USHF.R.S32.HI UR5, URZ, 0x1f, UR44 ;  /* 0x0000001f3f057899 */ /* 0x000fe2000801142c */
[----:B------:R-:W-:Y:S01]  /*9d90*/  F2FP.BF16.F32.PACK_AB R6, R37, R36 ;  /* 0x000000242506723e */ /* 0x000fe200000010ff */
[----:B------:R-:W-:Y:S01]  /*9da0*/  IMAD.U32 R20, RZ, RZ, UR8 ;  /* 0x00000008ff147e24 */ /* 0x000fe2000f8e00ff */
[----:B------:R-:W-:-:S02]  /*9db0*/  F2FP.BF16.F32.PACK_AB R7, R161, R44 ;  /* 0x0000002ca107723e */ /* 0x000fc400000010ff */
[----:B------:R-:W-:Y:S02]  /*9dc0*/  MOV R87, R22 ;  /* 0x0000001600577202 */ /* 0x000fe40000000f00 */
[----:B------:R-:W-:Y:S01]  /*9dd0*/  F2FP.BF16.F32.PACK_AB R8, R41, R8 ;  /* 0x000000082908723e */ /* 0x000fe200000010ff */
[----:B------:R-:W3:Y:S01]  /*9de0*/  LDC.64 R22, c[0x0][0xc78] ;  /* 0x00031e00ff167b82 */ /* 0x000ee20000000a00 */
[----:B------:R-:W-:Y:S01]  /*9df0*/  F2FP.BF16.F32.PACK_AB R9, R166, R9 ;  /* 0x00000009a609723e */ /* 0x000fe200000010ff */
[----:B------:R3:W-:Y:S01]  /*9e00*/  STSM.16.M88.4 [R94], R4 ;  /* 0x000000045e007844 */ /* 0x0007e20000000200 */
[----:B------:R-:W-:Y:S02]  /*9e10*/  F2FP.BF16.F32.PACK_AB R10, R45, R10 ;  /* 0x0000000a2d0a723e */ /* 0x000fe400000010ff */
[----:B------:R-:W-:Y:S02]  /*9e20*/  F2FP.BF16.F32.PACK_AB R11, R164, R11 ;  /* 0x0000000ba40b723e */ /* 0x000fe400000010ff */
[----:B------:R-:W-:-:S02]  /*9e30*/  SHF.R.U64 R58, R58, 0x3, RZ ;  /* 0x000000033a3a7819 */ /* 0x000fc400000012ff */
[----:B------:R-:W-:Y:S01]  /*9e40*/  MOV R25, R24 ;  /* 0x0000001800197202 */ /* 0x000fe20000000f00 */
[----:B------:R-:W-:Y:S01]  /*9e50*/  STSM.16.M88.4 [R87], R8 ;  /* 0x0000000857007844 */ /* 0x000fe20000000200 */
[----:B------:R-:W-:Y:S02]  /*9e60*/  F2FP.BF16.F32.PACK_AB R12, R49, R12 ;  /* 0x0000000c310c723e */ /* 0x000fe400000010ff */
[----:B------:R-:W-:Y:S02]  /*9e70*/  F2FP.BF16.F32.PACK_AB R13, R162, R13 ;  /* 0x0000000da20d723e */ /* 0x000fe400000010ff */
[----:B------:R-:W-:Y:S02]  /*9e80*/  F2FP.BF16.F32.PACK_AB R14, R53, R14 ;  /* 0x0000000e350e723e */ /* 0x000fe400000010ff */
[----:B------:R-:W-:Y:S02]  /*9e90*/  F2FP.BF16.F32.PACK_AB R15, R160, R15 ;  /* 0x0000000fa00f723e */ /* 0x000fe400000010ff */
[----:B------:R-:W-:-:S02]  /*9ea0*/  SHF.R.U64 R62, R62, 0x3, RZ ;  /* 0x000000033e3e7819 */ /* 0x000fc400000012ff */
[----:B------:R-:W-:Y:S01]  /*9eb0*/  MOV R30, R30 ;  /* 0x0000001e001e7202 */ /* 0x000fe20000000f00 */
[----:B------:R-:W-:Y:S01]  /*9ec0*/  STSM.16.M88.4 [R26], R12 ;  /* 0x0000000c1a007844 */ /* 0x000fe20000000200 */
[----:B------:R-:W-:Y:S01]  /*9ed0*/  MOV R24, R66 ;  /* 0x0000004200187202 */ /* 0x000fe20000000f00 */
[C---:B---3--:R-:W-:Y:S01]  /*9ee0*/  IMAD R4, R22.reuse, UR5, RZ ;  /* 0x0000000516047c24 */ /* 0x048fe2000f8e02ff */
[----:B------:R-:W-:Y:S01]  /*9ef0*/  F2FP.BF16.F32.PACK_AB R16, R57, R16 ;  /* 0x000000103910723e */ /* 0x000fe200000010ff */
[----:B------:R-:W-:Y:S01]  /*9f00*/  IMAD.WIDE.U32 R20, R22, UR44, R20 ;  /* 0x0000002c16147c25 */ /* 0x000fe2000f8e0014 */
[----:B------:R-:W-:Y:S02]  /*9f10*/  F2FP.BF16.F32.PACK_AB R17, R154, R17 ;  /* 0x000000119a11723e */ /* 0x000fe400000010ff */
[----:B------:R-:W-:Y:S01]  /*9f20*/  F2FP.BF16.F32.PACK_AB R18, R61, R18 ;  /* 0x000000123d12723e */ /* 0x000fe200000010ff */
[----:B------:R-:W-:Y:S01]  /*9f30*/  IMAD R4, R23, UR44, R4 ;  /* 0x0000002c17047c24 */ /* 0x000fe2000f8e0204 */
[----:B------:R-:W-:-:S02]  /*9f40*/  F2FP.BF16.F32.PACK_AB R19, R152, R19 ;  /* 0x000000139813723e */ /* 0x000fc400000010ff */
[----:B------:R-:W-:Y:S02]  /*9f50*/  F2FP.BF16.F32.PACK_AB R64, R65, R64 ;  /* 0x000000404140723e */ /* 0x000fe400000010ff */
[----:B------:R-:W-:Y:S01]  /*9f60*/  F2FP.BF16.F32.PACK_AB R72, R73, R72 ;  /* 0x000000484948723e */ /* 0x000fe200000010ff */
[----:B------:R-:W-:Y:S01]  /*9f70*/  STSM.16.M88.4 [R30], R16 ;  /* 0x000000101e007844 */ /* 0x000fe20000000200 */
[----:B------:R-:W-:Y:S02]  /*9f80*/  MOV R34, R34 ;  /* 0x0000002200227202 */ /* 0x000fe40000000f00 */
[----:B------:R-:W-:Y:S02]  /*9f90*/  F2FP.BF16.F32.PACK_AB R65, R159, R40 ;  /* 0x000000289f41723e */ /* 0x000fe400000010ff */
[----:B------:R-:W-:Y:S02]  /*9fa0*/  F2FP.BF16.F32.PACK_AB R66, R69, R68 ;  /* 0x000000444542723e */ /* 0x000fe400000010ff */
        /* <DEDUP_REMOVED lines=10> */
[----:B------:R-:W-:Y:S01]  /*a050*/  LOP3.LUT R58, R58, R59, RZ, 0x3c, !PT ;  /* 0x0000003b3a3a7212 */ /* 0x000fe200078e3cff */
[----:B------:R-:W-:Y:S01]  /*a060*/  IMAD.X R59, RZ, RZ, R203, P4 ;  /* 0x000000ffff3b7224 */ /* 0x000fe200020e06cb */
        /* <DEDUP_REMOVED lines=49> */
[----:B------:R-:W-:-:S02]  /*a380*/  F2FP.BF16.F32.PACK_AB R147, R3, R150 ;  /* 0x000000960393723e */ /* 0x000fc400000010ff */
[----:B------:R-:W-:Y:S02]  /*a390*/  LEA.HI R86, R86, R225, RZ, 0x5 ;  /* 0x000000e156567211 */ /* 0x000fe400078f28ff */
        /* <DEDUP_REMOVED lines=9> */
[----:B---3--:R-:W3:Y:S02]  /*a430*/  FENCE.VIEW.ASYNC.S ;  /* 0x00000000000073c6 */ /* 0x008ee40000000000 */
[----:B---3--:R-:W-:Y:S06]  /*a440*/  BAR.ARV 0x1, 0x120 ;  /* 0x0044800000007b1d */ /* 0x008fec0000002000 */
[----:B------:R-:W-:Y:S01]  /*a450*/  ISETP.GE.OR P0, PT, R27, UR6, P0 ;  /* 0x000000061b007c0c */ /* 0x000fe20008706670 */
[----:B------:R-:W-:Y:S01]  /*a460*/  ULDC.64 UR6, c[0x0][0xc40] ;  /* 0x0003100000067ab9 */ /* 0x000fe20000000a00 */
[----:B------:R-:W3:Y:S01]  /*a470*/  SHFL.IDX PT, R3, R86, RZ, 0x1f ;  /* 0x00001fff56037589 */ /* 0x000ee200000e0000 */
[----:B------:R-:W-:-:S02]  /*a480*/  IADD3.X R5, R5, R21, R4, P2, !PT ;  /* 0x0000001505057210 */ /* 0x000fc400017fe404 */
[----:B------:R-:W-:-:S04]  /*a490*/  LEA R4, P2, R6, UR6, 0x2 ;  /* 0x0000000606047c11 */ /* 0x000fc8000f8410ff */
[----:B------:R-:W-:-:S05]  /*a4a0*/  LEA.HI.X R5, R6, UR7, R5, 0x2, P2 ;  /* 0x0000000706057c11 */ /* 0x000fca00090f1405 */
[----:B------:R4:W-:Y:S04]  /*a4b0*/  @!P1 STG.E desc[UR46][R4.64+0x20], R2 ;  /* 0x0000200204009986 */ /* 0x0009e8000c10192e */
[----:B------:R4:W-:Y:S01]  /*a4c0*/  @!P0 STG.E desc[UR46][R4.64], R0 ;  /* 0x0000000004008986 */ /* 0x0009e2000c10192e */
[----:B---3--:R-:W-:-:S13]  /*a4d0*/  ISETP.NE.AND P0, PT, R3, 0x7, PT ;  /* 0x000000070300780c */ /* 0x008fda0003f05270 */
[----:B----4-:R-:W-:Y:S05]  /*a4e0*/  @P0 BRA `(.L_x_3437) ;  /* 0x0000000c00040947 */ /* 0x010fea0003800000 */
        /* <DEDUP_REMOVED lines=14> */
[----:B---3--:R-:W-:Y:S01]  /*a5d0*/  UMOV UR40, UR5 ;  /* 0x0000000500287c82 */ /* 0x008fe20008000000 */
[----:B------:R-:W-:Y:S01]  /*a5e0*/  UMOV UR41, UR8 ;  /* 0x0000000800297c82 */ /* 0x000fe20008000000 */
[----:B------:R-:W-:Y:S01]  /*a5f0*/  UMOV UR5, 0x80 ;  /* 0x0000008000057882 */ /* 0x000fe20000000000 */
[----:B------:R3:W-:Y:S02]  /*a600*/  UTMASTG.5D [UR40], [UR6] ;  /* 0x00000028060073b5 */ /* 0x0007e40008020000 */
[----:B---3--:R-:W-:Y:S01]  /*a610*/  UMOV UR40, UR9 ;  /* 0x0000000900287c82 */ /* 0x008fe20008000000 */
[----:B------:R-:W-:Y:S01]  /*a620*/  UMOV UR41, UR5 ;  /* 0x0000000500297c82 */ /* 0x000fe20008000000 */
[----:B------:R-:W-:Y:S01]  /*a630*/  UMOV UR5, 0xc0 ;  /* 0x000000c000057882 */ /* 0x000fe20000000000 */
[----:B------:R3:W-:Y:S02]  /*a640*/  UTMASTG.5D [UR40], [UR6] ;  /* 0x00000028060073b5 */ /* 0x0007e40008020000 */
[----:B---3--:R-:W-:Y:S01]  /*a650*/  UMOV UR40, UR10 ;  /* 0x0000000a00287c82 */ /* 0x008fe20008000000 */
[----:B------:R-:W-:Y:S01]  /*a660*/  UMOV UR41, UR5 ;  /* 0x0000000500297c82 */ /* 0x000fe20008000000 */
[----:B------:R-:W-:Y:S01]  /*a670*/  UIADD3 UR5, UR39, 0x32420, URZ ;  /* 0x0003242027057890 */ /* 0x000fe2000fffe03f */
[----:B------:R3:W-:Y:S03]  /*a680*/  UTMASTG.5D [UR40], [UR6] ;  /* 0x00000028060073b5 */ /* 0x0007e60008020000 */
[----:B------:R-:W-:Y:S01]  /*a690*/  UPRMT UR5, URZ, 0x654, UR5 ;  /* 0x000006543f057896 */ /* 0x000fe20008000005 */
[----:B------:R0:W-:Y:S01]  /*a6a0*/  UTMACMDFLUSH ;  /* 0x00000000000079b7 */ /* 0x0001e20000000000 */
[----:B------:R-:W-:-:S07]  /*a6b0*/  DEPBAR.LE SB0, 0x0 ;  /* 0x000080000000791a */ /* 0x000fce0000000000 */
[----:B---3--:R-:W-:Y:S03]  /*a6c0*/  SYNCS.ARRIVE.TRANS64.RED.A1T0 RZ, [UR5], RZ ;  /* 0x000000ffffff79a7 */ /* 0x008fe60008100405 */
.L_x_3439:
[----:B------:R-:W-:Y:S05]  /*a6d0*/  BSYNC B0 ;  /* 0x0000000000007941 */ /* 0x000fea0003800000 */
.L_x_3438:
[----:B------:R-:W-:Y:S05]  /*a6e0*/  BRA `(.L_x_3437) ;  /* 0x0000000800847947 */ /* 0x000fea0003800000 */
.L_x_3436:
[----:B------:R-:W3:Y:S01]  /*a6f0*/  LDC R12, c[0x0][0xeac] ;  /* 0x0003ab00ff0c7b82 */ /* 0x000ee20000000800 */
[----:B------:R-:W-:Y:S01]  /*a700*/  ISETP.GT.AND P0, PT, R225, 0x7f, PT ;  /* 0x0000007fe100780c */ /* 0x000fe20003f04270 */
[----:B------:R-:W-:Y:S01]  /*a710*/  USHF.R.S32.HI UR5, URZ, 0x1f, UR43 ;  /* 0x0000001f3f057899 */ /* 0x000fe2000801142b */
[----:B------:R-:W-:Y:S01]  /*a720*/  BSSY B0, `(.L_x_3440) ;  /* 0x000001c000007945 */ /* 0x000fe20003800000 */
[----:B------:R-:W-:Y:S01]  /*a730*/  USHF.R.S32.HI UR6, URZ, 0x1f, UR44 ;  /* 0x0000001f3f067899 */ /* 0x000fe2000801142c */
[----:B------:R-:W-:Y:S02]  /*a740*/  SHF.R.S32.HI R219, RZ, 0x1f, R218 ;  /* 0x0000001fffdb7819 */ /* 0x000fe400000114da */
[----:B------:R-:W-:Y:S01]  /*a750*/  SHF.R.S32.HI R14, RZ, 0x1f, R225 ;  /* 0x0000001fff0e7819 */ /* 0x000fe200000114e1 */
[----:B------:R-:W4:Y:S08]  /*a760*/  LDC.64 R6, c[0x0][0xbe0] ;  /* 0x0002f800ff067b82 */ /* 0x000f300000000a00 */
[----:B------:R-:W1:Y:S01]  /*a770*/  LDC.64 R8, c[0x0][0xbe8] ;  /* 0x0002fa00ff087b82 */ /* 0x000e620000000a00 */
[----:B------:R-:W-:Y:S05]  /*a780*/  @P0 BRA `(.L_x_3441) ;  /* 0x0000000000540947 */ /* 0x000fea0003800000 */
[----:B------:R-:W5:Y:S01]  /*a790*/  S2R R0, SR_TID.X ;  /* 0x0000000000007919 */ /* 0x000f620000002100 */
[----:B------:R-:W-:Y:S01]  /*a7a0*/  ULDC UR7, c[0x0][0xb88] ;  /* 0x0002e20000077ab9 */ /* 0x000fe20000000800 */
[----:B-----5:R-:W-:-:S04]  /*a7b0*/  IADD3 R2, R221, -0x80, R0 ;  /* 0xffffff80dd027810 */ /* 0x020fc80007ffe000 */
[----:B------:R-:W-:-:S13]  /*a7c0*/  ISETP.GE.AND P0, PT, R2, UR7, PT ;  /* 0x0000000702007c0c */ /* 0x000fda000bf06270 */
[----:B------:R-:W-:Y:S05]  /*a7d0*/  @P0 BRA `(.L_x_3441) ;  /* 0x0000000000400947 */ /* 0x000fea0003800000 */
[----:B------:R-:W5:Y:S01]  /*a7e0*/  LDC.64 R4, c[0x0][0xc70] ;  /* 0x00031c00ff047b82 */ /* 0x000f620000000a00 */
[----:B------:R-:W-:Y:S01]  /*a7f0*/  SHF.R.S32.HI R3, RZ, 0x1f, R2 ;  /* 0x0000001fff037819 */ /* 0x000fe20000011402 */
[----:B------:R-:W-:-:S06]  /*a800*/  ULDC.64 UR8, c[0x0][0xc40] ;  /* 0x0003100000087ab9 */ /* 0x000fcc0000000a00 */
[----:B------:R-:W1:Y:S01]  /*a810*/  LDC.64 R10, c[0x0][0xc78] ;  /* 0x00031e00ff0a7b82 */ /* 0x000e620000000a00 */
[C---:B-----5:R-:W-:Y:S02]  /*a820*/  IMAD R0, R4.reuse, UR5, RZ ;  /* 0x0000000504007c24 */ /* 0x060fe4000f8e02ff */
[----:B------:R-:W-:-:S04]  /*a830*/  IMAD.WIDE.U32 R2, R4, UR43, R2 ;  /* 0x0000002b04027c25 */ /* 0x000fc8000f8e0002 */
[----:B------:R-:W-:Y:S02]  /*a840*/  IMAD R5, R5, UR43, R0 ;  /* 0x0000002b05057c24 */ /* 0x000fe4000f8e0200 */
[C---:B-1----:R-:W-:Y:S02]  /*a850*/  IMAD R0, R10.reuse, UR6, RZ ;  /* 0x000000060a007c24 */ /* 0x042fe4000f8e02ff */
[----:B------:R-:W-:Y:S02]  /*a860*/  IMAD.IADD R3, R3, 0x1, R5 ;  /* 0x0000000103037824 */ /* 0x000fe400078e0205 */
[----:B------:R-:W-:Y:S02]  /*a870*/  IMAD R5, R11, UR44, R0 ;  /* 0x0000002c0b057c24 */ /* 0x000fe4000f8e0200 */
[----:B------:R-:W-:-:S05]  /*a880*/  IMAD.WIDE.U32 R2, R10, UR44, R2 ;  /* 0x0000002c0a027c25 */ /* 0x000fca000f8e0002 */
[----:B------:R-:W-:Y:S02]  /*a890*/  IADD3 R3, R3, R5, RZ ;  /* 0x0000000503037210 */ /* 0x000fe40007ffe0ff */
[----:B------:R-:W-:-:S04]  /*a8a0*/  LEA R4, P0, R2, UR8, 0x2 ;  /* 0x0000000802047c11 */ /* 0x000fc8000f8010ff */
[----:B------:R-:W-:Y:S01]  /*a8b0*/  LEA.HI.X R5, R2, UR9, R3, 0x2, P0 ;  /* 0x0000000902057c11 */ /* 0x000fe200080f1403 */
[----:B------:R-:W-:-:S05]  /*a8c0*/  IMAD.MOV.U32 R3, RZ, RZ, -0x800000 ;  /* 0xff800000ff037424 */ /* 0x000fca00078e00ff */
[----:B------:R1:W-:Y:S03]  /*a8d0*/  STG.E desc[UR46][R4.64], R3 ;  /* 0x0000000304007986 */ /* 0x0003e6000c10192e */
.L_x_3441:
[----:B------:R-:W-:Y:S05]  /*a8e0*/  BSYNC B0 ;  /* 0x0000000000007941 */ /* 0x000fea0003800000 */
.L_x_3440:
[----:B----4-:R-:W-:Y:S01]  /*a8f0*/  IMAD R0, R6, UR5, RZ ;  /* 0x0000000506007c24 */ /* 0x010fe2000f8e02ff */
[----:B------:R-:W-:Y:S01]  /*a900*/  LEA.HI R14, R14, R225, RZ, 0x3 ;  /* 0x000000e10e0e7211 */ /* 0x000fe200078f18ff */
[----:B------:R-:W-:Y:S01]  /*a910*/  ULDC UR5, c[0x0][0xb88] ;  /* 0x0002e20000057ab9 */ /* 0x000fe20000000800 */
[----:B-1----:R-:W-:Y:S01]  /*a920*/  IMAD.WIDE.U32 R4, R6, UR43, R218 ;  /* 0x0000002b06047c25 */ /* 0x002fe2000f8e00da */
[----:B------:R-:W-:Y:S01]  /*a930*/  UIADD3 UR42, -UR42, UR5, URZ ;  /* 0x000000052a2a7290 */ /* 0x000fe2000fffe13f */
[----:B------:R-:W-:Y:S01]  /*a940*/  SHF.R.S32.HI R2, RZ, 0x3, R14 ;  /* 0x00000003ff027819 */ /* 0x000fe2000001140e */
[----:B------:R-:W-:Y:S01]  /*a950*/  ULOP3.LUT UR40, URZ, UR40, URZ, 0x33, !UPT ;  /* 0x000000283f287292 */ /* 0x000fe2000f8e333f */
[----:B------:R-:W-:Y:S01]  /*a960*/  IMAD R3, R7, UR43, R0 ;  /* 0x0000002b07037c24 */ /* 0x000fe2000f8e0200 */
[----:B------:R-:W-:Y:S02]  /*a970*/  BSSY B0, `(.L_x_3442) ;  /* 0x0000026000007945 */ /* 0x000fe40003800000 */
[C---:B------:R-:W-:Y:S01]  /*a980*/  ISETP.GE.AND P2, PT, R2.reuse, UR42, PT ;  /* 0x0000002a02007c0c */ /* 0x040fe2000bf46270 */
[----:B------:R-:W-:-:S02]  /*a990*/  VIADD R0, R2, 0x20 ;  /* 0x0000002002007836 */ /* 0x000fc40000000000 */
[----:B------:R-:W-:Y:S02]  /*a9a0*/  VIADD R6, R2, 0x40 ;  /* 0x0000004002067836 */ /* 0x000fe40000000000 */
[----:B------:R-:W-:Y:S01]  /*a9b0*/  IMAD.IADD R5, R5, 0x1, R3 ;  /* 0x0000000105057824 */ /* 0x000fe200078e0203 */
[----:B------:R-:W-:Y:S01]  /*a9c0*/  ISETP.GE.AND P0, PT, R0, UR42, PT ;  /* 0x0000002a00007c0c */ /* 0x000fe2000bf06270 */
[----:B------:R-:W-:Y:S01]  /*a9d0*/  IMAD R0, R8, UR6, RZ ;  /* 0x0000000608007c24 */ /* 0x000fe2000f8e02ff */
[----:B------:R-:W-:Y:S01]  /*a9e0*/  SHF.R.S32.HI R3, RZ, 0x1f, R2 ;  /* 0x0000001fff037819 */ /* 0x000fe20000011402 */
[----:B---3--:R-:W-:Y:S01]  /*a9f0*/  VIADD R11, R12, UR40 ;  /* 0x000000280c0b7c36 */ /* 0x008fe20008000000 */
[----:B------:R-:W-:Y:S01]  /*aa00*/  ISETP.GE.AND P1, PT, R6, UR42, PT ;  /* 0x0000002a06007c0c */ /* 0x000fe2000bf26270 */
        /* <DEDUP_REMOVED lines=28> */
.L_x_3443:
[----:B------:R-:W-:Y:S05]  /*abd0*/  BSYNC B0 ;  /* 0x0000000000007941 */ /* 0x000fea0003800000 */
.L_x_3442:
[----:B------:R-:W-:Y:S01]  /*abe0*/  BSSY B0, `(.L_x_3444) ;  /* 0x000001b000007945 */ /* 0x000fe20003800000 */
[----:B------:R-:W-:-:S03]  /*abf0*/  ISETP.GE.AND P2, PT, R0, UR42, PT ;  /* 0x0000002a00007c0c */ /* 0x000fc6000bf46270 */
[----:B------:R-:W-:Y:S10]  /*ac00*/  @P0 BRA `(.L_x_3445) ;  /* 0x0000000000600947 */ /* 0x000ff40003800000 */
[----:B-1----:R-:W-:Y:S01]  /*ac10*/  IADD3 R9, P0, R4, 0x20, RZ ;  /* 0x0000002004097810 */ /* 0x002fe20007f1e0ff */
        /* <DEDUP_REMOVED lines=23> */
.L_x_3445:
[----:B------:R-:W-:Y:S05]  /*ad90*/  BSYNC B0 ;  /* 0x0000000000007941 */ /* 0x000fea0003800000 */
.L_x_3444:
[----:B------:R-:W-:Y:S04]  /*ada0*/  BSSY B0, `(.L_x_3446) ;  /* 0x000001a000007945 */ /* 0x000fe80003800000 */
[----:B------:R-:W-:Y:S05]  /*adb0*/  @P1 BRA `(.L_x_3447) ;  /* 0x0000000000601947 */ /* 0x000fea0003800000 */
[----:B-1-3--:R-:W-:Y:S01]  /*adc0*/  IADD3 R9, P0, R4, 0x40, RZ ;  /* 0x0000004004097810 */ /* 0x00afe20007f1e0ff */
        /* <DEDUP_REMOVED lines=23> */
.L_x_3447:
[----:B------:R-:W-:Y:S05]  /*af40*/  BSYNC B0 ;  /* 0x0000000000007941 */ /* 0x000fea0003800000 */
.L_x_3446:
        /* <DEDUP_REMOVED lines=26> */
.L_x_3448:
[----:B------:R-:W-:Y:S05]  /*b0f0*/  BSYNC B0 ;  /* 0x0000000000007941 */ /* 0x000fea0003800000 */
.L_x_3437:
[----:B------:R-:W5:Y:S02]  /*b100*/  LDC R0, c[0x0][0xea8] ;  /* 0x0003aa00ff007b82 */ /* 0x000f640000000800 */
[----:B-----5:R-:W-:-:S13]  /*b110*/  ISETP.LE.AND P0, PT, R0, UR4, PT ;  /* 0x0000000400007c0c */ /* 0x020fda000bf03270 */
[----:B------:R-:W-:Y:S05]  /*b120*/  @!P0 BRA `(.L_x_3449) ;  /* 0xffffff5c003c8947 */ /* 0x000fea000383ffff */
[----:B------:R-:W-:Y:S05]  /*b130*/  EXIT ;  /* 0x000000000000794d */ /* 0x000fea0003800000 */
.L_x_3400:
[----:B------:R-:W-:-:S08]  /*b140*/  NOP ;  /* 0x0000000000007918 */ /* 0x000fd00000000000 */
[----:B---3--:R-:W1:-:S00]  /*b150*/  USETMAXREG.DEALLOC.CTAPOOL 0x18 ;  /* 0x00000018000079c8 */ /* 0x008e4000080e0500 */
        /* <DEDUP_REMOVED lines=12> */
[----:B------:R-:W-:Y:S01]  /*b220*/  ULDC UR44, c[0x0][0xc] ;  /* 0x00000300002c7ab9 */ /* 0x000fe20000000800 */
[----:B------:R-:W-:Y:S01]  /*b230*/  IMAD.MOV.U32 R17, RZ, RZ, 0x1 ;  /* 0x00000001ff117424 */ /* 0x000fe200078e00ff */
[----:B------:R-:W-:Y:S01]  /*b240*/  ULDC.64 UR38, c[0x0][0x198] ;  /* 0x0000660000267ab9 */ /* 0x000fe20000000a00 */
[----:B------:R-:W-:Y:S01]  /*b250*/  IMAD.MOV.U32 R16, RZ, RZ, RZ ;  /* 0x000000ffff107224 */ /* 0x000fe200078e00ff */
[----:B------:R1:W-:Y:S04]  /*b260*/  STL [R1], R0 ;  /* 0x0000000001007387 */ /* 0x0003e80000100800 */
[----:B------:R1:W-:Y:S02]  /*b270*/  STL [R1+0x4], RZ ;  /* 0x000004ff01007387 */ /* 0x0003e40000100800 */
.L_x_3500:
[----:B--23--:R-:W2:Y:S01]  /*b280*/  LDL R6, [R1] ;  /* 0x0000000001067983 */ /* 0x00cea20000100800 */
        /* <DEDUP_REMOVED lines=12> */
[----:B----4-:R-:W-:Y:S05]  /*b350*/  @!P0 BRA `(.L_x_3451) ;  /* 0x0000000000208947 */ /* 0x010fea0003800000 */
        /* <DEDUP_REMOVED lines=8> */
.L_x_3451:
[----:B------:R-:W-:Y:S01]  /*b3e0*/  ULDC UR11, c[0x0][0xec4] ;  /* 0x0003b100000b7ab9 */ /* 0x000fe20000000800 */
[----:B------:R-:W-:Y:S01]  /*b3f0*/  UMOV UR9, UR10 ;  /* 0x0000000a00097c82 */ /* 0x000fe20008000000 */
[----:B------:R-:W-:-:S11]  /*b400*/  UISETP.NE.AND UP0, UPT, UR11, 0x1, UPT ;  /* 0x000000010b00788c */ /* 0x000fd6000bf05270 */
[----:B------:R-:W-:Y:S02]  /*b410*/  @UP0 ULDC.64 UR12, c[0x0][0xec8] ;  /* 0x0003b200000c0ab9 */ /* 0x000fe40000000a00 */
[----:B------:R-:W-:-:S04]  /*b420*/  UIMAD.WIDE.U32 UR6, UR10, UR12, URZ ;  /* 0x0000000c0a0672a5 */ /* 0x000fc8000f8e003f */
[----:B------:R-:W-:-:S04]  /*b430*/  @UP0 USHF.R.U32.HI UR9, URZ, UR13, UR7 ;  /* 0x0000000d3f090299 */ /* 0x000fc80008011607 */
[----:B------:R-:W-:-:S12]  /*b440*/  UIMAD UR6, UR9, UR11, URZ ;  /* 0x0000000b090672a4 */ /* 0x000fd8000f8e023f */
.L_x_3452:
[----:B------:R-:W1:Y:S01]  /*b450*/  LDC R0, c[0x0][0x404] ;  /* 0x00010100ff007b82 */ /* 0x000e620000000800 */
[----:B------:R-:W-:Y:S01]  /*b460*/  ULOP3.LUT UR7, URZ, UR9, URZ, 0x33, !UPT ;  /* 0x000000093f077292 */ /* 0x000fe2000f8e333f */
[----:B------:R-:W-:Y:S01]  /*b470*/  BSSY B6, `(.L_x_3453) ;  /* 0x000027a000067945 */ /* 0x000fe20003800000 */
[----:B------:R-:W-:Y:S01]  /*b480*/  ULDC.64 UR12, c[0x0][0x3f8] ;  /* 0x0000fe00000c7ab9 */ /* 0x000fe20000000a00 */
[----:B------:R-:W-:Y:S01]  /*b490*/  ULDC UR9, c[0x0][0xeac] ;  /* 0x0003ab0000097ab9 */ /* 0x000fe20000000800 */
[----:B------:R-:W-:Y:S01]  /*b4a0*/  ISETP.NE.U32.AND P0, PT, RZ, UR12, PT ;  /* 0x0000000cff007c0c */ /* 0x000fe2000bf05070 */
[----:B------:R-:W-:Y:S02]  /*b4b0*/  UIADD3 UR7, UR7, UR9, URZ ;  /* 0x0000000907077290 */ /* 0x000fe4000fffe03f */
[----:B------:R-:W2:Y:S01]  /*b4c0*/  LDC R2, c[0x0][0x288] ;  /* 0x0000a200ff027b82 */ /* 0x000ea20000000800 */
[----:B------:R-:W-:Y:S01]  /*b4d0*/  ISETP.NE.AND.EX P0, PT, RZ, UR13, PT, P0 ;  /* 0x0000000dff007c0c */ /* 0x000fe2000bf05300 */
[----:B------:R-:W-:Y:S01]  /*b4e0*/  USHF.L.U32 UR41, UR7, 0x7, URZ ;  /* 0x0000000707297899 */ /* 0x000fe2000800063f */
[----:B------:R-:W-:Y:S01]  /*b4f0*/  ULDC UR9, c[0x0][0xeb8] ;  /* 0x0003ae0000097ab9 */ /* 0x000fe20000000800 */
[----:B------:R-:W-:-:S02]  /*b500*/  UIADD3 UR6, UR10, -UR6, URZ ;  /* 0x800000060a067290 */ /* 0x000fc4000fffe03f */
[----:B------:R-:W-:Y:S02]  /*b510*/  UISETP.NE.AND UP0, UPT, UR9, 0x1, UPT ;  /* 0x000000010900788c */ /* 0x000fe4000bf05270 */
[----:B------:R-:W3:Y:S01]  /*b520*/  LDC R4, c[0x0][0x2e0] ;  /* 0x0000b800ff047b82 */ /* 0x000ee20000000800 */
[----:B------:R-:W-:Y:S01]  /*b530*/  IMAD.U32 R5, RZ, RZ, UR41 ;  /* 0x00000029ff057e24 */ /* 0x000fe2000f8e00ff */
[----:B------:R-:W-:Y:S02]  /*b540*/  ULDC UR7, c[0x0][0xec4] ;  /* 0x0003b10000077ab9 */ /* 0x000fe40000000800 */
[----:B------:R-:W-:Y:S01]  /*b550*/  UIMAD UR8, UR8, UR7, UR6 ;  /* 0x00000007080872a4 */ /* 0x000fe2000f8e0206 */
[----:B-1----:R-:W-:-:S04]  /*b560*/  SEL R3, R0, 0x1, P0 ;  /* 0x0000000100037807 */ /* 0x002fc80000000000 */
[----:B------:R-:W-:Y:S01]  /*b570*/  @UP0 ULDC UR6, c[0x0][0xebc] ;  /* 0x0003af0000060ab9 */ /* 0x000fe20000000800 */
[----:B------:R-:W-:Y:S01]  /*b580*/  @UP0 ULDC UR10, c[0x0][0xec0] ;  /* 0x0003b000000a0ab9 */ /* 0x000fe20000000800 */
[----:B------:R-:W-:Y:S02]  /*b590*/  UIMAD.WIDE.U32 UR6, UR8, UR6, URZ ;  /* 0x00000006080672a5 */ /* 0x000fe4000f8e003f */
[----:B------:R-:W-:Y:S01]  /*b5a0*/  UMOV UR43, UR8 ;  /* 0x00000008002b7c82 */ /* 0x000fe20008000000 */
[----:B--2---:R-:W-:Y:S01]  /*b5b0*/  IADD3 R2, R5, 0xdf, -R2 ;  /* 0x000000df05027810 */ /* 0x004fe20007ffe802 */
[----:B------:R-:W-:-:S04]  /*b5c0*/  @UP0 USHF.R.U32.HI UR43, URZ, UR10, UR7 ;  /* 0x0000000a3f2b0299 */ /* 0x000fc80008011607 */
[----:B------:R-:W-:Y:S01]  /*b5d0*/  UIADD3 UR42, -UR43, URZ, URZ ;  /* 0x0000003f2b2a7290 */ /* 0x000fe2000fffe13f */
[----:B---3--:R-:W-:-:S03]  /*b5e0*/  IMAD R0, R3, R4, 0x5f ;  /* 0x0000005f03007424 */ /* 0x008fc600078e0204 */
[----:B------:R-:W-:Y:S01]  /*b5f0*/  UIMAD UR42, UR9, UR42, UR8 ;  /* 0x0000002a092a72a4 */ /* 0x000fe2000f8e0208 */
[----:B------:R-:W-:Y:S02]  /*b600*/  IMAD R2, R3, R4, R2 ;  /* 0x0000000403027224 */ /* 0x000fe400078e0202 */
[----:B------:R-:W-:-:S04]  /*b610*/  IMAD.HI R0, R0, 0x2aaaaaab, RZ ;  /* 0x2aaaaaab00007827 */ /* 0x000fc800078e02ff */
[----:B------:R-:W-:Y:S01]  /*b620*/  IMAD.HI R2, R2, 0x2aaaaaab, RZ ;  /* 0x2aaaaaab02027827 */ /* 0x000fe200078e02ff */
[----:B------:R-:W-:-:S04]  /*b630*/  SHF.R.U32.HI R3, RZ, 0x1f, R0 ;  /* 0x0000001fff037819 */ /* 0x000fc80000011600 */
[----:B------:R-:W-:Y:S02]  /*b640*/  SHF.R.U32.HI R5, RZ, 0x1f, R2 ;  /* 0x0000001fff057819 */ /* 0x000fe40000011602 */
[----:B------:R-:W-:Y:S02]  /*b650*/  LEA.HI.SX32 R3, R0, R3, 0x1c ;  /* 0x0000000300037211 */ /* 0x000fe400078fe2ff */
[----:B------:R-:W-:-:S04]  /*b660*/  LEA.HI.SX32 R2, R2, R5, 0x1c ;  /* 0x0000000502027211 */ /* 0x000fc800078fe2ff */
[----:B------:R-:W-:-:S04]  /*b670*/  VIMNMX R19, R3, R2, PT ;  /* 0x0000000203137248 */ /* 0x000fc80003fe0100 */
[----:B------:R-:W-:-:S13]  /*b680*/  ISETP.GT.AND P0, PT, R19, RZ, PT ;  /* 0x000000ff1300720c */ /* 0x000fda0003f04270 */
        /* <DEDUP_REMOVED lines=19> */
.L_x_3454:
        /* <DEDUP_REMOVED lines=22> */
.L_x_3456:
        /* <DEDUP_REMOVED lines=19> */
.L_x_3458:
        /* <DEDUP_REMOVED lines=16> */
.L_x_3457:
[----:B------:R-:W-:Y:S01]  /*bb50*/  ULDC.64 UR4, c[0x0][0xaf0] ;  /* 0x0002bc0000047ab9 */ /* 0x000fe20000000a00 */
[----:B------:R-:W-:Y:S01]  /*bb60*/  IMAD.U32 R5, RZ, RZ, UR43 ;  /* 0x0000002bff057e24 */ /* 0x000fe2000f8e00ff */
[----:B------:R-:W-:Y:S01]  /*bb70*/  ISETP.NE.U32.AND P0, PT, RZ, UR4, PT ;  /* 0x00000004ff007c0c */ /* 0x000fe2000bf05070 */
[----:B------:R-:W1:Y:S01]  /*bb80*/  LDC R0, c[0x0][0x428] ;  /* 0x00010a00ff007b82 */ /* 0x000e620000000800 */
[----:B------:R-:W-:Y:S01]  /*bb90*/  MOV R6, UR43 ;  /* 0x0000002b00067c02 */ /* 0x000fe20008000f00 */
        /* <DEDUP_REMOVED lines=25> */
.L_x_3513:
[----:B------:R-:W-:Y:S01]  /*bd30*/  UMOV UR4, 0xffffffff ;  /* 0xffffffff00047882 */ /* 0x000fe20000000000 */
[----:B------:R-:W-:Y:S02]  /*bd40*/  SHF.R.S32.HI R7, RZ, 0x1f, R6 ;  /* 0x0000001fff077819 */ /* 0x000fe40000011406 */
[----:B------:R-:W-:Y:S05]  /*bd50*/  BRA.DIV UR4, `(.L_x_3460) ;  /* 0x0000002604b47947 */ /* 0x000fea000b800000 */
[----:B------:R-:W-:-:S13]  /*bd60*/  ELECT P6, URZ, PT ;  /* 0x00000000003f782f */ /* 0x000fda00038c0000 */
.L_x_3516:
        /* <DEDUP_REMOVED lines=20> */
.L_x_3462:
[----:B-1----:R-:W-:Y:S01]  /*beb0*/  IMAD R10, R16, 0x8, R18 ;  /* 0x00000008100a7824 */ /* 0x002fe200078e0212 */
[----:B------:R-:W-:-:S04]  /*bec0*/  SHF.L.U32 R5, R17, 0x1f, RZ ;  /* 0x0000001f11057819 */ /* 0x000fc800000006ff */
[----:B------:R-:W1:Y:S02]  /*bed0*/  SYNCS.PHASECHK.TRANS64.TRYWAIT P2, [R10+URZ+0x32440], R5 ;  /* 0x032440050a0075a7 */ /* 0x000e64000804017f */
[----:B-1----:R-:W-:Y:S05]  /*bee0*/  @!P2 BRA `(.L_x_3463) ;  /* 0x000000240070a947 */ /* 0x002fea0003800000 */
.L_x_3517:
        /* <DEDUP_REMOVED lines=11> */
.L_x_3464:
        /* <DEDUP_REMOVED lines=16> */
.L_x_3461:
[----:B------:R-:W2:Y:S01]  /*c0a0*/  LDL.LU R9, [R1+0x4] ;  /* 0x0000040001097983 */ /* 0x000ea20000300800 */
[----:B------:R-:W-:Y:S05]  /*c0b0*/  WARPSYNC.ALL ;  /* 0x0000000000007948 */ /* 0x000fea0003800000 */
[----:B------:R-:W-:Y:S01]  /*c0c0*/  BAR.SYNC.DEFER_BLOCKING 0x8, 0x120 ;  /* 0x0204800000007b1d */ /* 0x000fe20000010000 */
[----:B------:R-:W-:-:S05]  /*c0d0*/  ELECT P2, URZ, PT ;  /* 0x00000000003f782f */ /* 0x000fca0003840000 */
[----:B------:R-:W-:Y:S01]  /*c0e0*/  BSSY B0, `(.L_x_3465) ;  /* 0x0000030000007945 */ /* 0x000fe20003800000 */
[----:B--2---:R-:W-:-:S05]  /*c0f0*/  VIADD R9, R9, 0x1 ;  /* 0x0000000109097836 */ /* 0x004fca0000000000 */
[----:B------:R1:W-:Y:S02]  /*c100*/  STL [R1+0x4], R9 ;  /* 0x0000040901007387 */ /* 0x0003e40000100800 */
[----:B------:R-:W-:Y:S05]  /*c110*/  @!P2 BRA `(.L_x_3466) ;  /* 0x0000000000b0a947 */ /* 0x000fea0003800000 */
        /* <DEDUP_REMOVED lines=14> */
[----:B--2---:R-:W-:Y:S01]  /*c200*/  IMAD.MOV.U32 R5, RZ, RZ, 0x10000 ;  /* 0x00010000ff057424 */ /* 0x004fe200078e00ff */
        /* <DEDUP_REMOVED lines=22> */
[----:B--2---:R-:W-:Y:S01]  /*c370*/  UIADD3 UR8, UR17, 0x2e400, URZ ;  /* 0x0002e40011087890 */ /* 0x004fe2000fffe03f */
[----:B------:R-:W-:-:S02]  /*c380*/  UMOV UR10, 0xc0 ;  /* 0x000000c0000a7882 */ /* 0x000fc40000000000 */
[----:B------:R-:W-:Y:S01]  /*c390*/  UMOV UR17, UR33 ;  /* 0x0000002100117c82 */ /* 0x000fe20008000000 */
[----:B------:R-:W-:Y:S01]  /*c3a0*/  UMOV UR9, UR33 ;  /* 0x0000002100097c82 */ /* 0x000fe20008000000 */
[----:B------:R3:W-:Y:S04]  /*c3b0*/  UTMALDG.4D [UR16], [UR6], desc[UR14] ;  /* 0x00000e10060075b4 */ /* 0x0007e80008019000 */
[----:B------:R3:W-:Y:S02]  /*c3c0*/  UTMALDG.4D [UR8], [UR6], desc[UR14] ;  /* 0x00000e08060075b4 */ /* 0x0007e40008019000 */
[----:B---3--:R-:W-:Y:S01]  /*c3d0*/  NOP ;  /* 0x0000000000007918 */ /* 0x008fe20000000000 */
.L_x_3466:
[----:B------:R-:W-:Y:S05]  /*c3e0*/  BSYNC B0 ;  /* 0x0000000000007941 */ /* 0x000fea0003800000 */
.L_x_3465:
[----:B------:R-:W-:-:S04]  /*c3f0*/  LEA.HI R5, R9, R9, RZ, 0x1 ;  /* 0x0000000909057211 */ /* 0x000fc800078f08ff */
[----:B------:R-:W-:-:S05]  /*c400*/  LOP3.LUT R5, R5, 0xfffffffe, RZ, 0xc0, !PT ;  /* 0xfffffffe05057812 */ /* 0x000fca00078ec0ff */
[----:B------:R-:W-:-:S05]  /*c410*/  IMAD.IADD R5, R9, 0x1, -R5 ;  /* 0x0000000109057824 */ /* 0x000fca00078e0a05 */
[----:B------:R-:W-:-:S04]  /*c420*/  SHF.L.U32 R5, R5, 0x1f, RZ ;  /* 0x0000001f05057819 */ /* 0x000fc800000006ff */
[----:B------:R-:W2:Y:S02]  /*c430*/  SYNCS.PHASECHK.TRANS64.TRYWAIT P2, [R18+URZ+0x32420], R5 ;  /* 0x03242005120075a7 */ /* 0x000ea4000804017f */
[----:B--2---:R-:W-:Y:S05]  /*c440*/  @!P2 BRA `(.L_x_3467) ;  /* 0x00000020002ca947 */ /* 0x004fea0003800000 */
.L_x_3518:
[----:B------:R-:W-:Y:S01]  /*c450*/  ULDC.64 UR4, c[0x0][0x408] ;  /* 0x0001020000047ab9 */ /* 0x000fe20000000a00 */
[----:B------:R-:W-:Y:S04]  /*c460*/  BSSY B0, `(.L_x_3468) ;  /* 0x0000030000007945 */ /* 0x000fe80003800000 */
[----:B------:R-:W-:Y:S05]  /*c470*/  @!P6 BRA `(.L_x_3469) ;  /* 0x0000000000b8e947 */ /* 0x000fea0003800000 */
[----:B------:R-:W-:Y:S01]  /*c480*/  IMAD R10, R16, 0x8, R18 ;  /* 0x00000008100a7824 */ /* 0x000fe200078e0212 */
[----:B--2---:R-:W-:Y:S01]  /*c490*/  SHF.L.U32 R5, R17, 0x1f, RZ ;  /* 0x0000001f11057819 */ /* 0x004fe200000006ff */
[----:B-1----:R-:W1:Y:S03]  /*c4a0*/  S2R R9, SR_TID.X ;  /* 0x0000000000097919 */ /* 0x002e660000002100 */
[----:B------:R-:W2:Y:S01]  /*c4b0*/  SYNCS.PHASECHK.TRANS64.TRYWAIT P2, [R10+URZ+0x32460], R5 ;  /* 0x032460050a0075a7 */ /* 0x000ea2000804017f */
[----:B-1----:R-:W-:-:S04]  /*c4c0*/  LOP3.LUT R9, R9, 0x7f, RZ, 0xc0, !PT ;  /* 0x0000007f09097812 */ /* 0x002fc800078ec0ff */
[----:B------:R-:W-:Y:S01]  /*c4d0*/  ISETP.NE.AND P3, PT, R9, RZ, PT ;  /* 0x000000ff0900720c */ /* 0x000fe20003f65270 */
[----:B--2---:R-:W-:-:S12]  /*c4e0*/  @!P2 BRA `(.L_x_3470) ;  /* 0x000000200018a947 */ /* 0x004fd80003800000 */
.L_x_3519:
        /* <DEDUP_REMOVED lines=8> */
.L_x_3471:
        /* <DEDUP_REMOVED lines=31> */
.L_x_3469:
[----:B------:R-:W-:Y:S05]  /*c760*/  BSYNC B0 ;  /* 0x0000000000007941 */ /* 0x000fea0003800000 */
.L_x_3468:
[----:B------:R-:W-:-:S13]  /*c770*/  ISETP.GE.AND P2, PT, R19, 0x2, PT ;  /* 0x000000021300780c */ /* 0x000fda0003f46270 */
[----:B------:R-:W-:Y:S05]  /*c780*/  @!P2 BRA `(.L_x_3472) ;  /* 0x0000001000c4a947 */ /* 0x000fea0003800000 */
[C---:B--2---:R-:W-:Y:S01]  /*c790*/  LOP3.LUT R5, R19.reuse, 0x1, RZ, 0xc0, !PT ;  /* 0x0000000113057812 */ /* 0x044fe200078ec0ff */
[----:B-1----:R-:W-:-:S03]  /*c7a0*/  VIADD R9, R19, 0xfffffffe ;  /* 0xfffffffe13097836 */ /* 0x002fc60000000000 */
[----:B------:R-:W-:Y:S01]  /*c7b0*/  ISETP.NE.U32.AND P2, PT, R5, 0x1, PT ;  /* 0x000000010500780c */ /* 0x000fe20003f45070 */
[----:B------:R-:W-:-:S12]  /*c7c0*/  IMAD.MOV.U32 R8, RZ, RZ, R9 ;  /* 0x000000ffff087224 */ /* 0x000fd800078e0009 */
        /* <DEDUP_REMOVED lines=24> */
[----:B------:R-:W-:-:S04]  /*c950*/  LEA R2, P2, R4, R2, 0x2 ;  /* 0x0000000204027211 */ /* 0x000fc800078410ff */
[----:B------:R-:W-:-:S05]  /*c960*/  LEA.HI.X R3, R4, R3, R10, 0x2, P2 ;  /* 0x0000000304037211 */ /* 0x000fca00010f140a */
[----:B------:R1:W5:Y:S04]  /*c970*/  LDG.E R4, desc[UR46][R2.64] ;  /* 0x0000002e02047981 */ /* 0x000368000c1e1900 */
.L_x_3476:
[----:B-1----:R-:W1:Y:S01]  /*c980*/  S2R R2, SR_TID.X ;  /* 0x0000000000027919 */ /* 0x002e620000002100 */
[----:B------:R-:W-:Y:S02]  /*c990*/  SHF.L.U32 R3, R17, 0x1f, RZ ;  /* 0x0000001f11037819 */ /* 0x000fe400000006ff */
[----:B-1----:R-:W-:Y:S01]  /*c9a0*/  LOP3.LUT R5, R2, 0x7f, RZ, 0xc0, !PT ;  /* 0x0000007f02057812 */ /* 0x002fe200078ec0ff */
[----:B------:R-:W-:-:S03]  /*c9b0*/  IMAD R2, R16, 0x8, R18 ;  /* 0x0000000810027824 */ /* 0x000fc600078e0212 */
[----:B------:R-:W-:Y:S01]  /*c9c0*/  ISETP.NE.AND P2, PT, R5, RZ, PT ;  /* 0x000000ff0500720c */ /* 0x000fe20003f45270 */
[----:B------:R-:W1:Y:S02]  /*c9d0*/  SYNCS.PHASECHK.TRANS64.TRYWAIT P3, [R2+URZ+0x32440], R3 ;  /* 0x03244003020075a7 */ /* 0x000e64000806017f */
[----:B-1----:R-:W-:Y:S10]  /*c9e0*/  @!P3 BRA `(.L_x_3477) ;  /* 0x0000001800ecb947 */ /* 0x002ff40003800000 */
.L_x_3520:
        /* <DEDUP_REMOVED lines=8> */
.L_x_3478:
        /* <DEDUP_REMOVED lines=17> */
.L_x_3521:
[----:B------:R-:W-:Y:S05]  /*cb80*/  @P2 BRA `(.L_x_3480) ;  /* 0x00000000001c2947 */ /* 0x000fea0003800000 */
[----:B------:R-:W3:Y:S01]  /*cb90*/  S2R R8, SR_TID.X ;  /* 0x0000000000087919 */ /* 0x000ee20000002100 */
[----:B-12---:R-:W-:-:S04]  /*cba0*/  MOV R3, 0xc000 ;  /* 0x0000c00000037802 */ /* 0x006fc80000000f00 */
[----:B------:R4:W-:Y:S01]  /*cbb0*/  SYNCS.ARRIVE.TRANS64 RZ, [R2+URZ+0x32450], R3 ;  /* 0x0324500302ff79a7 */ /* 0x0009e2000800003f */
[----:B---3--:R-:W-:-:S04]  /*cbc0*/  LOP3.LUT R8, R8, 0x1f, RZ, 0xc0, !PT ;  /* 0x0000001f08087812 */ /* 0x008fc800078ec0ff */
[----:B------:R-:W-:-:S13]  /*cbd0*/  ISETP.NE.AND P2, PT, R8, RZ, PT ;  /* 0x000000ff0800720c */ /* 0x000fda0003f45270 */
[----:B----4-:R-:W-:Y:S05]  /*cbe0*/  @!P2 BRA `(.L_x_3480) ;  /* 0x000000000004a947 */ /* 0x010fea0003800000 */
[----:B------:R-:W-:Y:S01]  /*cbf0*/  BPT.TRAP 0x1 ;  /* 0x000000040000795c */ /* 0x000fe20000300000 */
.L_x_3480:
        /* <DEDUP_REMOVED lines=30> */
.L_x_3475:
[----:B------:R-:W-:Y:S05]  /*cde0*/  BSYNC B0 ;  /* 0x0000000000007941 */ /* 0x000fea0003800000 */
.L_x_3474:
[----:B------:R-:W-:-:S07]  /*cdf0*/  VIADD R8, R19, 0xfffffffd ;  /* 0xfffffffd13087836 */ /* 0x000fce0000000000 */
.L_x_3473:
[----:B------:R-:W-:Y:S01]  /*ce00*/  ISETP.NE.AND P2, PT, R9, RZ, PT ;  /* 0x000000ff0900720c */ /* 0x000fe20003f45270 */
[----:B------:R-:W-:-:S12]  /*ce10*/  BSSY B0, `(.L_x_3472) ;  /* 0x00000c8000007945 */ /* 0x000fd80003800000 */
[----:B------:R-:W-:Y:S05]  /*ce20*/  @!P2 BRA `(.L_x_3481) ;  /* 0x0000000c0018a947 */ /* 0x000fea0003800000 */
.L_x_3496:
        /* <DEDUP_REMOVED lines=27> */
.L_x_3484:
[----:B------:R-:W1:Y:S01]  /*cfe0*/  S2R R2, SR_TID.X ;  /* 0x0000000000027919 */ /* 0x000e620000002100 */
[----:B------:R-:W-:Y:S01]  /*cff0*/  IMAD R3, R9, 0x8, R18 ;  /* 0x0000000809037824 */ /* 0x000fe200078e0212 */
[----:B-1----:R-:W-:Y:S02]  /*d000*/  LOP3.LUT R5, R2, 0x7f, RZ, 0xc0, !PT ;  /* 0x0000007f02057812 */ /* 0x002fe400078ec0ff */
[----:B------:R-:W-:Y:S02]  /*d010*/  SHF.L.U32 R2, R17, 0x1f, RZ ;  /* 0x0000001f11027819 */ /* 0x000fe400000006ff */
[----:B------:R-:W-:Y:S02]  /*d020*/  ISETP.NE.AND P2, PT, R5, RZ, PT ;  /* 0x000000ff0500720c */ /* 0x000fe40003f45270 */
[----:B------:R-:W1:Y:S02]  /*d030*/  SYNCS.PHASECHK.TRANS64.TRYWAIT P3, [R3+URZ+0x32440], R2 ;  /* 0x03244002030075a7 */ /* 0x000e64000806017f */
[----:B-1----:R-:W-:Y:S09]  /*d040*/  @!P3 BRA `(.L_x_3485) ;  /* 0x00000014007cb947 */ /* 0x002ff20003800000 */
.L_x_3522:
        /* <DEDUP_REMOVED lines=8> */
.L_x_3486:
        /* <DEDUP_REMOVED lines=17> */
.L_x_3523:
        /* <DEDUP_REMOVED lines=8> */
.L_x_3488:
        /* <DEDUP_REMOVED lines=30> */
.L_x_3483:
[----:B------:R-:W-:Y:S05]  /*d440*/  BSYNC B1 ;  /* 0x0000000000017941 */ /* 0x000fea0003800000 */
.L_x_3482:
[----:B------:R-:W-:Y:S01]  /*d450*/  VIADD R9, R9, 0x1 ;  /* 0x0000000109097836 */ /* 0x000fe20000000000 */
        /* <DEDUP_REMOVED lines=19> */
[----:B------:R-:W1:Y:S01]  /*d590*/  LDC.64 R4, c[0x0][0x3f8] ;  /* 0x0000fe00ff047b82 */ /* 0x000e620000000a00 */
[----:B------:R-:W-:-:S04]  /*d5a0*/  IMAD.WIDE.U32 R2, R6, UR4, R2 ;  /* 0x0000000406027c25 */ /* 0x000fc8000f8e0002 */
[----:B------:R-:W-:Y:S01]  /*d5b0*/  IMAD.IADD R11, R11, 0x1, R3 ;  /* 0x000000010b0b7824 */ /* 0x000fe200078e0203 */
[----:B-1----:R-:W-:-:S04]  /*d5c0*/  LEA R4, P2, R2, R4, 0x2 ;  /* 0x0000000402047211 */ /* 0x002fc800078410ff */
[----:B------:R-:W-:-:S05]  /*d5d0*/  LEA.HI.X R5, R2, R5, R11, 0x2, P2 ;  /* 0x0000000502057211 */ /* 0x000fca00010f140b */
[----:B------:R1:W5:Y:S04]  /*d5e0*/  LDG.E R4, desc[UR46][R4.64] ;  /* 0x0000002e04047981 */ /* 0x000368000c1e1900 */
.L_x_3491:
[----:B------:R-:W1:Y:S01]  /*d5f0*/  S2R R2, SR_TID.X ;  /* 0x0000000000027919 */ /* 0x000e620000002100 */
[----:B------:R-:W-:Y:S02]  /*d600*/  SHF.L.U32 R3, R17, 0x1f, RZ ;  /* 0x0000001f11037819 */ /* 0x000fe400000006ff */
[----:B-1----:R-:W-:Y:S01]  /*d610*/  LOP3.LUT R5, R2, 0x7f, RZ, 0xc0, !PT ;  /* 0x0000007f02057812 */ /* 0x002fe200078ec0ff */
[----:B------:R-:W-:-:S03]  /*d620*/  IMAD R2, R16, 0x8, R18 ;  /* 0x0000000810027824 */ /* 0x000fc600078e0212 */
[----:B------:R-:W-:Y:S01]  /*d630*/  ISETP.NE.AND P2, PT, R5, RZ, PT ;  /* 0x000000ff0500720c */ /* 0x000fe20003f45270 */
[----:B------:R-:W1:Y:S02]  /*d640*/  SYNCS.PHASECHK.TRANS64.TRYWAIT P3, [R2+URZ+0x32440], R3 ;  /* 0x03244003020075a7 */ /* 0x000e64000806017f */
[----:B-1----:R-:W-:Y:S10]  /*d650*/  @!P3 BRA `(.L_x_3492) ;  /* 0x000000100020b947 */ /* 0x002ff40003800000 */
.L_x_3524:
        /* <DEDUP_REMOVED lines=8> */
.L_x_3493:
        /* <DEDUP_REMOVED lines=17> */
.L_x_3525:
        /* <DEDUP_REMOVED lines=8> */
.L_x_3495:
        /* <DEDUP_REMOVED lines=30> */
.L_x_3490:
[----:B------:R-:W-:Y:S05]  /*da50*/  BSYNC B1 ;  /* 0x0000000000017941 */ /* 0x000fea0003800000 */
.L_x_3489:
[C---:B------:R-:W-:Y:S01]  /*da60*/  ISETP.GT.AND P2, PT, R8.reuse, 0x1, PT ;  /* 0x000000010800780c */ /* 0x040fe20003f44270 */
[----:B------:R-:W-:-:S12]  /*da70*/  VIADD R8, R8, 0xfffffffe ;  /* 0xfffffffe08087836 */ /* 0x000fd80000000000 */
[----:B------:R-:W-:Y:S05]  /*da80*/  @P2 BRA `(.L_x_3496) ;  /* 0xfffffff000e82947 */ /* 0x000fea000383ffff */
.L_x_3481:
[----:B------:R-:W-:Y:S05]  /*da90*/  BSYNC B0 ;  /* 0x0000000000007941 */ /* 0x000fea0003800000 */
.L_x_3472:
[----:B------:R3:W5:Y:S01]  /*daa0*/  LDL R6, [R1] ;  /* 0x0000000001067983 */ /* 0x0007620000100800 */
[----:B------:R-:W-:Y:S01]  /*dab0*/  VIADD R16, R16, 0x1 ;  /* 0x0000000110107836 */ /* 0x000fe20000000000 */
[----:B------:R-:W-:Y:S04]  /*dac0*/  BSSY B0, `(.L_x_3497) ;  /* 0x0000012000007945 */ /* 0x000fe80003800000 */
[----:B------:R-:W-:-:S04]  /*dad0*/  ISETP.NE.AND P0, PT, R16, 0x2, PT ;  /* 0x000000021000780c */ /* 0x000fc80003f05270 */
[----:B------:R-:W-:-:S04]  /*dae0*/  SEL R0, RZ, 0x1, P0 ;  /* 0x00000001ff007807 */ /* 0x000fc80000000000 */
[----:B------:R-:W-:Y:S01]  /*daf0*/  LOP3.LUT R17, R17, R0, RZ, 0x3c, !PT ;  /* 0x0000000011117212 */ /* 0x000fe200078e3cff */
[----:B---3--:R-:W-:Y:S06]  /*db00*/  @P1 BRA `(.L_x_3498) ;  /* 0x0000000000341947 */ /* 0x008fec0003800000 */
[----:B--2---:R-:W2:Y:S01]  /*db10*/  S2R R5, SR_LANEID ;  /* 0x0000000000057919 */ /* 0x004ea20000000000 */
[----:B------:R-:W-:Y:S01]  /*db20*/  VOTEU.ANY UR6, UPT, PT ;  /* 0x0000000000067886 */ /* 0x000fe200038e0100 */
[----:B------:R-:W3:Y:S01]  /*db30*/  LDC.64 R2, c[0x0][0xef0] ;  /* 0x0003bc00ff027b82 */ /* 0x000ee20000000a00 */
[----:B------:R-:W2:Y:S02]  /*db40*/  FLO.U32 R0, UR6 ;  /* 0x0000000600007d00 */ /* 0x000ea400080e0000 */
[----:B--2---:R-:W-:-:S06]  /*db50*/  ISETP.EQ.U32.AND P1, PT, R0, R5, PT ;  /* 0x000000050000720c */ /* 0x004fcc0003f22070 */
[----:B------:R-:W3:Y:S07]  /*db60*/  POPC R5, UR6 ;  /* 0x0000000600057d09 */ /* 0x000eee0008000000 */
[----:B---3--:R-:W2:Y:S01]  /*db70*/  @P1 ATOMG.E.ADD.STRONG.GPU PT, R3, desc[UR46][R2.64], R5 ;  /* 0x00000005020319a8 */ /* 0x008ea200081ee1ee */
[----:B------:R-:W3:Y:S02]  /*db80*/  S2R R4, SR_LTMASK ;  /* 0x0000000000047919 */ /* 0x000ee40000003900 */
[----:B---3--:R-:W-:-:S04]  /*db90*/  LOP3.LUT R4, R4, UR6, RZ, 0xc0, !PT ;  /* 0x0000000604047c12 */ /* 0x008fc8000f8ec0ff */
[----:B------:R-:W3:Y:S01]  /*dba0*/  POPC R7, R4 ;  /* 0x0000000400077309 */ /* 0x000ee20000000000 */
[----:B--2---:R-:W3:Y:S02]  /*dbb0*/  SHFL.IDX PT, R0, R3, R0, 0x1f ;  /* 0x00001f0003007589 */ /* 0x004ee400000e0000 */
[----:B---3-5:R-:W-:-:S05]  /*dbc0*/  IADD3 R6, R0, UR44, R7 ;  /* 0x0000002c00067c10 */ /* 0x028fca000fffe007 */
[----:B------:R3:W-:Y:S02]  /*dbd0*/  STL [R1], R6 ;  /* 0x0000000601007387 */ /* 0x0007e40000100800 */
.L_x_3498:
[----:B------:R-:W-:Y:S05]  /*dbe0*/  BSYNC B0 ;  /* 0x0000000000007941 */ /* 0x000fea0003800000 */
.L_x_3497:
[----:B------:R-:W-:Y:S01]  /*dbf0*/  SEL R16, R16, RZ, P0 ;  /* 0x000000ff10107207 */ /* 0x000fe20000000000 */
[----:B-----5:R-:W-:-:S07]  /*dc00*/  IMAD.MOV.U32 R13, RZ, RZ, R6 ;  /* 0x000000ffff0d7224 */ /* 0x020fce00078e0006 */
.L_x_3455:
[----:B------:R-:W-:Y:S05]  /*dc10*/  BSYNC B6 ;  /* 0x0000000000067941 */ /* 0x000fea0003800000 */
.L_x_3453:
[----:B------:R-:W-:-:S03]  /*dc20*/  UMOV UR6, 0xffffffff ;  /* 0xffffffff00067882 */ /* 0x000fc60000000000 */
[----:B------:R-:W-:Y:S05]  /*dc30*/  BRA.DIV UR6, `(.L_x_3499) ;  /* 0x0000000a06d07947 */ /* 0x000fea000b800000 */
[----:B------:R4:W1:Y:S02]  /*dc40*/  SHFL.IDX PT, R14, R13, RZ, 0x1f ;  /* 0x00001fff0d0e7589 */ /* 0x00086400000e0000 */
.L_x_3528:
[----:B------:R-:W5:Y:S01]  /*dc50*/  S2R R0, SR_TID.X ;  /* 0x0000000000007919 */ /* 0x000f620000002100 */
[----:B------:R-:W-:Y:S05]  /*dc60*/  WARPSYNC.ALL ;  /* 0x0000000000007948 */ /* 0x000fea0003800000 */
[----:B------:R-:W-:Y:S01]  /*dc70*/  BAR.SYNC.DEFER_BLOCKING 0x4, 0x120 ;  /* 0x0104800000007b1d */ /* 0x000fe20000010000 */
[----:B-1----:R-:W-:-:S05]  /*dc80*/  IMAD.MOV.U32 R2, RZ, RZ, R14 ;  /* 0x000000ffff027224 */ /* 0x002fca00078e000e */
[----:B------:R-:W-:Y:S01]  /*dc90*/  ULDC UR6, c[0x0][0xea8] ;  /* 0x0003aa0000067ab9 */ /* 0x000fe20000000800 */
[----:B------:R1:W-:Y:S01]  /*dca0*/  STL [R1], R2 ;  /* 0x0000000201007387 */ /* 0x0003e20000100800 */
        /* <DEDUP_REMOVED lines=8> */
[----:B-1----:R-:W-:Y:S05]  /*dd30*/  @!P0 BRA `(.L_x_3500) ;  /* 0xffffffd400508947 */ /* 0x002fea000383ffff */
.L_x_3450:
[----:B------:R-:W5:Y:S01]  /*dd40*/  LDL.LU R0, [R1+0x4] ;  /* 0x0000040001007983 */ /* 0x000f620000300800 */
[----:B--2---:R-:W1:Y:S01]  /*dd50*/  S2R R5, SR_CgaCtaId ;  /* 0x0000000000057919 */ /* 0x004e620000008800 */
[----:B-----5:R-:W-:-:S05]  /*dd60*/  VIADD R0, R0, 0x1 ;  /* 0x0000000100007836 */ /* 0x020fca0000000000 */
        /* <DEDUP_REMOVED lines=8> */
.L_x_3529:
        /* <DEDUP_REMOVED lines=9> */
[----:B------:R-:W2:Y:S02]  /*de80*/  LDL.LU R2, [R1+0x8] ;  /* 0x0000080001027983 */ /* 0x000ea40000300800 */
[----:B--2---:R-:W-:-:S04]  /*de90*/  LOP3.LUT R0, R2, 0x2, RZ, 0xfc, !PT ;  /* 0x0000000202007812 */ /* 0x004fc800078efcff */
[----:B------:R-:W-:-:S13]  /*dea0*/  ISETP.NE.AND P2, PT, R0, 0x3, PT ;  /* 0x000000030000780c */ /* 0x000fda0003f45270 */
[----:B------:R-:W-:Y:S05]  /*deb0*/  @!P2 BRA `(.L_x_3504) ;  /* 0x000000000004a947 */ /* 0x000fea0003800000 */
[----:B------:R-:W-:Y:S01]  /*dec0*/  BPT.TRAP 0x1 ;  /* 0x000000040000795c */ /* 0x000fe20000300000 */
.L_x_3504:
[----:B------:R-:W-:Y:S01]  /*ded0*/  IADD3 R3, R7, 0x32440, RZ ;  /* 0x0003244007037810 */ /* 0x000fe20007ffe0ff */
[----:B------:R-:W-:Y:S01]  /*dee0*/  VIADD R0, R16, 0x1 ;  /* 0x0000000110007836 */ /* 0x000fe20000000000 */
[----:B------:R-:W-:-:S03]  /*def0*/  SHF.L.U32 R4, R17, 0x1f, RZ ;  /* 0x0000001f11047819 */ /* 0x000fc600000006ff */
[----:B------:R-:W-:Y:S01]  /*df00*/  IMAD R5, R16, 0x8, R3 ;  /* 0x0000000810057824 */ /* 0x000fe200078e0203 */
[----:B------:R-:W-:-:S03]  /*df10*/  ISETP.NE.AND P1, PT, R0, 0x2, PT ;  /* 0x000000020000780c */ /* 0x000fc60003f25270 */
[----:B------:R-:W1:Y:S01]  /*df20*/  SYNCS.PHASECHK.TRANS64.TRYWAIT P0, [R5+URZ], R4 ;  /* 0x00000004050075a7 */ /* 0x000e62000800017f */
[----:B------:R-:W-:-:S04]  /*df30*/  SEL R2, RZ, 0x1, P1 ;  /* 0x00000001ff027807 */ /* 0x000fc80000800000 */
[----:B------:R-:W-:Y:S02]  /*df40*/  LOP3.LUT R17, R17, R2, RZ, 0x3c, !PT ;  /* 0x0000000211117212 */ /* 0x000fe400078e3cff */
[----:B------:R-:W-:Y:S02]  /*df50*/  SEL R2, R0, RZ, P1 ;  /* 0x000000ff00027207 */ /* 0x000fe40000800000 */
[----:B------:R-:W-:-:S03]  /*df60*/  SHF.L.U32 R0, R17, 0x1f, RZ ;  /* 0x0000001f11007819 */ /* 0x000fc600000006ff */
[----:B------:R-:W-:Y:S01]  /*df70*/  IMAD R3, R2, 0x8, R3 ;  /* 0x0000000802037824 */ /* 0x000fe200078e0203 */
[----:B-1----:R-:W-:Y:S06]  /*df80*/  @!P0 BRA `(.L_x_3505) ;  /* 0x0000000800348947 */ /* 0x002fec0003800000 */
.L_x_3530:
[----:B------:R-:W2:Y:S02]  /*df90*/  SYNCS.PHASECHK.TRANS64.TRYWAIT P0, [R3+URZ], R0 ;  /* 0x00000000030075a7 */ /* 0x000ea4000800017f */
[----:B--2---:R-:W-:Y:S05]  /*dfa0*/  @!P0 BRA `(.L_x_3506) ;  /* 0x0000000800408947 */ /* 0x004fea0003800000 */
.L_x_3531:
[----:B------:R-:W-:Y:S05]  /*dfb0*/  @!P2 BRA `(.L_x_3507) ;  /* 0x000000000004a947 */ /* 0x000fea0003800000 */
[----:B------:R-:W-:Y:S01]  /*dfc0*/  BPT.TRAP 0x1 ;  /* 0x000000040000795c */ /* 0x000fe20000300000 */
.L_x_3507:
[----:B--2---:R-:W-:-:S04]  /*dfd0*/  VIADD R3, R7, 0x32460 ;  /* 0x0003246007037836 */ /* 0x004fc80000000000 */
[----:B-1----:R-:W-:-:S04]  /*dfe0*/  IMAD R5, R16, 0x8, R3 ;  /* 0x0000000810057824 */ /* 0x002fc800078e0203 */
[----:B------:R-:W1:Y:S02]  /*dff0*/  SYNCS.PHASECHK.TRANS64.TRYWAIT P0, [R5+URZ], R4 ;  /* 0x00000004050075a7 */ /* 0x000e64000800017f */
[----:B-1----:R-:W-:Y:S05]  /*e000*/  @!P0 BRA `(.L_x_3508) ;  /* 0x00000008003c8947 */ /* 0x002fea0003800000 */
.L_x_3532:
[----:B------:R-:W-:-:S07]  /*e010*/  IMAD R3, R2, 0x8, R3 ;  /* 0x0000000802037824 */ /* 0x000fce00078e0203 */
.L_x_3509:
[----:B--2---:R2:W1:Y:S02]  /*e020*/  SYNCS.PHASECHK.TRANS64.TRYWAIT P0, [R3+URZ], R0 ;  /* 0x00000000030075a7 */ /* 0x004464000800017f */
[----:B-1----:R-:W-:Y:S05]  /*e030*/  @!P0 NANOSLEEP.SYNCS 0x989680 ;  /* 0x009896800000895d */ /* 0x002fea0003900000 */
[----:B------:R-:W1:Y:S02]  /*e040*/  @!P0 SYNCS.PHASECHK.TRANS64 P0, [R3+URZ], R0 ;  /* 0x00000000030085a7 */ /* 0x000e64000800007f */
[----:B-1----:R-:W-:Y:S05]  /*e050*/  @!P0 BRA `(.L_x_3509) ;  /* 0xfffffffc00f08947 */ /* 0x002fea000383ffff */
.L_x_3503:
[----:B------:R-:W-:Y:S05]  /*e060*/  BSYNC B0 ;  /* 0x0000000000007941 */ /* 0x000fea0003800000 */
.L_x_3502:
[----:B------:R-:W-:Y:S05]  /*e070*/  EXIT ;  /* 0x000000000000794d */ /* 0x000fea0003800000 */
.L_x_3406:
[----:B-1----:R-:W-:-:S04]  /*e080*/  IMAD.U32 R3, RZ, RZ, UR39 ;  /* 0x00000027ff037e24 */ /* 0x002fc8000f8e00ff */
[----:B------:R1:W2:Y:S03]  /*e090*/  SYNCS.PHASECHK.TRANS64.TRYWAIT P0, [R3+URZ+0x32400], R0 ;  /* 0x03240000030075a7 */ /* 0x0002a6000800017f */
[----:B--2---:R-:W-:Y:S05]  /*e0a0*/  @!P0 NANOSLEEP.SYNCS 0x989680 ;  /* 0x009896800000895d */ /* 0x004fea0003900000 */
[----:B------:R-:W2:Y:S02]  /*e0b0*/  @!P0 SYNCS.PHASECHK.TRANS64 P0, [R3+URZ+0x32400], R0 ;  /* 0x03240000030085a7 */ /* 0x000ea4000800007f */
[----:B--2---:R-:W-:Y:S05]  /*e0c0*/  @!P0 BRA `(.L_x_3406) ;  /* 0xfffffffc00ec8947 */ /* 0x004fea000383ffff */
[----:B------:R-:W-:Y:S05]  /*e0d0*/  BRA `(.L_x_3510) ;  /* 0xffffff38002c7947 */ /* 0x000fea000383ffff */
.L_x_3410:
[----:B-1----:R-:W-:-:S04]  /*e0e0*/  IMAD.U32 R3, RZ, RZ, UR7 ;  /* 0x00000007ff037e24 */ /* 0x002fc8000f8e00ff */
[----:B------:R1:W4:Y:S03]  /*e0f0*/  SYNCS.PHASECHK.TRANS64.TRYWAIT P1, [R3+URZ+0x32430], R2 ;  /* 0x03243002030075a7 */ /* 0x000326000802017f */
[----:B----4-:R-:W-:Y:S05]  /*e100*/  @!P1 NANOSLEEP.SYNCS 0x989680 ;  /* 0x009896800000995d */ /* 0x010fea0003900000 */
[----:B------:R-:W4:Y:S02]  /*e110*/  @!P1 SYNCS.PHASECHK.TRANS64 P1, [R3+URZ+0x32430], R2 ;  /* 0x03243002030095a7 */ /* 0x000f24000802007f */
[----:B----4-:R-:W-:Y:S05]  /*e120*/  @!P1 BRA `(.L_x_3410) ;  /* 0xfffffffc00ec9947 */ /* 0x010fea000383ffff */
[----:B------:R-:W-:Y:S05]  /*e130*/  BRA `(.L_x_3409) ;  /* 0xffffff38004c7947 */ /* 0x000fea000383ffff */
.L_x_3411:
[----:B-1----:R-:W-:-:S04]  /*e140*/  IMAD.U32 R3, RZ, RZ, UR39 ;  /* 0x00000027ff037e24 */ /* 0x002fc8000f8e00ff */
[----:B------:R1:W4:Y:S03]  /*e150*/  SYNCS.PHASECHK.TRANS64.TRYWAIT P1, [R3+URZ+0x32410], R0 ;  /* 0x03241000030075a7 */ /* 0x000326000802017f */
[----:B----4-:R-:W-:Y:S05]  /*e160*/  @!P1 NANOSLEEP.SYNCS 0x989680 ;  /* 0x009896800000995d */ /* 0x010fea0003900000 */
[----:B------:R-:W4:Y:S02]  /*e170*/  @!P1 SYNCS.PHASECHK.TRANS64 P1, [R3+URZ+0x32410], R0 ;  /* 0x03241000030095a7 */ /* 0x000f24000802007f */
[----:B----4-:R-:W-:Y:S05]  /*e180*/  @!P1 BRA `(.L_x_3411) ;  /* 0xfffffffc00ec9947 */ /* 0x010fea000383ffff */
[----:B------:R-:W-:Y:S05]  /*e190*/  BRA `(.L_x_3511) ;  /* 0xffffff3800f07947 */ /* 0x000fea000383ffff */
.L_x_3415:
[----:B------:R-:W-:-:S04]  /*e1a0*/  IMAD.U32 R3, RZ, RZ, UR7 ;  /* 0x00000007ff037e24 */ /* 0x000fc8000f8e00ff */
[----:B------:R1:W1:Y:S03]  /*e1b0*/  SYNCS.PHASECHK.TRANS64.TRYWAIT P1, [R3+URZ+0x32450], R2 ;  /* 0x03245002030075a7 */ /* 0x000266000802017f */
[----:B-1----:R-:W-:Y:S05]  /*e1c0*/  @!P1 NANOSLEEP.SYNCS 0x989680 ;  /* 0x009896800000995d */ /* 0x002fea0003900000 */
[----:B------:R-:W1:Y:S02]  /*e1d0*/  @!P1 SYNCS.PHASECHK.TRANS64 P1, [R3+URZ+0x32450], R2 ;  /* 0x03245002030095a7 */ /* 0x000e64000802007f */
[----:B-1----:R-:W-:Y:S05]  /*e1e0*/  @!P1 BRA `(.L_x_3415) ;  /* 0xfffffffc00ec9947 */ /* 0x002fea000383ffff */
[----:B------:R-:W-:Y:S05]  /*e1f0*/  BRA `(.L_x_3414) ;  /* 0xffffff3800f87947 */ /* 0x000fea000383ffff */
.L_x_3420:
[----:B--2---:R-:W-:-:S04]  /*e200*/  IMAD.U32 R152, RZ, RZ, UR4 ;  /* 0x00000004ff987e24 */ /* 0x004fc8000f8e00ff */
[----:B------:R2:W3:Y:S03]  /*e210*/  SYNCS.PHASECHK.TRANS64.TRYWAIT P2, [R152+URZ+0x32430], R13 ;  /* 0x0324300d980075a7 */ /* 0x0004e6000804017f */
[----:B---3--:R-:W-:Y:S05]  /*e220*/  @!P2 NANOSLEEP.SYNCS 0x989680 ;  /* 0x009896800000a95d */ /* 0x008fea0003900000 */
[----:B------:R-:W3:Y:S02]  /*e230*/  @!P2 SYNCS.PHASECHK.TRANS64 P2, [R152+URZ+0x32430], R13 ;  /* 0x0324300d9800a5a7 */ /* 0x000ee4000804007f */
[----:B---3--:R-:W-:Y:S05]  /*e240*/  @!P2 BRA `(.L_x_3420) ;  /* 0xfffffffc00eca947 */ /* 0x008fea000383ffff */
[----:B------:R-:W-:Y:S05]  /*e250*/  BRA `(.L_x_3419) ;  /* 0xffffff5c00787947 */ /* 0x000fea000383ffff */
.L_x_3424:
[----:B---3--:R-:W-:-:S04]  /*e260*/  IMAD.U32 R204, RZ, RZ, UR4 ;  /* 0x00000004ffcc7e24 */ /* 0x008fc8000f8e00ff */
[----:B------:R3:W4:Y:S03]  /*e270*/  SYNCS.PHASECHK.TRANS64.TRYWAIT P2, [R204+URZ+0x32450], R13 ;  /* 0x0324500dcc0075a7 */ /* 0x000726000804017f */
[----:B----4-:R-:W-:Y:S05]  /*e280*/  @!P2 NANOSLEEP.SYNCS 0x989680 ;  /* 0x009896800000a95d */ /* 0x010fea0003900000 */
[----:B------:R-:W4:Y:S02]  /*e290*/  @!P2 SYNCS.PHASECHK.TRANS64 P2, [R204+URZ+0x32450], R13 ;  /* 0x0324500dcc00a5a7 */ /* 0x000f24000804007f */
[----:B----4-:R-:W-:Y:S05]  /*e2a0*/  @!P2 BRA `(.L_x_3424) ;  /* 0xfffffffc00eca947 */ /* 0x010fea000383ffff */
[----:B------:R-:W-:Y:S05]  /*e2b0*/  BRA `(.L_x_3423) ;  /* 0xffffff5c00f47947 */ /* 0x000fea000383ffff */
.L_x_3430:
[----:B--2---:R-:W-:-:S04]  /*e2c0*/  IMAD.U32 R152, RZ, RZ, UR4 ;  /* 0x00000004ff987e24 */ /* 0x004fc8000f8e00ff */
[----:B------:R2:W3:Y:S03]  /*e2d0*/  SYNCS.PHASECHK.TRANS64.TRYWAIT P2, [R152+URZ+0x32430], R13 ;  /* 0x0324300d980075a7 */ /* 0x0004e6000804017f */
[----:B---3--:R-:W-:Y:S05]  /*e2e0*/  @!P2 NANOSLEEP.SYNCS 0x989680 ;  /* 0x009896800000a95d */ /* 0x008fea0003900000 */
[----:B------:R-:W3:Y:S02]  /*e2f0*/  @!P2 SYNCS.PHASECHK.TRANS64 P2, [R152+URZ+0x32430], R13 ;  /* 0x0324300d9800a5a7 */ /* 0x000ee4000804007f */
[----:B---3--:R-:W-:Y:S05]  /*e300*/  @!P2 BRA `(.L_x_3430) ;  /* 0xfffffffc00eca947 */ /* 0x008fea000383ffff */
[----:B------:R-:W-:Y:S05]  /*e310*/  BRA `(.L_x_3429) ;  /* 0xffffff8400e47947 */ /* 0x000fea000383ffff */
.L_x_3434:
[----:B---3--:R-:W-:-:S04]  /*e320*/  IMAD.U32 R204, RZ, RZ, UR4 ;  /* 0x00000004ffcc7e24 */ /* 0x008fc8000f8e00ff */
[----:B------:R3:W4:Y:S03]  /*e330*/  SYNCS.PHASECHK.TRANS64.TRYWAIT P2, [R204+URZ+0x32450], R13 ;  /* 0x0324500dcc0075a7 */ /* 0x000726000804017f */
[----:B----4-:R-:W-:Y:S05]  /*e340*/  @!P2 NANOSLEEP.SYNCS 0x989680 ;  /* 0x009896800000a95d */ /* 0x010fea0003900000 */
[----:B------:R-:W4:Y:S02]  /*e350*/  @!P2 SYNCS.PHASECHK.TRANS64 P2, [R204+URZ+0x32450], R13 ;  /* 0x0324500dcc00a5a7 */ /* 0x000f24000804007f */
[----:B----4-:R-:W-:Y:S05]  /*e360*/  @!P2 BRA `(.L_x_3434) ;  /* 0xfffffffc00eca947 */ /* 0x010fea000383ffff */
[----:B------:R-:W-:Y:S05]  /*e370*/  BRA `(.L_x_3433) ;  /* 0xffffff8800607947 */ /* 0x000fea000383ffff */
.L_x_3459:
        /* <DEDUP_REMOVED lines=10> */
.L_x_3512:
[----:B------:R-:W-:Y:S05]  /*e420*/  BRA `(.L_x_3513) ;  /* 0xffffffd800407947 */ /* 0x000fea000383ffff */
.L_x_3460:
[----:B------:R-:W-:Y:S01]  /*e430*/  BSSY B0, `(.L_x_3514) ;  /* 0x0000006000007945 */ /* 0x000fe20003800000 */
[----:B------:R-:W-:-:S07]  /*e440*/  IMAD.MOV.U32 R15, RZ, RZ, -0x1 ;  /* 0xffffffffff0f7424 */ /* 0x000fce00078e00ff */
[----:B------:R-:W-:Y:S05]  /*e450*/  WARPSYNC.COLLECTIVE R15, `(.L_x_3515) ;  /* 0x000000000f0c7348 */ /* 0x000fea0003c00000 */
[----:B------:R-:W-:Y:S02]  /*e460*/  ELECT P6, UR62, PT ;  /* 0x00000000003e782f */ /* 0x000fe400038c0000 */
[----:B------:R-:W-:Y:S01]  /*e470*/  MOV R14, UR62 ;  /* 0x0000003e000e7c02 */ /* 0x000fe20008000f00 */
[----:B------:R-:W-:Y:S10]  /*e480*/  ENDCOLLECTIVE ;  /* 0x000000000000791b */ /* 0x000ff40003800000 */
.L_x_3515:
[----:B------:R-:W-:Y:S05]  /*e490*/  BSYNC B0 ;  /* 0x0000000000007941 */ /* 0x000fea0003800000 */
.L_x_3514:
[----:B------:R-:W-:Y:S05]  /*e4a0*/  BRA `(.L_x_3516) ;  /* 0xffffffd800307947 */ /* 0x000fea000383ffff */
.L_x_3463:
[----:B-1----:R1:W2:Y:S02]  /*e4b0*/  SYNCS.PHASECHK.TRANS64.TRYWAIT P2, [R10+URZ+0x32440], R5 ;  /* 0x032440050a0075a7 */ /* 0x0022a4000804017f */
[----:B--2---:R-:W-:Y:S05]  /*e4c0*/  @!P2 NANOSLEEP.SYNCS 0x989680 ;  /* 0x009896800000a95d */ /* 0x004fea0003900000 */
[----:B------:R-:W2:Y:S02]  /*e4d0*/  @!P2 SYNCS.PHASECHK.TRANS64 P2, [R10+URZ+0x32440], R5 ;  /* 0x032440050a00a5a7 */ /* 0x000ea4000804007f */
[----:B--2---:R-:W-:Y:S05]  /*e4e0*/  @!P2 BRA `(.L_x_3463) ;  /* 0xfffffffc00f0a947 */ /* 0x004fea000383ffff */
[----:B------:R-:W-:Y:S05]  /*e4f0*/  BRA `(.L_x_3517) ;  /* 0xffffffd8007c7947 */ /* 0x000fea000383ffff */
.L_x_3467:
[----:B--2---:R2:W3:Y:S02]  /*e500*/  SYNCS.PHASECHK.TRANS64.TRYWAIT P2, [R18+URZ+0x32420], R5 ;  /* 0x03242005120075a7 */ /* 0x0044e4000804017f */
[----:B---3--:R-:W-:Y:S05]  /*e510*/  @!P2 NANOSLEEP.SYNCS 0x989680 ;  /* 0x009896800000a95d */ /* 0x008fea0003900000 */
[----:B------:R-:W3:Y:S02]  /*e520*/  @!P2 SYNCS.PHASECHK.TRANS64 P2, [R18+URZ+0x32420], R5 ;  /* 0x032420051200a5a7 */ /* 0x000ee4000804007f */
[----:B---3--:R-:W-:Y:S05]  /*e530*/  @!P2 BRA `(.L_x_3467) ;  /* 0xfffffffc00f0a947 */ /* 0x008fea000383ffff */
[----:B------:R-:W-:Y:S05]  /*e540*/  BRA `(.L_x_3518) ;  /* 0xffffffdc00c07947 */ /* 0x000fea000383ffff */
.L_x_3470:
[----:B-1----:R1:W2:Y:S02]  /*e550*/  SYNCS.PHASECHK.TRANS64.TRYWAIT P2, [R10+URZ+0x32460], R5 ;  /* 0x032460050a0075a7 */ /* 0x0022a4000804017f */
[----:B--2---:R-:W-:Y:S05]  /*e560*/  @!P2 NANOSLEEP.SYNCS 0x989680 ;  /* 0x009896800000a95d */ /* 0x004fea0003900000 */
[----:B------:R-:W2:Y:S02]  /*e570*/  @!P2 SYNCS.PHASECHK.TRANS64 P2, [R10+URZ+0x32460], R5 ;  /* 0x032460050a00a5a7 */ /* 0x000ea4000804007f */
[----:B--2---:R-:W-:Y:S05]  /*e580*/  @!P2 BRA `(.L_x_3470) ;  /* 0xfffffffc00f0a947 */ /* 0x004fea000383ffff */
[----:B------:R-:W-:Y:S05]  /*e590*/  BRA `(.L_x_3519) ;  /* 0xffffffdc00d47947 */ /* 0x000fea000383ffff */
.L_x_3477:
[----:B-1----:R1:W2:Y:S02]  /*e5a0*/  SYNCS.PHASECHK.TRANS64.TRYWAIT P3, [R2+URZ+0x32440], R3 ;  /* 0x03244003020075a7 */ /* 0x0022a4000806017f */
[----:B--2---:R-:W-:Y:S05]  /*e5b0*/  @!P3 NANOSLEEP.SYNCS 0x989680 ;  /* 0x009896800000b95d */ /* 0x004fea0003900000 */
[----:B------:R-:W2:Y:S02]  /*e5c0*/  @!P3 SYNCS.PHASECHK.TRANS64 P3, [R2+URZ+0x32440], R3 ;  /* 0x032440030200b5a7 */ /* 0x000ea4000806007f */
[----:B--2---:R-:W-:Y:S05]  /*e5d0*/  @!P3 BRA `(.L_x_3477) ;  /* 0xfffffffc00f0b947 */ /* 0x004fea000383ffff */
[----:B------:R-:W-:Y:S05]  /*e5e0*/  BRA `(.L_x_3520) ;  /* 0xffffffe400007947 */ /* 0x000fea000383ffff */
.L_x_3479:
[----:B--2---:R2:W3:Y:S02]  /*e5f0*/  SYNCS.PHASECHK.TRANS64.TRYWAIT P3, [R2+URZ+0x32460], R3 ;  /* 0x03246003020075a7 */ /* 0x0044e4000806017f */
[----:B---3--:R-:W-:Y:S05]  /*e600*/  @!P3 NANOSLEEP.SYNCS 0x989680 ;  /* 0x009896800000b95d */ /* 0x008fea0003900000 */
[----:B------:R-:W3:Y:S02]  /*e610*/  @!P3 SYNCS.PHASECHK.TRANS64 P3, [R2+URZ+0x32460], R3 ;  /* 0x032460030200b5a7 */ /* 0x000ee4000806007f */
[----:B---3--:R-:W-:Y:S05]  /*e620*/  @!P3 BRA `(.L_x_3479) ;  /* 0xfffffffc00f0b947 */ /* 0x008fea000383ffff */
[----:B------:R-:W-:Y:S05]  /*e630*/  BRA `(.L_x_3521) ;  /* 0xffffffe400507947 */ /* 0x000fea000383ffff */
.L_x_3485:
[----:B-1----:R1:W2:Y:S02]  /*e640*/  SYNCS.PHASECHK.TRANS64.TRYWAIT P3, [R3+URZ+0x32440], R2 ;  /* 0x03244002030075a7 */ /* 0x0022a4000806017f */
[----:B--2---:R-:W-:Y:S05]  /*e650*/  @!P3 NANOSLEEP.SYNCS 0x989680 ;  /* 0x009896800000b95d */ /* 0x004fea0003900000 */
[----:B------:R-:W2:Y:S02]  /*e660*/  @!P3 SYNCS.PHASECHK.TRANS64 P3, [R3+URZ+0x32440], R2 ;  /* 0x032440020300b5a7 */ /* 0x000ea4000806007f */
[----:B--2---:R-:W-:Y:S05]  /*e670*/  @!P3 BRA `(.L_x_3485) ;  /* 0xfffffffc00f0b947 */ /* 0x004fea000383ffff */
[----:B------:R-:W-:Y:S05]  /*e680*/  BRA `(.L_x_3522) ;  /* 0xffffffe800707947 */ /* 0x000fea000383ffff */
.L_x_3487:
[----:B--2---:R2:W3:Y:S02]  /*e690*/  SYNCS.PHASECHK.TRANS64.TRYWAIT P3, [R3+URZ+0x32460], R2 ;  /* 0x03246002030075a7 */ /* 0x0044e4000806017f */
[----:B---3--:R-:W-:Y:S05]  /*e6a0*/  @!P3 NANOSLEEP.SYNCS 0x989680 ;  /* 0x009896800000b95d */ /* 0x008fea0003900000 */
[----:B------:R-:W3:Y:S02]  /*e6b0*/  @!P3 SYNCS.PHASECHK.TRANS64 P3, [R3+URZ+0x32460], R2 ;  /* 0x032460020300b5a7 */ /* 0x000ee4000806007f */
[----:B---3--:R-:W-:Y:S05]  /*e6c0*/  @!P3 BRA `(.L_x_3487) ;  /* 0xfffffffc00f0b947 */ /* 0x008fea000383ffff */
[----:B------:R-:W-:Y:S05]  /*e6d0*/  BRA `(.L_x_3523) ;  /* 0xffffffe800c07947 */ /* 0x000fea000383ffff */
.L_x_3492:
[----:B-1----:R1:W2:Y:S02]  /*e6e0*/  SYNCS.PHASECHK.TRANS64.TRYWAIT P3, [R2+URZ+0x32440], R3 ;  /* 0x03244003020075a7 */ /* 0x0022a4000806017f */
[----:B--2---:R-:W-:Y:S05]  /*e6f0*/  @!P3 NANOSLEEP.SYNCS 0x989680 ;  /* 0x009896800000b95d */ /* 0x004fea0003900000 */
[----:B------:R-:W2:Y:S02]  /*e700*/  @!P3 SYNCS.PHASECHK.TRANS64 P3, [R2+URZ+0x32440], R3 ;  /* 0x032440030200b5a7 */ /* 0x000ea4000806007f */
[----:B--2---:R-:W-:Y:S05]  /*e710*/  @!P3 BRA `(.L_x_3492) ;  /* 0xfffffffc00f0b947 */ /* 0x004fea000383ffff */
[----:B------:R-:W-:Y:S05]  /*e720*/  BRA `(.L_x_3524) ;  /* 0xffffffec00cc7947 */ /* 0x000fea000383ffff */
.L_x_3494:
[----:B--2---:R2:W3:Y:S02]  /*e730*/  SYNCS.PHASECHK.TRANS64.TRYWAIT P3, [R2+URZ+0x32460], R3 ;  /* 0x03246003020075a7 */ /* 0x0044e4000806017f */
[----:B---3--:R-:W-:Y:S05]  /*e740*/  @!P3 NANOSLEEP.SYNCS 0x989680 ;  /* 0x009896800000b95d */ /* 0x008fea0003900000 */
[----:B------:R-:W3:Y:S02]  /*e750*/  @!P3 SYNCS.PHASECHK.TRANS64 P3, [R2+URZ+0x32460], R3 ;  /* 0x032460030200b5a7 */ /* 0x000ee4000806007f */
[----:B---3--:R-:W-:Y:S05]  /*e760*/  @!P3 BRA `(.L_x_3494) ;  /* 0xfffffffc00f0b947 */ /* 0x008fea000383ffff */
[----:B------:R-:W-:Y:S05]  /*e770*/  BRA `(.L_x_3525) ;  /* 0xfffffff0001c7947 */ /* 0x000fea000383ffff */
.L_x_3499:
[----:B------:R-:W-:Y:S01]  /*e780*/  BSSY B0, `(.L_x_3526) ;  /* 0x0000007000007945 */ /* 0x000fe20003800000 */
[----:B------:R-:W-:Y:S02]  /*e790*/  IMAD.MOV.U32 R12, RZ, RZ, RZ ;  /* 0x000000ffff0c7224 */ /* 0x000fe400078e00ff */
[----:B------:R-:W-:Y:S02]  /*e7a0*/  IMAD.MOV.U32 R11, RZ, RZ, 0x1f ;  /* 0x0000001fff0b7424 */ /* 0x000fe400078e00ff */
[----:B------:R-:W-:-:S07]  /*e7b0*/  IMAD.MOV.U32 R15, RZ, RZ, -0x1 ;  /* 0xffffffffff0f7424 */ /* 0x000fce00078e00ff */
[----:B-123--:R-:W-:Y:S05]  /*e7c0*/  WARPSYNC.COLLECTIVE R15, `(.L_x_3527) ;  /* 0x000000000f087348 */ /* 0x00efea0003c00000 */
[----:B------:R4:W1:Y:S02]  /*e7d0*/  SHFL.IDX P6, R14, R13, R12, R11 ;  /* 0x0000000c0d0e7389 */ /* 0x00086400000c000b */
[----:B-1234-:R-:W-:Y:S01]  /*e7e0*/  ENDCOLLECTIVE ;  /* 0x000000000000791b */ /* 0x01efe20003800000 */
.L_x_3527:
[----:B------:R-:W-:Y:S05]  /*e7f0*/  BSYNC B0 ;  /* 0x0000000000007941 */ /* 0x000fea0003800000 */
.L_x_3526:
[----:B------:R-:W-:Y:S05]  /*e800*/  BRA `(.L_x_3528) ;  /* 0xfffffff400107947 */ /* 0x000fea000383ffff */
.L_x_3501:
[----:B-1----:R1:W2:Y:S02]  /*e810*/  SYNCS.PHASECHK.TRANS64.TRYWAIT P0, [R7+URZ+0x32420], R0 ;  /* 0x03242000070075a7 */ /* 0x0022a4000800017f */
[----:B--2---:R-:W-:Y:S05]  /*e820*/  @!P0 NANOSLEEP.SYNCS 0x989680 ;  /* 0x009896800000895d */ /* 0x004fea0003900000 */
[----:B------:R-:W2:Y:S02]  /*e830*/  @!P0 SYNCS.PHASECHK.TRANS64 P0, [R7+URZ+0x32420], R0 ;  /* 0x03242000070085a7 */ /* 0x000ea4000800007f */
[----:B--2---:R-:W-:Y:S05]  /*e840*/  @!P0 BRA `(.L_x_3501) ;  /* 0xfffffffc00f08947 */ /* 0x004fea000383ffff */
[----:B------:R-:W-:Y:S05]  /*e850*/  BRA `(.L_x_3529) ;  /* 0xfffffff400647947 */ /* 0x000fea000383ffff */
.L_x_3505:
[----:B-1----:R1:W2:Y:S02]  /*e860*/  SYNCS.PHASECHK.TRANS64.TRYWAIT P0, [R5+URZ], R4 ;  /* 0x00000004050075a7 */ /* 0x0022a4000800017f */
[----:B--2---:R-:W-:Y:S05]  /*e870*/  @!P0 NANOSLEEP.SYNCS 0x989680 ;  /* 0x009896800000895d */ /* 0x004fea0003900000 */
[----:B------:R-:W2:Y:S02]  /*e880*/  @!P0 SYNCS.PHASECHK.TRANS64 P0, [R5+URZ], R4 ;  /* 0x00000004050085a7 */ /* 0x000ea4000800007f */
[----:B--2---:R-:W-:Y:S05]  /*e890*/  @!P0 BRA `(.L_x_3505) ;  /* 0xfffffffc00f08947 */ /* 0x004fea000383ffff */
[----:B------:R-:W-:Y:S05]  /*e8a0*/  BRA `(.L_x_3530) ;  /* 0xfffffff400b87947 */ /* 0x000fea000383ffff */
.L_x_3506:
[----:B--2---:R2:W1:Y:S02]  /*e8b0*/  SYNCS.PHASECHK.TRANS64.TRYWAIT P0, [R3+URZ], R0 ;  /* 0x00000000030075a7 */ /* 0x004464000800017f */
[----:B-1----:R-:W-:Y:S05]  /*e8c0*/  @!P0 NANOSLEEP.SYNCS 0x989680 ;  /* 0x009896800000895d */ /* 0x002fea0003900000 */
[----:B------:R-:W1:Y:S02]  /*e8d0*/  @!P0 SYNCS.PHASECHK.TRANS64 P0, [R3+URZ], R0 ;  /* 0x00000000030085a7 */ /* 0x000e64000800007f */
[----:B-1----:R-:W-:Y:S05]  /*e8e0*/  @!P0 BRA `(.L_x_3506) ;  /* 0xfffffffc00f08947 */ /* 0x002fea000383ffff */
[----:B------:R-:W-:Y:S05]  /*e8f0*/  BRA `(.L_x_3531) ;  /* 0xfffffff400ac7947 */ /* 0x000fea000383ffff */
.L_x_3508:
[----:B-1----:R1:W2:Y:S02]  /*e900*/  SYNCS.PHASECHK.TRANS64.TRYWAIT P0, [R5+URZ], R4 ;  /* 0x00000004050075a7 */ /* 0x0022a4000800017f */
[----:B--2---:R-:W-:Y:S05]  /*e910*/  @!P0 NANOSLEEP.SYNCS 0x989680 ;  /* 0x009896800000895d */ /* 0x004fea0003900000 */
[----:B------:R-:W2:Y:S02]  /*e920*/  @!P0 SYNCS.PHASECHK.TRANS64 P0, [R5+URZ], R4 ;  /* 0x00000004050085a7 */ /* 0x000ea4000800007f */
[----:B--2---:R-:W-:Y:S05]  /*e930*/  @!P0 BRA `(.L_x_3508) ;  /* 0xfffffffc00f08947 */ /* 0x004fea000383ffff */
[----:B------:R-:W-:Y:S05]  /*e940*/  BRA `(.L_x_3532) ;  /* 0xfffffff400b07947 */ /* 0x000fea000383ffff */
.L_x_3533:
        /* <DEDUP_REMOVED lines=11> */
.L_x_4730:


//--------------------- .text._ZN7cutlass13device_kernelIN5flash11enable_sm90INS1_16FlashAttnFwdSm90INS1_25CollectiveMainloopFwdSm90ILi2EN4cute5tupleIJNS5_1CILi1EEES8_S8_EEENS6_IJNS7_ILi128EEENS7_ILi96EEENS7_ILi64EEEEEELi256ENS_10bfloat16_tEfNS_4arch4Sm90ELb1ELb0ELb0ELb1ELb0ELb0ELb0ELb1ELb0ELb0ELb0ELb0EEENS1_21CollectiveEpilogueFwdINS6_IJSA_NS7_ILi256EEESB_EEES9_SE_SG_Li256ELb1ELb0ELb0ELb0EEENS1_36VarlenDynamicPersistentTileSchedulerILi128ELi96ELi256ELi32ELb0ELb0ELb1ELb1ELb1ELb1EEEEEEEEEvNT_6ParamsE --------------------------
	.section	.text._ZN7cutlass13device_kernelIN5flash11enable_sm90INS1_16FlashAttnFwdSm90INS1_25CollectiveMainloopFwdSm90ILi2EN4cute5tupleIJNS5_1CILi1EEES8_S8_EEENS6_IJNS7_ILi128EEENS7_ILi96EEENS7_ILi64EEEEEELi256ENS_10bfloat16_tEfNS_4arch4Sm90ELb1ELb0ELb0ELb1ELb0ELb0ELb0ELb1ELb0ELb0ELb0ELb0EEENS1_21CollectiveEpilogueFwdINS6_IJSA_NS7_ILi256EEESB_EEES9_SE_SG_Li256ELb1ELb0ELb0ELb0EEENS1_36VarlenDynamicPersistentTileSchedulerILi128ELi96ELi256ELi32ELb0ELb0ELb1ELb1ELb1ELb1EEEEEEEEEvNT_6ParamsE,"ax",@progbits
	.align	128
.text._ZN7cutlass13device_kernelIN5flash11enable_sm90INS1_16FlashAttnFwdSm90INS1_25CollectiveMainloopFwdSm90ILi2EN4cute5tupleIJNS5_1CILi1EEES8_S8_EEENS6_IJNS7_ILi128EEENS7_ILi96EEENS7_ILi64EEEEEELi256ENS_10bfloat16_tEfNS_4arch4Sm90ELb1ELb0ELb0ELb1ELb0ELb0ELb0ELb1ELb0ELb0ELb0ELb0EEENS1_21CollectiveEpilogueFwdINS6_IJSA_NS7_ILi256EEESB_EEES9_SE_SG_Li256ELb1ELb0ELb0ELb0EEENS1_36VarlenDynamicPersistentTileSchedulerILi128ELi96ELi256ELi32ELb0ELb0ELb1ELb1ELb1ELb1EEEEEEEEEvNT_6ParamsE:
        .type           _ZN7cutlass13device_kernelIN5flash11enable_sm90INS1_16FlashAttnFwdSm90INS1_25CollectiveMainloopFwdSm90ILi2EN4cute5tupleIJNS5_1CILi1EEES8_S8_EEENS6_IJNS7_ILi128EEENS7_ILi96EEENS7_ILi64EEEEEELi256ENS_10bfloat16_tEfNS_4arch4Sm90ELb1ELb0ELb0ELb1ELb0ELb0ELb0ELb1ELb0ELb0ELb0ELb0EEENS1_21CollectiveEpilogueFwdINS6_IJSA_NS7_ILi256EEESB_EEES9_SE_SG_Li256ELb1ELb0ELb0ELb0EEENS1_36VarlenDynamicPersistentTileSchedulerILi128ELi96ELi256ELi32ELb0ELb0ELb1ELb1ELb1ELb1EEEEEEEEEvNT_6ParamsE,@function
        .size           _ZN7cutlass13device_kernelIN5flash11enable_sm90INS1_16FlashAttnFwdSm90INS1_25CollectiveMainloopFwdSm90ILi2EN4cute5tupleIJNS5_1CILi1EEES8_S8_EEENS6_IJNS7_ILi128EEENS7_ILi96EEENS7_ILi64EEEEEELi256ENS_10bfloat16_tEfNS_4arch4Sm90ELb1ELb0ELb0ELb1ELb0ELb0ELb0ELb1ELb0ELb0ELb0ELb0EEENS1_21CollectiveEpilogueFwdINS6_IJSA_NS7_ILi256EEESB_EEES9_SE_SG_Li256ELb1ELb0ELb0ELb0EEENS1_36VarlenDynamicPersistentTileSchedulerILi128ELi96ELi256ELi32ELb0ELb0ELb1ELb1ELb1ELb1EEEEEEEEEvNT_6ParamsE,(.L_x_4731 - _ZN7cutlass13device_kernelIN5flash11enable_sm90INS1_16FlashAttnFwdSm90INS1_25CollectiveMainloopFwdSm90ILi2EN4cute5tupleIJNS5_1CILi1EEES8_S8_EEENS6_IJNS7_ILi128EEENS7_ILi96EEENS7_ILi64EEEEEELi256ENS_10bfloat16_tEfNS_4arch4Sm90ELb1ELb0ELb0ELb1ELb0ELb0ELb0ELb1ELb0ELb0ELb0ELb0EEENS1_21CollectiveEpilogueFwdINS6_IJSA_NS7_ILi256EEESB_EEES9_SE_SG_Li256ELb1ELb0ELb0ELb0EEENS1_36VarlenDynamicPersistentTileSchedulerILi128ELi96ELi256ELi32ELb0ELb0ELb1ELb1ELb1ELb1EEEEEEEEEvNT_6ParamsE)
        .other          _ZN7cutlass13device_kernelIN5flash11enable_sm90INS1_16FlashAttnFwdSm90INS1_25CollectiveMainloopFwdSm90ILi2EN4cute5tupleIJNS5_1CILi1EEES8_S8_EEENS6_IJNS7_ILi128EEENS7_ILi96EEENS7_ILi64EEEEEELi256ENS_10bfloat16_tEfNS_4arch4Sm90ELb1ELb0ELb0ELb1ELb0ELb0ELb0ELb1ELb0ELb0ELb0ELb0EEENS1_21CollectiveEpilogueFwdINS6_IJSA_NS7_ILi256EEESB_EEES9_SE_SG_Li256ELb1ELb0ELb0ELb0EEENS1_36VarlenDynamicPersistentTileSchedulerILi128ELi96ELi256ELi32ELb0ELb0ELb1ELb1ELb1ELb1EEEEEEEEEvNT_6ParamsE,@"STO_CUDA_ENTRY STV_DEFAULT"
_ZN7cutlass13device_kernelIN5flash11enable_sm90INS1_16FlashAttnFwdSm90INS1_25CollectiveMainloopFwdSm90ILi2EN4cute5tupleIJNS5_1CILi1EEES8_S8_EEENS6_IJNS7_ILi128EEENS7_ILi96EEENS7_ILi64EEEEEELi256ENS_10bfloat16_tEfNS_4arch4Sm90ELb1ELb0ELb0ELb1ELb0ELb0ELb0ELb1ELb0ELb0ELb0ELb0EEENS1_21CollectiveEpilogueFwdINS6_IJSA_NS7_ILi256EEESB_EEES9_SE_SG_Li256ELb1ELb0ELb0ELb0EEENS1_36VarlenDynamicPersistentTileSchedulerILi128ELi96ELi256ELi32ELb0ELb0ELb1ELb1ELb1ELb1EEEEEEEEEvNT_6ParamsE:
        /* <DEDUP_REMOVED lines=21> */
.L_x_3535:
[----:B------:R-:W-:Y:S05]  /*0150*/  BSYNC B0 ;  /* 0x0000000000007941 */ /* 0x000fea0003800000 */
.L_x_3534:
        /* <DEDUP_REMOVED lines=41> */
.L_x_3536:
        /* <DEDUP_REMOVED lines=22> */
.L_x_3537:
        /* <DEDUP_REMOVED lines=18> */
.L_x_3538:
        /* <DEDUP_REMOVED lines=22> */
.L_x_3539:
        /* <DEDUP_REMOVED lines=22> */
.L_x_3540:
[----:B------:R-:W-:Y:S01]  /*0930*/  PLOP3.LUT P0, PT, PT, PT, UP0, 0x80, 0x0 ;  /* 0x000000000000781c */ /* 0x000fe20003f0f008 */
[----:B------:R-:W-:Y:S01]  /*0940*/  UMOV UR36, 0x1 ;  /* 0x0000000100247882 */ /* 0x000fe20000000000 */
[----:B------:R-:W-:Y:S01]  /*0950*/  NOP ;  /* 0x0000000000007918 */ /* 0x000fe20000000000 */
[----:B------:R-:W-:Y:S01]  /*0960*/  USEL UR36, UR36, 0x2, !UP0 ;  /* 0x0000000224247887 */ /* 0x000fe2000c000000 */
[----:B------:R-:W-:Y:S01]  /*0970*/  ULDC.64 UR38, c[0x0][0x208] ;  /* 0x0000820000267ab9 */ /* 0x000fe20000000a00 */
[----:B012-4-:R-:W-:Y:S08]  /*0980*/  BAR.SYNC.DEFER_BLOCKING 0x0 ;  /* 0x0000000000007b1d */ /* 0x017ff00000010000 */
[----:B------:R-:W-:Y:S05]  /*0990*/  @!P0 BRA `(.L_x_3541) ;  /* 0x000000a000d88947 */ /* 0x000fea0003800000 */
.L_x_3542:
        /* <DEDUP_REMOVED lines=28> */
[----:B------:R-:W-:Y:S01]  /*0b60*/  SHF.R.S32.HI R200, RZ, 0x7, R5 ;  /* 0x00000007ffc87819 */ /* 0x000fe20000011405 */
[----:B------:R-:W-:Y:S02]  /*0b70*/  IMAD.SHL.U32 R2, R2, 0x20, RZ ;  /* 0x0000002002027824 */ /* 0x000fe400078e00ff */
[----:B------:R-:W-:Y:S01]  /*0b80*/  IMAD.IADD R23, R202, 0x1, -R23 ;  /* 0x00000001ca177824 */ /* 0x000fe200078e0a17 */
[----:B------:R-:W-:-:S02]  /*0b90*/  LEA.HI R5, R5, R200, RZ, 0x1 ;  /* 0x000000c805057211 */ /* 0x000fc400078f08ff */
[----:B------:R-:W-:Y:S02]  /*0ba0*/  LOP3.LUT R2, R2, 0xfffffc00, RZ, 0xc0, !PT ;  /* 0xfffffc0002027812 */ /* 0x000fe400078ec0ff */
        /* <DEDUP_REMOVED lines=9> */
[----:B------:R-:W-:Y:S02]  /*0c40*/  LOP3.LUT R18, R6, 0x7ffffffc, RZ, 0xc0, !PT ;  /* 0x7ffffffc06127812 */ /* 0x000fe400078ec0ff */
[----:B------:R-:W-:Y:S02]  /*0c50*/  LOP3.LUT R8, R0, 0xfffffff8, RZ, 0xc0, !PT ;  /* 0xfffffff800087812 */ /* 0x000fe400078ec0ff */
[-C--:B------:R-:W-:Y:S01]  /*0c60*/  LEA.HI R0, R3, R202.reuse, RZ, 0x4 ;  /* 0x000000ca03007211 */ /* 0x080fe200078f20ff */
[----:B------:R-:W-:Y:S01]  /*0c70*/  IMAD.IADD R18, R23, 0x1, -R18 ;  /* 0x0000000117127824 */ /* 0x000fe200078e0a12 */
[----:B------:R-:W-:Y:S01]  /*0c80*/  LEA.HI R3, R3, R202, RZ, 0x3 ;  /* 0x000000ca03037211 */ /* 0x000fe200078f18ff */
[----:B------:R-:W-:Y:S01]  /*0c90*/  IMAD.IADD R11, R7, 0x1, -R8 ;  /* 0x00000001070b7824 */ /* 0x000fe200078e0a08 */
[----:B------:R-:W-:-:S02]  /*0ca0*/  SHF.R.S32.HI R9, RZ, 0x4, R0 ;  /* 0x00000004ff097819 */ /* 0x000fc40000011400 */
[----:B------:R-:W-:Y:S01]  /*0cb0*/  LOP3.LUT R7, R0, 0x3fffff0, RZ, 0xc0, !PT ;  /* 0x03fffff000077812 */ /* 0x000fe200078ec0ff */
[----:B------:R-:W-:Y:S01]  /*0cc0*/  IMAD R4, R4, 0x10, R11 ;  /* 0x0000001004047824 */ /* 0x000fe200078e020b */
[----:B------:R-:W-:Y:S02]  /*0cd0*/  LEA.HI R0, R0, R9, RZ, 0x1 ;  /* 0x0000000900007211 */ /* 0x000fe400078f08ff */
[----:B------:R-:W-:Y:S01]  /*0ce0*/  LOP3.LUT R5, R3, 0x1ffffff8, RZ, 0xc0, !PT ;  /* 0x1ffffff803057812 */ /* 0x000fe200078ec0ff */
[----:B------:R-:W-:Y:S01]  /*0cf0*/  IMAD.IADD R7, R202, 0x1, -R7 ;  /* 0x00000001ca077824 */ /* 0x000fe200078e0a07 */
[----:B------:R-:W-:Y:S01]  /*0d00*/  LOP3.LUT R0, R0, 0x1ffffffe, RZ, 0xc0, !PT ;  /* 0x1ffffffe00007812 */ /* 0x000fe200078ec0ff */
[----:B------:R-:W-:Y:S01]  /*0d10*/  IMAD R19, R19, 0x40, R4 ;  /* 0x0000004013137824 */ /* 0x000fe200078e0204 */
[----:B------:R-:W-:Y:S01]  /*0d20*/  SHF.R.S32.HI R16, RZ, 0x3, R3 ;  /* 0x00000003ff107819 */ /* 0x000fe20000011403 */
[----:B------:R-:W-:Y:S02]  /*0d30*/  IMAD R7, R7, 0x40, R2 ;  /* 0x0000004007077824 */ /* 0x000fe400078e0202 */
[----:B------:R-:W-:-:S02]  /*0d40*/  IMAD.IADD R0, R9, 0x1, -R0 ;  /* 0x0000000109007824 */ /* 0x000fc400078e0a00 */
[----:B------:R-:W-:Y:S02]  /*0d50*/  IMAD.IADD R2, R202, 0x1, -R5 ;  /* 0x00000001ca027824 */ /* 0x000fe400078e0a05 */
[----:B------:R-:W-:Y:S02]  /*0d60*/  IMAD R201, R0, 0x8, R7 ;  /* 0x0000000800c97824 */ /* 0x000fe400078e0207 */
[----:B------:R-:W-:-:S07]  /*0d70*/  IMAD.SHL.U32 R2, R2, 0x8, RZ ;  /* 0x0000000802027824 */ /* 0x000fce00078e00ff */
.L_x_3596:
[----:B0--3-5:R-:W0:Y:S01]  /*0d80*/  LDC.64 R4, c[0x0][0xc60] ;  /* 0x00031800ff047b82 */ /* 0x029e220000000a00 */
        /* <DEDUP_REMOVED lines=13> */
[----:B------:R-:W-:-:S04]  /*0e60*/  @UP0 ULEA UR6, UP2, UR46, UR6, 0x2 ;  /* 0x000000062e060291 */ /* 0x000fc8000f84103f */
[----:B------:R-:W-:Y:S02]  /*0e70*/  @UP0 ULEA.HI.X UR7, UR46, UR7, UR45, 0x2, UP2 ;  /* 0x000000072e070291 */ /* 0x000fe400090f142d */
[----:B------:R-:W-:Y:S01]  /*0e80*/  @UP1 ULEA UR8, UP0, UR46, UR8, 0x2 ;  /* 0x000000082e081291 */ /* 0x000fe2000f80103f */
[----:B------:R-:W-:-:S03]  /*0e90*/  IMAD.U32 R4, RZ, RZ, UR6 ;  /* 0x00000006ff047e24 */ /* 0x000fc6000f8e00ff */
[----:B------:R-:W-:Y:S01]  /*0ea0*/  @UP1 ULEA.HI.X UR9, UR46, UR9, UR45, 0x2, UP0 ;  /* 0x000000092e091291 */ /* 0x000fe200080f142d */
[----:B------:R-:W-:Y:S01]  /*0eb0*/  IMAD.U32 R5, RZ, RZ, UR7 ;  /* 0x00000007ff057e24 */ /* 0x000fe2000f8e00ff */
[----:B------:R-:W-:Y:S01]  /*0ec0*/  ULDC.64 UR6, c[0x0][0x3f8] ;  /* 0x0000fe0000067ab9 */ /* 0x000fe20000000a00 */
[----:B------:R-:W-:-:S03]  /*0ed0*/  IMAD.U32 R6, RZ, RZ, UR8 ;  /* 0x00000008ff067e24 */ /* 0x000fc6000f8e00ff */
[----:B------:R-:W-:Y:S01]  /*0ee0*/  IMAD.U32 R7, RZ, RZ, UR9 ;  /* 0x00000009ff077e24 */ /* 0x000fe2000f8e00ff */
[----:B------:R-:W2:Y:S01]  /*0ef0*/  @P0 LDG.E R4, desc[UR38][R4.64] ;  /* 0x0000002604040981 */ /* 0x000ea2000c1e1900 */
[----:B------:R-:W-:Y:S01]  /*0f00*/  UISETP.NE.U32.AND UP0, UPT, UR6, URZ, UPT ;  /* 0x0000003f0600728c */ /* 0x000fe2000bf05070 */
[----:B------:R-:W-:Y:S02]  /*0f10*/  ULDC.64 UR8, c[0x0][0xa20] ;  /* 0x0002880000087ab9 */ /* 0x000fe40000000a00 */
[----:B------:R-:W3:Y:S01]  /*0f20*/  @P2 LDG.E R6, desc[UR38][R6.64] ;  /* 0x0000002606062981 */ /* 0x000ee2000c1e1900 */
[----:B------:R-:W-:Y:S01]  /*0f30*/  UISETP.NE.AND.EX UP0, UPT, UR7, URZ, UPT, UP0 ;  /* 0x0000003f0700728c */ /* 0x000fe2000bf05300 */
[----:B------:R-:W-:Y:S01]  /*0f40*/  ISETP.NE.U32.AND P1, PT, RZ, UR8, PT ;  /* 0x00000008ff007c0c */ /* 0x000fe2000bf25070 */
[----:B------:R-:W-:Y:S01]  /*0f50*/  ULDC UR6, c[0x0][0x2e0] ;  /* 0x0000b80000067ab9 */ /* 0x000fe20000000800 */
[----:B------:R-:W-:Y:S01]  /*0f60*/  UMOV UR41, URZ ;  /* 0x0000003f00297c82 */ /* 0x000fe20008000000 */
[----:B------:R-:W-:Y:S01]  /*0f70*/  USEL UR4, UR4, 0x1, UP0 ;  /* 0x0000000104047887 */ /* 0x000fe20008000000 */
[----:B------:R-:W-:Y:S01]  /*0f80*/  ISETP.NE.AND.EX P1, PT, RZ, UR9, PT, P1 ;  /* 0x00000009ff007c0c */ /* 0x000fe2000bf25310 */
[----:B------:R-:W-:Y:S01]  /*0f90*/  ULDC UR44, c[0x0][0x288] ;  /* 0x0000a200002c7ab9 */ /* 0x000fe20000000800 */
[----:B------:R-:W-:Y:S01]  /*0fa0*/  UMOV UR43, UR5 ;  /* 0x00000005002b7c82 */ /* 0x000fe20008000000 */
[----:B------:R-:W-:Y:S01]  /*0fb0*/  UIMAD UR6, UR4, UR6, URZ ;  /* 0x00000006040672a4 */ /* 0x000fe2000f8e023f */
[----:B--2---:R-:W-:-:S02]  /*0fc0*/  @P0 R2UR UR41, R4 ;  /* 0x00000000042902ca */ /* 0x004fc400000e0000 */
[----:B---3--:R-:W-:Y:S01]  /*0fd0*/  @P2 R2UR UR44, R6 ;  /* 0x00000000062c22ca */ /* 0x008fe200000e0000 */
[----:B-1--4-:R-:W-:-:S14]  /*0fe0*/  @P2 BRA `(.L_x_3543) ;  /* 0x0000000000342947 */ /* 0x012fdc0003800000 */
        /* <DEDUP_REMOVED lines=13> */
.L_x_3543:
[----:B------:R-:W-:Y:S01]  /*10c0*/  UMOV UR42, UR49 ;  /* 0x00000031002a7c82 */ /* 0x000fe20008000000 */
[----:B------:R-:W-:Y:S05]  /*10d0*/  @!P1 BRA `(.L_x_3544) ;  /* 0x00000000001c9947 */ /* 0x000fea0003800000 */
[----:B------:R-:W-:-:S04]  /*10e0*/  ULEA UR4, UP0, UR46, UR8, 0x2 ;  /* 0x000000082e047291 */ /* 0x000fc8000f80103f */
[----:B------:R-:W-:Y:S02]  /*10f0*/  ULEA.HI.X UR5, UR46, UR9, UR45, 0x2, UP0 ;  /* 0x000000092e057291 */ /* 0x000fe400080f142d */
[----:B------:R-:W-:-:S04]  /*1100*/  IMAD.U32 R4, RZ, RZ, UR4 ;  /* 0x00000004ff047e24 */ /* 0x000fc8000f8e00ff */
[----:B------:R-:W-:-:S05]  /*1110*/  IMAD.U32 R5, RZ, RZ, UR5 ;  /* 0x00000005ff057e24 */ /* 0x000fca000f8e00ff */
[----:B------:R-:W2:Y:S02]  /*1120*/  LDG.E R4, desc[UR38][R4.64] ;  /* 0x0000002604047981 */ /* 0x000ea4000c1e1900 */
[----:B--2---:R-:W-:Y:S01]  /*1130*/  R2UR UR6, R4 ;  /* 0x00000000040672ca */ /* 0x004fe200000e0000 */
[----:B------:R-:W-:-:S14]  /*1140*/  BRA `(.L_x_3545) ;  /* 0x0000000000347947 */ /* 0x000fdc0003800000 */
.L_x_3544:
        /* <DEDUP_REMOVED lines=13> */
.L_x_3545:
[----:B------:R-:W-:Y:S01]  /*1220*/  UIADD3 UR41, -UR41, UR6, URZ ;  /* 0x0000000629297290 */ /* 0x000fe2000fffe13f */
[----:B------:R-:W-:Y:S01]  /*1230*/  PLOP3.LUT P0, PT, PT, PT, PT, 0x80, 0x0 ;  /* 0x000000000000781c */ /* 0x000fe20003f0f070 */
[----:B------:R-:W-:Y:S01]  /*1240*/  ULEA UR5, UR49, 0xdf, 0x7 ;  /* 0x000000df31057891 */ /* 0x000fe2000f8e383f */
[----:B------:R-:W-:Y:S01]  /*1250*/  CS2R R40, SRZ ;  /* 0x0000000000287805 */ /* 0x000fe2000001ff00 */
[----:B------:R-:W-:Y:S01]  /*1260*/  UIADD3 UR4, UR41, 0x5f, URZ ;  /* 0x0000005f29047890 */ /* 0x000fe2000fffe03f */
[----:B------:R-:W-:Y:S01]  /*1270*/  CS2R R20, SRZ ;  /* 0x0000000000147805 */ /* 0x000fe2000001ff00 */
[----:B------:R-:W-:Y:S01]  /*1280*/  UIADD3 UR6, UR41, UR5, -UR44 ;  /* 0x0000000529067290 */ /* 0x000fe2000fffe82c */
        /* <DEDUP_REMOVED lines=12> */
[----:B------:R-:W-:-:S02]  /*1350*/  CS2R R138, SRZ ;  /* 0x00000000008a7805 */ /* 0x000fc4000001ff00 */
[----:B------:R-:W-:Y:S02]  /*1360*/  CS2R R136, SRZ ;  /* 0x0000000000887805 */ /* 0x000fe4000001ff00 */
[----:B------:R-:W-:Y:S01]  /*1370*/  CS2R R134, SRZ ;  /* 0x0000000000867805 */ /* 0x000fe2000001ff00 */
[----:B------:R-:W-:Y:S01]  /*1380*/  UISETP.LT.AND UP0, UPT, UR4, UR6, UPT ;  /* 0x000000060400728c */ /* 0x000fe2000bf01270 */
[----:B------:R-:W-:Y:S02]  /*1390*/  CS2R R132, SRZ ;  /* 0x0000000000847805 */ /* 0x000fe4000001ff00 */
[----:B------:R-:W-:Y:S02]  /*13a0*/  CS2R R130, SRZ ;  /* 0x0000000000827805 */ /* 0x000fe4000001ff00 */
[----:B------:R-:W-:Y:S01]  /*13b0*/  CS2R R128, SRZ ;  /* 0x0000000000807805 */ /* 0x000fe2000001ff00 */
[----:B------:R-:W-:Y:S01]  /*13c0*/  USEL UR50, UR4, UR6, UP0 ;  /* 0x0000000604327287 */ /* 0x000fe20008000000 */
[----:B------:R-:W-:-:S02]  /*13d0*/  CS2R R126, SRZ ;  /* 0x00000000007e7805 */ /* 0x000fc4000001ff00 */
[----:B------:R-:W-:Y:S02]  /*13e0*/  CS2R R124, SRZ ;  /* 0x00000000007c7805 */ /* 0x000fe4000001ff00 */
[----:B------:R-:W-:Y:S01]  /*13f0*/  CS2R R122, SRZ ;  /* 0x00000000007a7805 */ /* 0x000fe2000001ff00 */
[----:B------:R-:W-:Y:S01]  /*1400*/  UISETP.GE.AND UP0, UPT, UR50, 0x1, UPT ;  /* 0x000000013200788c */ /* 0x000fe2000bf06270 */
[----:B------:R-:W-:Y:S02]  /*1410*/  CS2R R120, SRZ ;  /* 0x0000000000787805 */ /* 0x000fe4000001ff00 */
[----:B------:R-:W-:Y:S02]  /*1420*/  CS2R R118, SRZ ;  /* 0x0000000000767805 */ /* 0x000fe4000001ff00 */
[----:B------:R-:W-:Y:S02]  /*1430*/  CS2R R116, SRZ ;  /* 0x0000000000747805 */ /* 0x000fe4000001ff00 */
[----:B------:R-:W-:-:S02]  /*1440*/  CS2R R114, SRZ ;  /* 0x0000000000727805 */ /* 0x000fc4000001ff00 */
[----:B------:R-:W-:Y:S02]  /*1450*/  CS2R R112, SRZ ;  /* 0x0000000000707805 */ /* 0x000fe4000001ff00 */
[----:B------:R-:W-:Y:S02]  /*1460*/  PLOP3.LUT P1, PT, PT, PT, UP0, 0x80, 0x0 ;  /* 0x000000000000781c */ /* 0x000fe40003f2f008 */
        /* <DEDUP_REMOVED lines=41> */
[----:B------:R-:W-:-:S02]  /*1700*/  IMAD.MOV.U32 R177, RZ, RZ, RZ ;  /* 0x000000ffffb17224 */ /* 0x000fc400078e00ff */
[----:B------:R-:W-:Y:S02]  /*1710*/  IMAD.MOV.U32 R30, RZ, RZ, RZ ;  /* 0x000000ffff1e7224 */ /* 0x000fe400078e00ff */
        /* <DEDUP_REMOVED lines=35> */
.L_x_3547:
        /* <DEDUP_REMOVED lines=11> */
.L_x_3682:
[----:B0-----:R-:W-:Y:S01]  /*1a00*/  IMAD.U32 R0, RZ, RZ, UR48 ;  /* 0x00000030ff007e24 */ /* 0x001fe2000f8e00ff */
[----:B------:R-:W-:Y:S05]  /*1a10*/  WARPSYNC.ALL ;  /* 0x0000000000007948 */ /* 0x000fea0003800000 */
[----:B------:R0:W-:Y:S01]  /*1a20*/  BAR.SYNC.DEFER_BLOCKING R8, 0x100 ;  /* 0x000400080000751d */ /* 0x0001e20000010000 */
[----:B------:R-:W-:-:S13]  /*1a30*/  ISETP.NE.AND P0, PT, R0, 0x3, PT ;  /* 0x000000030000780c */ /* 0x000fda0003f05270 */
[----:B0-----:R-:W-:Y:S05]  /*1a40*/  @!P0 BRA `(.L_x_3549) ;  /* 0x0000000000048947 */ /* 0x001fea0003800000 */
[----:B------:R-:W-:Y:S01]  /*1a50*/  BPT.TRAP 0x1 ;  /* 0x000000040000795c */ /* 0x000fe20000300000 */
.L_x_3549:
[----:B------:R-:W-:Y:S02]  /*1a60*/  IMAD.U32 R11, RZ, RZ, UR40 ;  /* 0x00000028ff0b7e24 */ /* 0x000fe4000f8e00ff */
[----:B------:R-:W-:-:S03]  /*1a70*/  IMAD.U32 R6, RZ, RZ, UR37 ;  /* 0x00000025ff067e24 */ /* 0x000fc6000f8e00ff */
[----:B------:R-:W-:Y:S01]  /*1a80*/  SHF.L.U32 R11, R11, 0x1f, RZ ;  /* 0x0000001f0b0b7819 */ /* 0x000fe200000006ff */
[----:B------:R-:W-:-:S04]  /*1a90*/  IMAD R6, R6, 0x8, R7 ;  /* 0x0000000806067824 */ /* 0x000fc800078e0207 */
[----:B------:R0:W1:Y:S01]  /*1aa0*/  SYNCS.PHASECHK.TRANS64.TRYWAIT P1, [R6+URZ+0x22830], R11 ;  /* 0x0228300b060075a7 */ /* 0x000062000802017f */
[----:B------:R-:W-:Y:S05]  /*1ab0*/  @!P0 BRA `(.L_x_3550) ;  /* 0x0000000000048947 */ /* 0x000fea0003800000 */
[----:B------:R-:W-:Y:S01]  /*1ac0*/  BPT.TRAP 0x1 ;  /* 0x000000040000795c */ /* 0x000fe20000300000 */
.L_x_3550:
[----:B-1----:R-:W-:Y:S05]  /*1ad0*/  @P1 BRA `(.L_x_3551) ;  /* 0x0000000000081947 */ /* 0x002fea0003800000 */
[----:B------:R-:W1:Y:S02]  /*1ae0*/  SYNCS.PHASECHK.TRANS64.TRYWAIT P1, [R6+URZ+0x22830], R11 ;  /* 0x0228300b060075a7 */ /* 0x000e64000802017f */
[----:B-1----:R-:W-:Y:S05]  /*1af0*/  @!P1 BRA `(.L_x_3552) ;  /* 0x000000dc00889947 */ /* 0x002fea0003800000 */
.L_x_3551:
[----:B------:R-:W-:Y:S01]  /*1b00*/  R2UR UR4, R7 ;  /* 0x00000000070472ca */ /* 0x000fe200000e0000 */
[----:B------:R-:W-:Y:S01]  /*1b10*/  ULOP3.LUT UR16, UR51, 0x10000, URZ, 0xfc, !UPT ;  /* 0x0001000033107892 */ /* 0x000fe2000f8efc3f */
[----:B------:R-:W-:Y:S01]  /*1b20*/  WARPGROUP.ARRIVE ;  /* 0x00000000000079c5 */ /* 0x000fe20000000000 */
[----:B------:R-:W-:Y:S01]  /*1b30*/  UMOV UR17, 0x40000040 ;  /* 0x4000004000117882 */ /* 0x000fe20000000000 */
[----:B------:R-:W-:Y:S01]  /*1b40*/  UMOV UR19, 0x40000040 ;  /* 0x4000004000137882 */ /* 0x000fe20000000000 */
[----:B------:R-:W-:Y:S01]  /*1b50*/  UMOV UR5, 0x40000040 ;  /* 0x4000004000057882 */ /* 0x000fe20000000000 */
[----:B------:R-:W-:Y:S01]  /*1b60*/  UMOV UR7, 0x40000040 ;  /* 0x4000004000077882 */ /* 0x000fe20000000000 */
[----:B------:R-:W-:Y:S01]  /*1b70*/  UIADD3 UR8, UR16, 0x4, URZ ;  /* 0x0000000410087890 */ /* 0x000fe2000fffe03f */
[----:B------:R-:W-:Y:S01]  /*1b80*/  IMAD.U32 R4, RZ, RZ, UR49 ;  /* 0x00000031ff047e24 */ /* 0x000fe2000f8e00ff */
[----:B------:R-:W-:Y:S01]  /*1b90*/  UMOV UR9, 0x40000040 ;  /* 0x4000004000097882 */ /* 0x000fe20000000000 */
[----:B------:R-:W-:Y:S01]  /*1ba0*/  UMOV UR11, 0x40000040 ;  /* 0x40000040000b7882 */ /* 0x000fe20000000000 */
[----:B------:R-:W-:Y:S01]  /*1bb0*/  UIADD3 UR12, UR16, 0x6, URZ ;  /* 0x00000006100c7890 */ /* 0x000fe2000fffe03f */
[----:B------:R-:W-:Y:S01]  /*1bc0*/  IMAD R4, R4, 0x80, R19 ;  /* 0x0000008004047824 */ /* 0x000fe200078e0213 */
[----:B------:R-:W-:Y:S01]  /*1bd0*/  UIADD3 UR4, UR4, 0x1c400, URZ ;  /* 0x0001c40004047890 */ /* 0x000fe2000fffe03f */
[----:B------:R-:W2:Y:S01]  /*1be0*/  S2R R13, SR_TID.X ;  /* 0x00000000000d7919 */ /* 0x000ea20000002100 */
[----:B------:R-:W-:Y:S01]  /*1bf0*/  UMOV UR13, 0x40000040 ;  /* 0x40000040000d7882 */ /* 0x000fe20000000000 */
[----:B------:R-:W-:Y:S01]  /*1c00*/  UMOV UR15, 0x40000040 ;  /* 0x40000040000f7882 */ /* 0x000fe20000000000 */
[----:B------:R-:W-:-:S04]  /*1c10*/  USHF.R.U32.HI UR4, URZ, 0x4, UR4 ;  /* 0x000000043f047899 */ /* 0x000fc80008011604 */
[----:B------:R-:W-:-:S04]  /*1c20*/  ULOP3.LUT UR4, UR4, 0x3fff, URZ, 0xc0, !UPT ;  /* 0x00003fff04047892 */ /* 0x000fc8000f8ec03f */
[----:B------:R-:W-:Y:S02]  /*1c30*/  ULOP3.LUT UR20, UR4, 0x10000, URZ, 0xfc, !UPT ;  /* 0x0001000004147892 */ /* 0x000fe4000f8efc3f */
[----:B------:R-:W-:Y:S02]  /*1c40*/  UIADD3 UR4, UR16, 0x2, URZ ;  /* 0x0000000210047890 */ /* 0x000fe4000fffe03f */
[----:B------:R-:W-:-:S04]  /*1c50*/  UIMAD UR18, UR37, 0x300, UR20 ;  /* 0x00000300251278a4 */ /* 0x000fc8000f8e0214 */
[----:B------:R-:W-:Y:S02]  /*1c60*/  UIADD3 UR6, UR18, 0x2, URZ ;  /* 0x0000000212067890 */ /* 0x000fe4000fffe03f */
[----:B------:R-:W-:Y:S02]  /*1c70*/  UIADD3 UR10, UR18, 0x4, URZ ;  /* 0x00000004120a7890 */ /* 0x000fe4000fffe03f */
[----:B------:R-:W-:Y:S02]  /*1c80*/  UIADD3 UR14, UR18, 0x6, URZ ;  /* 0x00000006120e7890 */ /* 0x000fe4000fffe03f */
[----:B------:R-:W-:Y:S03]  /*1c90*/  HGMMA.64x96x16.F32.BF16 R24, gdesc[UR16], RZ, !UPT, gsb0 ;  /* 0x01600000101879f0 */ /* 0x000fe6000c0018ff */
[----:B------:R-:W-:Y:S02]  /*1ca0*/  WARPGROUP.DEPBAR.LE gsb0, 0x0 ;  /* 0x00008000000079c5 */ /* 0x000fe40000010000 */
[----:B------:R-:W-:-:S06]  /*1cb0*/  WARPGROUP.ARRIVE ;  /* 0x00000000000079c5 */ /* 0x000fcc0000000000 */
[----:B------:R-:W-:Y:S01]  /*1cc0*/  HGMMA.64x96x16.F32.BF16 R24, gdesc[UR4], R24, gsb0 ;  /* 0x01600000041879f0 */ /* 0x000fe20008001818 */
[----:B------:R-:W-:-:S04]  /*1cd0*/  UIMAD UR6, UR50, -0x60, UR41 ;  /* 0xffffffa0320678a4 */ /* 0x000fc8000f8e0229 */
[----:B------:R-:W-:Y:S02]  /*1ce0*/  UIADD3 UR7, -UR44, 0x61, UR6 ;  /* 0x000000612c077890 */ /* 0x000fe4000fffe106 */
[----:B------:R-:W-:-:S04]  /*1cf0*/  UIADD3 UR6, UR6, 0x60, URZ ;  /* 0x0000006006067890 */ /* 0x000fc8000fffe03f */
[----:B------:R-:W-:Y:S02]  /*1d00*/  IMAD.U32 R3, RZ, RZ, UR7 ;  /* 0x00000007ff037e24 */ /* 0x000fe4000f8e00ff */
[----:B------:R-:W-:Y:S02]  /*1d10*/  IMAD.U32 R5, RZ, RZ, UR6 ;  /* 0x00000006ff057e24 */ /* 0x000fe4000f8e00ff */
[C---:B------:R-:W-:Y:S02]  /*1d20*/  IMAD R3, R18.reuse, -0x2, R3 ;  /* 0xfffffffe12037824 */ /* 0x040fe400078e0203 */
[----:B------:R-:W-:-:S03]  /*1d30*/  IMAD R0, R18, -0x2, R5 ;  /* 0xfffffffe12007824 */ /* 0x000fc600078e0205 */
        /* <DEDUP_REMOVED lines=86> */
[----:B------:R-:W3:Y:S01]  /*22a0*/  SHFL.BFLY PT, R5, R10, 0x2, 0x1f ;  /* 0x0c401f000a057f89 */ /* 0x000ee200000e0000 */
        /* <DEDUP_REMOVED lines=10> */
[----:B---3--:R-:W-:Y:S02]  /*2350*/  FMNMX.FTZ R9, R10, R5, !PT ;  /* 0x000000050a097209 */ /* 0x008fe40007810000 */
[----:B------:R-:W-:Y:S02]  /*2360*/  FSEL R40, R40, -INF , P1 ;  /* 0xff80000028287808 */ /* 0x000fe40000800000 */
[----:B------:R-:W-:Y:S01]  /*2370*/  ISETP.GT.AND P1, PT, R0, 0x28, PT ;  /* 0x000000280000780c */ /* 0x000fe20003f24270 */
[----:B------:R-:W3:Y:S03]  /*2380*/  SHFL.BFLY PT, R12, R9, 0x1, 0x1f ;  /* 0x0c201f00090c7f89 */ /* 0x000ee600000e0000 */
        /* <DEDUP_REMOVED lines=8> */
[----:B---3--:R-:W-:Y:S02]  /*2410*/  FMNMX.FTZ R5, R9, R12, !PT ;  /* 0x0000000c09057209 */ /* 0x008fe40007810000 */
        /* <DEDUP_REMOVED lines=21> */
[----:B------:R-:W3:Y:S01]  /*2570*/  MUFU.EX2 R27, R27 ;  /* 0x0000001b001b7308 */ /* 0x000ee20000000800 */
        /* <DEDUP_REMOVED lines=41> */
[----:B------:R-:W-:Y:S01]  /*2810*/  FFMA.FTZ R9, R71, UR10, -R9 ;  /* 0x0000000a47097c23 */ /* 0x000fe20008010809 */
[----:B------:R-:W-:-:S02]  /*2820*/  FMNMX.FTZ R3, R57, R4, !PT ;  /* 0x0000000439037209 */ /* 0x000fc40007810000 */
[----:B------:R-:W-:Y:S02]  /*2830*/  FSEL R61, R61, -INF , P2 ;  /* 0xff8000003d3d7808 */ /* 0x000fe40001000000 */
[----:B------:R-:W-:Y:S01]  /*2840*/  FMNMX.FTZ R4, R60, R3, !PT ;  /* 0x000000033c047209 */ /* 0x000fe20007810000 */
[----:B------:R-:W5:Y:S01]  /*2850*/  MUFU.EX2 R35, R35 ;  /* 0x0000002300237308 */ /* 0x000f620000000800 */
[----:B------:R-:W-:Y:S02]  /*2860*/  ISETP.GT.AND P2, PT, R0, 0x51, PT ;  /* 0x000000510000780c */ /* 0x000fe40003f44270 */
[----:B------:R-:W-:Y:S02]  /*2870*/  FSEL R64, R64, -INF , P1 ;  /* 0xff80000040407808 */ /* 0x000fe40000800000 */
[----:B------:R-:W-:Y:S02]  /*2880*/  FMNMX.FTZ R3, R61, R4, !PT ;  /* 0x000000043d037209 */ /* 0x000fe40007810000 */
[----:B------:R-:W-:Y:S01]  /*2890*/  ISETP.GT.AND P1, PT, R0, 0x58, PT ;  /* 0x000000580000780c */ /* 0x000fe20003f24270 */
[----:B------:R3:W-:Y:S01]  /*28a0*/  MUFU.EX2 R175, R9 ;  /* 0x0000000900af7308 */ /* 0x0007e20000000800 */
[----:B------:R-:W-:-:S02]  /*28b0*/  FSEL R65, R65, -INF , P2 ;  /* 0xff80000041417808 */ /* 0x000fc40001000000 */
[----:B------:R-:W-:Y:S02]  /*28c0*/  FMNMX.FTZ R4, R64, R3, !PT ;  /* 0x0000000340047209 */ /* 0x000fe40007810000 */
[----:B------:R-:W-:Y:S02]  /*28d0*/  ISETP.GT.AND P2, PT, R0, 0x59, PT ;  /* 0x000000590000780c */ /* 0x000fe40003f44270 */
[----:B------:R-:W-:Y:S01]  /*28e0*/  FSEL R68, R68, -INF , P1 ;  /* 0xff80000044447808 */ /* 0x000fe20000800000 */
[----:B------:R-:W-:Y:S01]  /*28f0*/  MUFU.EX2 R38, R38 ;  /* 0x0000002600267308 */ /* 0x000fe20000000800 */
[----:B------:R-:W-:Y:S01]  /*2900*/  FMNMX.FTZ R3, R65, R4, !PT ;  /* 0x0000000441037209 */ /* 0x000fe20007810000 */
[----:B---3--:R-:W-:Y:S01]  /*2910*/  FADD.FTZ R9, R26, R27 ;  /* 0x0000001b1a097221 */ /* 0x008fe20000010000 */
[----:B------:R-:W-:Y:S02]  /*2920*/  FSEL R69, R69, -INF , P2 ;  /* 0xff80000045457808 */ /* 0x000fe40001000000 */
[----:B------:R-:W-:-:S02]  /*2930*/  FMNMX.FTZ R0, R68, R3, !PT ;  /* 0x0000000344007209 */ /* 0x000fc40007810000 */
[----:B------:R-:W-:Y:S01]  /*2940*/  F2FP.BF16.F32.PACK_AB R153, R27, R26 ;  /* 0x0000001a1b99723e */ /* 0x000fe200000010ff */
[----:B------:R-:W3:Y:S01]  /*2950*/  MUFU.EX2 R39, R39 ;  /* 0x0000002700277308 */ /* 0x000ee20000000800 */
[----:B------:R-:W-:Y:S02]  /*2960*/  FMNMX.FTZ R0, R69, R0, !PT ;  /* 0x0000000045007209 */ /* 0x000fe40007810000 */
[----:B----4-:R-:W-:Y:S02]  /*2970*/  F2FP.BF16.F32.PACK_AB R155, R31, R30 ;  /* 0x0000001e1f9b723e */ /* 0x010fe400000010ff */
[----:B-----5:R-:W-:Y:S01]  /*2980*/  F2FP.BF16.F32.PACK_AB R157, R35, R34 ;  /* 0x00000022239d723e */ /* 0x020fe200000010ff */
[----:B------:R-:W4:Y:S02]  /*2990*/  SHFL.BFLY PT, R3, R0, 0x2, 0x1f ;  /* 0x0c401f0000037f89 */ /* 0x000f2400000e0000 */
[----:B------:R-:W-:Y:S08]  /*29a0*/  MUFU.EX2 R42, R42 ;  /* 0x0000002a002a7308 */ /* 0x000ff00000000800 */
[----:B------:R-:W5:Y:S01]  /*29b0*/  MUFU.EX2 R43, R43 ;  /* 0x0000002b002b7308 */ /* 0x000f620000000800 */
[----:B---3--:R-:W-:-:S07]  /*29c0*/  F2FP.BF16.F32.PACK_AB R159, R39, R38 ;  /* 0x00000026279f723e */ /* 0x008fce00000010ff */
[----:B------:R-:W-:Y:S01]  /*29d0*/  MUFU.EX2 R46, R46 ;  /* 0x0000002e002e7308 */ /* 0x000fe20000000800 */
[----:B----4-:R-:W-:-:S07]  /*29e0*/  FMNMX.FTZ R3, R0, R3, !PT ;  /* 0x0000000300037209 */ /* 0x010fce0007810000 */
[----:B------:R-:W3:Y:S01]  /*29f0*/  MUFU.EX2 R47, R47 ;  /* 0x0000002f002f7308 */ /* 0x000ee20000000800 */
[----:B-----5:R-:W-:Y:S01]  /*2a00*/  F2FP.BF16.F32.PACK_AB R161, R43, R42 ;  /* 0x0000002a2ba1723e */ /* 0x020fe200000010ff */
[----:B------:R-:W4:Y:S06]  /*2a10*/  SHFL.BFLY PT, R4, R3, 0x1, 0x1f ;  /* 0x0c201f0003047f89 */ /* 0x000f2c00000e0000 */
[----:B------:R-:W-:Y:S08]  /*2a20*/  MUFU.EX2 R50, R50 ;  /* 0x0000003200327308 */ /* 0x000ff00000000800 */
[----:B------:R-:W5:Y:S01]  /*2a30*/  MUFU.EX2 R51, R51 ;  /* 0x0000003300337308 */ /* 0x000f620000000800 */
[----:B---3--:R-:W-:-:S07]  /*2a40*/  F2FP.BF16.F32.PACK_AB R163, R47, R46 ;  /* 0x0000002e2fa3723e */ /* 0x008fce00000010ff */
[----:B------:R-:W-:Y:S01]  /*2a50*/  MUFU.EX2 R54, R54 ;  /* 0x0000003600367308 */ /* 0x000fe20000000800 */
[----:B----4-:R-:W-:-:S04]  /*2a60*/  FMNMX.FTZ R4, R3, R4, !PT ;  /* 0x0000000403047209 */ /* 0x010fc80007810000 */
[C---:B------:R-:W-:Y:S01]  /*2a70*/  FSETP.NEU.FTZ.AND P1, PT, R4.reuse, -INF , PT ;  /* 0xff8000000400780b */ /* 0x040fe20003f3d000 */
[----:B------:R-:W-:Y:S02]  /*2a80*/  FMUL.FTZ R0, R4, UR10 ;  /* 0x0000000a04007c20 */ /* 0x000fe40008410000 */
[----:B------:R-:W-:Y:S01]  /*2a90*/  MUFU.EX2 R55, R55 ;  /* 0x0000003700377308 */ /* 0x000fe20000000800 */
[----:B-----5:R-:W-:Y:S02]  /*2aa0*/  F2FP.BF16.F32.PACK_AB R165, R51, R50 ;  /* 0x0000003233a5723e */ /* 0x020fe400000010ff */
[----:B------:R-:W-:Y:S01]  /*2ab0*/  FSEL R3, R0, RZ, P1 ;  /* 0x000000ff00037208 */ /* 0x000fe20000800000 */
[----:B------:R-:W-:Y:S01]  /*2ac0*/  FADD.FTZ R0, R30, R9 ;  /* 0x000000091e007221 */ /* 0x000fe20000010000 */
[----:B--2---:R-:W-:-:S03]  /*2ad0*/  LOP3.LUT P1, RZ, R13, 0x7f, RZ, 0xc0, !PT ;  /* 0x0000007f0dff7812 */ /* 0x004fc6000782c0ff */
        /* <DEDUP_REMOVED lines=30> */
[----:B------:R-:W-:Y:S01]  /*2cc0*/  FFMA.FTZ R64, R64, UR10, -R3 ;  /* 0x0000000a40407c23 */ /* 0x000fe20008010803 */
[----:B------:R-:W-:Y:S01]  /*2cd0*/  FADD.FTZ R15, R43, R12 ;  /* 0x0000000c2b0f7221 */ /* 0x000fe20000010000 */
[----:B------:R-:W4:Y:S01]  /*2ce0*/  MUFU.EX2 R29, R29 ;  /* 0x0000001d001d7308 */ /* 0x000f220000000800 */
[----:B--2---:R-:W-:Y:S01]  /*2cf0*/  FADD.FTZ R9, R24, R25 ;  /* 0x0000001918097221 */ /* 0x004fe20000010000 */
[----:B------:R-:W-:Y:S01]  /*2d00*/  FFMA.FTZ R65, R65, UR10, -R3 ;  /* 0x0000000a41417c23 */ /* 0x000fe20008010803 */
[----:B------:R-:W-:Y:S01]  /*2d10*/  FADD.FTZ R12, R46, R15 ;  /* 0x0000000f2e0c7221 */ /* 0x000fe20000010000 */
[--C-:B------:R-:W-:Y:S01]  /*2d20*/  FFMA.FTZ R68, R68, UR10, -R3.reuse ;  /* 0x0000000a44447c23 */ /* 0x100fe20008010803 */
[----:B------:R-:W-:Y:S01]  /*2d30*/  FFMA.FTZ R3, R69, UR10, -R3 ;  /* 0x0000000a45037c23 */ /* 0x000fe20008010803 */
[----:B------:R-:W-:Y:S01]  /*2d40*/  F2FP.BF16.F32.PACK_AB R167, R55, R54 ;  /* 0x0000003637a7723e */ /* 0x000fe200000010ff */
[----:B------:R-:W-:Y:S01]  /*2d50*/  FADD.FTZ R15, R47, R12 ;  /* 0x0000000c2f0f7221 */ /* 0x000fe20000010000 */
[----:B------:R-:W2:Y:S01]  /*2d60*/  MUFU.EX2 R32, R32 ;  /* 0x0000002000207308 */ /* 0x000ea20000000800 */
[----:B---3--:R-:W-:Y:S01]  /*2d70*/  FADD.FTZ R0, R28, R9 ;  /* 0x000000091c007221 */ /* 0x008fe20000010000 */
[----:B------:R-:W-:-:S02]  /*2d80*/  IADD3 R9, -R22, 0xb, RZ ;  /* 0x0000000b16097810 */ /* 0x000fc40007ffe1ff */
[----:B------:R-:W-:-:S04]  /*2d90*/  F2FP.BF16.F32.PACK_AB R152, R25, R24 ;  /* 0x000000181998723e */ /* 0x000fc800000010ff */
        /* <DEDUP_REMOVED lines=48> */
[C---:B----4-:R-:W-:Y:S01]  /*30a0*/  FADD.FTZ R15, R63.reuse, R10 ;  /* 0x0000000a3f0f7221 */ /* 0x050fe20000010000 */
[----:B------:R-:W-:-:S06]  /*30b0*/  F2FP.BF16.F32.PACK_AB R171, R63, R62 ;  /* 0x0000003e3fab723e */ /* 0x000fcc00000010ff */
[----:B------:R-:W4:Y:S01]  /*30c0*/  MUFU.EX2 R57, R57 ;  /* 0x0000003900397308 */ /* 0x000f220000000800 */
[----:B-----5:R-:W-:-:S07]  /*30d0*/  FADD.FTZ R0, R56, R13 ;  /* 0x0000000d38007221 */ /* 0x020fce0000010000 */
        /* <DEDUP_REMOVED lines=13> */
[----:B-----5:R-:W-:Y:S01]  /*31b0*/  FADD.FTZ R15, R61, R0 ;  /* 0x000000003d0f7221 */ /* 0x020fe20000010000 */
[C---:B------:R-:W-:Y:S01]  /*31c0*/  FADD.FTZ R0, R175.reuse, R10 ;  /* 0x0000000aaf007221 */ /* 0x040fe20000010000 */
[----:B------:R-:W-:Y:S02]  /*31d0*/  F2FP.BF16.F32.PACK_AB R175, R175, R70 ;  /* 0x00000046afaf723e */ /* 0x000fe400000010ff */
[----:B------:R-:W-:-:S03]  /*31e0*/  F2FP.BF16.F32.PACK_AB R170, R61, R60 ;  /* 0x0000003c3daa723e */ /* 0x000fc600000010ff */
[----:B------:R-:W5:Y:S01]  /*31f0*/  MUFU.EX2 R68, R68 ;  /* 0x0000004400447308 */ /* 0x000f620000000800 */
[----:B---3--:R-:W-:-:S07]  /*3200*/  FADD.FTZ R10, R64, R15 ;  /* 0x0000000f400a7221 */ /* 0x008fce0000010000 */
[----:B------:R-:W3:Y:S01]  /*3210*/  MUFU.EX2 R13, R3 ;  /* 0x00000003000d7308 */ /* 0x000ee20000000800 */
[C---:B----4-:R-:W-:Y:S01]  /*3220*/  FADD.FTZ R15, R65.reuse, R10 ;  /* 0x0000000a410f7221 */ /* 0x050fe20000010000 */
[----:B------:R-:W-:-:S03]  /*3230*/  F2FP.BF16.F32.PACK_AB R172, R65, R64 ;  /* 0x0000004041ac723e */ /* 0x000fc600000010ff */
[----:B-----5:R-:W-:-:S04]  /*3240*/  FADD.FTZ R10, R68, R15 ;  /* 0x0000000f440a7221 */ /* 0x020fc80000010000 */
[C---:B---3--:R-:W-:Y:S01]  /*3250*/  FADD.FTZ R3, R13.reuse, R10 ;  /* 0x0000000a0d037221 */ /* 0x048fe20000010000 */
[----:B------:R-:W-:Y:S01]  /*3260*/  F2FP.BF16.F32.PACK_AB R174, R13, R68 ;  /* 0x000000440dae723e */ /* 0x000fe200000010ff */
[----:B--2---:R-:W-:Y:S06]  /*3270*/  @!P0 BRA `(.L_x_3553) ;  /* 0x0000000000048947 */ /* 0x004fec0003800000 */
[----:B------:R-:W-:Y:S01]  /*3280*/  BPT.TRAP 0x1 ;  /* 0x000000040000795c */ /* 0x000fe20000300000 */
.L_x_3553:
[----:B------:R2:W3:Y:S01]  /*3290*/  SYNCS.PHASECHK.TRANS64.TRYWAIT P2, [R6+URZ+0x22850], R11 ;  /* 0x0228500b060075a7 */ /* 0x0004e2000804017f */
[----:B------:R-:W-:Y:S05]  /*32a0*/  @!P0 BRA `(.L_x_3554) ;  /* 0x0000000000048947 */ /* 0x000fea0003800000 */
[----:B------:R-:W-:Y:S01]  /*32b0*/  BPT.TRAP 0x1 ;  /* 0x000000040000795c */ /* 0x000fe20000300000 */
.L_x_3554:
[----:B---3--:R-:W-:Y:S05]  /*32c0*/  @P2 BRA `(.L_x_3555) ;  /* 0x0000000000082947 */ /* 0x008fea0003800000 */
[----:B------:R-:W3:Y:S02]  /*32d0*/  SYNCS.PHASECHK.TRANS64.TRYWAIT P2, [R6+URZ+0x22850], R11 ;  /* 0x0228500b060075a7 */ /* 0x000ee4000804017f */
[----:B---3--:R-:W-:Y:S05]  /*32e0*/  @!P2 BRA `(.L_x_3556) ;  /* 0x000000c400a0a947 */ /* 0x008fea0003800000 */
.L_x_3555:
[----:B------:R-:W-:Y:S01]  /*32f0*/  R2UR UR6, R7 ;  /* 0x00000000070672ca */ /* 0x000fe200000e0000 */
[----:B------:R4:W-:Y:S01]  /*3300*/  BAR.SYNC.DEFER_BLOCKING R8, 0x100 ;  /* 0x000400080000751d */ /* 0x0009e20000010000 */
[----:B------:R-:W-:Y:S01]  /*3310*/  UIADD3 UR23, UR50, -0x2, URZ ;  /* 0xfffffffe32177890 */ /* 0x000fe2000fffe03f */
[----:B0123--:R-:W-:-:S04]  /*3320*/  @!P1 VIADD R6, R6, 0x22860 ;  /* 0x0002286006069836 */ /* 0x00ffc80000000000 */
[----:B------:R-:W-:Y:S01]  /*3330*/  UMOV UR7, 0x40000040 ;  /* 0x4000004000077882 */ /* 0x000fe20000000000 */
[----:B------:R-:W-:-:S05]  /*3340*/  @!P1 PRMT R6, RZ, 0x654, R6 ;  /* 0x00000654ff069816 */ /* 0x000fca0000000006 */
        /* <DEDUP_REMOVED lines=38> */
[----:B------:R-:W-:-:S04]  /*35b0*/  UIADD3 UR6, UR41, -UR44, URZ ;  /* 0x8000002c29067290 */ /* 0x000fc8000fffe03f */
[----:B------:R-:W-:-:S04]  /*35c0*/  ULEA UR6, UR49, UR6, 0x7 ;  /* 0x0000000631067291 */ /* 0x000fc8000f8e383f */
        /* <DEDUP_REMOVED lines=9> */
[----:B----4-:R-:W-:Y:S05]  /*3660*/  @!P2 BRA `(.L_x_3557) ;  /* 0x0000002000f8a947 */ /* 0x010fea0003800000 */
[----:B------:R-:W-:Y:S01]  /*3670*/  IMAD.MOV.U32 R8, RZ, RZ, R5 ;  /* 0x000000ffff087224 */ /* 0x000fe200078e0005 */
[----:B------:R-:W-:Y:S01]  /*3680*/  ULDC UR24, c[0x0][0x988] ;  /* 0x0002620000187ab9 */ /* 0x000fe20000000800 */
[----:B------:R-:W-:-:S07]  /*3690*/  IMAD.MOV.U32 R7, RZ, RZ, R4 ;  /* 0x000000ffff077224 */ /* 0x000fce00078e0004 */
.L_x_3566:
[----:B------:R-:W-:-:S04]  /*36a0*/  UIADD3 UR37, UR37, 0x1, URZ ;  /* 0x0000000125257890 */ /* 0x000fc8000fffe03f */
[----:B------:R-:W-:-:S04]  /*36b0*/  UISETP.NE.AND UP0, UPT, UR37, 0x2, UPT ;  /* 0x000000022500788c */ /* 0x000fc8000bf05270 */
[----:B------:R-:W-:Y:S02]  /*36c0*/  USEL UR6, URZ, 0x1, UP0 ;  /* 0x000000013f067887 */ /* 0x000fe40008000000 */
[----:B------:R-:W-:Y:S02]  /*36d0*/  USEL UR37, UR37, URZ, UP0 ;  /* 0x0000003f25257287 */ /* 0x000fe40008000000 */
[----:B------:R-:W-:Y:S01]  /*36e0*/  ULOP3.LUT UR40, UR40, UR6, URZ, 0x3c, !UPT ;  /* 0x0000000628287292 */ /* 0x000fe2000f8e3c3f */
[----:B0-----:R-:W-:Y:S11]  /*36f0*/  @!P0 BRA `(.L_x_3558) ;  /* 0x0000000000048947 */ /* 0x001ff60003800000 */
[----:B------:R-:W-:Y:S01]  /*3700*/  BPT.TRAP 0x1 ;  /* 0x000000040000795c */ /* 0x000fe20000300000 */
.L_x_3558:
        /* <DEDUP_REMOVED lines=9> */
.L_x_3559:
[----:B-1----:R-:W-:Y:S05]  /*37a0*/  @P2 BRA `(.L_x_3560) ;  /* 0x0000000000082947 */ /* 0x002fea0003800000 */
[----:B------:R-:W1:Y:S02]  /*37b0*/  SYNCS.PHASECHK.TRANS64.TRYWAIT P2, [UR25+0x22830], R6 ;  /* 0x02283006ff0075a7 */ /* 0x000e640008040159 */
[----:B-1----:R-:W-:Y:S05]  /*37c0*/  @!P2 BRA `(.L_x_3561) ;  /* 0x000000c0007ca947 */ /* 0x002fea0003800000 */
.L_x_3560:
[----:B------:R-:W-:Y:S01]  /*37d0*/  UIMAD UR18, UR37, 0x300, UR20 ;  /* 0x00000300251278a4 */ /* 0x000fe2000f8e0214 */
[----:B------:R-:W-:Y:S01]  /*37e0*/  WARPGROUP.ARRIVE ;  /* 0x00000000000079c5 */ /* 0x000fe20000000000 */
[----:B------:R-:W-:Y:S01]  /*37f0*/  UMOV UR19, 0x40000040 ;  /* 0x4000004000137882 */ /* 0x000fe20000000000 */
[----:B------:R-:W-:Y:S01]  /*3800*/  UMOV UR7, 0x40000040 ;  /* 0x4000004000077882 */ /* 0x000fe20000000000 */
[----:B------:R-:W-:Y:S01]  /*3810*/  UIADD3 UR6, UR18, 0x2, URZ ;  /* 0x0000000212067890 */ /* 0x000fe2000fffe03f */
[----:B-1----:R-:W-:Y:S01]  /*3820*/  IMAD.MOV.U32 R5, RZ, RZ, -0x2 ;  /* 0xfffffffeff057424 */ /* 0x002fe200078e00ff */
        /* <DEDUP_REMOVED lines=8> */
[----:B------:R-:W-:-:S04]  /*38b0*/  USHF.L.U32 UR6, UR49, 0x7, URZ ;  /* 0x0000000731067899 */ /* 0x000fc8000800063f */
[----:B------:R-:W-:-:S04]  /*38c0*/  UIMAD UR6, UR23, -0x60, UR6 ;  /* 0xffffffa0170678a4 */ /* 0x000fc8000f8e0206 */
[----:B------:R-:W-:-:S04]  /*38d0*/  UIADD3 UR6, UR6, 0x1, UR41 ;  /* 0x0000000106067890 */ /* 0x000fc8000fffe029 */
[----:B------:R-:W-:-:S06]  /*38e0*/  UIADD3 UR6, UR6, -UR44, URZ ;  /* 0x8000002c06067290 */ /* 0x000fcc000fffe03f */
[----:B------:R-:W-:-:S04]  /*38f0*/  IMAD R4, R18, R5, UR6 ;  /* 0x0000000612047e24 */ /* 0x000fc8000f8e0205 */
[----:B------:R-:W-:-:S05]  /*3900*/  IMAD.IADD R5, R19, 0x1, R4 ;  /* 0x0000000113057824 */ /* 0x000fca00078e0204 */
[C---:B------:R-:W-:Y:S02]  /*3910*/  ISETP.GT.AND P2, PT, R5.reuse, RZ, PT ;  /* 0x000000ff0500720c */ /* 0x040fe40003f44270 */
[----:B------:R-:W-:Y:S01]  /*3920*/  ISETP.GT.AND P3, PT, R5, 0x1, PT ;  /* 0x000000010500780c */ /* 0x000fe20003f64270 */
        /* <DEDUP_REMOVED lines=12> */
[C---:B------:R-:W-:Y:S02]  /*39f0*/  ISETP.GT.AND P3, PT, R5.reuse, 0x9, PT ;  /* 0x000000090500780c */ /* 0x040fe40003f64270 */
[----:B------:R-:W-:Y:S02]  /*3a00*/  FSEL R156, R156, -INF , P2 ;  /* 0xff8000009c9c7808 */ /* 0x000fe40001000000 */
[----:B------:R-:W-:Y:S02]  /*3a10*/  FMNMX.FTZ R9, R20, R9, !PT ;  /* 0x0000000914097209 */ /* 0x000fe40007810000 */
        /* <DEDUP_REMOVED lines=65> */
[C---:B------:R-:W-:Y:S02]  /*3e30*/  ISETP.GT.AND P4, PT, R5.reuse, 0x1, PT ;  /* 0x000000010500780c */ /* 0x040fe40003f84270 */
[----:B------:R-:W-:Y:S01]  /*3e40*/  FSEL R11, R154, -INF , P3 ;  /* 0xff8000009a0b7808 */ /* 0x000fe20001800000 */
[----:B------:R-:W1:Y:S01]  /*3e50*/  SHFL.BFLY PT, R4, R9, 0x2, 0x1f ;  /* 0x0c401f0009047f89 */ /* 0x000e6200000e0000 */
[----:B------:R-:W-:Y:S02]  /*3e60*/  ISETP.GT.AND P3, PT, R5, 0x8, PT ;  /* 0x000000080500780c */ /* 0x000fe40003f64270 */
[----:B------:R-:W-:Y:S02]  /*3e70*/  FSEL R155, R155, -INF , P4 ;  /* 0xff8000009b9b7808 */ /* 0x000fe40002000000 */
[----:B------:R-:W-:-:S02]  /*3e80*/  FMNMX.FTZ R154, R11, R8, !PT ;  /* 0x000000080b9a7209 */ /* 0x000fc40007810000 */
[C---:B------:R-:W-:Y:S02]  /*3e90*/  ISETP.GT.AND P4, PT, R5.reuse, 0x9, PT ;  /* 0x000000090500780c */ /* 0x040fe40003f84270 */
[----:B------:R-:W-:Y:S02]  /*3ea0*/  FSEL R158, R158, -INF , P3 ;  /* 0xff8000009e9e7808 */ /* 0x000fe40001800000 */
[----:B------:R-:W-:Y:S02]  /*3eb0*/  ISETP.GT.AND P3, PT, R5, 0x10, PT ;  /* 0x000000100500780c */ /* 0x000fe40003f64270 */
[----:B------:R-:W-:Y:S02]  /*3ec0*/  FSEL R159, R159, -INF , P4 ;  /* 0xff8000009f9f7808 */ /* 0x000fe40002000000 */
[----:B------:R-:W-:Y:S02]  /*3ed0*/  ISETP.GT.AND P4, PT, R5, 0x11, PT ;  /* 0x000000110500780c */ /* 0x000fe40003f84270 */
[----:B------:R-:W-:-:S02]  /*3ee0*/  FSEL R162, R162, -INF , P3 ;  /* 0xff800000a2a27808 */ /* 0x000fc40001800000 */
[----:B------:R-:W-:Y:S02]  /*3ef0*/  ISETP.GT.AND P3, PT, R5, 0x18, PT ;  /* 0x000000180500780c */ /* 0x000fe40003f64270 */
[----:B------:R-:W-:Y:S02]  /*3f00*/  FSEL R163, R163, -INF , P4 ;  /* 0xff800000a3a37808 */ /* 0x000fe40002000000 */
[----:B------:R-:W-:Y:S02]  /*3f10*/  ISETP.GT.AND P4, PT, R5, 0x19, PT ;  /* 0x000000190500780c */ /* 0x000fe40003f84270 */
[----:B-1----:R-:W-:Y:S02]  /*3f20*/  FMNMX.FTZ R13, R9, R4, !PT ;  /* 0x00000004090d7209 */ /* 0x002fe40007810000 */
[----:B------:R-:W-:Y:S02]  /*3f30*/  FSEL R166, R166, -INF , P3 ;  /* 0xff800000a6a67808 */ /* 0x000fe40001800000 */
[----:B------:R-:W-:Y:S01]  /*3f40*/  ISETP.GT.AND P3, PT, R5, 0x20, PT ;  /* 0x000000200500780c */ /* 0x000fe20003f64270 */
[----:B------:R-:W1:Y:S01]  /*3f50*/  SHFL.BFLY PT, R4, R13, 0x1, 0x1f ;  /* 0x0c201f000d047f89 */ /* 0x000e6200000e0000 */
[----:B------:R-:W-:-:S02]  /*3f60*/  FSEL R167, R167, -INF , P4 ;  /* 0xff800000a7a77808 */ /* 0x000fc40002000000 */
        /* <DEDUP_REMOVED lines=8> */
[C---:B------:R-:W-:Y:S02]  /*3ff0*/  ISETP.GT.AND P4, PT, R5.reuse, 0x31, PT ;  /* 0x000000310500780c */ /* 0x040fe40003f84270 */
[----:B------:R-:W-:Y:S02]  /*4000*/  FSEL R178, R178, -INF , P3 ;  /* 0xff800000b2b27808 */ /* 0x000fe40001800000 */
[----:B------:R-:W-:Y:S02]  /*4010*/  ISETP.GT.AND P3, PT, R5, 0x38, PT ;  /* 0x000000380500780c */ /* 0x000fe40003f64270 */
[----:B-1----:R-:W-:-:S02]  /*4020*/  FMNMX.FTZ R4, R13, R4, !PT ;  /* 0x000000040d047209 */ /* 0x002fc40007810000 */
[----:B------:R-:W-:Y:S02]  /*4030*/  FMNMX.FTZ R13, R155, R154, !PT ;  /* 0x0000009a9b0d7209 */ /* 0x000fe40007810000 */
[C---:B------:R-:W-:Y:S01]  /*4040*/  FSETP.NEU.FTZ.AND P2, PT, R4.reuse, -INF , PT ;  /* 0xff8000000400780b */ /* 0x040fe20003f5d000 */
[----:B------:R-:W-:Y:S01]  /*4050*/  FMUL.FTZ R15, R4, UR10 ;  /* 0x0000000a040f7c20 */ /* 0x000fe20008410000 */
[----:B------:R-:W-:Y:S02]  /*4060*/  FMNMX.FTZ R154, R158, R13, !PT ;  /* 0x0000000d9e9a7209 */ /* 0x000fe40007810000 */
[----:B------:R-:W-:Y:S02]  /*4070*/  FSEL R179, R179, -INF , P4 ;  /* 0xff800000b3b37808 */ /* 0x000fe40002000000 */
[----:B------:R-:W-:Y:S02]  /*4080*/  FSEL R9, R15, RZ, P2 ;  /* 0x000000ff0f097208 */ /* 0x000fe40001000000 */
[----:B------:R-:W-:-:S02]  /*4090*/  FMNMX.FTZ R15, R159, R154, !PT ;  /* 0x0000009a9f0f7209 */ /* 0x000fc40007810000 */
        /* <DEDUP_REMOVED lines=31> */
[----:B------:R-:W-:Y:S01]  /*4290*/  FFMA.FTZ R196, R196, UR10, -R9 ;  /* 0x0000000ac4c47c23 */ /* 0x000fe20008010809 */
[----:B------:R-:W-:-:S02]  /*42a0*/  ISETP.GT.AND P4, PT, R5, 0x49, PT ;  /* 0x000000490500780c */ /* 0x000fc40003f84270 */
[----:B------:R-:W-:Y:S02]  /*42b0*/  FMNMX.FTZ R10, R178, R153, !PT ;  /* 0x00000099b20a7209 */ /* 0x000fe40007810000 */
[----:B------:R-:W-:Y:S01]  /*42c0*/  FSEL R190, R190, -INF , P3 ;  /* 0xff800000bebe7808 */ /* 0x000fe20001800000 */
[----:B------:R-:W-:Y:S01]  /*42d0*/  MUFU.EX2 R15, R15 ;  /* 0x0000000f000f7308 */ /* 0x000fe20000000800 */
[----:B------:R-:W-:Y:S02]  /*42e0*/  FMNMX.FTZ R153, R179, R10, !PT ;  /* 0x0000000ab3997209 */ /* 0x000fe40007810000 */
[----:B------:R-:W-:Y:S02]  /*42f0*/  ISETP.GT.AND P3, PT, R5, 0x50, PT ;  /* 0x000000500500780c */ /* 0x000fe40003f64270 */
[----:B------:R-:W-:Y:S01]  /*4300*/  FMNMX.FTZ R14, R182, R153, !PT ;  /* 0x00000099b60e7209 */ /* 0x000fe20007810000 */
[----:B------:R-:W-:Y:S01]  /*4310*/  FFMA.FTZ R153, R12, UR10, -R9 ;  /* 0x0000000a0c997c23 */ /* 0x000fe20008010809 */
[----:B------:R-:W-:Y:S01]  /*4320*/  FSEL R191, R191, -INF , P4 ;  /* 0xff800000bfbf7808 */ /* 0x000fe20002000000 */
[----:B------:R1:W-:Y:S01]  /*4330*/  MUFU.EX2 R10, R164 ;  /* 0x000000a4000a7308 */ /* 0x0003e20000000800 */
[----:B------:R-:W-:-:S02]  /*4340*/  FMNMX.FTZ R157, R183, R14, !PT ;  /* 0x0000000eb79d7209 */ /* 0x000fc40007810000 */
[----:B------:R-:W-:Y:S02]  /*4350*/  ISETP.GT.AND P4, PT, R5, 0x51, PT ;  /* 0x000000510500780c */ /* 0x000fe40003f84270 */
[----:B------:R-:W-:Y:S02]  /*4360*/  FMNMX.FTZ R12, R186, R157, !PT ;  /* 0x0000009dba0c7209 */ /* 0x000fe40007810000 */
[----:B------:R-:W-:Y:S01]  /*4370*/  FSEL R194, R194, -INF , P3 ;  /* 0xff800000c2c27808 */ /* 0x000fe20001800000 */
[----:B------:R-:W-:Y:S01]  /*4380*/  MUFU.EX2 R156, R156 ;  /* 0x0000009c009c7308 */ /* 0x000fe20000000800 */
[----:B------:R-:W-:Y:S01]  /*4390*/  FMNMX.FTZ R157, R187, R12, !PT ;  /* 0x0000000cbb9d7209 */ /* 0x000fe20007810000 */
[--C-:B-1----:R-:W-:Y:S01]  /*43a0*/  FFMA.FTZ R164, R176, UR10, -R9.reuse ;  /* 0x0000000ab0a47c23 */ /* 0x102fe20008010809 */
[----:B------:R-:W-:Y:S02]  /*43b0*/  ISETP.GT.AND P3, PT, R5, 0x58, PT ;  /* 0x000000580500780c */ /* 0x000fe40003f64270 */
        /* <DEDUP_REMOVED lines=11> */
[----:B------:R-:W-:Y:S01]  /*4470*/  FFMA.FTZ R173, R185, UR10, -R9 ;  /* 0x0000000ab9ad7c23 */ /* 0x000fe20008010809 */
[----:B------:R-:W-:Y:S01]  /*4480*/  FMNMX.FTZ R5, R195, R12, !PT ;  /* 0x0000000cc3057209 */ /* 0x000fe20007810000 */
[----:B------:R-:W-:Y:S01]  /*4490*/  MUFU.EX2 R153, R153 ;  /* 0x0000009900997308 */ /* 0x000fe20000000800 */
[----:B------:R-:W-:-:S02]  /*44a0*/  FSEL R199, R199, -INF , P4 ;  /* 0xff800000c7c77808 */ /* 0x000fc40002000000 */
[----:B------:R-:W-:-:S04]  /*44b0*/  FMNMX.FTZ R14, R198, R5, !PT ;  /* 0x00000005c60e7209 */ /* 0x000fc80007810000 */
[----:B------:R-:W-:Y:S01]  /*44c0*/  FMNMX.FTZ R5, R199, R14, !PT ;  /* 0x0000000ec7057209 */ /* 0x000fe20007810000 */
[----:B------:R-:W-:Y:S01]  /*44d0*/  FFMA.FTZ R14, R180, UR10, -R9 ;  /* 0x0000000ab40e7c23 */ /* 0x000fe20008010809 */
[----:B------:R-:W-:Y:S01]  /*44e0*/  FSEL R180, R4, RZ, P2 ;  /* 0x000000ff04b47208 */ /* 0x000fe20001000000 */
[----:B------:R1:W-:Y:S02]  /*44f0*/  MUFU.EX2 R12, R172 ;  /* 0x000000ac000c7308 */ /* 0x0003e40000000800 */
[----:B------:R-:W2:Y:S02]  /*4500*/  SHFL.BFLY PT, R20, R5, 0x2, 0x1f ;  /* 0x0c401f0005147f89 */ /* 0x000ea400000e0000 */
[----:B------:R-:W-:-:S04]  /*4510*/  FADD.FTZ R180, -R180, R7 ;  /* 0x00000007b4b47221 */ /* 0x000fc80000010100 */
[----:B------:R-:W-:Y:S01]  /*4520*/  FMUL.FTZ R185, R180, UR10 ;  /* 0x0000000ab4b97c20 */ /* 0x000fe20008410000 */
[----:B-1----:R-:W-:Y:S01]  /*4530*/  FFMA.FTZ R172, R192, UR10, -R9 ;  /* 0x0000000ac0ac7c23 */ /* 0x002fe20008010809 */
[----:B------:R-:W-:Y:S08]  /*4540*/  MUFU.EX2 R160, R160 ;  /* 0x000000a000a07308 */ /* 0x000ff00000000800 */
[----:B------:R-:W1:Y:S01]  /*4550*/  MUFU.EX2 R185, R185 ;  /* 0x000000b900b97308 */ /* 0x000e620000000800 */
[----:B--2---:R-:W-:-:S07]  /*4560*/  FMNMX.FTZ R176, R5, R20, !PT ;  /* 0x0000001405b07209 */ /* 0x004fce0007810000 */
[----:B------:R-:W2:Y:S01]  /*4570*/  MUFU.EX2 R157, R157 ;  /* 0x0000009d009d7308 */ /* 0x000ea20000000800 */
[--C-:B------:R-:W-:Y:S01]  /*4580*/  FFMA.FTZ R20, R188, UR10, -R9.reuse ;  /* 0x0000000abc147c23 */ /* 0x100fe20008010809 */
[----:B------:R-:W-:Y:S01]  /*4590*/  FFMA.FTZ R9, R197, UR10, -R9 ;  /* 0x0000000ac5097c23 */ /* 0x000fe20008010809 */
[----:B------:R-:W3:Y:S05]  /*45a0*/  SHFL.BFLY PT, R5, R176, 0x1, 0x1f ;  /* 0x0c201f00b0057f89 */ /* 0x000eea00000e0000 */
[----:B------:R-:W4:Y:S01]  /*45b0*/  MUFU.EX2 R161, R161 ;  /* 0x000000a100a17308 */ /* 0x000f220000000800 */
[-C--:B-1----:R-:W-:Y:S01]  /*45c0*/  FMUL.FTZ R24, R24, R185.reuse ;  /* 0x000000b918187220 */ /* 0x082fe20000410000 */
        /* <DEDUP_REMOVED lines=17> */
[----:B------:R-:W-:Y:S01]  /*46e0*/  FMUL.FTZ R56, R56, R185 ;  /* 0x000000b938387220 */ /* 0x000fe20000410000 */
[----:B---3--:R-:W-:Y:S01]  /*46f0*/  FMNMX.FTZ R5, R176, R5, !PT ;  /* 0x00000005b0057209 */ /* 0x008fe20007810000 */
[-C--:B------:R-:W-:Y:S01]  /*4700*/  FMUL.FTZ R57, R57, R185.reuse ;  /* 0x000000b939397220 */ /* 0x080fe20000410000 */
[-C--:B------:R-:W-:Y:S01]  /*4710*/  FMUL.FTZ R60, R60, R185.reuse ;  /* 0x000000b93c3c7220 */ /* 0x080fe20000410000 */
[-C--:B------:R-:W-:Y:S01]  /*4720*/  FMUL.FTZ R61, R61, R185.reuse ;  /* 0x000000b93d3d7220 */ /* 0x080fe20000410000 */
[C---:B------:R-:W-:Y:S01]  /*4730*/  FSETP.NEU.FTZ.AND P2, PT, R5.reuse, -INF , PT ;  /* 0xff8000000500780b */ /* 0x040fe20003f5d000 */
[C---:B------:R-:W-:Y:S01]  /*4740*/  FMUL.FTZ R192, R5.reuse, UR10 ;  /* 0x0000000a05c07c20 */ /* 0x040fe20008410000 */
[----:B------:R-:W3:Y:S01]  /*4750*/  MUFU.EX2 R14, R14 ;  /* 0x0000000e000e7308 */ /* 0x000ee20000000800 */
[-C--:B------:R-:W-:Y:S01]  /*4760*/  FMUL.FTZ R64, R64, R185.reuse ;  /* 0x000000b940407220 */ /* 0x080fe20000410000 */
[----:B------:R-:W-:Y:S01]  /*4770*/  FSEL R193, R5, RZ, P2 ;  /* 0x000000ff05c17208 */ /* 0x000fe20001000000 */
[-C--:B------:R-:W-:Y:S01]  /*4780*/  FMUL.FTZ R65, R65, R185.reuse ;  /* 0x000000b941417220 */ /* 0x080fe20000410000 */
[----:B------:R-:W-:Y:S01]  /*4790*/  FSEL R192, R192, RZ, P2 ;  /* 0x000000ffc0c07208 */ /* 0x000fe20001000000 */
[-C--:B------:R-:W-:Y:S01]  /*47a0*/  FMUL.FTZ R68, R68, R185.reuse ;  /* 0x000000b944447220 */ /* 0x080fe20000410000 */
[----:B------:R-:W-:Y:S01]  /*47b0*/  FMUL.FTZ R69, R69, R185 ;  /* 0x000000b945457220 */ /* 0x000fe20000410000 */
[----:B------:R-:W-:Y:S01]  /*47c0*/  FADD.FTZ R193, -R193, R8 ;  /* 0x00000008c1c17221 */ /* 0x000fe20000010100 */
[----:B------:R-:W0:Y:S01]  /*47d0*/  MUFU.EX2 R169, R169 ;  /* 0x000000a900a97308 */ /* 0x000e220000000800 */
[--C-:B------:R-:W-:Y:S01]  /*47e0*/  FFMA.FTZ R180, R155, UR10, -R192.reuse ;  /* 0x0000000a9bb47c23 */ /* 0x100fe200080108c0 */
[----:B------:R-:W-:Y:S01]  /*47f0*/  FFMA.FTZ R155, R158, UR10, -R192 ;  /* 0x0000000a9e9b7c23 */ /* 0x000fe200080108c0 */
[----:B------:R-:W-:Y:S01]  /*4800*/  FFMA.FTZ R158, R185, R3, R152 ;  /* 0x00000003b99e7223 */ /* 0x000fe20000010098 */
[--C-:B------:R-:W-:Y:S01]  /*4810*/  FFMA.FTZ R206, R175, UR10, -R192.reuse ;  /* 0x0000000aafce7c23 */ /* 0x100fe200080108c0 */
[--C-:B------:R-:W-:Y:S01]  /*4820*/  FFMA.FTZ R175, R178, UR10, -R192.reuse ;  /* 0x0000000ab2af7c23 */ /* 0x100fe200080108c0 */
[----:B------:R-:W-:Y:S01]  /*4830*/  FFMA.FTZ R178, R179, UR10, -R192 ;  /* 0x0000000ab3b27c23 */ /* 0x000fe200080108c0 */
[----:B------:R-:W-:Y:S01]  /*4840*/  FADD.FTZ R3, R13, R158 ;  /* 0x0000009e0d037221 */ /* 0x000fe20000010000 */
[----:B------:R-:W0:Y:S01]  /*4850*/  MUFU.EX2 R168, R168 ;  /* 0x000000a800a87308 */ /* 0x000e220000000800 */
[--C-:B------:R-:W-:Y:S01]  /*4860*/  FFMA.FTZ R179, R182, UR10, -R192.reuse ;  /* 0x0000000ab6b37c23 */ /* 0x100fe200080108c0 */
[--C-:B------:R-:W-:Y:S01]  /*4870*/  FFMA.FTZ R182, R183, UR10, -R192.reuse ;  /* 0x0000000ab7b67c23 */ /* 0x100fe200080108c0 */
[----:B------:R-:W-:Y:S01]  /*4880*/  FADD.FTZ R158, R154, R3 ;  /* 0x000000039a9e7221 */ /* 0x000fe20000010000 */
[--C-:B------:R-:W-:Y:S01]  /*4890*/  FFMA.FTZ R183, R186, UR10, -R192.reuse ;  /* 0x0000000abab77c23 */ /* 0x100fe200080108c0 */
[----:B------:R-:W-:Y:S01]  /*48a0*/  FFMA.FTZ R186, R187, UR10, -R192 ;  /* 0x0000000abbba7c23 */ /* 0x000fe200080108c0 */
[----:B------:R-:W-:-:S02]  /*48b0*/  IMAD.U32 R187, RZ, RZ, UR25 ;  /* 0x00000019ffbb7e24 */ /* 0x000fc4000f8e00ff */
[----:B------:R-:W-:Y:S01]  /*48c0*/  FADD.FTZ R3, R15, R158 ;  /* 0x0000009e0f037221 */ /* 0x000fe20000010000 */
[----:B------:R-:W0:Y:S01]  /*48d0*/  MUFU.EX2 R173, R173 ;  /* 0x000000ad00ad7308 */ /* 0x000e220000000800 */
        /* <DEDUP_REMOVED lines=19> */
[----:B------:R-:W-:Y:S01]  /*4a10*/  FFMA.FTZ R199, R199, UR10, -R192 ;  /* 0x0000000ac7c77c23 */ /* 0x000fe200080108c0 */
[C---:B--2---:R-:W-:Y:S01]  /*4a20*/  F2FP.BF16.F32.PACK_AB R160, R157.reuse, R160 ;  /* 0x000000a09da0723e */ /* 0x044fe200000010ff */
[-C--:B------:R-:W-:Y:S01]  /*4a30*/  FMUL.FTZ R72, R72, R185.reuse ;  /* 0x000000b948487220 */ /* 0x080fe20000410000 */
[----:B------:R-:W-:Y:S01]  /*4a40*/  FADD.FTZ R3, R157, R158 ;  /* 0x0000009e9d037221 */ /* 0x000fe20000010000 */
[----:B------:R2:W-:Y:S01]  /*4a50*/  MUFU.EX2 R7, R9 ;  /* 0x0000000900077308 */ /* 0x0005e20000000800 */
[----:B----4-:R-:W-:Y:S01]  /*4a60*/  F2FP.BF16.F32.PACK_AB R162, R161, R12 ;  /* 0x0000000ca1a2723e */ /* 0x010fe200000010ff */
[-C--:B------:R-:W-:Y:S01]  /*4a70*/  FMUL.FTZ R73, R73, R185.reuse ;  /* 0x000000b949497220 */ /* 0x080fe20000410000 */
[----:B------:R-:W-:Y:S01]  /*4a80*/  FADD.FTZ R158, R12, R3 ;  /* 0x000000030c9e7221 */ /* 0x000fe20000010000 */
[----:B------:R-:W-:Y:S01]  /*4a90*/  F2FP.BF16.F32.PACK_AB R152, R13, R152 ;  /* 0x000000980d98723e */ /* 0x000fe200000010ff */
[-C--:B------:R-:W-:Y:S01]  /*4aa0*/  FMUL.FTZ R76, R76, R185.reuse ;  /* 0x000000b94c4c7220 */ /* 0x080fe20000410000 */
[----:B------:R-:W-:Y:S01]  /*4ab0*/  F2FP.BF16.F32.PACK_AB R154, R15, R154 ;  /* 0x0000009a0f9a723e */ /* 0x000fe200000010ff */
[----:B------:R-:W-:Y:S01]  /*4ac0*/  FADD.FTZ R3, R161, R158 ;  /* 0x0000009ea1037221 */ /* 0x000fe20000010000 */
[----:B------:R-:W-:Y:S01]  /*4ad0*/  MUFU.EX2 R172, R172 ;  /* 0x000000ac00ac7308 */ /* 0x000fe20000000800 */
[----:B--2---:R-:W-:Y:S01]  /*4ae0*/  IADD3 R9, -R22, 0xb, RZ ;  /* 0x0000000b16097810 */ /* 0x004fe20007ffe1ff */
[-C--:B------:R-:W-:Y:S01]  /*4af0*/  FMUL.FTZ R77, R77, R185.reuse ;  /* 0x000000b94d4d7220 */ /* 0x080fe20000410000 */
[----:B-1----:R-:W-:Y:S01]  /*4b00*/  FADD.FTZ R158, R164, R3 ;  /* 0x00000003a49e7221 */ /* 0x002fe20000010000 */
[----:B-----5:R-:W-:Y:S01]  /*4b10*/  F2FP.BF16.F32.PACK_AB R164, R165, R164 ;  /* 0x000000a4a5a4723e */ /* 0x020fe200000010ff */
[-C--:B------:R-:W-:Y:S01]  /*4b20*/  FMUL.FTZ R80, R80, R185.reuse ;  /* 0x000000b950507220 */ /* 0x080fe20000410000 */
[----:B------:R-:W-:Y:S01]  /*4b30*/  F2FP.BF16.F32.PACK_AB R156, R21, R156 ;  /* 0x0000009c159c723e */ /* 0x000fe200000010ff */
[----:B------:R-:W-:Y:S01]  /*4b40*/  FADD.FTZ R3, R165, R158 ;  /* 0x0000009ea5037221 */ /* 0x000fe20000010000 */
[----:B------:R-:W-:Y:S01]  /*4b50*/  MUFU.EX2 R181, R181 ;  /* 0x000000b500b57308 */ /* 0x000fe20000000800 */
[-C--:B------:R-:W-:Y:S01]  /*4b60*/  FMUL.FTZ R81, R81, R185.reuse ;  /* 0x000000b951517220 */ /* 0x080fe20000410000 */
[----:B------:R-:W-:Y:S01]  /*4b70*/  FMUL.FTZ R84, R84, R185 ;  /* 0x000000b954547220 */ /* 0x000fe20000410000 */
[----:B---3--:R-:W-:Y:S01]  /*4b80*/  FADD.FTZ R158, R14, R3 ;  /* 0x000000030e9e7221 */ /* 0x008fe20000010000 */
[----:B------:R-:W-:-:S02]  /*4b90*/  @!P1 VIADD R3, R187, 0x22840 ;  /* 0x00022840bb039836 */ /* 0x000fc40000000000 */
[-C--:B------:R-:W-:Y:S01]  /*4ba0*/  FMUL.FTZ R85, R85, R185.reuse ;  /* 0x000000b955557220 */ /* 0x080fe20000410000 */
[-C--:B------:R-:W-:Y:S01]  /*4bb0*/  FMUL.FTZ R88, R88, R185.reuse ;  /* 0x000000b958587220 */ /* 0x080fe20000410000 */
[----:B0-----:R-:W-:Y:S01]  /*4bc0*/  FADD.FTZ R197, R169, R158 ;  /* 0x0000009ea9c57221 */ /* 0x001fe20000010000 */
[----:B------:R0:W1:Y:S01]  /*4bd0*/  MUFU.EX2 R176, R196 ;  /* 0x000000c400b07308 */ /* 0x0000620000000800 */
[----:B------:R-:W-:Y:S01]  /*4be0*/  @!P1 PRMT R3, RZ, 0x654, R3 ;  /* 0x00000654ff039816 */ /* 0x000fe20000000003 */
[----:B------:R2:W-:Y:S06]  /*4bf0*/  BAR.ARV R9, 0x100 ;  /* 0x000400090000751d */ /* 0x0005ec0000002000 */
[----:B------:R-:W-:Y:S01]  /*4c00*/  FADD.FTZ R158, R168, R197 ;  /* 0x000000c5a89e7221 */ /* 0x000fe20000010000 */
[----:B------:R3:W-:Y:S01]  /*4c10*/  @!P1 SYNCS.ARRIVE.TRANS64.RED.A1T0 RZ, [R3+URZ], RZ ;  /* 0x000000ff03ff99a7 */ /* 0x0007e2000810043f */
[--C-:B0-----:R-:W-:Y:S01]  /*4c20*/  FFMA.FTZ R196, R167, UR10, -R192.reuse ;  /* 0x0000000aa7c47c23 */ /* 0x101fe200080108c0 */
[----:B------:R-:W-:Y:S01]  /*4c30*/  FFMA.FTZ R167, R170, UR10, -R192 ;  /* 0x0000000aaaa77c23 */ /* 0x000fe200080108c0 */
[----:B------:R-:W-:Y:S01]  /*4c40*/  FMUL.FTZ R192, R193, UR10 ;  /* 0x0000000ac1c07c20 */ /* 0x000fe20008410000 */
[----:B------:R-:W-:Y:S01]  /*4c50*/  MUFU.EX2 R11, R11 ;  /* 0x0000000b000b7308 */ /* 0x000fe20000000800 */
[----:B------:R-:W-:Y:S01]  /*4c60*/  F2FP.BF16.F32.PACK_AB R168, R173, R168 ;  /* 0x000000a8ada8723e */ /* 0x000fe200000010ff */
[-C--:B------:R-:W-:Y:S01]  /*4c70*/  FMUL.FTZ R89, R89, R185.reuse ;  /* 0x000000b959597220 */ /* 0x080fe20000410000 */
[----:B------:R-:W-:Y:S01]  /*4c80*/  F2FP.BF16.F32.PACK_AB R170, R177, R20 ;  /* 0x00000014b1aa723e */ /* 0x000fe200000010ff */
[----:B---3--:R-:W-:Y:S01]  /*4c90*/  FADD.FTZ R3, R173, R158 ;  /* 0x0000009ead037221 */ /* 0x008fe20000010000 */
[----:B-1----:R-:W-:Y:S01]  /*4ca0*/  F2FP.BF16.F32.PACK_AB R174, R7, R176 ;  /* 0x000000b007ae723e */ /* 0x002fe200000010ff */
[-C--:B------:R-:W-:Y:S01]  /*4cb0*/  FMUL.FTZ R92, R92, R185.reuse ;  /* 0x000000b95c5c7220 */ /* 0x080fe20000410000 */
[-C--:B------:R-:W-:Y:S01]  /*4cc0*/  FMUL.FTZ R93, R93, R185.reuse ;  /* 0x000000b95d5d7220 */ /* 0x080fe20000410000 */
[----:B------:R-:W-:Y:S01]  /*4cd0*/  FADD.FTZ R158, R20, R3 ;  /* 0x00000003149e7221 */ /* 0x000fe20000010000 */
[----:B------:R-:W0:Y:S01]  /*4ce0*/  MUFU.EX2 R192, R192 ;  /* 0x000000c000c07308 */ /* 0x000e220000000800 */
[-C--:B------:R-:W-:Y:S01]  /*4cf0*/  FMUL.FTZ R96, R96, R185.reuse ;  /* 0x000000b960607220 */ /* 0x080fe20000410000 */
[-C--:B------:R-:W-:Y:S01]  /*4d00*/  FMUL.FTZ R97, R97, R185.reuse ;  /* 0x000000b961617220 */ /* 0x080fe20000410000 */
[----:B------:R-:W-:Y:S01]  /*4d10*/  FADD.FTZ R3, R177, R158 ;  /* 0x0000009eb1037221 */ /* 0x000fe20000010000 */
[----:B------:R-:W-:Y:S01]  /*4d20*/  F2FP.BF16.F32.PACK_AB R158, R153, R10 ;  /* 0x0000000a999e723e */ /* 0x000fe200000010ff */
[-C--:B------:R-:W-:Y:S01]  /*4d30*/  FMUL.FTZ R100, R100, R185.reuse ;  /* 0x000000b964647220 */ /* 0x080fe20000410000 */
[-C--:B------:R-:W-:Y:S01]  /*4d40*/  FMUL.FTZ R101, R101, R185.reuse ;  /* 0x000000b965657220 */ /* 0x080fe20000410000 */
[----:B------:R-:W-:Y:S01]  /*4d50*/  FADD.FTZ R166, R172, R3 ;  /* 0x00000003aca67221 */ /* 0x000fe20000010000 */
[----:B------:R-:W1:Y:S01]  /*4d60*/  MUFU.EX2 R180, R180 ;  /* 0x000000b400b47308 */ /* 0x000e620000000800 */
[C---:B------:R-:W-:Y:S01]  /*4d70*/  F2FP.BF16.F32.PACK_AB R172, R181.reuse, R172 ;  /* 0x000000acb5ac723e */ /* 0x040fe200000010ff */
[-C--:B------:R-:W-:Y:S01]  /*4d80*/  FMUL.FTZ R104, R104, R185.reuse ;  /* 0x000000b968687220 */ /* 0x080fe20000410000 */
[----:B------:R-:W-:Y:S01]  /*4d90*/  FADD.FTZ R3, R181, R166 ;  /* 0x000000a6b5037221 */ /* 0x000fe20000010000 */
[----:B------:R-:W-:Y:S01]  /*4da0*/  F2FP.BF16.F32.PACK_AB R166, R169, R14 ;  /* 0x0000000ea9a6723e */ /* 0x000fe200000010ff */
[-C--:B------:R-:W-:Y:S01]  /*4db0*/  FMUL.FTZ R105, R105, R185.reuse ;  /* 0x000000b969697220 */ /* 0x080fe20000410000 */
[-C--:B------:R-:W-:Y:S01]  /*4dc0*/  FMUL.FTZ R108, R108, R185.reuse ;  /* 0x000000b96c6c7220 */ /* 0x080fe20000410000 */
[----:B------:R-:W-:Y:S01]  /*4dd0*/  FADD.FTZ R10, R176, R3 ;  /* 0x00000003b00a7221 */ /* 0x000fe20000010000 */
[----:B------:R-:W3:Y:S01]  /*4de0*/  MUFU.EX2 R155, R155 ;  /* 0x0000009b009b7308 */ /* 0x000ee20000000800 */
[-C--:B------:R-:W-:Y:S01]  /*4df0*/  FMUL.FTZ R109, R109, R185.reuse ;  /* 0x000000b96d6d7220 */ /* 0x080fe20000410000 */
[-C--:B------:R-:W-:Y:S01]  /*4e00*/  FMUL.FTZ R112, R112, R185.reuse ;  /* 0x000000b970707220 */ /* 0x080fe20000410000 */
[----:B------:R-:W-:Y:S01]  /*4e10*/  FADD.FTZ R3, R7, R10 ;  /* 0x0000000a07037221 */ /* 0x000fe20000010000 */
[----:B0-----:R-:W-:Y:S01]  /*4e20*/  FFMA.FTZ R7, R192, R0, R11 ;  /* 0x00000000c0077223 */ /* 0x001fe2000001000b */
[-C--:B------:R-:W-:Y:S01]  /*4e30*/  FMUL.FTZ R113, R113, R185.reuse ;  /* 0x000000b971717220 */ /* 0x080fe20000410000 */
[-C--:B------:R-:W-:Y:S01]  /*4e40*/  FMUL.FTZ R116, R116, R185.reuse ;  /* 0x000000b974747220 */ /* 0x080fe20000410000 */
[-C--:B------:R-:W-:Y:S01]  /*4e50*/  FMUL.FTZ R117, R117, R185.reuse ;  /* 0x000000b975757220 */ /* 0x080fe20000410000 */
[----:B------:R-:W0:Y:S01]  /*4e60*/  MUFU.EX2 R184, R184 ;  /* 0x000000b800b87308 */ /* 0x000e220000000800 */
        /* <DEDUP_REMOVED lines=20> */
[----:B------:R-:W-:Y:S01]  /*4fb0*/  FMUL.FTZ R149, R149, R185 ;  /* 0x000000b995957220 */ /* 0x000fe20000410000 */
[----:B------:R-:W-:Y:S01]  /*4fc0*/  F2FP.BF16.F32.PACK_AB R153, R180, R11 ;  /* 0x0000000bb499723e */ /* 0x000fe200000010ff */
[-C--:B------:R-:W-:Y:S01]  /*4fd0*/  FMUL.FTZ R26, R26, R192.reuse ;  /* 0x000000c01a1a7220 */ /* 0x080fe20000410000 */
[----:B------:R-:W0:Y:S01]  /*4fe0*/  MUFU.EX2 R163, R163 ;  /* 0x000000a300a37308 */ /* 0x000e220000000800 */
        /* <DEDUP_REMOVED lines=92> */
[----:B------:R-:W-:-:S03]  /*55b0*/  FMUL.FTZ R151, R151, R192 ;  /* 0x000000c097977220 */ /* 0x000fc60000410000 */
[----:B------:R-:W0:Y:S01]  /*55c0*/  MUFU.EX2 R189, R189 ;  /* 0x000000bd00bd7308 */ /* 0x000e220000000800 */
[----:B-1----:R-:W-:-:S07]  /*55d0*/  FADD.FTZ R7, R183, R0 ;  /* 0x00000000b7077221 */ /* 0x002fce0000010000 */
[----:B------:R-:W1:Y:S01]  /*55e0*/  MUFU.EX2 R190, R190 ;  /* 0x000000be00be7308 */ /* 0x000e620000000800 */
[C---:B---3--:R-:W-:Y:S01]  /*55f0*/  FADD.FTZ R0, R186.reuse, R7 ;  /* 0x00000007ba007221 */ /* 0x048fe20000010000 */
[----:B------:R-:W-:-:S06]  /*5600*/  F2FP.BF16.F32.PACK_AB R169, R186, R183 ;  /* 0x000000b7baa9723e */ /* 0x000fcc00000010ff */
[----:B------:R-:W3:Y:S01]  /*5610*/  MUFU.EX2 R191, R191 ;  /* 0x000000bf00bf7308 */ /* 0x000ee20000000800 */
[----:B0-----:R-:W-:-:S07]  /*5620*/  FADD.FTZ R7, R189, R0 ;  /* 0x00000000bd077221 */ /* 0x001fce0000010000 */
[----:B------:R-:W0:Y:S01]  /*5630*/  MUFU.EX2 R8, R195 ;  /* 0x000000c300087308 */ /* 0x000e220000000800 */
[C---:B-1----:R-:W-:Y:S01]  /*5640*/  FADD.FTZ R0, R190.reuse, R7 ;  /* 0x00000007be007221 */ /* 0x042fe20000010000 */
[----:B------:R-:W-:-:S06]  /*5650*/  F2FP.BF16.F32.PACK_AB R171, R190, R189 ;  /* 0x000000bdbeab723e */ /* 0x000fcc00000010ff */
[----:B------:R-:W1:Y:S01]  /*5660*/  MUFU.EX2 R198, R198 ;  /* 0x000000c600c67308 */ /* 0x000e620000000800 */
[----:B---3--:R-:W-:-:S07]  /*5670*/  FADD.FTZ R7, R191, R0 ;  /* 0x00000000bf077221 */ /* 0x008fce0000010000 */
[----:B------:R-:W3:Y:S01]  /*5680*/  MUFU.EX2 R199, R199 ;  /* 0x000000c700c77308 */ /* 0x000ee20000000800 */
[C---:B0-----:R-:W-:Y:S01]  /*5690*/  FADD.FTZ R7, R8.reuse, R7 ;  /* 0x0000000708077221 */ /* 0x041fe20000010000 */
[----:B------:R-:W-:-:S03]  /*56a0*/  F2FP.BF16.F32.PACK_AB R173, R8, R191 ;  /* 0x000000bf08ad723e */ /* 0x000fc600000010ff */
[----:B-1----:R-:W-:-:S04]  /*56b0*/  FADD.FTZ R0, R198, R7 ;  /* 0x00000007c6007221 */ /* 0x002fc80000010000 */
[C---:B---3--:R-:W-:Y:S01]  /*56c0*/  FADD.FTZ R0, R199.reuse, R0 ;  /* 0x00000000c7007221 */ /* 0x048fe20000010000 */
[----:B------:R-:W-:Y:S01]  /*56d0*/  F2FP.BF16.F32.PACK_AB R175, R199, R198 ;  /* 0x000000c6c7af723e */ /* 0x000fe200000010ff */
[----:B--2---:R-:W-:Y:S06]  /*56e0*/  @!P0 BRA `(.L_x_3562) ;  /* 0x0000000000048947 */ /* 0x004fec0003800000 */
[----:B------:R-:W-:Y:S01]  /*56f0*/  BPT.TRAP 0x1 ;  /* 0x000000040000795c */ /* 0x000fe20000300000 */
.L_x_3562:
[----:B------:R0:W1:Y:S01]  /*5700*/  SYNCS.PHASECHK.TRANS64.TRYWAIT P2, [UR25+0x22850], R6 ;  /* 0x02285006ff0075a7 */ /* 0x0000620008040159 */
[----:B------:R-:W-:Y:S05]  /*5710*/  @!P0 BRA `(.L_x_3563) ;  /* 0x0000000000048947 */ /* 0x000fea0003800000 */
[----:B------:R-:W-:Y:S01]  /*5720*/  BPT.TRAP 0x1 ;  /* 0x000000040000795c */ /* 0x000fe20000300000 */
.L_x_3563:
[----:B-1----:R-:W-:Y:S05]  /*5730*/  @P2 BRA `(.L_x_3564) ;  /* 0x0000000000082947 */ /* 0x002fea0003800000 */
[----:B------:R-:W1:Y:S02]  /*5740*/  SYNCS.PHASECHK.TRANS64.TRYWAIT P2, [UR25+0x22850], R6 ;  /* 0x02285006ff0075a7 */ /* 0x000e640008040159 */
[----:B-1----:R-:W-:Y:S05]  /*5750*/  @!P2 BRA `(.L_x_3565) ;  /* 0x000000a000b0a947 */ /* 0x002fea0003800000 */
.L_x_3564:
[----:B01----:R-:W-:Y:S01]  /*5760*/  VIADD R6, R22, 0x8 ;  /* 0x0000000816067836 */ /* 0x003fe20000000000 */
[----:B------:R-:W-:Y:S01]  /*5770*/  UIMAD UR11, UR37, 0xc00, UR21 ;  /* 0x00000c00250b78a4 */ /* 0x000fe2000f8e0215 */
[----:B------:R-:W-:Y:S01]  /*5780*/  @!P1 VIADD R187, R187, 0x22860 ;  /* 0x00022860bbbb9836 */ /* 0x000fe20000000000 */
[----:B------:R-:W-:Y:S01]  /*5790*/  UMOV UR7, 0x40000040 ;  /* 0x4000004000077882 */ /* 0x000fe20000000000 */
[----:B------:R-:W-:Y:S01]  /*57a0*/  UISETP.GT.AND UP0, UPT, UR23, UR22, UPT ;  /* 0x000000161700728c */ /* 0x000fe2000bf04270 */
[----:B------:R0:W-:Y:S01]  /*57b0*/  BAR.SYNC.DEFER_BLOCKING R6, 0x100 ;  /* 0x000400060000751d */ /* 0x0001e20000010000 */
[----:B------:R-:W-:Y:S01]  /*57c0*/  UIADD3 UR23, UR23, -0x1, URZ ;  /* 0xffffffff17177890 */ /* 0x000fe2000fffe03f */
[----:B------:R-:W-:Y:S01]  /*57d0*/  @!P1 PRMT R187, RZ, 0x654, R187 ;  /* 0x00000654ffbb9816 */ /* 0x000fe200000000bb */
[----:B------:R-:W-:Y:S02]  /*57e0*/  IMAD.MOV.U32 R8, RZ, RZ, R5 ;  /* 0x000000ffff087224 */ /* 0x000fe400078e0005 */
[----:B------:R-:W-:Y:S01]  /*57f0*/  PLOP3.LUT P2, PT, PT, PT, UP0, 0x80, 0x0 ;  /* 0x000000000000781c */ /* 0x000fe20003f4f008 */
[----:B------:R-:W-:Y:S01]  /*5800*/  UMOV UR6, UR11 ;  /* 0x0000000b00067c82 */ /* 0x000fe20008000000 */
[----:B------:R-:W-:Y:S01]  /*5810*/  IMAD.MOV.U32 R7, RZ, RZ, R4 ;  /* 0x000000ffff077224 */ /* 0x000fe200078e0004 */
        /* <DEDUP_REMOVED lines=35> */
.L_x_3557:
[----:B------:R-:W-:-:S13]  /*5a50*/  ISETP.LE.AND P2, PT, RZ, UR23, PT ;  /* 0x00000017ff007c0c */ /* 0x000fda000bf43270 */
[----:B------:R-:W-:Y:S05]  /*5a60*/  @!P2 BRA `(.L_x_3567) ;  /* 0x0000001c003ca947 */ /* 0x000fea0003800000 */
[----:B------:R-:W-:Y:S01]  /*5a70*/  IMAD.MOV.U32 R203, RZ, RZ, R5 ;  /* 0x000000ffffcb7224 */ /* 0x000fe200078e0005 */
[----:B------:R-:W-:Y:S01]  /*5a80*/  ULDC UR22, c[0x0][0x988] ;  /* 0x0002620000167ab9 */ /* 0x000fe20000000800 */
[----:B------:R-:W-:-:S07]  /*5a90*/  IMAD.MOV.U32 R7, RZ, RZ, R4 ;  /* 0x000000ffff077224 */ /* 0x000fce00078e0004 */
.L_x_3576:
[----:B------:R-:W-:-:S04]  /*5aa0*/  UIADD3 UR37, UR37, 0x1, URZ ;  /* 0x0000000125257890 */ /* 0x000fc8000fffe03f */
[----:B------:R-:W-:-:S04]  /*5ab0*/  UISETP.NE.AND UP0, UPT, UR37, 0x2, UPT ;  /* 0x000000022500788c */ /* 0x000fc8000bf05270 */
[----:B------:R-:W-:Y:S02]  /*5ac0*/  USEL UR6, URZ, 0x1, UP0 ;  /* 0x000000013f067887 */ /* 0x000fe40008000000 */
[----:B------:R-:W-:Y:S02]  /*5ad0*/  USEL UR37, UR37, URZ, UP0 ;  /* 0x0000003f25257287 */ /* 0x000fe40008000000 */
[----:B------:R-:W-:Y:S01]  /*5ae0*/  ULOP3.LUT UR40, UR40, UR6, URZ, 0x3c, !UPT ;  /* 0x0000000628287292 */ /* 0x000fe2000f8e3c3f */
[----:B-1----:R-:W-:Y:S11]  /*5af0*/  @!P0 BRA `(.L_x_3568) ;  /* 0x0000000000048947 */ /* 0x002ff60003800000 */
[----:B------:R-:W-:Y:S01]  /*5b00*/  BPT.TRAP 0x1 ;  /* 0x000000040000795c */ /* 0x000fe20000300000 */
.L_x_3568:
[----:B------:R-:W1:Y:S01]  /*5b10*/  S2UR UR7, SR_CgaCtaId ;  /* 0x00000000000779c3 */ /* 0x000e620000008800 */
[----:B------:R-:W-:Y:S01]  /*5b20*/  UMOV UR6, 0x400 ;  /* 0x0000040000067882 */ /* 0x000fe20000000000 */
[----:B0-----:R-:W-:-:S05]  /*5b30*/  IMAD.U32 R6, RZ, RZ, UR40 ;  /* 0x00000028ff067e24 */ /* 0x001fca000f8e00ff */
[----:B------:R-:W-:Y:S01]  /*5b40*/  SHF.L.U32 R6, R6, 0x1f, RZ ;  /* 0x0000001f06067819 */ /* 0x000fe200000006ff */
[----:B-1----:R-:W-:-:S04]  /*5b50*/  ULEA UR6, UR7, UR6, 0x18 ;  /* 0x0000000607067291 */ /* 0x002fc8000f8ec03f */
[----:B------:R-:W-:-:S09]  /*5b60*/  ULEA UR24, UR37, UR6, 0x3 ;  /* 0x0000000625187291 */ /* 0x000fd2000f8e183f */
[----:B------:R0:W1:Y:S01]  /*5b70*/  SYNCS.PHASECHK.TRANS64.TRYWAIT P2, [UR24+0x22830], R6 ;  /* 0x02283006ff0075a7 */ /* 0x0000620008040158 */
[----:B------:R-:W-:Y:S05]  /*5b80*/  @!P0 BRA `(.L_x_3569) ;  /* 0x0000000000048947 */ /* 0x000fea0003800000 */
[----:B------:R-:W-:Y:S01]  /*5b90*/  BPT.TRAP 0x1 ;  /* 0x000000040000795c */ /* 0x000fe20000300000 */
.L_x_3569:
[----:B-1----:R-:W-:Y:S05]  /*5ba0*/  @P2 BRA `(.L_x_3570) ;  /* 0x0000000000082947 */ /* 0x002fea0003800000 */
[----:B------:R-:W1:Y:S02]  /*5bb0*/  SYNCS.PHASECHK.TRANS64.TRYWAIT P2, [UR24+0x22830], R6 ;  /* 0x02283006ff0075a7 */ /* 0x000e640008040158 */
[----:B-1----:R-:W-:Y:S05]  /*5bc0*/  @!P2 BRA `(.L_x_3571) ;  /* 0x0000009c00a8a947 */ /* 0x002fea0003800000 */
.L_x_3570:
        /* <DEDUP_REMOVED lines=21> */
[----:B------:R-:W-:Y:S02]  /*5d20*/  FMNMX.FTZ R4, R152, R7, !PT ;  /* 0x0000000798047209 */ /* 0x000fe40007810000 */
[----:B------:R-:W-:Y:S02]  /*5d30*/  FMNMX.FTZ R10, R154, R203, !PT ;  /* 0x000000cb9a0a7209 */ /* 0x000fe40007810000 */
        /* <DEDUP_REMOVED lines=60> */
[--C-:B-1----:R-:W-:Y:S01]  /*6100*/  FFMA.FTZ R161, R172, UR10, -R9.reuse ;  /* 0x0000000aaca17c23 */ /* 0x102fe20008010809 */
[--C-:B------:R-:W-:Y:S01]  /*6110*/  FFMA.FTZ R168, R184, UR10, -R9.reuse ;  /* 0x0000000ab8a87c23 */ /* 0x100fe20008010809 */
[--C-:B------:R-:W-:Y:S01]  /*6120*/  FFMA.FTZ R165, R185, UR10, -R9.reuse ;  /* 0x0000000ab9a57c23 */ /* 0x100fe20008010809 */
[----:B------:R-:W-:Y:S01]  /*6130*/  FMNMX.FTZ R14, R186, R5, !PT ;  /* 0x00000005ba0e7209 */ /* 0x000fe20007810000 */
[--C-:B------:R-:W-:Y:S01]  /*6140*/  FFMA.FTZ R169, R188, UR10, -R9.reuse ;  /* 0x0000000abca97c23 */ /* 0x100fe20008010809 */
[--C-:B------:R-:W-:Y:S01]  /*6150*/  FFMA.FTZ R173, R192, UR10, -R9.reuse ;  /* 0x0000000ac0ad7c23 */ /* 0x100fe20008010809 */
[--C-:B------:R-:W-:Y:S01]  /*6160*/  FFMA.FTZ R196, R196, UR10, -R9.reuse ;  /* 0x0000000ac4c47c23 */ /* 0x100fe20008010809 */
[----:B------:R-:W-:Y:S01]  /*6170*/  FMNMX.FTZ R5, R187, R14, !PT ;  /* 0x0000000ebb057209 */ /* 0x000fe20007810000 */
[--C-:B--2---:R-:W-:Y:S01]  /*6180*/  FFMA.FTZ R164, R176, UR10, -R9.reuse ;  /* 0x0000000ab0a47c23 */ /* 0x104fe20008010809 */
[----:B------:R-:W-:Y:S01]  /*6190*/  FFMA.FTZ R176, R193, UR10, -R9 ;  /* 0x0000000ac1b07c23 */ /* 0x000fe20008010809 */
[----:B------:R-:W1:Y:S01]  /*61a0*/  MUFU.EX2 R8, R8 ;  /* 0x0000000800087308 */ /* 0x000e620000000800 */
[----:B------:R-:W-:-:S04]  /*61b0*/  FMNMX.FTZ R14, R190, R5, !PT ;  /* 0x00000005be0e7209 */ /* 0x000fc80007810000 */
[----:B------:R-:W-:-:S03]  /*61c0*/  FMNMX.FTZ R5, R191, R14, !PT ;  /* 0x0000000ebf057209 */ /* 0x000fc60007810000 */
[----:B------:R-:W2:Y:S01]  /*61d0*/  MUFU.EX2 R7, R7 ;  /* 0x0000000700077308 */ /* 0x000ea20000000800 */
[----:B------:R-:W-:-:S04]  /*61e0*/  FMNMX.FTZ R14, R194, R5, !PT ;  /* 0x00000005c20e7209 */ /* 0x000fc80007810000 */
[----:B------:R-:W-:-:S03]  /*61f0*/  FMNMX.FTZ R5, R195, R14, !PT ;  /* 0x0000000ec3057209 */ /* 0x000fc60007810000 */
[----:B------:R3:W-:Y:S01]  /*6200*/  MUFU.EX2 R14, R161 ;  /* 0x000000a1000e7308 */ /* 0x0007e20000000800 */
[----:B------:R-:W-:Y:S01]  /*6210*/  FMNMX.FTZ R20, R198, R5, !PT ;  /* 0x00000005c6147209 */ /* 0x000fe20007810000 */
[-C--:B-1----:R-:W-:Y:S01]  /*6220*/  FMUL.FTZ R24, R24, R8.reuse ;  /* 0x0000000818187220 */ /* 0x082fe20000410000 */
[-C--:B------:R-:W-:Y:S01]  /*6230*/  FMUL.FTZ R25, R25, R8.reuse ;  /* 0x0000000819197220 */ /* 0x080fe20000410000 */
[----:B------:R-:W-:Y:S01]  /*6240*/  FMUL.FTZ R28, R28, R8 ;  /* 0x000000081c1c7220 */ /* 0x000fe20000410000 */
[----:B------:R-:W-:Y:S01]  /*6250*/  FMNMX.FTZ R5, R199, R20, !PT ;  /* 0x00000014c7057209 */ /* 0x000fe20007810000 */
[--C-:B------:R-:W-:Y:S01]  /*6260*/  FFMA.FTZ R20, R180, UR10, -R9.reuse ;  /* 0x0000000ab4147c23 */ /* 0x100fe20008010809 */
[-C--:B------:R-:W-:Y:S01]  /*6270*/  FMUL.FTZ R29, R29, R8.reuse ;  /* 0x000000081d1d7220 */ /* 0x080fe20000410000 */
[----:B------:R-:W1:Y:S01]  /*6280*/  MUFU.EX2 R152, R152 ;  /* 0x0000009800987308 */ /* 0x000e620000000800 */
[----:B---3--:R-:W-:Y:S01]  /*6290*/  FFMA.FTZ R161, R181, UR10, -R9 ;  /* 0x0000000ab5a17c23 */ /* 0x008fe20008010809 */
[----:B------:R-:W3:Y:S01]  /*62a0*/  SHFL.BFLY PT, R172, R5, 0x2, 0x1f ;  /* 0x0c401f0005ac7f89 */ /* 0x000ee200000e0000 */
[----:B--2---:R-:W-:Y:S01]  /*62b0*/  FFMA.FTZ R3, R8, R3, R7 ;  /* 0x0000000308037223 */ /* 0x004fe20000010007 */
        /* <DEDUP_REMOVED lines=13> */
[C---:B-1----:R-:W-:Y:S01]  /*6390*/  FADD.FTZ R3, R152.reuse, R3 ;  /* 0x0000000398037221 */ /* 0x042fe20000010000 */
        /* <DEDUP_REMOVED lines=8> */
[----:B---3--:R-:W-:Y:S01]  /*6420*/  FMNMX.FTZ R177, R5, R172, !PT ;  /* 0x000000ac05b17209 */ /* 0x008fe20007810000 */
[--C-:B------:R-:W-:Y:S01]  /*6430*/  FFMA.FTZ R172, R189, UR10, -R9.reuse ;  /* 0x0000000abdac7c23 */ /* 0x100fe20008010809 */
        /* <DEDUP_REMOVED lines=72> */
[--C-:B------:R-:W-:Y:S01]  /*68c0*/  FFMA.FTZ R195, R195, UR10, -R189.reuse ;  /* 0x0000000ac3c37c23 */ /* 0x100fe200080108bd */
[--C-:B------:R-:W-:Y:S01]  /*68d0*/  FFMA.FTZ R198, R198, UR10, -R189.reuse ;  /* 0x0000000ac6c67c23 */ /* 0x100fe200080108bd */
[----:B------:R-:W-:Y:S01]  /*68e0*/  FADD.FTZ R3, R11, R154 ;  /* 0x0000009a0b037221 */ /* 0x000fe20000010000 */
[----:B------:R-:W-:Y:S01]  /*68f0*/  FFMA.FTZ R199, R199, UR10, -R189 ;  /* 0x0000000ac7c77c23 */ /* 0x000fe200080108bd */
        /* <DEDUP_REMOVED lines=31> */
[----:B------:R-:W-:Y:S01]  /*6af0*/  FMUL.FTZ R149, R149, R8 ;  /* 0x0000000895957220 */ /* 0x000fe20000410000 */
[----:B------:R-:W2:Y:S01]  /*6b00*/  MUFU.EX2 R167, R167 ;  /* 0x000000a700a77308 */ /* 0x000ea20000000800 */
[----:B----4-:R-:W-:Y:S01]  /*6b10*/  FADD.FTZ R7, R163, R0 ;  /* 0x00000000a3077221 */ /* 0x010fe20000010000 */
[----:B------:R-:W-:Y:S01]  /*6b20*/  F2FP.BF16.F32.PACK_AB R162, R153, R14 ;  /* 0x0000000e99a2723e */ /* 0x000fe200000010ff */
[-C--:B------:R-:W-:Y:S01]  /*6b30*/  FMUL.FTZ R26, R26, R181.reuse ;  /* 0x000000b51a1a7220 */ /* 0x080fe20000410000 */
        /* <DEDUP_REMOVED lines=61> */
[C---:B--2---:R-:W-:Y:S01]  /*6f10*/  FADD.FTZ R3, R157.reuse, R154 ;  /* 0x0000009a9d037221 */ /* 0x044fe20000010000 */
[----:B------:R-:W-:Y:S01]  /*6f20*/  F2FP.BF16.F32.PACK_AB R164, R157, R164 ;  /* 0x000000a49da4723e */ /* 0x000fe200000010ff */
[----:B------:R-:W-:Y:S01]  /*6f30*/  FMUL.FTZ R114, R114, R181 ;  /* 0x000000b572727220 */ /* 0x000fe20000410000 */
[----:B------:R-:W-:Y:S01]  /*6f40*/  F2FP.BF16.F32.PACK_AB R157, R192, R159 ;  /* 0x0000009fc09d723e */ /* 0x000fe200000010ff */
[----:B------:R-:W-:Y:S01]  /*6f50*/  FMUL.FTZ R115, R115, R181 ;  /* 0x000000b573737220 */ /* 0x000fe20000410000 */
[----:B------:R-:W-:Y:S01]  /*6f60*/  F2FP.BF16.F32.PACK_AB R159, R196, R163 ;  /* 0x000000a3c49f723e */ /* 0x000fe200000010ff */
[----:B------:R-:W-:Y:S01]  /*6f70*/  FMUL.FTZ R118, R118, R181 ;  /* 0x000000b576767220 */ /* 0x000fe20000410000 */
[----:B------:R-:W2:Y:S01]  /*6f80*/  MUFU.EX2 R179, R179 ;  /* 0x000000b300b37308 */ /* 0x000ea20000000800 */
[----:B----4-:R-:W-:Y:S01]  /*6f90*/  FADD.FTZ R0, R178, R7 ;  /* 0x00000007b2007221 */ /* 0x010fe20000010000 */
        /* <DEDUP_REMOVED lines=59> */
[----:B------:R-:W-:-:S03]  /*7350*/  F2FP.BF16.F32.PACK_AB R172, R176, R173 ;  /* 0x000000adb0ac723e */ /* 0x000fc600000010ff */
[----:B------:R-:W-:-:S03]  /*7360*/  FADD.FTZ R3, R177, R10 ;  /* 0x0000000ab1037221 */ /* 0x000fc60000010000 */
[----:B------:R-:W4:Y:S01]  /*7370*/  MUFU.EX2 R180, R180 ;  /* 0x000000b400b47308 */ /* 0x000f220000000800 */
[C---:B-1----:R-:W-:Y:S01]  /*7380*/  FADD.FTZ R7, R8.reuse, R7 ;  /* 0x0000000708077221 */ /* 0x042fe20000010000 */
[----:B------:R-:W-:-:S06]  /*7390*/  F2FP.BF16.F32.PACK_AB R173, R8, R189 ;  /* 0x000000bd08ad723e */ /* 0x000fcc00000010ff */
        /* <DEDUP_REMOVED lines=8> */
.L_x_3572:
[----:B------:R1:W2:Y:S01]  /*7420*/  SYNCS.PHASECHK.TRANS64.TRYWAIT P2, [UR24+0x22850], R6 ;  /* 0x02285006ff0075a7 */ /* 0x0002a20008040158 */
[----:B------:R-:W-:Y:S05]  /*7430*/  @!P0 BRA `(.L_x_3573) ;  /* 0x0000000000048947 */ /* 0x000fea0003800000 */
[----:B------:R-:W-:Y:S01]  /*7440*/  BPT.TRAP 0x1 ;  /* 0x000000040000795c */ /* 0x000fe20000300000 */
.L_x_3573:
[----:B--2---:R-:W-:Y:S05]  /*7450*/  @P2 BRA `(.L_x_3574) ;  /* 0x0000000000082947 */ /* 0x004fea0003800000 */
[----:B------:R-:W2:Y:S02]  /*7460*/  SYNCS.PHASECHK.TRANS64.TRYWAIT P2, [UR24+0x22850], R6 ;  /* 0x02285006ff0075a7 */ /* 0x000ea40008040158 */
[----:B--2---:R-:W-:Y:S05]  /*7470*/  @!P2 BRA `(.L_x_3575) ;  /* 0x000000840094a947 */ /* 0x004fea0003800000 */
.L_x_3574:
[----:B012---:R-:W-:Y:S01]  /*7480*/  VIADD R6, R22, 0x8 ;  /* 0x0000000816067836 */ /* 0x007fe20000000000 */
[----:B------:R-:W-:-:S04]  /*7490*/  UIMAD UR11, UR37, 0xc00, UR21 ;  /* 0x00000c00250b78a4 */ /* 0x000fc8000f8e0215 */
[----:B------:R1:W-:Y:S01]  /*74a0*/  BAR.SYNC.DEFER_BLOCKING R6, 0x100 ;  /* 0x000400060000751d */ /* 0x0003e20000010000 */
[----:B------:R-:W-:Y:S01]  /*74b0*/  ISETP.LT.AND P2, PT, RZ, UR23, PT ;  /* 0x00000017ff007c0c */ /* 0x000fe2000bf41270 */
[----:B------:R-:W-:Y:S01]  /*74c0*/  @!P1 VIADD R183, R183, 0x22860 ;  /* 0x00022860b7b79836 */ /* 0x000fe20000000000 */
[----:B------:R-:W-:Y:S01]  /*74d0*/  UIADD3 UR23, UR23, -0x1, URZ ;  /* 0xffffffff17177890 */ /* 0x000fe2000fffe03f */
[----:B------:R-:W-:Y:S02]  /*74e0*/  IMAD.MOV.U32 R203, RZ, RZ, R5 ;  /* 0x000000ffffcb7224 */ /* 0x000fe400078e0005 */
[----:B------:R-:W-:Y:S01]  /*74f0*/  UMOV UR6, UR11 ;  /* 0x0000000b00067c82 */ /* 0x000fe20008000000 */
[----:B------:R-:W-:Y:S01]  /*7500*/  UMOV UR7, 0x40000040 ;  /* 0x4000004000077882 */ /* 0x000fe20000000000 */
[----:B------:R-:W-:Y:S01]  /*7510*/  @!P1 PRMT R183, RZ, 0x654, R183 ;  /* 0x00000654ffb79816 */ /* 0x000fe200000000b7 */
        /* <DEDUP_REMOVED lines=36> */
.L_x_3567:
[----:B01----:R-:W0:Y:S01]  /*7760*/  SHFL.BFLY PT, R6, R3, 0x2, 0x1f ;  /* 0x0c401f0003067f89 */ /* 0x003e2200000e0000 */
[----:B------:R-:W-:Y:S01]  /*7770*/  IMAD.MOV.U32 R13, RZ, RZ, RZ ;  /* 0x000000ffff0d7224 */ /* 0x000fe200078e00ff */
[----:B------:R-:W-:Y:S01]  /*7780*/  UIADD3 UR37, UR37, 0x1, URZ ;  /* 0x0000000125257890 */ /* 0x000fe2000fffe03f */
[----:B------:R-:W-:Y:S01]  /*7790*/  IMAD.U32 R181, RZ, RZ, UR10 ;  /* 0x0000000affb57e24 */ /* 0x000fe2000f8e00ff */
[----:B------:R-:W1:Y:S01]  /*77a0*/  SHFL.BFLY PT, R11, R0, 0x2, 0x1f ;  /* 0x0c401f00000b7f89 */ /* 0x000e6200000e0000 */
[----:B------:R-:W-:Y:S01]  /*77b0*/  IMAD.MOV.U32 R21, RZ, RZ, -0x800000 ;  /* 0xff800000ff157424 */ /* 0x000fe200078e00ff */
[----:B------:R-:W-:Y:S01]  /*77c0*/  UISETP.NE.AND UP0, UPT, UR37, 0x2, UPT ;  /* 0x000000022500788c */ /* 0x000fe2000bf05270 */
[----:B------:R2:W-:Y:S06]  /*77d0*/  BAR.ARV R9, 0x100 ;  /* 0x000400090000751d */ /* 0x0005ec0000002000 */
[----:B------:R-:W-:-:S02]  /*77e0*/  USEL UR4, URZ, 0x1, UP0 ;  /* 0x000000013f047887 */ /* 0x000fc40008000000 */
[----:B------:R-:W-:Y:S06]  /*77f0*/  BAR.ARV 0x8, 0x120 ;  /* 0x0204800000007b1d */ /* 0x000fec0000002000 */
[----:B------:R-:W-:Y:S01]  /*7800*/  PLOP3.LUT P0, PT, PT, PT, PT, 0x8, 0x0 ;  /* 0x000000000000781c */ /* 0x000fe20003f0e170 */
[----:B------:R-:W-:Y:S01]  /*7810*/  UIADD3 UR47, UR47, 0x1, URZ ;  /* 0x000000012f2f7890 */ /* 0x000fe2000fffe03f */
[----:B0-----:R-:W-:Y:S01]  /*7820*/  FADD.FTZ R6, R6, R3 ;  /* 0x0000000306067221 */ /* 0x001fe20000010000 */
[----:B------:R-:W-:Y:S02]  /*7830*/  USEL UR37, UR37, URZ, UP0 ;  /* 0x0000003f25257287 */ /* 0x000fe40008000000 */
[----:B------:R-:W-:Y:S01]  /*7840*/  ULOP3.LUT UR40, UR40, UR4, URZ, 0x3c, !UPT ;  /* 0x0000000428287292 */ /* 0x000fe2000f8e3c3f */
[----:B-1----:R-:W-:Y:S01]  /*7850*/  FADD.FTZ R11, R11, R0 ;  /* 0x000000000b0b7221 */ /* 0x002fe20000010000 */
[----:B------:R-:W0:Y:S04]  /*7860*/  SHFL.BFLY PT, R7, R6, 0x1, 0x1f ;  /* 0x0c201f0006077f89 */ /* 0x000e2800000e0000 */
[----:B------:R-:W1:Y:S01]  /*7870*/  SHFL.BFLY PT, R8, R11, 0x1, 0x1f ;  /* 0x0c201f000b087f89 */ /* 0x000e6200000e0000 */
[----:B0-----:R-:W-:Y:S01]  /*7880*/  FADD.FTZ R15, R6, R7 ;  /* 0x00000007060f7221 */ /* 0x001fe20000010000 */
[----:B------:R-:W-:-:S02]  /*7890*/  IMAD.MOV.U32 R7, RZ, RZ, RZ ;  /* 0x000000ffff077224 */ /* 0x000fc400078e00ff */
[----:B-1----:R-:W-:Y:S02]  /*78a0*/  FADD.FTZ R176, R11, R8 ;  /* 0x000000080bb07221 */ /* 0x002fe40000010000 */
[----:B------:R-:W-:-:S03]  /*78b0*/  FSETP.NE.FTZ.AND P1, PT, R15, RZ, PT ;  /* 0x000000ff0f00720b */ /* 0x000fc60003f35000 */
[----:B------:R-:W-:-:S10]  /*78c0*/  FSETP.NE.FTZ.AND P2, PT, R176, RZ, PT ;  /* 0x000000ffb000720b */ /* 0x000fd40003f55000 */
[----:B------:R-:W0:Y:S03]  /*78d0*/  @P1 MUFU.RCP R13, R15 ;  /* 0x0000000f000d1308 */ /* 0x000e260000001000 */
[----:B------:R-:W-:-:S05]  /*78e0*/  @P2 FMUL.FTZ R181, R181, 0.69314718246459960938 ;  /* 0x3f317218b5b52820 */ /* 0x000fca0000410000 */
[----:B------:R-:W1:Y:S08]  /*78f0*/  @P2 MUFU.RCP R7, R176 ;  /* 0x000000b000072308 */ /* 0x000e700000001000 */
[----:B------:R-:W3:Y:S01]  /*7900*/  @P2 MUFU.LG2 R176, R176 ;  /* 0x000000b000b02308 */ /* 0x000ee20000000c00 */
[-C--:B0-----:R-:W-:Y:S01]  /*7910*/  FMUL.FTZ R3, R108, R13.reuse ;  /* 0x0000000d6c037220 */ /* 0x081fe20000410000 */
[----:B------:R-:W-:Y:S01]  /*7920*/  FMUL.FTZ R20, R109, R13 ;  /* 0x0000000d6d147220 */ /* 0x000fe20000410000 */
[----:B------:R-:W-:-:S02]  /*7930*/  IMAD.U32 R109, RZ, RZ, UR10 ;  /* 0x0000000aff6d7e24 */ /* 0x000fc4000f8e00ff */
[-C--:B------:R-:W-:Y:S01]  /*7940*/  FMUL.FTZ R0, R24, R13.reuse ;  /* 0x0000000d18007220 */ /* 0x080fe20000410000 */
[-C--:B------:R-:W-:Y:S01]  /*7950*/  FMUL.FTZ R6, R28, R13.reuse ;  /* 0x0000000d1c067220 */ /* 0x080fe20000410000 */
[----:B------:R-:W-:Y:S01]  /*7960*/  FMUL.FTZ R8, R40, R13 ;  /* 0x0000000d28087220 */ /* 0x000fe20000410000 */
[----:B------:R-:W-:Y:S01]  /*7970*/  @P1 FMUL.FTZ R109, R109, 0.69314718246459960938 ;  /* 0x3f3172186d6d1820 */ /* 0x000fe20000410000 */
[----:B------:R-:W0:Y:S01]  /*7980*/  @P1 MUFU.LG2 R108, R15 ;  /* 0x0000000f006c1308 */ /* 0x000e220000000c00 */
        /* <DEDUP_REMOVED lines=128> */
.L_x_3546:
        /* <DEDUP_REMOVED lines=15> */
[----:B------:R-:W-:Y:S01]  /*8280*/  F2FP.BF16.F32.PACK_AB R9, R172, R9 ;  /* 0x00000009ac09723e */ /* 0x000fe200000010ff */
[----:B------:R-:W-:Y:S01]  /*8290*/  ULDC.64 UR6, c[0x0][0xbd8] ;  /* 0x0002f60000067ab9 */ /* 0x000fe20000000a00 */
[----:B------:R-:W-:Y:S01]  /*82a0*/  F2FP.BF16.F32.PACK_AB R10, R45, R10 ;  /* 0x0000000a2d0a723e */ /* 0x000fe200000010ff */
[----:B------:R-:W-:Y:S01]  /*82b0*/  UISETP.NE.AND.EX UP0, UPT, UR9, URZ, UPT, UP0 ;  /* 0x0000003f0900728c */ /* 0x000fe2000bf05300 */
[----:B------:R-:W-:Y:S01]  /*82c0*/  F2FP.BF16.F32.PACK_AB R11, R170, R11 ;  /* 0x0000000baa0b723e */ /* 0x000fe200000010ff */
[----:B------:R-:W-:Y:S01]  /*82d0*/  UISETP.NE.U32.AND UP1, UPT, UR6, URZ, UPT ;  /* 0x0000003f0600728c */ /* 0x000fe2000bf25070 */
[----:B------:R-:W-:Y:S01]  /*82e0*/  F2FP.BF16.F32.PACK_AB R12, R49, R12 ;  /* 0x0000000c310c723e */ /* 0x000fe200000010ff */
[----:B------:R-:W-:Y:S01]  /*82f0*/  USHF.L.U32 UR10, UR46, 0x2, URZ ;  /* 0x000000022e0a7899 */ /* 0x000fe2000800063f */
[----:B------:R-:W-:Y:S01]  /*8300*/  F2FP.BF16.F32.PACK_AB R13, R168, R13 ;  /* 0x0000000da80d723e */ /* 0x000fe200000010ff */
[----:B------:R-:W-:Y:S01]  /*8310*/  UISETP.NE.AND.EX UP1, UPT, UR7, URZ, UPT, UP1 ;  /* 0x0000003f0700728c */ /* 0x000fe2000bf25310 */
[----:B------:R-:W-:Y:S01]  /*8320*/  F2FP.BF16.F32.PACK_AB R14, R53, R14 ;  /* 0x0000000e350e723e */ /* 0x000fe200000010ff */
[----:B------:R-:W-:Y:S01]  /*8330*/  USHF.L.U64.HI UR11, UR46, 0x2, UR45 ;  /* 0x000000022e0b7899 */ /* 0x000fe2000801022d */
[----:B------:R-:W-:Y:S01]  /*8340*/  F2FP.BF16.F32.PACK_AB R15, R166, R15 ;  /* 0x0000000fa60f723e */ /* 0x000fe200000010ff */
[----:B------:R-:W-:Y:S01]  /*8350*/  UIADD3 UR4, UP2, UR10, UR6, URZ ;  /* 0x000000060a047290 */ /* 0x000fe2000ff5e03f */
[----:B------:R-:W-:Y:S01]  /*8360*/  F2FP.BF16.F32.PACK_AB R24, R57, R24 ;  /* 0x000000183918723e */ /* 0x000fe200000010ff */
[----:B------:R-:W-:Y:S01]  /*8370*/  @UP0 UIADD3 UR6, UP3, UR10, UR8, URZ ;  /* 0x000000080a060290 */ /* 0x000fe2000ff7e03f */
[----:B------:R-:W-:Y:S01]  /*8380*/  F2FP.BF16.F32.PACK_AB R28, R65, R28 ;  /* 0x0000001c411c723e */ /* 0x000fe200000010ff */
[----:B------:R-:W-:Y:S01]  /*8390*/  UIADD3.X UR8, UR11, UR7, URZ, UP2, !UPT ;  /* 0x000000070b087290 */ /* 0x000fe200097fe43f */
[----:B------:R-:W-:Y:S01]  /*83a0*/  F2FP.BF16.F32.PACK_AB R72, R73, R72 ;  /* 0x000000484948723e */ /* 0x000fe200000010ff */
[----:B------:R-:W-:Y:S01]  /*83b0*/  @UP0 UIADD3.X UR7, UR11, UR9, URZ, UP3, !UPT ;  /* 0x000000090b070290 */ /* 0x000fe20009ffe43f */
[----:B------:R-:W-:-:S02]  /*83c0*/  F2FP.BF16.F32.PACK_AB R73, R169, R64 ;  /* 0x00000040a949723e */ /* 0x000fc400000010ff */
[----:B------:R-:W-:Y:S02]  /*83d0*/  F2FP.BF16.F32.PACK_AB R80, R81, R80 ;  /* 0x000000505150723e */ /* 0x000fe400000010ff */
[----:B------:R-:W-:Y:S02]  /*83e0*/  F2FP.BF16.F32.PACK_AB R88, R89, R88 ;  /* 0x000000585958723e */ /* 0x000fe400000010ff */
[----:B------:R-:W-:Y:S02]  /*83f0*/  F2FP.BF16.F32.PACK_AB R81, R165, R52 ;  /* 0x00000034a551723e */ /* 0x000fe400000010ff */
[----:B------:R-:W-:Y:S02]  /*8400*/  MOV R34, R102 ;  /* 0x0000006600227202 */ /* 0x000fe40000000f00 */
[----:B0-----:R-:W-:Y:S02]  /*8410*/  MOV R35, R5 ;  /* 0x0000000500237202 */ /* 0x001fe40000000f00 */
[----:B------:R-:W-:-:S02]  /*8420*/  F2FP.BF16.F32.PACK_AB R89, R161, R90 ;  /* 0x0000005aa159723e */ /* 0x000fc400000010ff */
[----:B------:R-:W-:Y:S01]  /*8430*/  F2FP.BF16.F32.PACK_AB R96, R97, R96 ;  /* 0x000000606160723e */ /* 0x000fe200000010ff */
[----:B------:R-:W-:Y:S01]  /*8440*/  IMAD.WIDE R4, R201, 0x2, R34 ;  /* 0x00000002c9047825 */ /* 0x000fe200078e0222 */
[----:B------:R-:W-:Y:S02]  /*8450*/  F2FP.BF16.F32.PACK_AB R90, R93, R92 ;  /* 0x0000005c5d5a723e */ /* 0x000fe400000010ff */
[----:B------:R-:W-:Y:S02]  /*8460*/  F2FP.BF16.F32.PACK_AB R91, R160, R91 ;  /* 0x0000005ba05b723e */ /* 0x000fe400000010ff */
[C---:B------:R-:W-:Y:S02]  /*8470*/  IADD3 R26, P1, R4.reuse, 0x20, RZ ;  /* 0x00000020041a7810 */ /* 0x040fe40007f3e0ff */
[C---:B------:R-:W-:Y:S02]  /*8480*/  LOP3.LUT R7, R4.reuse, 0x380, RZ, 0xc0, !PT ;  /* 0x0000038004077812 */ /* 0x040fe400078ec0ff */
        /* <DEDUP_REMOVED lines=34> */
[----:B------:R-:W-:Y:S02]  /*86b0*/  LOP3.LUT R42, R109, 0x380, RZ, 0xc0, !PT ;  /* 0x000003806d2a7812 */ /* 0x000fe400078ec0ff */
[----:B------:R-:W-:Y:S02]  /*86c0*/  LOP3.LUT R26, R7, R26, RZ, 0x3c, !PT ;  /* 0x0000001a071a7212 */ /* 0x000fe400078e3cff */
[----:B------:R-:W-:Y:S02]  /*86d0*/  LOP3.LUT R7, R50, 0x380, RZ, 0xc0, !PT ;  /* 0x0000038032077812 */ /* 0x000fe400078ec0ff */
[----:B------:R-:W-:Y:S02]  /*86e0*/  LOP3.LUT R46, R181, 0x380, RZ, 0xc0, !PT ;  /* 0x00000380b52e7812 */ /* 0x000fe400078ec0ff */
[----:B------:R-:W-:-:S02]  /*86f0*/  SHF.R.U64 R7, R7, 0x3, RZ ;  /* 0x0000000307077819 */ /* 0x000fc400000012ff */
[----:B------:R-:W-:Y:S02]  /*8700*/  MOV R108, R4 ;  /* 0x00000004006c7202 */ /* 0x000fe40000000f00 */
[----:B------:R-:W-:Y:S02]  /*8710*/  LOP3.LUT R50, R7, R50, RZ, 0x3c, !PT ;  /* 0x0000003207327212 */ /* 0x000fe400078e3cff */
[----:B------:R-:W-:Y:S02]  /*8720*/  LOP3.LUT R7, R66, 0x380, RZ, 0xc0, !PT ;  /* 0x0000038042077812 */ /* 0x000fe400078ec0ff */
[----:B------:R-:W-:Y:S02]  /*8730*/  LOP3.LUT R74, R191, 0x380, RZ, 0xc0, !PT ;  /* 0x00000380bf4a7812 */ /* 0x000fe400078ec0ff */
[----:B------:R-:W-:Y:S02]  /*8740*/  SHF.R.U64 R7, R7, 0x3, RZ ;  /* 0x0000000307077819 */ /* 0x000fe400000012ff */
[----:B------:R-:W-:-:S02]  /*8750*/  F2FP.BF16.F32.PACK_AB R4, R25, R0 ;  /* 0x000000001904723e */ /* 0x000fc400000010ff */
[----:B------:R-:W-:Y:S02]  /*8760*/  LOP3.LUT R66, R7, R66, RZ, 0x3c, !PT ;  /* 0x0000004207427212 */ /* 0x000fe400078e3cff */
[----:B------:R-:W-:Y:S02]  /*8770*/  LOP3.LUT R7, R110, 0x380, RZ, 0xc0, !PT ;  /* 0x000003806e077812 */ /* 0x000fe400078ec0ff */
[----:B------:R-:W-:Y:S02]  /*8780*/  SHF.R.U64 R38, R38, 0x3, RZ ;  /* 0x0000000326267819 */ /* 0x000fe400000012ff */
[----:B------:R-:W-:Y:S02]  /*8790*/  LOP3.LUT R54, R183, 0x380, RZ, 0xc0, !PT ;  /* 0x00000380b7367812 */ /* 0x000fe400078ec0ff */
[----:B------:R-:W-:Y:S02]  /*87a0*/  LOP3.LUT R0, R195, 0x380, RZ, 0xc0, !PT ;  /* 0x00000380c3007812 */ /* 0x000fe400078ec0ff */
[----:B------:R-:W-:-:S02]  /*87b0*/  SHF.R.U64 R29, R7, 0x3, RZ ;  /* 0x00000003071d7819 */ /* 0x000fc400000012ff */
[----:B------:R-:W-:Y:S02]  /*87c0*/  SHF.R.U64 R42, R42, 0x3, RZ ;  /* 0x000000032a2a7819 */ /* 0x000fe400000012ff */
[----:B------:R-:W-:Y:S02]  /*87d0*/  LOP3.LUT R58, R185, 0x380, RZ, 0xc0, !PT ;  /* 0x00000380b93a7812 */ /* 0x000fe400078ec0ff */
[----:B------:R-:W-:Y:S02]  /*87e0*/  F2FP.BF16.F32.PACK_AB R5, R179, R158 ;  /* 0x0000009eb305723e */ /* 0x000fe400000010ff */
[----:B------:R-:W-:Y:S02]  /*87f0*/  LOP3.LUT R25, R86, 0x380, RZ, 0xc0, !PT ;  /* 0x0000038056197812 */ /* 0x000fe400078ec0ff */
[----:B------:R-:W-:Y:S01]  /*8800*/  F2FP.BF16.F32.PACK_AB R7, R177, R30 ;  /* 0x0000001eb107723e */ /* 0x000fe200000010ff */
[----:B------:R-:W-:Y:S01]  /*8810*/  BAR.SYNC.DEFER_BLOCKING 0x1, 0x100 ;  /* 0x0044000000007b1d */ /* 0x000fe20000010000 */
[----:B------:R-:W-:-:S02]  /*8820*/  SHF.R.U64 R46, R46, 0x3, RZ ;  /* 0x000000032e2e7819 */ /* 0x000fc400000012ff */
[----:B------:R-:W-:Y:S02]  /*8830*/  LOP3.LUT R62, R187, 0x380, RZ, 0xc0, !PT ;  /* 0x00000380bb3e7812 */ /* 0x000fe400078ec0ff */
[----:B------:R-:W-:Y:S02]  /*8840*/  SHF.R.U64 R74, R74, 0x3, RZ ;  /* 0x000000034a4a7819 */ /* 0x000fe400000012ff */
[----:B------:R-:W-:Y:S02]  /*8850*/  LOP3.LUT R38, R38, R103, RZ, 0x3c, !PT ;  /* 0x0000006726267212 */ /* 0x000fe400078e3cff */
[----:B------:R-:W-:Y:S02]  /*8860*/  SHF.R.U64 R54, R54, 0x3, RZ ;  /* 0x0000000336367819 */ /* 0x000fe400000012ff */
[----:B------:R-:W-:Y:S02]  /*8870*/  LOP3.LUT R70, R189, 0x380, RZ, 0xc0, !PT ;  /* 0x00000380bd467812 */ /* 0x000fe400078ec0ff */
[----:B------:R-:W-:-:S02]  /*8880*/  SHF.R.U64 R0, R0, 0x3, RZ ;  /* 0x0000000300007819 */ /* 0x000fc400000012ff */
[----:B------:R-:W-:Y:S02]  /*8890*/  LOP3.LUT R42, R42, R109, RZ, 0x3c, !PT ;  /* 0x0000006d2a2a7212 */ /* 0x000fe400078e3cff */
[----:B------:R-:W-:Y:S02]  /*88a0*/  SHF.R.U64 R58, R58, 0x3, RZ ;  /* 0x000000033a3a7819 */ /* 0x000fe400000012ff */
[----:B------:R-:W-:Y:S02]  /*88b0*/  SHF.R.U64 R25, R25, 0x3, RZ ;  /* 0x0000000319197819 */ /* 0x000fe400000012ff */
[----:B------:R-:W-:Y:S02]  /*88c0*/  LOP3.LUT R46, R46, R181, RZ, 0x3c, !PT ;  /* 0x000000b52e2e7212 */ /* 0x000fe400078e3cff */
[----:B------:R-:W-:Y:S01]  /*88d0*/  SHF.R.U64 R62, R62, 0x3, RZ ;  /* 0x000000033e3e7819 */ /* 0x000fe200000012ff */
[----:B------:R0:W-:Y:S01]  /*88e0*/  STSM.16.M88.4 [R108], R4 ;  /* 0x000000046c007844 */ /* 0x0001e20000000200 */
[----:B------:R-:W-:-:S02]  /*88f0*/  LOP3.LUT R78, R193, 0x380, RZ, 0xc0, !PT ;  /* 0x00000380c14e7812 */ /* 0x000fc400078ec0ff */
[----:B------:R-:W-:Y:S02]  /*8900*/  LOP3.LUT R30, R29, R110, RZ, 0x3c, !PT ;  /* 0x0000006e1d1e7212 */ /* 0x000fe400078e3cff */
[----:B------:R-:W-:Y:S02]  /*8910*/  LOP3.LUT R74, R74, R191, RZ, 0x3c, !PT ;  /* 0x000000bf4a4a7212 */ /* 0x000fe400078e3cff */
[----:B------:R-:W-:Y:S02]  /*8920*/  MOV R103, R26 ;  /* 0x0000001a00677202 */ /* 0x000fe40000000f00 */
[----:B------:R-:W-:Y:S02]  /*8930*/  LOP3.LUT R54, R54, R183, RZ, 0x3c, !PT ;  /* 0x000000b736367212 */ /* 0x000fe400078e3cff */
[----:B------:R-:W-:Y:S02]  /*8940*/  SHF.R.U64 R70, R70, 0x3, RZ ;  /* 0x0000000346467819 */ /* 0x000fe400000012ff */
[----:B------:R-:W-:-:S02]  /*8950*/  LOP3.LUT R82, R0, R195, RZ, 0x3c, !PT ;  /* 0x000000c300527212 */ /* 0x000fc400078e3cff */
[----:B------:R-:W-:Y:S02]  /*8960*/  MOV R39, R38 ;  /* 0x0000002600277202 */ /* 0x000fe40000000f00 */
[----:B0-----:R-:W-:Y:S02]  /*8970*/  F2FP.BF16.F32.PACK_AB R4, R33, R32 ;  /* 0x000000202104723e */ /* 0x001fe400000010ff */
[----:B------:R-:W-:Y:S02]  /*8980*/  F2FP.BF16.F32.PACK_AB R5, R174, R157 ;  /* 0x0000009dae05723e */ /* 0x000fe400000010ff */
[----:B------:R-:W-:Y:S02]  /*8990*/  F2FP.BF16.F32.PACK_AB R6, R37, R36 ;  /* 0x000000242506723e */ /* 0x000fe400000010ff */
[----:B------:R-:W-:Y:S02]  /*89a0*/  F2FP.BF16.F32.PACK_AB R7, R175, R156 ;  /* 0x0000009caf07723e */ /* 0x000fe400000010ff */
[----:B------:R-:W-:-:S02]  /*89b0*/  LOP3.LUT R58, R58, R185, RZ, 0x3c, !PT ;  /* 0x000000b93a3a7212 */ /* 0x000fc400078e3cff */
[----:B------:R-:W-:Y:S01]  /*89c0*/  LOP3.LUT R86, R25, R86, RZ, 0x3c, !PT ;  /* 0x0000005619567212 */ /* 0x000fe200078e3cff */
[----:B------:R0:W-:Y:S01]  /*89d0*/  STSM.16.M88.4 [R103], R4 ;  /* 0x0000000467007844 */ /* 0x0001e20000000200 */
[----:B------:R-:W-:Y:S02]  /*89e0*/  MOV R42, R42 ;  /* 0x0000002a002a7202 */ /* 0x000fe40000000f00 */
[----:B------:R-:W-:Y:S01]  /*89f0*/  LOP3.LUT R62, R62, R187, RZ, 0x3c, !PT ;  /* 0x000000bb3e3e7212 */ /* 0x000fe200078e3cff */
[----:B------:R-:W-:Y:S01]  /*8a00*/  STSM.16.M88.4 [R39], R8 ;  /* 0x0000000827007844 */ /* 0x000fe20000000200 */
[----:B------:R-:W-:Y:S02]  /*8a10*/  SHF.R.U64 R78, R78, 0x3, RZ ;  /* 0x000000034e4e7819 */ /* 0x000fe400000012ff */
[----:B------:R-:W-:Y:S01]  /*8a20*/  MOV R46, R46 ;  /* 0x0000002e002e7202 */ /* 0x000fe20000000f00 */
[----:B------:R-:W-:Y:S01]  /*8a30*/  STSM.16.M88.4 [R42], R12 ;  /* 0x0000000c2a007844 */ /* 0x000fe20000000200 */
[----:B------:R-:W-:-:S02]  /*8a40*/  F2FP.BF16.F32.PACK_AB R25, R164, R155 ;  /* 0x0000009ba419723e */ /* 0x000fc400000010ff */
[----:B------:R-:W-:Y:S02]  /*8a50*/  F2FP.BF16.F32.PACK_AB R26, R61, R60 ;  /* 0x0000003c3d1a723e */ /* 0x000fe400000010ff */
[----:B------:R-:W-:Y:S02]  /*8a60*/  F2FP.BF16.F32.PACK_AB R27, R173, R154 ;  /* 0x0000009aad1b723e */ /* 0x000fe400000010ff */
[----:B------:R-:W-:Y:S01]  /*8a70*/  MOV R32, R30 ;  /* 0x0000001e00207202 */ /* 0x000fe20000000f00 */
[----:B0-----:R-:W-:Y:S01]  /*8a80*/  IMAD.U32 R4, RZ, RZ, UR4 ;  /* 0x00000004ff047e24 */ /* 0x001fe2000f8e00ff */
[----:B------:R-:W-:Y:S01]  /*8a90*/  MOV R50, R50 ;  /* 0x0000003200327202 */ /* 0x000fe20000000f00 */
[----:B------:R-:W-:Y:S01]  /*8aa0*/  STSM.16.M88.4 [R46], R24 ;  /* 0x000000182e007844 */ /* 0x000fe20000000200 */
[----:B------:R-:W-:Y:S01]  /*8ab0*/  MOV R0, R74 ;  /* 0x0000004a00007202 */ /* 0x000fe20000000f00 */
[----:B------:R-:W-:Y:S01]  /*8ac0*/  IMAD.U32 R5, RZ, RZ, UR8 ;  /* 0x00000008ff057e24 */ /* 0x000fe2000f8e00ff */
[----:B------:R-:W-:-:S02]  /*8ad0*/  F2FP.BF16.F32.PACK_AB R29, R162, R153 ;  /* 0x00000099a21d723e */ /* 0x000fc400000010ff */
[----:B------:R-:W-:Y:S02]  /*8ae0*/  F2FP.BF16.F32.PACK_AB R30, R69, R68 ;  /* 0x00000044451e723e */ /* 0x000fe400000010ff */
[----:B------:R-:W-:Y:S02]  /*8af0*/  F2FP.BF16.F32.PACK_AB R31, R171, R152 ;  /* 0x00000098ab1f723e */ /* 0x000fe400000010ff */
[----:B------:R-:W-:Y:S02]  /*8b00*/  LOP3.LUT R70, R70, R189, RZ, 0x3c, !PT ;  /* 0x000000bd46467212 */ /* 0x000fe400078e3cff */
[----:B------:R-:W-:Y:S01]  /*8b10*/  MOV R54, R54 ;  /* 0x0000003600367202 */ /* 0x000fe20000000f00 */
[----:B------:R-:W-:Y:S01]  /*8b20*/  STSM.16.M88.4 [R50], R28 ;  /* 0x0000001c32007844 */ /* 0x000fe20000000200 */
[----:B------:R-:W-:Y:S02]  /*8b30*/  MOV R38, R82 ;  /* 0x0000005200267202 */ /* 0x000fe40000000f00 */
[----:B------:R-:W-:-:S02]  /*8b40*/  F2FP.BF16.F32.PACK_AB R74, R77, R76 ;  /* 0x0000004c4d4a723e */ /* 0x000fc400000010ff */
[----:B------:R-:W-:Y:S02]  /*8b50*/  F2FP.BF16.F32.PACK_AB R75, R167, R56 ;  /* 0x00000038a74b723e */ /* 0x000fe400000010ff */
[----:B------:R-:W-:Y:S02]  /*8b60*/  MOV R58, R58 ;  /* 0x0000003a003a7202 */ /* 0x000fe40000000f00 */
[----:B------:R-:W-:Y:S01]  /*8b70*/  F2FP.BF16.F32.PACK_AB R82, R85, R84 ;  /* 0x000000545552723e */ /* 0x000fe200000010ff */
[----:B------:R-:W-:Y:S01]  /*8b80*/  STSM.16.M88.4 [R54], R72 ;  /* 0x0000004836007844 */ /* 0x000fe20000000200 */
[----:B------:R-:W-:Y:S02]  /*8b90*/  F2FP.BF16.F32.PACK_AB R83, R163, R48 ;  /* 0x00000030a353723e */ /* 0x000fe400000010ff */
[----:B------:R-:W-:Y:S02]  /*8ba0*/  LOP3.LUT R78, R78, R193, RZ, 0x3c, !PT ;  /* 0x000000c14e4e7212 */ /* 0x000fe400078e3cff */
[----:B------:R-:W-:Y:S01]  /*8bb0*/  MOV R62, R62 ;  /* 0x0000003e003e7202 */ /* 0x000fe20000000f00 */
[----:B------:R-:W-:Y:S01]  /*8bc0*/  STSM.16.M88.4 [R58], R80 ;  /* 0x000000503a007844 */ /* 0x000fe20000000200 */
[----:B------:R-:W-:-:S02]  /*8bd0*/  F2FP.BF16.F32.PACK_AB R97, R159, R98 ;  /* 0x000000629f61723e */ /* 0x000fc400000010ff */
[----:B------:R-:W-:Y:S01]  /*8be0*/  MOV R66, R66 ;  /* 0x0000004200427202 */ /* 0x000fe20000000f00 */
[----:B------:R-:W-:Y:S01]  /*8bf0*/  STSM.16.M88.4 [R62], R88 ;  /* 0x000000583e007844 */ /* 0x000fe20000000200 */
[----:B------:R-:W-:Y:S02]  /*8c00*/  F2FP.BF16.F32.PACK_AB R98, R101, R100 ;  /* 0x000000646562723e */ /* 0x000fe400000010ff */
[----:B------:R-:W-:Y:S02]  /*8c10*/  F2FP.BF16.F32.PACK_AB R99, R94, R99 ;  /* 0x000000635e63723e */ /* 0x000fe400000010ff */
[----:B------:R-:W-:Y:S02]  /*8c20*/  F2FP.BF16.F32.PACK_AB R112, R113, R112 ;  /* 0x000000707170723e */ /* 0x000fe400000010ff */
[----:B------:R-:W-:Y:S01]  /*8c30*/  MOV R70, R70 ;  /* 0x0000004600467202 */ /* 0x000fe20000000f00 */
[----:B------:R-:W-:Y:S01]  /*8c40*/  STSM.16.M88.4 [R66], R96 ;  /* 0x0000006042007844 */ /* 0x000fe20000000200 */
[----:B------:R-:W-:-:S02]  /*8c50*/  F2FP.BF16.F32.PACK_AB R92, R105, R104 ;  /* 0x00000068695c723e */ /* 0x000fc400000010ff */
        /* <DEDUP_REMOVED lines=29> */
[----:B------:R-:W-:-:S02]  /*8e30*/  PLOP3.LUT P1, PT, PT, PT, UP1, 0x80, 0x0 ;  /* 0x000000000000781c */ /* 0x000fc40003f2f018 */
[----:B------:R-:W-:Y:S01]  /*8e40*/  PLOP3.LUT P2, PT, PT, PT, UP0, 0x80, 0x0 ;  /* 0x000000000000781c */ /* 0x000fe20003f4f008 */
[----:B------:R1:W-:Y:S01]  /*8e50*/  STSM.16.M88.4 [R32], R144 ;  /* 0x0000009020007844 */ /* 0x0003e20000000200 */
[----:B------:R-:W-:Y:S01]  /*8e60*/  BAR.SYNC.DEFER_BLOCKING 0x1, 0x100 ;  /* 0x0044000000007b1d */ /* 0x000fe20000010000 */
[----:B------:R-:W-:Y:S02]  /*8e70*/  IMAD.U32 R6, RZ, RZ, UR6 ;  /* 0x00000006ff067e24 */ /* 0x000fe4000f8e00ff */
[----:B------:R-:W-:-:S06]  /*8e80*/  IMAD.U32 R7, RZ, RZ, UR7 ;  /* 0x00000007ff077e24 */ /* 0x000fcc000f8e00ff */
[----:B0-----:R-:W2:Y:S04]  /*8e90*/  @P1 LDG.E R0, desc[UR38][R4.64] ;  /* 0x0000002604001981 */ /* 0x001ea8000c1e1900 */
[----:B------:R-:W3:Y:S01]  /*8ea0*/  @P2 LDG.E R6, desc[UR38][R6.64] ;  /* 0x0000002606062981 */ /* 0x000ee2000c1e1900 */
[----:B------:R-:W-:Y:S01]  /*8eb0*/  IMAD R3, R16, 0x40, R2 ;  /* 0x0000004010037824 */ /* 0x000fe200078e0202 */
[----:B------:R-:W-:Y:S01]  /*8ec0*/  UMOV UR4, URZ ;  /* 0x0000003f00047c82 */ /* 0x000fe20008000000 */
[----:B------:R-:W-:Y:S02]  /*8ed0*/  ULDC UR10, c[0x0][0xa88] ;  /* 0x0002a200000a7ab9 */ /* 0x000fe40000000800 */
[----:B------:R-:W-:-:S03]  /*8ee0*/  IMAD.WIDE R34, R3, 0x2, R34 ;  /* 0x0000000203227825 */ /* 0x000fc600078e0222 */
[----:B------:R-:W-:Y:S02]  /*8ef0*/  IADD3 R33, P0, R34, 0x1000, RZ ;  /* 0x0000100022217810 */ /* 0x000fe40007f1e0ff */
        /* <DEDUP_REMOVED lines=9> */
.L_x_3579:
[----:B------:R-:W-:Y:S01]  /*8f90*/  USHF.R.S32.HI UR14, URZ, 0x1f, UR43 ;  /* 0x0000001f3f0e7899 */ /* 0x000fe2000801142b */
[----:B------:R-:W-:Y:S01]  /*8fa0*/  IADD3 R5, P2, R34, 0x3000, RZ ;  /* 0x0000300022057810 */ /* 0x000fe20007f5e0ff */
[----:B------:R-:W-:Y:S01]  /*8fb0*/  ULDC.64 UR12, c[0x0][0xb70] ;  /* 0x0002dc00000c7ab9 */ /* 0x000fe20000000a00 */
[----:B------:R-:W-:Y:S01]  /*8fc0*/  USHF.R.S32.HI UR9, URZ, 0x1f, UR4 ;  /* 0x0000001f3f097899 */ /* 0x000fe20008011404 */
[----:B------:R-:W-:Y:S01]  /*8fd0*/  IMAD.U32 R6, RZ, RZ, UR42 ;  /* 0x0000002aff067e24 */ /* 0x000fe2000f8e00ff */
[----:B------:R-:W-:Y:S01]  /*8fe0*/  UIMAD UR11, UR14, UR12, URZ ;  /* 0x0000000c0e0b72a4 */ /* 0x000fe2000f8e023f */
[----:B------:R-:W-:Y:S01]  /*8ff0*/  LOP3.LUT R4, R5, 0x380, RZ, 0xc0, !PT ;  /* 0x0000038005047812 */ /* 0x000fe200078ec0ff */
[----:B------:R-:W-:Y:S01]  /*9000*/  UMOV UR8, UR4 ;  /* 0x0000000400087c82 */ /* 0x000fe20008000000 */
[----:B------:R-:W-:Y:S01]  /*9010*/  USEL UR45, UR45, URZ, !UP1 ;  /* 0x0000003f2d2d7287 */ /* 0x000fe2000c800000 */
[----:B------:R-:W-:Y:S01]  /*9020*/  IMAD R6, R6, 0x80, R19 ;  /* 0x0000008006067824 */ /* 0x000fe200078e0213 */
[----:B------:R-:W-:Y:S01]  /*9030*/  UIMAD.WIDE.U32 UR6, UR43, UR12, UR8 ;  /* 0x0000000c2b0672a5 */ /* 0x000fe2000f8e0008 */
[----:B------:R-:W-:Y:S01]  /*9040*/  SHF.R.U64 R4, R4, 0x3, RZ ;  /* 0x0000000304047819 */ /* 0x000fe200000012ff */
[----:B------:R-:W-:Y:S01]  /*9050*/  UIMAD UR11, UR43, UR13, UR11 ;  /* 0x0000000d2b0b72a4 */ /* 0x000fe2000f8e020b */
[----:B------:R-:W-:Y:S01]  /*9060*/  LOP3.LUT R32, R33, 0x380, RZ, 0xc0, !PT ;  /* 0x0000038021207812 */ /* 0x000fe200078ec0ff */
[----:B------:R-:W-:Y:S01]  /*9070*/  USEL UR46, UR46, URZ, !UP1 ;  /* 0x0000003f2e2e7287 */ /* 0x000fe2000c800000 */
[----:B------:R-:W-:Y:S01]  /*9080*/  LOP3.LUT R4, R4, R5, RZ, 0x3c, !PT ;  /* 0x0000000504047212 */ /* 0x000fe200078e3cff */
[----:B------:R-:W-:Y:S01]  /*9090*/  ULDC.64 UR12, c[0x0][0xb78] ;  /* 0x0002de00000c7ab9 */ /* 0x000fe20000000a00 */
[----:B------:R-:W-:Y:S01]  /*90a0*/  UIADD3 UR7, UR7, UR11, URZ ;  /* 0x0000000b07077290 */ /* 0x000fe2000fffe03f */
[----:B------:R-:W-:Y:S01]  /*90b0*/  SHF.R.S32.HI R0, RZ, 0x1f, R6 ;  /* 0x0000001fff007819 */ /* 0x000fe20000011406 */
[----:B------:R-:W-:Y:S01]  /*90c0*/  UIMAD UR8, UR45, UR12, URZ ;  /* 0x0000000c2d0872a4 */ /* 0x000fe2000f8e023f */
[----:B------:R-:W-:Y:S01]  /*90d0*/  IADD3 R9, P1, R34, 0x2000, RZ ;  /* 0x0000200022097810 */ /* 0x000fe20007f3e0ff */
[----:B------:R-:W-:Y:S01]  /*90e0*/  UIMAD.WIDE.U32 UR6, UR46, UR12, UR6 ;  /* 0x0000000c2e0672a5 */ /* 0x000fe2000f8e0006 */
[----:B------:R-:W-:Y:S01]  /*90f0*/  SHF.R.U64 R32, R32, 0x3, RZ ;  /* 0x0000000320207819 */ /* 0x000fe200000012ff */
[----:B------:R-:W-:Y:S01]  /*9100*/  UIMAD UR8, UR46, UR13, UR8 ;  /* 0x0000000d2e0872a4 */ /* 0x000fe2000f8e0208 */
[----:B------:R-:W-:-:S02]  /*9110*/  LOP3.LUT R8, R9, 0x380, RZ, 0xc0, !PT ;  /* 0x0000038009087812 */ /* 0x000fc400078ec0ff */
[----:B------:R-:W-:Y:S01]  /*9120*/  LOP3.LUT R32, R32, R33, RZ, 0x3c, !PT ;  /* 0x0000002120207212 */ /* 0x000fe200078e3cff */
[----:B------:R-:W-:Y:S01]  /*9130*/  IMAD.X R33, RZ, RZ, R35, P0 ;  /* 0x000000ffff217224 */ /* 0x000fe200000e0623 */
[----:B------:R-:W-:Y:S01]  /*9140*/  IADD3 R3, P3, R6, UR6, RZ ;  /* 0x0000000606037c10 */ /* 0x000fe2000ff7e0ff */
[----:B------:R-:W-:Y:S01]  /*9150*/  IMAD.U32 R5, RZ, RZ, UR8 ;  /* 0x00000008ff057e24 */ /* 0x000fe2000f8e00ff */
[----:B------:R-:W-:Y:S01]  /*9160*/  SHF.R.U64 R8, R8, 0x3, RZ ;  /* 0x0000000308087819 */ /* 0x000fe200000012ff */
[----:B------:R-:W-:Y:S01]  /*9170*/  ULDC.64 UR12, c[0x0][0xaa0] ;  /* 0x0002a800000c7ab9 */ /* 0x000fe20000000a00 */
[----:B------:R-:W-:Y:S02]  /*9180*/  IADD3 R69, P0, R34, 0x8000, RZ ;  /* 0x0000800022457810 */ /* 0x000fe40007f1e0ff */
[----:B------:R-:W-:Y:S01]  /*9190*/  IADD3.X R0, R0, UR7, R5, P3, !PT ;  /* 0x0000000700007c10 */ /* 0x000fe20009ffe405 */
[----:B------:R-:W-:Y:S01]  /*91a0*/  ULDC.64 UR6, c[0x0][0xb40] ;  /* 0x0002d00000067ab9 */ /* 0x000fe20000000a00 */
[----:B------:R-:W-:Y:S01]  /*91b0*/  IADD3 R61, P6, R34, 0x4000, RZ ;  /* 0x00004000223d7810 */ /* 0x000fe20007fde0ff */
[----:B------:R-:W-:Y:S01]  /*91c0*/  IMAD.X R5, RZ, RZ, R35, P2 ;  /* 0x000000ffff057224 */ /* 0x000fe200010e0623 */
[----:B------:R-:W-:-:S02]  /*91d0*/  LEA R26, P3, R3, UR6, 0x2 ;  /* 0x00000006031a7c11 */ /* 0x000fc4000f8610ff */
[----:B------:R-:W-:Y:S02]  /*91e0*/  IADD3 R45, P5, R34, 0x5000, RZ ;  /* 0x00005000222d7810 */ /* 0x000fe40007fbe0ff */
[----:B------:R-:W-:Y:S01]  /*91f0*/  LEA.HI.X R27, R3, UR7, R0, 0x2, P3 ;  /* 0x00000007031b7c11 */ /* 0x000fe200098f1400 */
[----:B------:R-:W-:Y:S01]  /*9200*/  VIADD R0, R6, 0x8 ;  /* 0x0000000806007836 */ /* 0x000fe20000000000 */
[C---:B------:R-:W-:Y:S02]  /*9210*/  IADD3 R29, P4, R34.reuse, 0x6000, RZ ;  /* 0x00006000221d7810 */ /* 0x040fe40007f9e0ff */
[----:B------:R-:W-:Y:S02]  /*9220*/  IADD3 R13, P3, R34, 0x7000, RZ ;  /* 0x00007000220d7810 */ /* 0x000fe40007f7e0ff */
[----:B------:R-:W-:Y:S01]  /*9230*/  LOP3.LUT R8, R8, R9, RZ, 0x3c, !PT ;  /* 0x0000000908087212 */ /* 0x000fe200078e3cff */
[----:B------:R-:W-:Y:S01]  /*9240*/  IMAD.X R9, RZ, RZ, R35, P1 ;  /* 0x000000ffff097224 */ /* 0x000fe200008e0623 */
[----:B------:R-:W-:-:S02]  /*9250*/  IADD3 R43, P2, R34, 0xa000, RZ ;  /* 0x0000a000222b7810 */ /* 0x000fc40007f5e0ff */
[----:B------:R-:W-:Y:S02]  /*9260*/  IADD3 R57, P1, R34, 0x9000, RZ ;  /* 0x0000900022397810 */ /* 0x000fe40007f3e0ff */
[----:B------:R-:W-:Y:S02]  /*9270*/  LOP3.LUT R68, R69, 0x380, RZ, 0xc0, !PT ;  /* 0x0000038045447812 */ /* 0x000fe400078ec0ff */
[----:B------:R-:W-:Y:S02]  /*9280*/  LOP3.LUT R60, R61, 0x380, RZ, 0xc0, !PT ;  /* 0x000003803d3c7812 */ /* 0x000fe400078ec0ff */
        /* <DEDUP_REMOVED lines=26> */
[C---:B------:R-:W-:Y:S02]  /*9430*/  IADD3 R73, P5, R34.reuse, 0xc000, RZ ;  /* 0x0000c00022497810 */ /* 0x040fe40007fbe0ff */
[C---:B------:R-:W-:Y:S02]  /*9440*/  IADD3 R65, P4, R34.reuse, 0xd000, RZ ;  /* 0x0000d00022417810 */ /* 0x040fe40007f9e0ff */
[----:B------:R-:W-:Y:S02]  /*9450*/  IADD3 R49, P3, R34, 0xe000, RZ ;  /* 0x0000e00022317810 */ /* 0x000fe40007f7e0ff */
[----:B------:R-:W-:Y:S01]  /*9460*/  LOP3.LUT R56, R56, R57, RZ, 0x3c, !PT ;  /* 0x0000003938387212 */ /* 0x000fe200078e3cff */
[----:B------:R-:W-:Y:S01]  /*9470*/  IMAD.X R57, RZ, RZ, R35, P1 ;  /* 0x000000ffff397224 */ /* 0x000fe200008e0623 */
[----:B------:R-:W-:-:S02]  /*9480*/  IADD3 R3, P2, R34, 0xf000, RZ ;  /* 0x0000f00022037810 */ /* 0x000fc40007f5e0ff */
[----:B------:R-:W-:Y:S02]  /*9490*/  ISETP.GE.OR P1, PT, R6, UR10, P0 ;  /* 0x0000000a06007c0c */ /* 0x000fe40008726670 */
[----:B------:R-:W-:Y:S01]  /*94a0*/  LOP3.LUT R24, R25, 0x380, RZ, 0xc0, !PT ;  /* 0x0000038019187812 */ /* 0x000fe200078ec0ff */
[----:B------:R-:W-:Y:S01]  /*94b0*/  IMAD.X R37, RZ, RZ, R35, P2 ;  /* 0x000000ffff257224 */ /* 0x000fe200010e0623 */
[----:B------:R-:W-:Y:S02]  /*94c0*/  LOP3.LUT R72, R73, 0x380, RZ, 0xc0, !PT ;  /* 0x0000038049487812 */ /* 0x000fe400078ec0ff */
[----:B------:R-:W-:Y:S02]  /*94d0*/  LOP3.LUT R64, R65, 0x380, RZ, 0xc0, !PT ;  /* 0x0000038041407812 */ /* 0x000fe400078ec0ff */
[----:B------:R-:W-:Y:S02]  /*94e0*/  LOP3.LUT R48, R49, 0x380, RZ, 0xc0, !PT ;  /* 0x0000038031307812 */ /* 0x000fe400078ec0ff */
[----:B------:R-:W-:-:S02]  /*94f0*/  LOP3.LUT R53, R34, 0x380, RZ, 0xc0, !PT ;  /* 0x0000038022357812 */ /* 0x000fc400078ec0ff */
[----:B------:R-:W-:Y:S01]  /*9500*/  ISETP.GE.OR P0, PT, R0, UR10, P0 ;  /* 0x0000000a00007c0c */ /* 0x000fe20008706670 */
[----:B------:R-:W-:Y:S01]  /*9510*/  UIMAD UR6, UR9, UR12, URZ ;  /* 0x0000000c090672a4 */ /* 0x000fe2000f8e023f */
[----:B------:R-:W-:Y:S01]  /*9520*/  LOP3.LUT R0, R3, 0x380, RZ, 0xc0, !PT ;  /* 0x0000038003007812 */ /* 0x000fe200078ec0ff */
[----:B------:R0:W-:Y:S01]  /*9530*/  @!P1 STG.E desc[UR38][R26.64], R21 ;  /* 0x000000151a009986 */ /* 0x0001e2000c101926 */
[----:B------:R-:W-:Y:S01]  /*9540*/  SHF.R.U64 R24, R24, 0x3, RZ ;  /* 0x0000000318187819 */ /* 0x000fe200000012ff */
[----:B------:R-:W-:Y:S01]  /*9550*/  ULDC.64 UR8, c[0x0][0xae0] ;  /* 0x0002b80000087ab9 */ /* 0x000fe20000000a00 */
[----:B------:R-:W-:Y:S02]  /*9560*/  SHF.R.U64 R72, R72, 0x3, RZ ;  /* 0x0000000348487819 */ /* 0x000fe400000012ff */
[----:B------:R-:W-:Y:S02]  /*9570*/  SHF.R.U64 R64, R64, 0x3, RZ ;  /* 0x0000000340407819 */ /* 0x000fe400000012ff */
[----:B------:R-:W-:-:S02]  /*9580*/  SHF.R.U64 R48, R48, 0x3, RZ ;  /* 0x0000000330307819 */ /* 0x000fc400000012ff */
[----:B------:R-:W-:Y:S01]  /*9590*/  SHF.R.U64 R53, R53, 0x3, RZ ;  /* 0x0000000335357819 */ /* 0x000fe200000012ff */
[----:B------:R1:W-:Y:S01]  /*95a0*/  @!P0 STG.E desc[UR38][R26.64+0x20], R40 ;  /* 0x000020281a008986 */ /* 0x0003e2000c101926 */
        /* <DEDUP_REMOVED lines=12> */
[----:B0-----:R-:W-:Y:S01]  /*9670*/  IMAD.U32 R21, RZ, RZ, UR12 ;  /* 0x0000000cff157e24 */ /* 0x001fe2000f8e00ff */
[----:B------:R-:W-:Y:S01]  /*9680*/  SHF.R.S32.HI R3, RZ, 0x1f, R2 ;  /* 0x0000001fff037819 */ /* 0x000fe20000011402 */
[----:B------:R-:W5:Y:S01]  /*9690*/  LD.E.128 R32, desc[UR38][R32.64] ;  /* 0x0000002620207980 */ /* 0x000f62000c101d00 */
[----:B------:R-:W-:-:S03]  /*96a0*/  UIMAD UR6, UR4, UR13, UR6 ;  /* 0x0000000d040672a4 */ /* 0x000fc6000f8e0206 */
[----:B------:R-:W5:Y:S01]  /*96b0*/  LD.E.128 R52, desc[UR38][R52.64] ;  /* 0x0000002634347980 */ /* 0x000f62000c101d00 */
[----:B------:R-:W-:-:S03]  /*96c0*/  IMAD.WIDE.U32 R20, R21, UR4, R2 ;  /* 0x0000000415147c25 */ /* 0x000fc6000f8e0002 */
        /* <DEDUP_REMOVED lines=8> */
[----:B-1----:R-:W5:Y:S04]  /*9750*/  LD.E.128 R40, desc[UR38][R42.64] ;  /* 0x000000262a287980 */ /* 0x002f68000c101d00 */
        /* <DEDUP_REMOVED lines=12> */
[----:B------:R-:W-:Y:S01]  /*9820*/  VIADD R21, R21, UR6 ;  /* 0x0000000615157c36 */ /* 0x000fe20008000000 */
[----:B------:R-:W-:Y:S01]  /*9830*/  UIMAD UR10, UR42, -0x80, UR10 ;  /* 0xffffff802a0a78a4 */ /* 0x000fe2000f8e020a */
[----:B------:R-:W-:Y:S01]  /*9840*/  IMAD.U32 R3, RZ, RZ, UR8 ;  /* 0x00000008ff037e24 */ /* 0x000fe2000f8e00ff */
[----:B------:R-:W-:Y:S01]  /*9850*/  UIMAD UR4, UR43, UR9, UR4 ;  /* 0x000000092b0472a4 */ /* 0x000fe2000f8e0204 */
[----:B------:R-:W-:-:S02]  /*9860*/  ULDC.64 UR6, c[0x0][0xae8] ;  /* 0x0002ba0000067ab9 */ /* 0x000fc40000000a00 */
[----:B------:R-:W-:Y:S01]  /*9870*/  IMAD.WIDE.U32 R20, R3, UR43, R20 ;  /* 0x0000002b03147c25 */ /* 0x000fe2000f8e0014 */
[----:B------:R-:W-:-:S03]  /*9880*/  ISETP.GE.AND P3, PT, R16, UR10, PT ;  /* 0x0000000a10007c0c */ /* 0x000fc6000bf66270 */
[----:B------:R-:W-:Y:S01]  /*9890*/  VIADD R21, R21, UR4 ;  /* 0x0000000415157c36 */ /* 0x000fe20008000000 */
[----:B------:R-:W-:Y:S01]  /*98a0*/  UIMAD UR4, UR45, UR6, URZ ;  /* 0x000000062d0472a4 */ /* 0x000fe2000f8e023f */
[----:B------:R-:W-:Y:S02]  /*98b0*/  VIADD R102, R102, 0x22820 ;  /* 0x0002282066667836 */ /* 0x000fe40000000000 */
[----:B------:R-:W-:Y:S02]  /*98c0*/  VIADD R17, R16, 0x60 ;  /* 0x0000006010117836 */ /* 0x000fe40000000000 */
[----:B------:R-:W-:Y:S01]  /*98d0*/  IMAD.U32 R79, RZ, RZ, UR6 ;  /* 0x00000006ff4f7e24 */ /* 0x000fe2000f8e00ff */
[----:B------:R-:W-:Y:S01]  /*98e0*/  UIMAD UR4, UR46, UR7, UR4 ;  /* 0x000000072e0472a4 */ /* 0x000fe2000f8e0204 */
[----:B------:R-:W-:Y:S02]  /*98f0*/  PRMT R102, RZ, 0x654, R102 ;  /* 0x00000654ff667816 */ /* 0x000fe40000000066 */
[----:B------:R-:W-:Y:S01]  /*9900*/  IMAD.WIDE.U32 R78, R79, UR46, R20 ;  /* 0x0000002e4f4e7c25 */ /* 0x000fe2000f8e0014 */
[----:B------:R-:W-:-:S02]  /*9910*/  ISETP.GE.AND P2, PT, R17, UR10, PT ;  /* 0x0000000a11007c0c */ /* 0x000fc4000bf46270 */
[--C-:B------:R-:W-:Y:S01]  /*9920*/  SHF.R.S32.HI R17, RZ, 0x1f, R16.reuse ;  /* 0x0000001fff117819 */ /* 0x100fe20000011410 */
[C---:B------:R-:W-:Y:S01]  /*9930*/  VIADD R0, R16.reuse, 0x20 ;  /* 0x0000002010007836 */ /* 0x040fe20000000000 */
[----:B0-----:R0:W-:Y:S01]  /*9940*/  SYNCS.ARRIVE.TRANS64.RED.A1T0 RZ, [R102+URZ], RZ ;  /* 0x000000ff66ff79a7 */ /* 0x0011e2000810043f */
[----:B------:R-:W-:Y:S01]  /*9950*/  VIADD R3, R16, 0x40 ;  /* 0x0000004010037836 */ /* 0x000fe20000000000 */
[----:B------:R-:W-:Y:S01]  /*9960*/  BSSY B1, `(.L_x_3580) ;  /* 0x000001d000017945 */ /* 0x000fe20003800000 */
[----:B------:R-:W-:Y:S02]  /*9970*/  IMAD.U32 R77, RZ, RZ, UR42 ;  /* 0x0000002aff4d7e24 */ /* 0x000fe4000f8e00ff */
[----:B------:R-:W-:Y:S01]  /*9980*/  VIADD R83, R79, UR4 ;  /* 0x000000044f537c36 */ /* 0x000fe20008000000 */
[----:B------:R-:W-:Y:S01]  /*9990*/  ISETP.GE.AND P0, PT, R0, UR10, PT ;  /* 0x0000000a00007c0c */ /* 0x000fe2000bf06270 */
[----:B------:R-:W-:Y:S01]  /*99a0*/  IMAD.WIDE R76, R77, 0x80, R16 ;  /* 0x000000804d4c7825 */ /* 0x000fe200078e0210 */
[----:B------:R-:W-:Y:S01]  /*99b0*/  ISETP.GE.AND P1, PT, R3, UR10, PT ;  /* 0x0000000a03007c0c */ /* 0x000fe2000bf26270 */
[----:B0-----:R-:W-:-:S12]  /*99c0*/  @P3 BRA `(.L_x_3581) ;  /* 0x0000000000583947 */ /* 0x001fd80003800000 */
        /* <DEDUP_REMOVED lines=22> */
.L_x_3581:
[----:B------:R-:W-:Y:S05]  /*9b30*/  BSYNC B1 ;  /* 0x0000000000017941 */ /* 0x000fea0003800000 */
.L_x_3580:
        /* <DEDUP_REMOVED lines=14> */
[----:B0----5:R-:W-:Y:S02]  /*9c20*/  VIADD R52, R2, 0xc0 ;  /* 0x000000c002347836 */ /* 0x021fe40000000000 */
        /* <DEDUP_REMOVED lines=11> */
.L_x_3583:
[----:B------:R-:W-:Y:S05]  /*9ce0*/  BSYNC B1 ;  /* 0x0000000000017941 */ /* 0x000fea0003800000 */
.L_x_3582:
        /* <DEDUP_REMOVED lines=14> */
[----:B-1---5:R-:W-:Y:S02]  /*9dd0*/  VIADD R32, R2, 0xc0 ;  /* 0x000000c002207836 */ /* 0x022fe40000000000 */
        /* <DEDUP_REMOVED lines=11> */
.L_x_3585:
[----:B------:R-:W-:Y:S05]  /*9e90*/  BSYNC B1 ;  /* 0x0000000000017941 */ /* 0x000fea0003800000 */
.L_x_3584:
        /* <DEDUP_REMOVED lines=27> */
.L_x_3578:
[----:B------:R-:W-:Y:S01]  /*a050*/  ULDC.64 UR6, c[0x0][0xbe0] ;  /* 0x0002f80000067ab9 */ /* 0x000fe20000000a00 */
[----:B------:R-:W-:Y:S02]  /*a060*/  USHF.L.U32 UR4, UR46, 0x2, URZ ;  /* 0x000000022e047899 */ /* 0x000fe4000800063f */
[----:B------:R-:W-:Y:S01]  /*a070*/  UISETP.NE.U32.AND UP0, UPT, UR6, URZ, UPT ;  /* 0x0000003f0600728c */ /* 0x000fe2000bf05070 */
[----:B------:R-:W-:Y:S01]  /*a080*/  ULDC.64 UR8, c[0x0][0xbd8] ;  /* 0x0002f60000087ab9 */ /* 0x000fe20000000a00 */
[----:B------:R-:W-:Y:S02]  /*a090*/  USHF.L.U64.HI UR10, UR46, 0x2, UR45 ;  /* 0x000000022e0a7899 */ /* 0x000fe4000801022d */
[----:B------:R-:W-:Y:S02]  /*a0a0*/  UISETP.NE.AND.EX UP1, UPT, UR7, URZ, UPT, UP0 ;  /* 0x0000003f0700728c */ /* 0x000fe4000bf25300 */
[----:B------:R-:W-:-:S04]  /*a0b0*/  UISETP.NE.U32.AND UP0, UPT, UR8, URZ, UPT ;  /* 0x0000003f0800728c */ /* 0x000fc8000bf05070 */
[----:B------:R-:W-:Y:S01]  /*a0c0*/  PLOP3.LUT P2, PT, PT, PT, UP1, 0x80, 0x0 ;  /* 0x000000000000781c */ /* 0x000fe20003f4f018 */
[----:B------:R-:W-:-:S04]  /*a0d0*/  UISETP.NE.AND.EX UP0, UPT, UR9, URZ, UPT, UP0 ;  /* 0x0000003f0900728c */ /* 0x000fc8000bf05300 */
[----:B------:R-:W-:Y:S02]  /*a0e0*/  @UP1 UIADD3 UR6, UP2, UR4, UR6, URZ ;  /* 0x0000000604061290 */ /* 0x000fe4000ff5e03f */
[----:B------:R-:W-:Y:S02]  /*a0f0*/  PLOP3.LUT P1, PT, PT, PT, UP0, 0x80, 0x0 ;  /* 0x000000000000781c */ /* 0x000fe40003f2f008 */
[----:B------:R-:W-:Y:S02]  /*a100*/  @UP1 UIADD3.X UR7, UR10, UR7, URZ, UP2, !UPT ;  /* 0x000000070a071290 */ /* 0x000fe400097fe43f */
[----:B------:R-:W-:Y:S01]  /*a110*/  UIADD3 UR4, UP1, UR4, UR8, URZ ;  /* 0x0000000804047290 */ /* 0x000fe2000ff3e03f */
[----:B------:R-:W-:-:S03]  /*a120*/  IMAD.U32 R6, RZ, RZ, UR6 ;  /* 0x00000006ff067e24 */ /* 0x000fc6000f8e00ff */
[----:B------:R-:W-:Y:S01]  /*a130*/  IMAD.U32 R7, RZ, RZ, UR7 ;  /* 0x00000007ff077e24 */ /* 0x000fe2000f8e00ff */
[----:B------:R-:W-:Y:S01]  /*a140*/  UIADD3.X UR6, UR10, UR9, URZ, UP1, !UPT ;  /* 0x000000090a067290 */ /* 0x000fe20008ffe43f */
[----:B------:R-:W-:-:S03]  /*a150*/  IMAD.MOV.U32 R9, RZ, RZ, RZ ;  /* 0x000000ffff097224 */ /* 0x000fc600078e00ff */
[----:B------:R-:W2:Y:S01]  /*a160*/  @P2 LDG.E R6, desc[UR38][R6.64] ;  /* 0x0000002606062981 */ /* 0x000ea2000c1e1900 */
[----:B------:R-:W-:Y:S02]  /*a170*/  IMAD.U32 R4, RZ, RZ, UR4 ;  /* 0x00000004ff047e24 */ /* 0x000fe4000f8e00ff */
[----:B------:R-:W-:-:S05]  /*a180*/  IMAD.U32 R5, RZ, RZ, UR6 ;  /* 0x00000006ff057e24 */ /* 0x000fca000f8e00ff */
[----:B------:R0:W5:Y:S01]  /*a190*/  @P1 LDG.E R9, desc[UR38][R4.64] ;  /* 0x0000002604091981 */ /* 0x000162000c1e1900 */
[----:B------:R-:W-:Y:S01]  /*a1a0*/  ULDC UR4, c[0x0][0xa88] ;  /* 0x0002a20000047ab9 */ /* 0x000fe20000000800 */
        /* <DEDUP_REMOVED lines=9> */
.L_x_3587:
        /* <DEDUP_REMOVED lines=32> */
.L_x_3589:
[----:B------:R-:W-:Y:S05]  /*a440*/  BSYNC B1 ;  /* 0x0000000000017941 */ /* 0x000fea0003800000 */
.L_x_3588:
[----:B------:R-:W-:Y:S01]  /*a450*/  ULDC.64 UR6, c[0x0][0xaa0] ;  /* 0x0002a80000067ab9 */ /* 0x000fe20000000a00 */
[----:B0-----:R-:W-:Y:S01]  /*a460*/  IMAD.MOV.U32 R3, RZ, RZ, R11 ;  /* 0x000000ffff037224 */ /* 0x001fe200078e000b */
[----:B------:R-:W-:Y:S01]  /*a470*/  ULDC.64 UR10, c[0x0][0xae0] ;  /* 0x0002b800000a7ab9 */ /* 0x000fe20000000a00 */
[----:B------:R-:W-:Y:S01]  /*a480*/  IMAD R0, R8, UR6, RZ ;  /* 0x0000000608007c24 */ /* 0x000fe2000f8e02ff */
[----:B------:R-:W-:Y:S01]  /*a490*/  BSSY B1, `(.L_x_3590) ;  /* 0x0000031000017945 */ /* 0x000fe20003800000 */
[----:B------:R-:W-:Y:S01]  /*a4a0*/  IMAD.WIDE.U32 R4, R9, UR6, R2 ;  /* 0x0000000609047c25 */ /* 0x000fe2000f8e0002 */
[----:B------:R-:W-:-:S03]  /*a4b0*/  UIMAD UR6, UR8, UR10, URZ ;  /* 0x0000000a080672a4 */ /* 0x000fc6000f8e023f */
[----:B------:R-:W-:Y:S01]  /*a4c0*/  IMAD R9, R9, UR7, R0 ;  /* 0x0000000709097c24 */ /* 0x000fe2000f8e0200 */
[----:B------:R-:W-:Y:S01]  /*a4d0*/  UIMAD UR7, UR42, -0x80, UR4 ;  /* 0xffffff802a0778a4 */ /* 0x000fe2000f8e0204 */
[----:B------:R-:W-:Y:S01]  /*a4e0*/  IMAD.U32 R3, RZ, RZ, UR10 ;  /* 0x0000000aff037e24 */ /* 0x000fe2000f8e00ff */
[----:B------:R-:W-:Y:S01]  /*a4f0*/  UIMAD UR6, UR43, UR11, UR6 ;  /* 0x0000000b2b0672a4 */ /* 0x000fe2000f8e0206 */
[----:B------:R-:W-:Y:S01]  /*a500*/  IMAD.IADD R5, R5, 0x1, R9 ;  /* 0x0000000105057824 */ /* 0x000fe200078e0209 */
[----:B------:R-:W-:Y:S01]  /*a510*/  ULDC.64 UR8, c[0x0][0xae8] ;  /* 0x0002ba0000087ab9 */ /* 0x000fe20000000a00 */
[C---:B------:R-:W-:Y:S01]  /*a520*/  VIADD R0, R16.reuse, 0x20 ;  /* 0x0000002010007836 */ /* 0x040fe20000000000 */
[----:B------:R-:W-:Y:S01]  /*a530*/  ISETP.GE.AND P2, PT, R16, UR7, PT ;  /* 0x0000000710007c0c */ /* 0x000fe2000bf46270 */
[----:B------:R-:W-:Y:S01]  /*a540*/  IMAD.WIDE.U32 R4, R3, UR43, R4 ;  /* 0x0000002b03047c25 */ /* 0x000fe2000f8e0004 */
[----:B------:R-:W-:Y:S01]  /*a550*/  UIMAD UR4, UR45, UR8, URZ ;  /* 0x000000082d0472a4 */ /* 0x000fe2000f8e023f */
[----:B------:R-:W-:-:S02]  /*a560*/  SHF.R.S32.HI R9, RZ, 0x1f, R16 ;  /* 0x0000001fff097819 */ /* 0x000fc40000011410 */
[----:B------:R-:W-:Y:S01]  /*a570*/  VIADD R5, R5, UR6 ;  /* 0x0000000605057c36 */ /* 0x000fe20008000000 */
[----:B------:R-:W-:Y:S01]  /*a580*/  UIMAD UR4, UR46, UR9, UR4 ;  /* 0x000000092e0472a4 */ /* 0x000fe2000f8e0204 */
        /* <DEDUP_REMOVED lines=33> */
.L_x_3591:
[----:B------:R-:W-:Y:S05]  /*a7a0*/  BSYNC B1 ;  /* 0x0000000000017941 */ /* 0x000fea0003800000 */
.L_x_3590:
        /* <DEDUP_REMOVED lines=27> */
.L_x_3593:
[----:B------:R-:W-:Y:S05]  /*a960*/  BSYNC B1 ;  /* 0x0000000000017941 */ /* 0x000fea0003800000 */
.L_x_3592:
        /* <DEDUP_REMOVED lines=19> */
[----:B01----:R-:W-:Y:S01]  /*aaa0*/  LEA R12, P0, R4, UR8, 0x1 ;  /* 0x00000008040c7c11 */ /* 0x003fe2000f8008ff */
[----:B------:R-:W-:-:S05]  /*aab0*/  IMAD.IADD R3, R5, 0x1, R3 ;  /* 0x0000000105037824 */ /* 0x000fca00078e0203 */
[----:B------:R-:W-:-:S05]  /*aac0*/  LEA.HI.X R13, R4, UR9, R3, 0x1, P0 ;  /* 0x00000009040d7c11 */ /* 0x000fca00080f0c03 */
[----:B------:R2:W-:Y:S04]  /*aad0*/  @!P1 STG.E.128 desc[UR38][R12.64], RZ ;  /* 0x000000ff0c009986 */ /* 0x0005e8000c101d26 */
[----:B------:R2:W-:Y:S04]  /*aae0*/  @!P3 STG.E.128 desc[UR38][R12.64+0x80], RZ ;  /* 0x000080ff0c00b986 */ /* 0x0005e8000c101d26 */
[----:B------:R2:W-:Y:S04]  /*aaf0*/  @!P4 STG.E.128 desc[UR38][R12.64+0x100], RZ ;  /* 0x000100ff0c00c986 */ /* 0x0005e8000c101d26 */
[----:B------:R2:W-:Y:S02]  /*ab00*/  @!P5 STG.E.128 desc[UR38][R12.64+0x180], RZ ;  /* 0x000180ff0c00d986 */ /* 0x0005e4000c101d26 */
.L_x_3595:
[----:B------:R-:W-:Y:S05]  /*ab10*/  BSYNC B1 ;  /* 0x0000000000017941 */ /* 0x000fea0003800000 */
.L_x_3594:
        /* <DEDUP_REMOVED lines=25> */
.L_x_3586:
[----:B------:R-:W-:Y:S05]  /*acb0*/  BSYNC B0 ;  /* 0x0000000000007941 */ /* 0x000fea0003800000 */
.L_x_3577:
[----:B------:R-:W-:Y:S02]  /*acc0*/  ULDC UR4, c[0x0][0xc14] ;  /* 0x0003050000047ab9 */ /* 0x000fe40000000800 */
[----:B------:R-:W-:-:S13]  /*acd0*/  ISETP.GE.AND P0, PT, R111, UR4, PT ;  /* 0x000000046f007c0c */ /* 0x000fda000bf06270 */
[----:B------:R-:W-:Y:S05]  /*ace0*/  @!P0 BRA `(.L_x_3596) ;  /* 0xffffff6000248947 */ /* 0x000fea000383ffff */
[----:B------:R-:W-:Y:S05]  /*acf0*/  EXIT ;  /* 0x000000000000794d */ /* 0x000fea0003800000 */
.L_x_3541:
        /* <DEDUP_REMOVED lines=61> */
.L_x_3601:
        /* <DEDUP_REMOVED lines=15> */
.L_x_3600:
[----:B------:R-:W-:Y:S05]  /*b1c0*/  BSYNC B0 ;  /* 0x0000000000007941 */ /* 0x000fea0003800000 */
.L_x_3599:
[----:B0----5:R-:W0:Y:S01]  /*b1d0*/  SHFL.UP PT, R2, R8, 0x1, RZ ;  /* 0x0420000008027989 */ /* 0x021e2200000e00ff */
        /* <DEDUP_REMOVED lines=24> */
.L_x_3597:
        /* <DEDUP_REMOVED lines=20> */
.L_x_3602:
[----:B-1----:R-:W-:Y:S01]  /*b4a0*/  IMAD.MOV R2, RZ, RZ, -R3 ;  /* 0x000000ffff027224 */ /* 0x002fe200078e0a03 */
[----:B--2---:R-:W-:Y:S01]  /*b4b0*/  IABS R4, R6 ;  /* 0x0000000600047213 */ /* 0x004fe20000000000 */
[----:B---3--:R-:W-:Y:S02]  /*b4c0*/  IMAD R16, R16, UR4, R7 ;  /* 0x0000000410107c24 */ /* 0x008fe4000f8e0207 */
[----:B------:R-:W-:Y:S02]  /*b4d0*/  IMAD R5, R2, R11, RZ ;  /* 0x0000000b02057224 */ /* 0x000fe400078e02ff */
[----:B------:R-:W-:Y:S02]  /*b4e0*/  IMAD.MOV.U32 R2, RZ, RZ, RZ ;  /* 0x000000ffff027224 */ /* 0x000fe400078e00ff */
[----:B------:R-:W-:Y:S02]  /*b4f0*/  IMAD.MOV R4, RZ, RZ, -R4 ;  /* 0x000000ffff047224 */ /* 0x000fe400078e0a04 */
[----:B------:R-:W-:Y:S01]  /*b500*/  IMAD.HI.U32 R2, R3, R5, R2 ;  /* 0x0000000503027227 */ /* 0x000fe200078e0002 */
[----:B------:R-:W-:-:S04]  /*b510*/  IADD3 R5, -R16, UR6, RZ ;  /* 0x0000000610057c10 */ /* 0x000fc8000fffe1ff */
        /* <DEDUP_REMOVED lines=48> */
.L_x_3598:
[----:B------:R-:W-:Y:S02]  /*b820*/  IMAD.MOV.U32 R17, RZ, RZ, RZ ;  /* 0x000000ffff117224 */ /* 0x000fe400078e00ff */
[----:B------:R-:W-:Y:S02]  /*b830*/  IMAD.U32 R16, RZ, RZ, UR6 ;  /* 0x00000006ff107e24 */ /* 0x000fe4000f8e00ff */
[----:B------:R-:W-:-:S07]  /*b840*/  IMAD.MOV.U32 R18, RZ, RZ, RZ ;  /* 0x000000ffff127224 */ /* 0x000fce00078e00ff */
.L_x_3603:
[----:B------:R-:W1:Y:S01]  /*b850*/  S2R R2, SR_TID.X ;  /* 0x0000000000027919 */ /* 0x000e620000002100 */
        /* <DEDUP_REMOVED lines=11> */
[----:B------:R1:W-:Y:S03]  /*b910*/  STL [R1], RZ ;  /* 0x000000ff01007387 */ /* 0x0003e60000100800 */
[----:B------:R-:W-:Y:S05]  /*b920*/  @P0 BRA `(.L_x_3604) ;  /* 0x0000003800f40947 */ /* 0x000fea0003800000 */
[----:B-1----:R-:W-:Y:S01]  /*b930*/  IMAD.MOV.U32 R0, RZ, RZ, 0x1 ;  /* 0x00000001ff007424 */ /* 0x002fe200078e00ff */
[----:B------:R1:W-:Y:S01]  /*b940*/  STL [R1], RZ ;  /* 0x000000ff01007387 */ /* 0x0003e20000100800 */
[----:B------:R-:W-:Y:S01]  /*b950*/  ULDC UR37, c[0x0][0xc] ;  /* 0x0000030000257ab9 */ /* 0x000fe20000000800 */
[----:B------:R-:W-:Y:S02]  /*b960*/  ULDC.64 UR40, c[0x0][0x198] ;  /* 0x0000660000287ab9 */ /* 0x000fe40000000a00 */
[----:B------:R1:W-:Y:S04]  /*b970*/  STL [R1+0x4], R0 ;  /* 0x0000040001007387 */ /* 0x0003e80000100800 */
[----:B------:R1:W-:Y:S02]  /*b980*/  STL [R1+0x20], RZ ;  /* 0x000020ff01007387 */ /* 0x0003e40000100800 */
.L_x_3669:
[----:B--2---:R-:W2:Y:S02]  /*b990*/  LDC.64 R2, c[0x0][0xc60] ;  /* 0x00031800ff027b82 */ /* 0x004ea40000000a00 */
[----:B--2---:R-:W-:-:S05]  /*b9a0*/  IMAD.WIDE R2, R19, 0x4, R2 ;  /* 0x0000000413027825 */ /* 0x004fca00078e0202 */
[----:B------:R-:W2:Y:S01]  /*b9b0*/  LDG.E R5, desc[UR38][R2.64] ;  /* 0x0000002602057981 */ /* 0x000ea2000c1e1900 */
[----:B------:R-:W-:Y:S05]  /*b9c0*/  YIELD ;  /* 0x0000000000007946 */ /* 0x000fea0003800000 */
[----:B------:R-:W-:Y:S01]  /*b9d0*/  ULDC.64 UR4, c[0x0][0xa28] ;  /* 0x00028a0000047ab9 */ /* 0x000fe20000000a00 */
[----:B-1----:R-:W-:Y:S01]  /*b9e0*/  IMAD.MOV.U32 R0, RZ, RZ, RZ ;  /* 0x000000ffff007224 */ /* 0x002fe200078e00ff */
[----:B------:R-:W-:Y:S01]  /*b9f0*/  ISETP.NE.U32.AND P0, PT, RZ, UR4, PT ;  /* 0x00000004ff007c0c */ /* 0x000fe2000bf05070 */
[----:B------:R-:W-:Y:S01]  /*ba00*/  IMAD.MOV.U32 R6, RZ, RZ, RZ ;  /* 0x000000ffff067224 */ /* 0x000fe200078e00ff */
[----:B------:R-:W-:-:S02]  /*ba10*/  ULDC.64 UR6, c[0x0][0xa08] ;  /* 0x0002820000067ab9 */ /* 0x000fc40000000a00 */
[----:B------:R-:W-:Y:S02]  /*ba20*/  ISETP.NE.AND.EX P0, PT, RZ, UR5, PT, P0 ;  /* 0x00000005ff007c0c */ /* 0x000fe4000bf05300 */
[----:B--2---:R-:W-:Y:S01]  /*ba30*/  SHF.R.S32.HI R4, RZ, 0x1f, R5 ;  /* 0x0000001fff047819 */ /* 0x004fe20000011405 */
[----:B------:R-:W-:-:S10]  /*ba40*/  IMAD.SHL.U32 R11, R5, 0x4, RZ ;  /* 0x00000004050b7824 */ /* 0x000fd400078e00ff */
[C---:B------:R-:W-:Y:S01]  /*ba50*/  @P0 LEA R2, P1, R5.reuse, UR4, 0x2 ;  /* 0x0000000405020c11 */ /* 0x040fe2000f8210ff */
[----:B------:R1:W-:Y:S03]  /*ba60*/  STL [R1+0x10], R5 ;  /* 0x0000100501007387 */ /* 0x0003e60000100800 */
[C-C-:B------:R-:W-:Y:S01]  /*ba70*/  @P0 LEA.HI.X R3, R5.reuse, UR5, R4.reuse, 0x2, P1 ;  /* 0x0000000505030c11 */ /* 0x140fe200088f1404 */
[----:B------:R-:W-:Y:S02]  /*ba80*/  ULDC.64 UR4, c[0x0][0xa18] ;  /* 0x0002860000047ab9 */ /* 0x000fe40000000a00 */
[----:B------:R-:W-:Y:S02]  /*ba90*/  ISETP.NE.U32.AND P1, PT, RZ, UR4, PT ;  /* 0x00000004ff007c0c */ /* 0x000fe4000bf25070 */
[----:B------:R2:W5:Y:S01]  /*baa0*/  @P0 LDG.E R0, desc[UR38][R2.64] ;  /* 0x0000002602000981 */ /* 0x000562000c1e1900 */
[----:B------:R-:W-:-:S02]  /*bab0*/  SHF.L.U64.HI R10, R5, 0x2, R4 ;  /* 0x00000002050a7819 */ /* 0x000fc40000010204 */
[----:B------:R-:W-:Y:S01]  /*bac0*/  ISETP.NE.AND.EX P1, PT, RZ, UR5, PT, P1 ;  /* 0x00000005ff007c0c */ /* 0x000fe2000bf25310 */
[----:B------:R-:W-:Y:S04]  /*bad0*/  STL [R1+0x18], R11 ;  /* 0x0000180b01007387 */ /* 0x000fe80000100800 */
[----:B------:R-:W-:Y:S08]  /*bae0*/  STL [R1+0x1c], R10 ;  /* 0x00001c0a01007387 */ /* 0x000ff00000100800 */
[----:B------:R-:W-:-:S04]  /*baf0*/  @P1 IADD3 R8, P0, R11, UR4, RZ ;  /* 0x000000040b081c10 */ /* 0x000fc8000ff1e0ff */
[C---:B------:R-:W-:Y:S01]  /*bb00*/  @P1 IADD3.X R9, R10.reuse, UR5, RZ, P0, !PT ;  /* 0x000000050a091c10 */ /* 0x040fe200087fe4ff */
[----:B------:R-:W-:Y:S02]  /*bb10*/  ULDC.64 UR4, c[0x0][0xa00] ;  /* 0x0002800000047ab9 */ /* 0x000fe40000000a00 */
[----:B------:R-:W-:Y:S02]  /*bb20*/  ISETP.NE.U32.AND P2, PT, RZ, UR4, PT ;  /* 0x00000004ff007c0c */ /* 0x000fe4000bf45070 */
[C---:B--2---:R-:W-:Y:S02]  /*bb30*/  IADD3 R2, P0, R11.reuse, UR4, RZ ;  /* 0x000000040b027c10 */ /* 0x044fe4000ff1e0ff */
[----:B------:R-:W-:Y:S02]  /*bb40*/  ISETP.NE.AND.EX P2, PT, RZ, UR5, PT, P2 ;  /* 0x00000005ff007c0c */ /* 0x000fe4000bf45320 */
[----:B------:R-:W-:Y:S01]  /*bb50*/  IADD3.X R3, R10, UR5, RZ, P0, !PT ;  /* 0x000000050a037c10 */ /* 0x000fe200087fe4ff */
[----:B------:R-:W-:Y:S01]  /*bb60*/  ULDC UR4, c[0x0][0x288] ;  /* 0x0000a20000047ab9 */ /* 0x000fe20000000800 */
[----:B------:R-:W-:-:S04]  /*bb70*/  IADD3 R4, P0, R11, UR6, RZ ;  /* 0x000000060b047c10 */ /* 0x000fc8000ff1e0ff */
[----:B-1----:R-:W-:-:S05]  /*bb80*/  IADD3.X R5, R10, UR7, RZ, P0, !PT ;  /* 0x000000070a057c10 */ /* 0x002fca00087fe4ff */
[----:B------:R-:W2:Y:S01]  /*bb90*/  @P2 LDG.E R6, desc[UR38][R2.64] ;  /* 0x0000002602062981 */ /* 0x000ea2000c1e1900 */
[----:B------:R-:W-:-:S03]  /*bba0*/  ISETP.NE.U32.AND P0, PT, RZ, UR6, PT ;  /* 0x00000006ff007c0c */ /* 0x000fc6000bf05070 */
[----:B--2---:R1:W-:Y:S02]  /*bbb0*/  STL [R1+0x24], R6 ;  /* 0x0000240601007387 */ /* 0x0043e40000100800 */
[----:B-1----:R-:W-:Y:S01]  /*bbc0*/  IMAD.U32 R6, RZ, RZ, UR4 ;  /* 0x00000004ff067e24 */ /* 0x002fe2000f8e00ff */
[----:B------:R-:W-:-:S05]  /*bbd0*/  ULDC.64 UR4, c[0x0][0x3f8] ;  /* 0x0000fe0000047ab9 */ /* 0x000fca0000000a00 */
[----:B------:R1:W5:Y:S01]  /*bbe0*/  @P1 LDG.E R6, desc[UR38][R8.64] ;  /* 0x0000002608061981 */ /* 0x000362000c1e1900 */
[----:B------:R-:W-:Y:S01]  /*bbf0*/  UISETP.NE.U32.AND UP0, UPT, UR4, URZ, UPT ;  /* 0x0000003f0400728c */ /* 0x000fe2000bf05070 */
[----:B------:R-:W-:Y:S02]  /*bc00*/  ISETP.NE.AND.EX P0, PT, RZ, UR7, PT, P0 ;  /* 0x00000007ff007c0c */ /* 0x000fe4000bf05300 */
[----:B------:R-:W-:Y:S01]  /*bc10*/  ULDC UR4, c[0x0][0x404] ;  /* 0x0001010000047ab9 */ /* 0x000fe20000000800 */
[----:B------:R-:W-:-:S03]  /*bc20*/  UISETP.NE.AND.EX UP0, UPT, UR5, URZ, UPT, UP0 ;  /* 0x0000003f0500728c */ /* 0x000fc6000bf05300 */
[----:B------:R-:W-:Y:S01]  /*bc30*/  ULDC UR5, c[0x0][0x2e0] ;  /* 0x0000b80000057ab9 */ /* 0x000fe20000000800 */
[----:B------:R-:W-:-:S04]  /*bc40*/  USEL UR4, UR4, 0x1, UP0 ;  /* 0x0000000104047887 */ /* 0x000fc80008000000 */
[----:B------:R-:W-:-:S06]  /*bc50*/  UIMAD UR4, UR4, UR5, URZ ;  /* 0x00000005040472a4 */ /* 0x000fcc000f8e023f */
[----:B------:R-:W-:Y:S01]  /*bc60*/  IMAD.U32 R7, RZ, RZ, UR4 ;  /* 0x00000004ff077e24 */ /* 0x000fe2000f8e00ff */
[----:B-1----:R-:W-:Y:S06]  /*bc70*/  @P1 BRA `(.L_x_3605) ;  /* 0x0000000000101947 */ /* 0x002fec0003800000 */
[----:B------:R-:W-:Y:S05]  /*bc80*/  @!P2 BRA `(.L_x_3605) ;  /* 0x00000000000ca947 */ /* 0x000fea0003800000 */
[----:B-----5:R-:W2:Y:S04]  /*bc90*/  LDG.E R6, desc[UR38][R2.64] ;  /* 0x0000002602067981 */ /* 0x020ea8000c1e1900 */
[----:B------:R-:W2:Y:S02]  /*bca0*/  LDG.E R9, desc[UR38][R2.64+0x4] ;  /* 0x0000042602097981 */ /* 0x000ea4000c1e1900 */
[----:B--2---:R-:W-:-:S07]  /*bcb0*/  IMAD.IADD R6, R9, 0x1, -R6 ;  /* 0x0000000109067824 */ /* 0x004fce00078e0a06 */
.L_x_3605:
[----:B------:R-:W-:Y:S01]  /*bcc0*/  IMAD.MOV.U32 R3, RZ, RZ, RZ ;  /* 0x000000ffff037224 */ /* 0x000fe200078e00ff */
[----:B------:R-:W-:-:S05]  /*bcd0*/  ULDC.64 UR4, c[0x0][0xa20] ;  /* 0x0002880000047ab9 */ /* 0x000fca0000000a00 */
[----:B------:R-:W2:Y:S01]  /*bce0*/  @P0 LDG.E R3, desc[UR38][R4.64] ;  /* 0x0000002604030981 */ /* 0x000ea2000c1e1900 */
[----:B------:R-:W-:-:S04]  /*bcf0*/  ISETP.NE.U32.AND P1, PT, RZ, UR4, PT ;  /* 0x00000004ff007c0c */ /* 0x000fc8000bf25070 */
[----:B------:R-:W-:Y:S01]  /*bd00*/  ISETP.NE.AND.EX P1, PT, RZ, UR5, PT, P1 ;  /* 0x00000005ff007c0c */ /* 0x000fe2000bf25310 */
[----:B--2--5:R-:W-:-:S05]  /*bd10*/  IMAD.IADD R2, R3, 0x1, R0 ;  /* 0x0000000103027824 */ /* 0x024fca00078e0200 */
[----:B------:R1:W-:Y:S07]  /*bd20*/  STL [R1+0x8], R2 ;  /* 0x0000080201007387 */ /* 0x0003ee0000100800 */
[----:B------:R-:W-:Y:S05]  /*bd30*/  @!P1 BRA `(.L_x_3606) ;  /* 0x0000000000109947 */ /* 0x000fea0003800000 */
[----:B-1----:R-:W-:-:S04]  /*bd40*/  IADD3 R2, P0, R11, UR4, RZ ;  /* 0x000000040b027c10 */ /* 0x002fc8000ff1e0ff */
[----:B------:R-:W-:-:S05]  /*bd50*/  IADD3.X R3, R10, UR5, RZ, P0, !PT ;  /* 0x000000050a037c10 */ /* 0x000fca00087fe4ff */
[----:B------:R1:W5:Y:S01]  /*bd60*/  LDG.E R7, desc[UR38][R2.64] ;  /* 0x0000002602077981 */ /* 0x000362000c1e1900 */
[----:B------:R-:W-:Y:S05]  /*bd70*/  BRA `(.L_x_3607) ;  /* 0x0000000000107947 */ /* 0x000fea0003800000 */
.L_x_3606:
[----:B------:R-:W-:Y:S05]  /*bd80*/  @!P0 BRA `(.L_x_3607) ;  /* 0x00000000000c8947 */ /* 0x000fea0003800000 */
[----:B-1----:R-:W2:Y:S04]  /*bd90*/  LDG.E R2, desc[UR38][R4.64] ;  /* 0x0000002604027981 */ /* 0x002ea8000c1e1900 */
[----:B------:R-:W2:Y:S02]  /*bda0*/  LDG.E R7, desc[UR38][R4.64+0x4] ;  /* 0x0000042604077981 */ /* 0x000ea4000c1e1900 */
[----:B--2---:R-:W-:-:S07]  /*bdb0*/  IMAD.IADD R7, R7, 0x1, -R2 ;  /* 0x0000000107077824 */ /* 0x004fce00078e0a02 */
.L_x_3607:
[----:B-----5:R-:W-:Y:S01]  /*bdc0*/  IMAD.IADD R7, R7, 0x1, -R0 ;  /* 0x0000000107077824 */ /* 0x020fe200078e0a00 */
[----:B------:R-:W-:Y:S01]  /*bdd0*/  LEA R0, R17, 0xdf, 0x7 ;  /* 0x000000df11007811 */ /* 0x000fe200078e38ff */
[----:B------:R-:W-:Y:S03]  /*bde0*/  BSSY B6, `(.L_x_3608) ;  /* 0x00002b0000067945 */ /* 0x000fe60003800000 */
[C---:B------:R-:W-:Y:S01]  /*bdf0*/  IADD3 R0, R7.reuse, R0, -R6 ;  /* 0x0000000007007210 */ /* 0x040fe20007ffe806 */
[----:B------:R-:W-:-:S04]  /*be00*/  VIADD R7, R7, 0x5f ;  /* 0x0000005f07077836 */ /* 0x000fc80000000000 */
[----:B------:R-:W-:-:S04]  /*be10*/  IMAD.HI R7, R7, 0x2aaaaaab, RZ ;  /* 0x2aaaaaab07077827 */ /* 0x000fc800078e02ff */
[----:B-1----:R-:W-:Y:S01]  /*be20*/  IMAD.HI R2, R0, 0x2aaaaaab, RZ ;  /* 0x2aaaaaab00027827 */ /* 0x002fe200078e02ff */
[----:B------:R-:W-:-:S04]  /*be30*/  SHF.R.U32.HI R0, RZ, 0x1f, R7 ;  /* 0x0000001fff007819 */ /* 0x000fc80000011607 */
[----:B------:R-:W-:Y:S02]  /*be40*/  SHF.R.U32.HI R3, RZ, 0x1f, R2 ;  /* 0x0000001fff037819 */ /* 0x000fe40000011602 */
[----:B------:R-:W-:Y:S02]  /*be50*/  LEA.HI.SX32 R0, R7, R0, 0x1c ;  /* 0x0000000007007211 */ /* 0x000fe400078fe2ff */
[----:B------:R-:W-:-:S04]  /*be60*/  LEA.HI.SX32 R3, R2, R3, 0x1c ;  /* 0x0000000302037211 */ /* 0x000fc800078fe2ff */
[----:B------:R-:W-:-:S04]  /*be70*/  VIMNMX R4, R0, R3, PT ;  /* 0x0000000300047248 */ /* 0x000fc80003fe0100 */
[----:B------:R-:W-:Y:S01]  /*be80*/  ISETP.GT.AND P0, PT, R4, RZ, PT ;  /* 0x000000ff0400720c */ /* 0x000fe20003f04270 */
[----:B------:R1:W-:-:S12]  /*be90*/  STL [R1+0x14], R4 ;  /* 0x0000140401007387 */ /* 0x0003d80000100800 */
[----:B-1----:R-:W-:Y:S05]  /*bea0*/  @P0 BRA `(.L_x_3609) ;  /* 0x0000000000440947 */ /* 0x002fea0003800000 */
[----:B------:R-:W1:Y:S02]  /*beb0*/  S2R R4, SR_TID.X ;  /* 0x0000000000047919 */ /* 0x000e640000002100 */
[----:B-1----:R-:W-:-:S04]  /*bec0*/  LOP3.LUT R4, R4, 0x1f, RZ, 0xc0, !PT ;  /* 0x0000001f04047812 */ /* 0x002fc800078ec0ff */
[----:B------:R-:W-:-:S13]  /*bed0*/  ISETP.NE.AND P1, PT, R4, RZ, PT ;  /* 0x000000ff0400720c */ /* 0x000fda0003f25270 */
[----:B------:R-:W-:Y:S05]  /*bee0*/  @P1 BRA `(.L_x_3610) ;  /* 0x00000028007c1947 */ /* 0x000fea0003800000 */
[----:B------:R-:W1:Y:S01]  /*bef0*/  S2R R7, SR_LANEID ;  /* 0x0000000000077919 */ /* 0x000e620000000000 */
[----:B------:R-:W-:Y:S01]  /*bf00*/  VOTEU.ANY UR4, UPT, PT ;  /* 0x0000000000047886 */ /* 0x000fe200038e0100 */
[----:B------:R-:W2:Y:S01]  /*bf10*/  LDC.64 R2, c[0x0][0xc38] ;  /* 0x00030e00ff027b82 */ /* 0x000ea20000000a00 */
[----:B------:R-:W1:Y:S08]  /*bf20*/  FLO.U32 R0, UR4 ;  /* 0x0000000400007d00 */ /* 0x000e7000080e0000 */
[----:B------:R-:W2:Y:S01]  /*bf30*/  POPC R5, UR4 ;  /* 0x0000000400057d09 */ /* 0x000ea20008000000 */
[----:B-1----:R-:W-:-:S13]  /*bf40*/  ISETP.EQ.U32.AND P0, PT, R0, R7, PT ;  /* 0x000000070000720c */ /* 0x002fda0003f02070 */
[----:B--2---:R-:W2:Y:S01]  /*bf50*/  @P0 ATOMG.E.ADD.STRONG.GPU PT, R3, desc[UR38][R2.64], R5 ;  /* 0x00000005020309a8 */ /* 0x004ea200081ee1e6 */
[----:B------:R-:W1:Y:S02]  /*bf60*/  S2R R4, SR_LTMASK ;  /* 0x0000000000047919 */ /* 0x000e640000003900 */
[----:B-1----:R-:W-:-:S04]  /*bf70*/  LOP3.LUT R4, R4, UR4, RZ, 0xc0, !PT ;  /* 0x0000000404047c12 */ /* 0x002fc8000f8ec0ff */
[----:B------:R-:W1:Y:S01]  /*bf80*/  POPC R7, R4 ;  /* 0x0000000400077309 */ /* 0x000e620000000000 */
[----:B--2---:R-:W1:Y:S02]  /*bf90*/  SHFL.IDX PT, R0, R3, R0, 0x1f ;  /* 0x00001f0003007589 */ /* 0x004e6400000e0000 */
[----:B-1----:R-:W-:Y:S01]  /*bfa0*/  IADD3 R16, R0, UR37, R7 ;  /* 0x0000002500107c10 */ /* 0x002fe2000fffe007 */
[----:B------:R-:W-:Y:S06]  /*bfb0*/  BRA `(.L_x_3610) ;  /* 0x0000002800487947 */ /* 0x000fec0003800000 */
.L_x_3609:
[----:B------:R-:W1:Y:S01]  /*bfc0*/  S2R R3, SR_CgaCtaId ;  /* 0x0000000000037919 */ /* 0x000e620000008800 */
[----:B------:R-:W-:-:S04]  /*bfd0*/  MOV R0, 0x400 ;  /* 0x0000040000007802 */ /* 0x000fc80000000f00 */
[----:B-1----:R-:W-:-:S05]  /*bfe0*/  LEA R2, R3, R0, 0x18 ;  /* 0x0000000003027211 */ /* 0x002fca00078ec0ff */
[----:B------:R1:W-:Y:S01]  /*bff0*/  STL [R1+0xc], R2 ;  /* 0x00000c0201007387 */ /* 0x0003e20000100800 */
[----:B------:R-:W-:-:S05]  /*c000*/  VIADD R0, R2, 0x1c400 ;  /* 0x0001c40002007836 */ /* 0x000fca0000000000 */
[----:B------:R-:W-:-:S13]  /*c010*/  LOP3.LUT P0, RZ, R0, 0x3ff, RZ, 0xc0, !PT ;  /* 0x000003ff00ff7812 */ /* 0x000fda000780c0ff */
[----:B-1----:R-:W-:Y:S05]  /*c020*/  @!P0 BRA `(.L_x_3611) ;  /* 0x0000000000408947 */ /* 0x002fea0003800000 */
        /* <DEDUP_REMOVED lines=16> */
.L_x_3611:
        /* <DEDUP_REMOVED lines=17> */
[----:B01----:R-:W-:-:S07]  /*c240*/  IMAD.MOV.U32 R13, RZ, RZ, RZ ;  /* 0x000000ffff0d7224 */ /* 0x003fce00078e00ff */
[----:B------:R-:W-:-:S07]  /*c250*/  LEPC R20, `(.L_x_3613) ;  /* 0x000000001014794e */ /* 0x000fce0000000000 */
[----:B--2---:R-:W-:Y:S05]  /*c260*/  CALL.ABS.NOINC R2 ;  /* 0x0000000002007343 */ /* 0x004fea0003c00000 */
.L_x_3613:
        /* <DEDUP_REMOVED lines=16> */
.L_x_3612:
[----:B------:R-:W2:Y:S01]  /*c370*/  LDL.LU R2, [R1+0x18] ;  /* 0x0000180001027983 */ /* 0x000ea20000300800 */
[----:B------:R-:W-:Y:S01]  /*c380*/  ULDC.64 UR4, c[0x0][0x9f8] ;  /* 0x00027e0000047ab9 */ /* 0x000fe20000000a00 */
[----:B------:R-:W1:Y:S02]  /*c390*/  LDC R4, c[0x0][0x428] ;  /* 0x00010a00ff047b82 */ /* 0x000e640000000800 */
        /* <DEDUP_REMOVED lines=17> */
[----:B-1----:R-:W-:Y:S01]  /*c4b0*/  ISETP.NE.AND P0, PT, R4, 0x1, PT ;  /* 0x000000010400780c */ /* 0x002fe20003f05270 */
[----:B------:R-:W-:Y:S01]  /*c4c0*/  IMAD.MOV.U32 R4, RZ, RZ, R18 ;  /* 0x000000ffff047224 */ /* 0x000fe200078e0012 */
[----:B------:R-:W-:Y:S01]  /*c4d0*/  PLOP3.LUT P1, PT, P6, PT, PT, 0x8, 0x0 ;  /* 0x000000000000781c */ /* 0x000fe2000372e170 */
[----:B------:R-:W-:-:S10]  /*c4e0*/  IMAD R17, R17, 0x80, R7 ;  /* 0x0000008011117824 */ /* 0x000fd400078e0207 */
[----:B------:R-:W1:Y:S08]  /*c4f0*/  @P0 LDC R5, c[0x0][0x42c] ;  /* 0x00010b00ff050b82 */ /* 0x000e700000000800 */
[----:B------:R-:W2:Y:S01]  /*c500*/  @P0 LDC R6, c[0x0][0x430] ;  /* 0x00010c00ff060b82 */ /* 0x000ea20000000800 */
[----:B-1----:R-:W-:-:S05]  /*c510*/  @P0 IMAD.HI.U32 R5, R18, R5, RZ ;  /* 0x0000000512050227 */ /* 0x002fca00078e00ff */
[----:B--2---:R-:W-:Y:S02]  /*c520*/  @P0 SHF.R.U32.HI R4, RZ, R6, R5 ;  /* 0x00000006ff040219 */ /* 0x004fe40000011605 */
[----:B------:R-:W-:-:S04]  /*c530*/  ISETP.NE.U32.AND P0, PT, RZ, UR4, PT ;  /* 0x00000004ff007c0c */ /* 0x000fc8000bf05070 */
[----:B------:R-:W-:-:S04]  /*c540*/  ISETP.NE.AND.EX P0, PT, RZ, UR5, PT, P0 ;  /* 0x00000005ff007c0c */ /* 0x000fc8000bf05300 */
[----:B0-----:R-:W-:-:S09]  /*c550*/  SEL R6, R8, RZ, !P0 ;  /* 0x000000ff08067207 */ /* 0x001fd20004000000 */
.L_x_3614:
        /* <DEDUP_REMOVED lines=10> */
[----:B------:R-:W2:Y:S01]  /*c600*/  LDL R5, [R1+0x14] ;  /* 0x0000140001057983 */ /* 0x000ea20000100800 */
[----:B------:R-:W0:Y:S01]  /*c610*/  LDC.64 R2, c[0x0][0x3f8] ;  /* 0x0000fe00ff027b82 */ /* 0x000e220000000a00 */
[----:B------:R-:W-:Y:S02]  /*c620*/  ULDC.64 UR4, c[0x0][0xa08] ;  /* 0x0002820000047ab9 */ /* 0x000fe40000000a00 */
[----:B0-----:R-:W-:Y:S01]  /*c630*/  LOP3.LUT P0, RZ, R2, UR4, RZ, 0xfc, !PT ;  /* 0x0000000402ff7c12 */ /* 0x001fe2000f80fcff */
[----:B------:R-:W-:-:S03]  /*c640*/  UMOV UR4, 0xffffffff ;  /* 0xffffffff00047882 */ /* 0x000fc60000000000 */
[----:B------:R-:W-:-:S04]  /*c650*/  LOP3.LUT P0, RZ, R3, UR5, RZ, 0xfc, P0 ;  /* 0x0000000503ff7c12 */ /* 0x000fc8000800fcff */
[----:B-----5:R-:W-:Y:S01]  /*c660*/  SEL R9, R0, RZ, !P0 ;  /* 0x000000ff00097207 */ /* 0x020fe20004000000 */
[----:B--2---:R-:W-:Y:S01]  /*c670*/  VIADD R7, R5, 0xffffffff ;  /* 0xffffffff05077836 */ /* 0x004fe20000000000 */
[----:B------:R-:W-:Y:S07]  /*c680*/  BRA.DIV UR4, `(.L_x_3615) ;  /* 0x0000003604247947 */ /* 0x000fee000b800000 */
.L_x_3685:
[----:B------:R-:W-:Y:S01]  /*c690*/  UMOV UR4, 0xffffffff ;  /* 0xffffffff00047882 */ /* 0x000fe20000000000 */
[----:B------:R-:W-:Y:S02]  /*c6a0*/  SHF.R.S32.HI R5, RZ, 0x1f, R0 ;  /* 0x0000001fff057819 */ /* 0x000fe40000011400 */
[----:B------:R-:W-:Y:S05]  /*c6b0*/  BRA.DIV UR4, `(.L_x_3616) ;  /* 0x00000036044c7947 */ /* 0x000fea000b800000 */
[----:B------:R-:W-:-:S13]  /*c6c0*/  ELECT P6, URZ, PT ;  /* 0x00000000003f782f */ /* 0x000fda00038c0000 */
.L_x_3688:
[----:B------:R-:W-:Y:S05]  /*c6d0*/  @!P6 BRA `(.L_x_3617) ;  /* 0x0000000000f8e947 */ /* 0x000fea0003800000 */
[----:B------:R-:W-:-:S04]  /*c6e0*/  ISETP.NE.U32.AND P0, PT, R2, RZ, PT ;  /* 0x000000ff0200720c */ /* 0x000fc80003f05070 */
[----:B------:R-:W-:-:S13]  /*c6f0*/  ISETP.NE.AND.EX P0, PT, R3, RZ, PT, P0 ;  /* 0x000000ff0300720c */ /* 0x000fda0003f05300 */
[----:B------:R-:W-:Y:S05]  /*c700*/  @!P0 BRA `(.L_x_3618) ;  /* 0x0000000000448947 */ /* 0x000fea0003800000 */
[----:B------:R-:W0:Y:S01]  /*c710*/  LDC R11, c[0x0][0x41c] ;  /* 0x00010700ff0b7b82 */ /* 0x000e220000000800 */
[----:B------:R-:W-:Y:S01]  /*c720*/  ULDC.64 UR4, c[0x0][0x408] ;  /* 0x0001020000047ab9 */ /* 0x000fe20000000a00 */
[----:B0-----:R-:W-:-:S13]  /*c730*/  ISETP.NE.AND P0, PT, R11, 0x1, PT ;  /* 0x000000010b00780c */ /* 0x001fda0003f05270 */
[----:B------:R-:W0:Y:S02]  /*c740*/  @P0 LDC.64 R8, c[0x0][0x420] ;  /* 0x00010800ff080b82 */ /* 0x000e240000000a00 */
[----:B0-----:R-:W-:-:S04]  /*c750*/  @P0 IMAD.HI.U32 R10, R7, R8, RZ ;  /* 0x00000008070a0227 */ /* 0x001fc800078e00ff */
        /* <DEDUP_REMOVED lines=12> */
.L_x_3618:
[----:B------:R-:W2:Y:S01]  /*c820*/  LDL R8, [R1] ;  /* 0x0000000001087983 */ /* 0x000ea20000100800 */
        /* <DEDUP_REMOVED lines=8> */
.L_x_3689:
        /* <DEDUP_REMOVED lines=11> */
.L_x_3620:
        /* <DEDUP_REMOVED lines=22> */
.L_x_3617:
        /* <DEDUP_REMOVED lines=30> */
.L_x_3690:
[----:B------:R-:W-:Y:S05]  /*cca0*/  BSYNC B0 ;  /* 0x0000000000007941 */ /* 0x000fea0003800000 */
.L_x_3621:
        /* <DEDUP_REMOVED lines=11> */
.L_x_3691:
        /* <DEDUP_REMOVED lines=11> */
.L_x_3626:
[----:B0-----:R-:W2:Y:S01]  /*ce10*/  LDL R6, [R1] ;  /* 0x0000000001067983 */ /* 0x001ea20000100800 */
        /* <DEDUP_REMOVED lines=36> */
.L_x_3624:
[----:B------:R-:W-:Y:S05]  /*d060*/  BSYNC B0 ;  /* 0x0000000000007941 */ /* 0x000fea0003800000 */
.L_x_3623:
[----:B------:R-:W2:Y:S01]  /*d070*/  LDL R7, [R1+0x14] ;  /* 0x0000140001077983 */ /* 0x000ea20000100800 */
[----:B------:R-:W-:Y:S01]  /*d080*/  BSSY B0, `(.L_x_3627) ;  /* 0x000016a000007945 */ /* 0x000fe20003800000 */
[----:B--2---:R-:W-:-:S13]  /*d090*/  ISETP.GE.AND P0, PT, R7, 0x2, PT ;  /* 0x000000020700780c */ /* 0x004fda0003f06270 */
[----:B------:R-:W-:Y:S05]  /*d0a0*/  @!P0 BRA `(.L_x_3628) ;  /* 0x00000014009c8947 */ /* 0x000fea0003800000 */
[C---:B0-----:R-:W-:Y:S01]  /*d0b0*/  LOP3.LUT R6, R7.reuse, 0x1, RZ, 0xc0, !PT ;  /* 0x0000000107067812 */ /* 0x041fe200078ec0ff */
[----:B------:R-:W-:Y:S01]  /*d0c0*/  VIADD R10, R7, 0xfffffffe ;  /* 0xfffffffe070a7836 */ /* 0x000fe20000000000 */
[----:B------:R-:W-:Y:S02]  /*d0d0*/  BSSY B1, `(.L_x_3629) ;  /* 0x000007a000017945 */ /* 0x000fe40003800000 */
[----:B------:R-:W-:Y:S01]  /*d0e0*/  ISETP.NE.U32.AND P0, PT, R6, 0x1, PT ;  /* 0x000000010600780c */ /* 0x000fe20003f05070 */
[----:B------:R-:W-:-:S12]  /*d0f0*/  IMAD.MOV.U32 R8, RZ, RZ, R10 ;  /* 0x000000ffff087224 */ /* 0x000fd800078e000a */
[----:B------:R-:W-:Y:S05]  /*d100*/  @!P0 BRA `(.L_x_3630) ;  /* 0x0000000400d88947 */ /* 0x000fea0003800000 */
        /* <DEDUP_REMOVED lines=11> */
[----:B------:R-:W-:Y:S01]  /*d1c0*/  ISETP.NE.U32.AND P0, PT, R2, RZ, PT ;  /* 0x000000ff0200720c */ /* 0x000fe20003f05070 */
[----:B------:R-:W-:-:S03]  /*d1d0*/  IMAD.MOV.U32 R11, RZ, RZ, R10 ;  /* 0x000000ffff0b7224 */ /* 0x000fc600078e000a */
        /* <DEDUP_REMOVED lines=20> */
.L_x_3633:
[----:B-1----:R-:W1:Y:S01]  /*d320*/  S2R R3, SR_CgaCtaId ;  /* 0x0000000000037919 */ /* 0x002e620000008800 */
[----:B------:R-:W-:-:S04]  /*d330*/  MOV R2, 0x400 ;  /* 0x0000040000027802 */ /* 0x000fc80000000f00 */
[----:B-1----:R-:W-:Y:S02]  /*d340*/  LEA R2, R3, R2, 0x18 ;  /* 0x0000000203027211 */ /* 0x002fe400078ec0ff */
[----:B------:R-:W-:-:S03]  /*d350*/  SHF.L.U32 R3, R12, 0x1f, RZ ;  /* 0x0000001f0c037819 */ /* 0x000fc600000006ff */
[----:B------:R-:W-:-:S04]  /*d360*/  IMAD R2, R13, 0x8, R2 ;  /* 0x000000080d027824 */ /* 0x000fc800078e0202 */
[----:B------:R-:W1:Y:S02]  /*d370*/  SYNCS.PHASECHK.TRANS64.TRYWAIT P0, [R2+URZ+0x22840], R3 ;  /* 0x02284003020075a7 */ /* 0x000e64000800017f */
[----:B-1----:R-:W-:Y:S05]  /*d380*/  @!P0 BRA `(.L_x_3634) ;  /* 0x0000002800808947 */ /* 0x002fea0003800000 */
.L_x_3692:
        /* <DEDUP_REMOVED lines=11> */
.L_x_3635:
[----:B------:R-:W2:Y:S01]  /*d440*/  LDL R6, [R1] ;  /* 0x0000000001067983 */ /* 0x000ea20000100800 */
[----:B------:R-:W-:-:S03]  /*d450*/  MOV R8, 0x400 ;  /* 0x0000040000087802 */ /* 0x000fc60000000f00 */
[----:B------:R-:W3:Y:S01]  /*d460*/  LDL R7, [R1+0x8] ;  /* 0x0000080001077983 */ /* 0x000ee20000100800 */
        /* <DEDUP_REMOVED lines=17> */
[----:B------:R-:W2:Y:S02]  /*d580*/  SYNCS.PHASECHK.TRANS64.TRYWAIT P0, [R2+URZ+0x22860], R3 ;  /* 0x02286003020075a7 */ /* 0x000ea4000800017f */
[----:B0-2---:R-:W-:Y:S05]  /*d590*/  @!P0 BRA `(.L_x_3636) ;  /* 0x0000002800108947 */ /* 0x005fea0003800000 */
.L_x_3693:
        /* <DEDUP_REMOVED lines=8> */
.L_x_3637:
[----:B01----:R-:W2:Y:S01]  /*d620*/  LDL R3, [R1] ;  /* 0x0000000001037983 */ /* 0x003ea20000100800 */
        /* <DEDUP_REMOVED lines=33> */
.L_x_3632:
[----:B------:R-:W-:Y:S05]  /*d840*/  BSYNC B2 ;  /* 0x0000000000027941 */ /* 0x000fea0003800000 */
.L_x_3631:
[----:B------:R-:W2:Y:S02]  /*d850*/  LDL.LU R2, [R1+0x14] ;  /* 0x0000140001027983 */ /* 0x000ea40000300800 */
[----:B--2---:R-:W-:-:S07]  /*d860*/  VIADD R8, R2, 0xfffffffd ;  /* 0xfffffffd02087836 */ /* 0x004fce0000000000 */
.L_x_3630:
[----:B------:R-:W-:Y:S05]  /*d870*/  BSYNC B1 ;  /* 0x0000000000017941 */ /* 0x000fea0003800000 */
.L_x_3629:
[----:B------:R-:W-:-:S13]  /*d880*/  ISETP.NE.AND P0, PT, R10, RZ, PT ;  /* 0x000000ff0a00720c */ /* 0x000fda0003f05270 */
[----:B------:R-:W-:Y:S05]  /*d890*/  @!P0 BRA `(.L_x_3628) ;  /* 0x0000000c00a08947 */ /* 0x000fea0003800000 */
.L_x_3652:
[----:B------:R-:W2:Y:S04]  /*d8a0*/  LDL.LU R3, [R1] ;  /* 0x0000000001037983 */ /* 0x000ea80000300800 */
[----:B------:R-:W3:Y:S01]  /*d8b0*/  LDL.LU R2, [R1+0x4] ;  /* 0x0000040001027983 */ /* 0x000ee20000300800 */
[----:B------:R-:W-:Y:S05]  /*d8c0*/  YIELD ;  /* 0x0000000000007946 */ /* 0x000fea0003800000 */
[----:B------:R-:W-:Y:S01]  /*d8d0*/  BSSY B1, `(.L_x_3638) ;  /* 0x000006e000017945 */ /* 0x000fe20003800000 */
[----:B--2---:R-:W-:-:S05]  /*d8e0*/  VIADD R10, R3, 0x1 ;  /* 0x00000001030a7836 */ /* 0x004fca0000000000 */
[----:B------:R-:W-:-:S04]  /*d8f0*/  ISETP.NE.AND P0, PT, R10, 0x2, PT ;  /* 0x000000020a00780c */ /* 0x000fc80003f05270 */
[----:B0-----:R-:W-:Y:S02]  /*d900*/  SEL R11, RZ, 0x1, P0 ;  /* 0x00000001ff0b7807 */ /* 0x001fe40000000000 */
[----:B------:R-:W-:Y:S02]  /*d910*/  SEL R10, R10, RZ, P0 ;  /* 0x000000ff0a0a7207 */ /* 0x000fe40000000000 */
[----:B---3--:R-:W-:Y:S01]  /*d920*/  LOP3.LUT R11, R2, R11, RZ, 0x3c, !PT ;  /* 0x0000000b020b7212 */ /* 0x008fe200078e3cff */
[----:B------:R-:W-:Y:S06]  /*d930*/  @!P6 BRA `(.L_x_3639) ;  /* 0x00000004009ce947 */ /* 0x000fec0003800000 */
[----:B------:R-:W-:Y:S01]  /*d940*/  ULDC.64 UR4, c[0x0][0x3f8] ;  /* 0x0000fe0000047ab9 */ /* 0x000fe20000000a00 */
[----:B0-----:R-:W-:Y:S01]  /*d950*/  IMAD.MOV.U32 R12, RZ, RZ, R8 ;  /* 0x000000ffff0c7224 */ /* 0x001fe200078e0008 */
[----:B------:R-:W-:-:S04]  /*d960*/  ISETP.NE.U32.AND P0, PT, RZ, UR4, PT ;  /* 0x00000004ff007c0c */ /* 0x000fc8000bf05070 */
[----:B------:R-:W-:-:S13]  /*d970*/  ISETP.NE.AND.EX P0, PT, RZ, UR5, PT, P0 ;  /* 0x00000005ff007c0c */ /* 0x000fda000bf05300 */
[----:B------:R-:W-:Y:S05]  /*d980*/  @!P0 BRA `(.L_x_3640) ;  /* 0x0000000000488947 */ /* 0x000fea0003800000 */
[----:B------:R-:W0:Y:S01]  /*d990*/  LDC R12, c[0x0][0x41c] ;  /* 0x00010700ff0c7b82 */ /* 0x000e220000000800 */
[----:B------:R-:W-:Y:S01]  /*d9a0*/  IMAD.MOV.U32 R9, RZ, RZ, R8 ;  /* 0x000000ffff097224 */ /* 0x000fe200078e0008 */
[----:B------:R-:W-:Y:S02]  /*d9b0*/  ULDC.64 UR6, c[0x0][0x408] ;  /* 0x0001020000067ab9 */ /* 0x000fe40000000a00 */
[----:B------:R-:W-:-:S04]  /*d9c0*/  IMAD R7, R5, UR6, RZ ;  /* 0x0000000605077c24 */ /* 0x000fc8000f8e02ff */
[----:B------:R-:W-:Y:S01]  /*d9d0*/  IMAD R7, R0, UR7, R7 ;  /* 0x0000000700077c24 */ /* 0x000fe2000f8e0207 */
[----:B0-----:R-:W-:-:S13]  /*d9e0*/  ISETP.NE.AND P0, PT, R12, 0x1, PT ;  /* 0x000000010c00780c */ /* 0x001fda0003f05270 */
        /* <DEDUP_REMOVED lines=10> */
[----:B------:R0:W5:Y:S01]  /*da90*/  LDG.E R9, desc[UR38][R6.64] ;  /* 0x0000002606097981 */ /* 0x000162000c1e1900 */
[----:B------:R-:W-:-:S07]  /*daa0*/  IMAD R12, R12, R3, R8 ;  /* 0x000000030c0c7224 */ /* 0x000fce00078e0208 */
.L_x_3640:
[----:B------:R-:W1:Y:S01]  /*dab0*/  S2R R3, SR_CgaCtaId ;  /* 0x0000000000037919 */ /* 0x000e620000008800 */
[----:B------:R-:W-:-:S04]  /*dac0*/  MOV R2, 0x400 ;  /* 0x0000040000027802 */ /* 0x000fc80000000f00 */
[----:B-1----:R-:W-:Y:S02]  /*dad0*/  LEA R2, R3, R2, 0x18 ;  /* 0x0000000203027211 */ /* 0x002fe400078ec0ff */
[----:B------:R-:W-:-:S03]  /*dae0*/  SHF.L.U32 R3, R11, 0x1f, RZ ;  /* 0x0000001f0b037819 */ /* 0x000fc600000006ff */
[----:B------:R-:W-:-:S04]  /*daf0*/  IMAD R2, R10, 0x8, R2 ;  /* 0x000000080a027824 */ /* 0x000fc800078e0202 */
[----:B------:R-:W1:Y:S02]  /*db00*/  SYNCS.PHASECHK.TRANS64.TRYWAIT P0, [R2+URZ+0x22840], R3 ;  /* 0x02284003020075a7 */ /* 0x000e64000800017f */
[----:B-1----:R-:W-:Y:S05]  /*db10*/  @!P0 BRA `(.L_x_3641) ;  /* 0x0000002000c48947 */ /* 0x002fea0003800000 */
.L_x_3694:
[----:B0-----:R-:W0:Y:S02]  /*db20*/  S2R R6, SR_TID.X ;  /* 0x0000000000067919 */ /* 0x001e240000002100 */
[----:B0-----:R-:W-:-:S04]  /*db30*/  LOP3.LUT R6, R6, 0x7f, RZ, 0xc0, !PT ;  /* 0x0000007f06067812 */ /* 0x001fc800078ec0ff */
[----:B------:R-:W-:-:S13]  /*db40*/  ISETP.NE.AND P0, PT, R6, RZ, PT ;  /* 0x000000ff0600720c */ /* 0x000fda0003f05270 */
[----:B------:R-:W-:Y:S05]  /*db50*/  @P0 BRA `(.L_x_3642) ;  /* 0x00000000001c0947 */ /* 0x000fea0003800000 */
[----:B------:R-:W0:Y:S01]  /*db60*/  S2R R6, SR_TID.X ;  /* 0x0000000000067919 */ /* 0x000e220000002100 */
[----:B------:R-:W-:-:S04]  /*db70*/  IMAD.MOV.U32 R7, RZ, RZ, 0x3000 ;  /* 0x00003000ff077424 */ /* 0x000fc800078e00ff */
[----:B------:R2:W-:Y:S01]  /*db80*/  SYNCS.ARRIVE.TRANS64 RZ, [R2+URZ+0x22830], R7 ;  /* 0x0228300702ff79a7 */ /* 0x0005e2000800003f */
[----:B0-----:R-:W-:-:S04]  /*db90*/  LOP3.LUT R6, R6, 0x1f, RZ, 0xc0, !PT ;  /* 0x0000001f06067812 */ /* 0x001fc800078ec0ff */
[----:B------:R-:W-:-:S13]  /*dba0*/  ISETP.NE.AND P1, PT, R6, RZ, PT ;  /* 0x000000ff0600720c */ /* 0x000fda0003f25270 */
[----:B--2---:R-:W-:Y:S05]  /*dbb0*/  @!P1 BRA `(.L_x_3642) ;  /* 0x0000000000049947 */ /* 0x004fea0003800000 */
[----:B------:R-:W-:Y:S01]  /*dbc0*/  BPT.TRAP 0x1 ;  /* 0x000000040000795c */ /* 0x000fe20000300000 */
.L_x_3642:
[----:B------:R-:W2:Y:S01]  /*dbd0*/  LDL R7, [R1+0x8] ;  /* 0x0000080001077983 */ /* 0x000ea20000100800 */
        /* <DEDUP_REMOVED lines=15> */
[----:B--2---:R-:W-:-:S05]  /*dcd0*/  IMAD R6, R12, 0x60, R7 ;  /* 0x000000600c067824 */ /* 0x004fca00078e0207 */
[----:B------:R-:W-:-:S13]  /*dce0*/  R2UR UR11, R6 ;  /* 0x00000000060b72ca */ /* 0x000fda00000e0000 */
[----:B------:R0:W-:Y:S01]  /*dcf0*/  UTMALDG.4D [UR8], [UR4], desc[UR6] ;  /* 0x00000608040075b4 */ /* 0x0001e20008019000 */
[----:B------:R-:W2:Y:S02]  /*dd00*/  SYNCS.PHASECHK.TRANS64.TRYWAIT P1, [R2+URZ+0x22860], R3 ;  /* 0x02286003020075a7 */ /* 0x000ea4000802017f */
[----:B0-2---:R-:W-:Y:S05]  /*dd10*/  @!P1 BRA `(.L_x_3643) ;  /* 0x0000002000589947 */ /* 0x005fea0003800000 */
.L_x_3695:
        /* <DEDUP_REMOVED lines=8> */
.L_x_3644:
[----:B------:R-:W2:Y:S01]  /*dda0*/  S2R R7, SR_CgaCtaId ;  /* 0x0000000000077919 */ /* 0x000ea20000008800 */
[----:B01----:R-:W-:Y:S01]  /*ddb0*/  MOV R3, 0x400 ;  /* 0x0000040000037802 */ /* 0x003fe20000000f00 */
        /* <DEDUP_REMOVED lines=31> */
.L_x_3639:
[----:B------:R-:W-:Y:S05]  /*dfb0*/  BSYNC B1 ;  /* 0x0000000000017941 */ /* 0x000fea0003800000 */
.L_x_3638:
[----:B------:R-:W-:Y:S01]  /*dfc0*/  VIADD R10, R10, 0x1 ;  /* 0x000000010a0a7836 */ /* 0x000fe20000000000 */
[----:B------:R-:W-:Y:S04]  /*dfd0*/  BSSY B1, `(.L_x_3645) ;  /* 0x0000070000017945 */ /* 0x000fe80003800000 */
[----:B------:R-:W-:-:S04]  /*dfe0*/  ISETP.NE.AND P0, PT, R10, 0x2, PT ;  /* 0x000000020a00780c */ /* 0x000fc80003f05270 */
[----:B------:R-:W-:Y:S02]  /*dff0*/  SEL R2, RZ, 0x1, P0 ;  /* 0x00000001ff027807 */ /* 0x000fe40000000000 */
[----:B0-----:R-:W-:Y:S02]  /*e000*/  SEL R12, R10, RZ, P0 ;  /* 0x000000ff0a0c7207 */ /* 0x001fe40000000000 */
        /* <DEDUP_REMOVED lines=26> */
.L_x_3647:
[----:B------:R-:W2:Y:S01]  /*e1b0*/  S2R R3, SR_CgaCtaId ;  /* 0x0000000000037919 */ /* 0x000ea20000008800 */
[----:B------:R-:W-:-:S04]  /*e1c0*/  MOV R2, 0x400 ;  /* 0x0000040000027802 */ /* 0x000fc80000000f00 */
[----:B--2---:R-:W-:Y:S02]  /*e1d0*/  LEA R2, R3, R2, 0x18 ;  /* 0x0000000203027211 */ /* 0x004fe400078ec0ff */
[----:B------:R-:W-:-:S03]  /*e1e0*/  SHF.L.U32 R3, R11, 0x1f, RZ ;  /* 0x0000001f0b037819 */ /* 0x000fc600000006ff */
[----:B------:R-:W-:-:S04]  /*e1f0*/  IMAD R2, R12, 0x8, R2 ;  /* 0x000000080c027824 */ /* 0x000fc800078e0202 */
[----:B------:R-:W2:Y:S02]  /*e200*/  SYNCS.PHASECHK.TRANS64.TRYWAIT P0, [R2+URZ+0x22840], R3 ;  /* 0x02284003020075a7 */ /* 0x000ea4000800017f */
[----:B--2---:R-:W-:Y:S05]  /*e210*/  @!P0 BRA `(.L_x_3648) ;  /* 0x0000001c002c8947 */ /* 0x004fea0003800000 */
.L_x_3696:
        /* <DEDUP_REMOVED lines=11> */
.L_x_3649:
[----:B------:R-:W3:Y:S01]  /*e2d0*/  LDL R6, [R1] ;  /* 0x0000000001067983 */ /* 0x000ee20000100800 */
        /* <DEDUP_REMOVED lines=21> */
.L_x_3697:
        /* <DEDUP_REMOVED lines=8> */
.L_x_3651:
        /* <DEDUP_REMOVED lines=34> */
.L_x_3646:
[----:B------:R-:W-:Y:S05]  /*e6d0*/  BSYNC B1 ;  /* 0x0000000000017941 */ /* 0x000fea0003800000 */
.L_x_3645:
[C---:B------:R-:W-:Y:S01]  /*e6e0*/  ISETP.GT.AND P0, PT, R8.reuse, 0x1, PT ;  /* 0x000000010800780c */ /* 0x040fe20003f04270 */
[----:B------:R-:W-:-:S04]  /*e6f0*/  VIADD R2, R8, 0xfffffffe ;  /* 0xfffffffe08027836 */ /* 0x000fc80000000000 */
[----:B------:R-:W-:-:S08]  /*e700*/  IMAD.MOV.U32 R8, RZ, RZ, R2 ;  /* 0x000000ffff087224 */ /* 0x000fd000078e0002 */
[----:B------:R-:W-:Y:S05]  /*e710*/  @P0 BRA `(.L_x_3652) ;  /* 0xfffffff000600947 */ /* 0x000fea000383ffff */
.L_x_3628:
[----:B------:R-:W-:Y:S05]  /*e720*/  BSYNC B0 ;  /* 0x0000000000007941 */ /* 0x000fea0003800000 */
.L_x_3627:
[----:B------:R-:W2:Y:S01]  /*e730*/  LDL.LU R3, [R1] ;  /* 0x0000000001037983 */ /* 0x000ea20000300800 */
        /* <DEDUP_REMOVED lines=8> */
[----:B------:R1:W-:Y:S01]  /*e7c0*/  STL [R1], R2 ;  /* 0x0000000201007387 */ /* 0x0003e20000100800 */
        /* <DEDUP_REMOVED lines=8> */
[----:B0-----:R-:W0:Y:S02]  /*e850*/  S2R R6, SR_LTMASK ;  /* 0x0000000000067919 */ /* 0x001e240000003900 */
[----:B0-----:R-:W-:-:S04]  /*e860*/  LOP3.LUT R6, R6, UR4, RZ, 0xc0, !PT ;  /* 0x0000000406067c12 */ /* 0x001fc8000f8ec0ff */
[----:B------:R-:W0:Y:S01]  /*e870*/  POPC R7, R6 ;  /* 0x0000000600077309 */ /* 0x000e220000000000 */
[----:B--2---:R-:W0:Y:S02]  /*e880*/  SHFL.IDX PT, R4, R3, R4, 0x1f ;  /* 0x00001f0403047589 */ /* 0x004e2400000e0000 */
[----:B0-----:R-:W-:-:S07]  /*e890*/  IADD3 R16, R4, UR37, R7 ;  /* 0x0000002504107c10 */ /* 0x001fce000fffe007 */
.L_x_3654:
[----:B------:R-:W-:Y:S05]  /*e8a0*/  BSYNC B0 ;  /* 0x0000000000007941 */ /* 0x000fea0003800000 */
.L_x_3653:
[----:B-1----:R-:W2:Y:S02]  /*e8b0*/  LDL.LU R2, [R1+0x4] ;  /* 0x0000040001027983 */ /* 0x002ea40000300800 */
[----:B--2---:R-:W-:-:S05]  /*e8c0*/  LOP3.LUT R2, R2, R0, RZ, 0x3c, !PT ;  /* 0x0000000002027212 */ /* 0x004fca00078e3cff */
[----:B------:R1:W-:Y:S02]  /*e8d0*/  STL [R1+0x4], R2 ;  /* 0x0000040201007387 */ /* 0x0003e40000100800 */
.L_x_3610:
[----:B------:R-:W-:Y:S05]  /*e8e0*/  BSYNC B6 ;  /* 0x0000000000067941 */ /* 0x000fea0003800000 */
.L_x_3608:
[----:B------:R-:W-:-:S03]  /*e8f0*/  UMOV UR4, 0xffffffff ;  /* 0xffffffff00047882 */ /* 0x000fc60000000000 */
[----:B------:R-:W-:Y:S05]  /*e900*/  BRA.DIV UR4, `(.L_x_3655) ;  /* 0x0000001604987947 */ /* 0x000fea000b800000 */
[----:B------:R2:W3:Y:S04]  /*e910*/  SHFL.IDX PT, R4, R16, RZ, 0x1f ;  /* 0x00001fff10047589 */ /* 0x0004e800000e0000 */
[----:B------:R2:W4:Y:S02]  /*e920*/  SHFL.IDX PT, R7, R16, 0x1, 0x1f ;  /* 0x00201f0010077f89 */ /* 0x00052400000e0000 */
.L_x_3701:
[----:B------:R-:W0:Y:S01]  /*e930*/  S2R R0, SR_TID.X ;  /* 0x0000000000007919 */ /* 0x000e220000002100 */
        /* <DEDUP_REMOVED lines=9> */
[----:B-1----:R-:W0:Y:S02]  /*e9d0*/  LDC.64 R2, c[0x0][0xc58] ;  /* 0x00031600ff027b82 */ /* 0x002e240000000a00 */
[----:B0-----:R-:W-:-:S05]  /*e9e0*/  IMAD.WIDE R2, R5, 0x4, R2 ;  /* 0x0000000405027825 */ /* 0x001fca00078e0202 */
[----:B------:R0:W5:Y:S02]  /*e9f0*/  LDG.E R17, desc[UR38][R2.64] ;  /* 0x0000002602117981 */ /* 0x000164000c1e1900 */
.L_x_3657:
[----:B------:R-:W-:Y:S05]  /*ea00*/  BSYNC B0 ;  /* 0x0000000000007941 */ /* 0x000fea0003800000 */
.L_x_3656:
        /* <DEDUP_REMOVED lines=23> */
.L_x_3709:
[----:B------:R-:W-:Y:S02]  /*eb80*/  ULDC UR4, c[0x0][0xc10] ;  /* 0x0003040000047ab9 */ /* 0x000fe40000000800 */
[----:B------:R-:W-:-:S04]  /*eb90*/  IMAD.U32 R5, RZ, RZ, UR4 ;  /* 0x00000004ff057e24 */ /* 0x000fc8000f8e00ff */
[----:B-1----:R-:W-:-:S04]  /*eba0*/  IMAD R14, R14, R5, RZ ;  /* 0x000000050e0e7224 */ /* 0x002fc800078e02ff */
[----:B----4-:R-:W-:-:S05]  /*ebb0*/  IMAD.IADD R7, R7, 0x1, R14 ;  /* 0x0000000107077824 */ /* 0x010fca00078e020e */
[----:B---3--:R-:W-:-:S13]  /*ebc0*/  ISETP.GT.AND P0, PT, R7, R4, PT ;  /* 0x000000040700720c */ /* 0x008fda0003f04270 */
[----:B------:R-:W-:Y:S05]  /*ebd0*/  @P0 BRA `(.L_x_3659) ;  /* 0x0000000000b40947 */ /* 0x000fea0003800000 */
[----:B------:R-:W1:Y:S02]  /*ebe0*/  LDC R0, c[0x0][0xc14] ;  /* 0x00030500ff007b82 */ /* 0x000e640000000800 */
.L_x_3664:
        /* <DEDUP_REMOVED lines=14> */
.L_x_3662:
[----:B------:R-:W-:Y:S05]  /*ecd0*/  BSYNC B0 ;  /* 0x0000000000007941 */ /* 0x000fea0003800000 */
.L_x_3661:
        /* <DEDUP_REMOVED lines=23> */
.L_x_3717:
[----:B------:R-:W-:Y:S02]  /*ee50*/  ULDC UR4, c[0x0][0xc10] ;  /* 0x0003040000047ab9 */ /* 0x000fe40000000800 */
[----:B------:R-:W-:-:S04]  /*ee60*/  IMAD.U32 R5, RZ, RZ, UR4 ;  /* 0x00000004ff057e24 */ /* 0x000fc8000f8e00ff */
[----:B-1----:R-:W-:-:S04]  /*ee70*/  IMAD R14, R14, R5, RZ ;  /* 0x000000050e0e7224 */ /* 0x002fc800078e02ff */
[----:B------:R-:W-:-:S05]  /*ee80*/  IMAD.IADD R7, R14, 0x1, R7 ;  /* 0x000000010e077824 */ /* 0x000fca00078e0207 */
[----:B------:R-:W-:-:S13]  /*ee90*/  ISETP.GT.AND P0, PT, R7, R4, PT ;  /* 0x000000040700720c */ /* 0x000fda0003f04270 */
[----:B------:R-:W-:Y:S05]  /*eea0*/  @!P0 BRA `(.L_x_3664) ;  /* 0xfffffffc00508947 */ /* 0x000fea000383ffff */
.L_x_3659:
        /* <DEDUP_REMOVED lines=8> */
.L_x_3721:
[----:B------:R-:W-:Y:S01]  /*ef30*/  ISETP.NE.AND P0, PT, R3, RZ, PT ;  /* 0x000000ff0300720c */ /* 0x000fe20003f05270 */
[----:B------:R-:W-:-:S12]  /*ef40*/  IMAD.MOV.U32 R7, RZ, RZ, RZ ;  /* 0x000000ffff077224 */ /* 0x000fd800078e00ff */
[----:B------:R-:W-:Y:S05]  /*ef50*/  @!P0 BRA `(.L_x_3666) ;  /* 0x0000000000108947 */ /* 0x000fea0003800000 */
[----:B------:R-:W-:Y:S01]  /*ef60*/  UMOV UR4, 0xffffffff ;  /* 0xffffffff00047882 */ /* 0x000fe20000000000 */
[----:B------:R-:W-:Y:S02]  /*ef70*/  VIADD R12, R6, 0xffffffff ;  /* 0xffffffff060c7836 */ /* 0x000fe40000000000 */
[----:B------:R-:W-:Y:S05]  /*ef80*/  BRA.DIV UR4, `(.L_x_3667) ;  /* 0x0000001a042c7947 */ /* 0x000fea000b800000 */
[----:B------:R3:W4:Y:S02]  /*ef90*/  SHFL.IDX PT, R7, R2, R12, 0x1f ;  /* 0x00001f0c02077589 */ /* 0x00072400000e0000 */
.L_x_3666:
        /* <DEDUP_REMOVED lines=67> */
.L_x_3660:
[----:B------:R-:W-:Y:S01]  /*f3d0*/  UMOV UR4, URZ ;  /* 0x0000003f00047c82 */ /* 0x000fe20008000000 */
[----:B------:R-:W-:Y:S01]  /*f3e0*/  UMOV UR5, URZ ;  /* 0x0000003f00057c82 */ /* 0x000fe20008000000 */
[----:B------:R-:W-:Y:S01]  /*f3f0*/  ULDC UR6, c[0x0][0xc14] ;  /* 0x0003050000067ab9 */ /* 0x000fe20000000800 */
[----:B--2---:R-:W-:Y:S02]  /*f400*/  IMAD.MOV.U32 R16, RZ, RZ, R4 ;  /* 0x000000ffff107224 */ /* 0x004fe400078e0004 */
[----:B------:R-:W-:Y:S02]  /*f410*/  IMAD.U32 R17, RZ, RZ, UR4 ;  /* 0x00000004ff117e24 */ /* 0x000fe4000f8e00ff */
[----:B------:R-:W-:Y:S02]  /*f420*/  IMAD.U32 R18, RZ, RZ, UR5 ;  /* 0x00000005ff127e24 */ /* 0x000fe4000f8e00ff */
[----:B------:R-:W-:-:S07]  /*f430*/  IMAD.U32 R19, RZ, RZ, UR6 ;  /* 0x00000006ff137e24 */ /* 0x000fce000f8e00ff */
.L_x_3668:
        /* <DEDUP_REMOVED lines=12> */
.L_x_3604:
        /* <DEDUP_REMOVED lines=12> */
.L_x_3724:
[----:B------:R-:W-:Y:S05]  /*f5c0*/  BSYNC B0 ;  /* 0x0000000000007941 */ /* 0x000fea0003800000 */
.L_x_3670:
[----:B------:R-:W-:-:S03]  /*f5d0*/  UMOV UR4, 0xffffffff ;  /* 0xffffffff00047882 */ /* 0x000fc60000000000 */
[----:B------:R-:W-:Y:S05]  /*f5e0*/  BRA.DIV UR4, `(.L_x_3672) ;  /* 0x0000001204d07947 */ /* 0x000fea000b800000 */
[----:B------:R-:W2:Y:S02]  /*f5f0*/  S2R R2, SR_TID.X ;  /* 0x0000000000027919 */ /* 0x000ea40000002100 */
[----:B--2---:R-:W-:-:S04]  /*f600*/  SHF.R.U32.HI R2, RZ, 0x5, R2 ;  /* 0x00000005ff027819 */ /* 0x004fc80000011602 */
[----:B------:R-:W-:-:S05]  /*f610*/  LOP3.LUT R2, R2, 0x3, RZ, 0xc0, !PT ;  /* 0x0000000302027812 */ /* 0x000fca00078ec0ff */
[----:B------:R2:W3:Y:S02]  /*f620*/  SHFL.IDX PT, R14, R2, RZ, 0x1f ;  /* 0x00001fff020e7589 */ /* 0x0004e400000e0000 */
.L_x_3727:
[----:B---3--:R-:W-:Y:S01]  /*f630*/  ISETP.NE.AND P0, PT, R14, RZ, PT ;  /* 0x000000ff0e00720c */ /* 0x008fe20003f05270 */
[----:B------:R-:W-:-:S12]  /*f640*/  BSSY B0, `(.L_x_3673) ;  /* 0x0000027000007945 */ /* 0x000fd80003800000 */
[----:B------:R-:W-:Y:S05]  /*f650*/  @P0 BRA `(.L_x_3674) ;  /* 0x0000000000940947 */ /* 0x000fea0003800000 */
[----:B------:R-:W-:-:S03]  /*f660*/  UMOV UR4, 0xffffffff ;  /* 0xffffffff00047882 */ /* 0x000fc60000000000 */
[----:B------:R-:W-:Y:S05]  /*f670*/  BRA.DIV UR4, `(.L_x_3675) ;  /* 0x0000001204e07947 */ /* 0x000fea000b800000 */
[----:B------:R-:W-:-:S13]  /*f680*/  ELECT P6, URZ, PT ;  /* 0x00000000003f782f */ /* 0x000fda00038c0000 */
.L_x_3730:
[----:B------:R-:W-:Y:S05]  /*f690*/  @!P6 BRA `(.L_x_3674) ;  /* 0x000000000084e947 */ /* 0x000fea0003800000 */
[----:B------:R-:W-:-:S06]  /*f6a0*/  ULOP3.LUT UR4, UR36, 0x2, URZ, 0xfc, !UPT ;  /* 0x0000000224047892 */ /* 0x000fcc000f8efc3f */
[----:B--2---:R-:W-:-:S05]  /*f6b0*/  IMAD.U32 R2, RZ, RZ, UR4 ;  /* 0x00000004ff027e24 */ /* 0x004fca000f8e00ff */
[----:B------:R-:W-:-:S13]  /*f6c0*/  ISETP.NE.AND P2, PT, R2, 0x3, PT ;  /* 0x000000030200780c */ /* 0x000fda0003f45270 */
[----:B------:R-:W-:Y:S05]  /*f6d0*/  @!P2 BRA `(.L_x_3676) ;  /* 0x000000000004a947 */ /* 0x000fea0003800000 */
[----:B------:R-:W-:Y:S01]  /*f6e0*/  BPT.TRAP 0x1 ;  /* 0x000000040000795c */ /* 0x000fe20000300000 */
.L_x_3676:
        /* <DEDUP_REMOVED lines=14> */
.L_x_3731:
[----:B------:R-:W2:Y:S02]  /*f7d0*/  SYNCS.PHASECHK.TRANS64.TRYWAIT P0, [R7+URZ], R2 ;  /* 0x00000002070075a7 */ /* 0x000ea4000800017f */
[----:B--2---:R-:W-:Y:S05]  /*f7e0*/  @!P0 BRA `(.L_x_3678) ;  /* 0x0000001000b88947 */ /* 0x004fea0003800000 */
.L_x_3732:
[----:B------:R-:W-:Y:S05]  /*f7f0*/  @!P2 BRA `(.L_x_3679) ;  /* 0x000000000004a947 */ /* 0x000fea0003800000 */
[----:B------:R-:W-:Y:S01]  /*f800*/  BPT.TRAP 0x1 ;  /* 0x000000040000795c */ /* 0x000fe20000300000 */
.L_x_3679:
[----:B------:R-:W3:Y:S01]  /*f810*/  LDL.LU R4, [R1] ;  /* 0x0000000001047983 */ /* 0x000ee20000300800 */
[----:B------:R-:W-:-:S04]  /*f820*/  VIADD R0, R0, 0x22860 ;  /* 0x0002286000007836 */ /* 0x000fc80000000000 */
[----:B---3--:R-:W-:-:S04]  /*f830*/  IMAD R4, R4, 0x8, R0 ;  /* 0x0000000804047824 */ /* 0x008fc800078e0200 */
[----:B------:R-:W3:Y:S02]  /*f840*/  SYNCS.PHASECHK.TRANS64.TRYWAIT P0, [R4+URZ], R5 ;  /* 0x00000005040075a7 */ /* 0x000ee4000800017f */
[----:B---3--:R-:W-:Y:S05]  /*f850*/  @!P0 BRA `(.L_x_3680) ;  /* 0x0000001000b08947 */ /* 0x008fea0003800000 */
.L_x_3733:
[----:B------:R-:W-:-:S07]  /*f860*/  IMAD R3, R3, 0x8, R0 ;  /* 0x0000000803037824 */ /* 0x000fce00078e0200 */
.L_x_3681:
[----:B----4-:R4:W0:Y:S02]  /*f870*/  SYNCS.PHASECHK.TRANS64.TRYWAIT P0, [R3+URZ], R2 ;  /* 0x00000002030075a7 */ /* 0x010824000800017f */
[----:B0-----:R-:W-:Y:S05]  /*f880*/  @!P0 NANOSLEEP.SYNCS 0x989680 ;  /* 0x009896800000895d */ /* 0x001fea0003900000 */
[----:B------:R-:W0:Y:S02]  /*f890*/  @!P0 SYNCS.PHASECHK.TRANS64 P0, [R3+URZ], R2 ;  /* 0x00000002030085a7 */ /* 0x000e24000800007f */
[----:B0-----:R-:W-:Y:S05]  /*f8a0*/  @!P0 BRA `(.L_x_3681) ;  /* 0xfffffffc00f08947 */ /* 0x001fea000383ffff */
.L_x_3674:
[----:B------:R-:W-:Y:S05]  /*f8b0*/  BSYNC B0 ;  /* 0x0000000000007941 */ /* 0x000fea0003800000 */
.L_x_3673:
[----:B------:R-:W-:Y:S05]  /*f8c0*/  EXIT ;  /* 0x000000000000794d */ /* 0x000fea0003800000 */
.L_x_3548:
[----:B0-----:R0:W1:Y:S02]  /*f8d0*/  SYNCS.PHASECHK.TRANS64.TRYWAIT P0, [R7+URZ+0x22800], R0 ;  /* 0x02280000070075a7 */ /* 0x001064000800017f */
[----:B-1----:R-:W-:Y:S05]  /*f8e0*/  @!P0 NANOSLEEP.SYNCS 0x989680 ;  /* 0x009896800000895d */ /* 0x002fea0003900000 */
[----:B------:R-:W1:Y:S02]  /*f8f0*/  @!P0 SYNCS.PHASECHK.TRANS64 P0, [R7+URZ+0x22800], R0 ;  /* 0x02280000070085a7 */ /* 0x000e64000800007f */
[----:B-1----:R-:W-:Y:S05]  /*f900*/  @!P0 BRA `(.L_x_3548) ;  /* 0xfffffffc00f08947 */ /* 0x002fea000383ffff */
[----:B------:R-:W-:Y:S05]  /*f910*/  BRA `(.L_x_3682) ;  /* 0xffffff2000387947 */ /* 0x000fea000383ffff */
.L_x_3552:
[----:B-1----:R1:W2:Y:S02]  /*f920*/  SYNCS.PHASECHK.TRANS64.TRYWAIT P1, [R6+URZ+0x22830], R11 ;  /* 0x0228300b060075a7 */ /* 0x0022a4000802017f */
[----:B--2---:R-:W-:Y:S05]  /*f930*/  @!P1 NANOSLEEP.SYNCS 0x989680 ;  /* 0x009896800000995d */ /* 0x004fea0003900000 */
[----:B------:R-:W2:Y:S02]  /*f940*/  @!P1 SYNCS.PHASECHK.TRANS64 P1, [R6+URZ+0x22830], R11 ;  /* 0x0228300b060095a7 */ /* 0x000ea4000802007f */
[----:B--2---:R-:W-:Y:S05]  /*f950*/  @!P1 BRA `(.L_x_3552) ;  /* 0xfffffffc00f09947 */ /* 0x004fea000383ffff */
[----:B------:R-:W-:Y:S05]  /*f960*/  BRA `(.L_x_3551) ;  /* 0xffffff2000647947 */ /* 0x000fea000383ffff */
.L_x_3556:
[----:B---3--:R3:W4:Y:S02]  /*f970*/  SYNCS.PHASECHK.TRANS64.TRYWAIT P2, [R6+URZ+0x22850], R11 ;  /* 0x0228500b060075a7 */ /* 0x008724000804017f */
[----:B----4-:R-:W-:Y:S05]  /*f980*/  @!P2 NANOSLEEP.SYNCS 0x989680 ;  /* 0x009896800000a95d */ /* 0x010fea0003900000 */
[----:B------:R-:W4:Y:S02]  /*f990*/  @!P2 SYNCS.PHASECHK.TRANS64 P2, [R6+URZ+0x22850], R11 ;  /* 0x0228500b0600a5a7 */ /* 0x000f24000804007f */
[----:B----4-:R-:W-:Y:S05]  /*f9a0*/  @!P2 BRA `(.L_x_3556) ;  /* 0xfffffffc00f0a947 */ /* 0x010fea000383ffff */
[----:B------:R-:W-:Y:S05]  /*f9b0*/  BRA `(.L_x_3555) ;  /* 0xffffff38004c7947 */ /* 0x000fea000383ffff */
.L_x_3561:
[----:B-1----:R-:W-:-:S04]  /*f9c0*/  IMAD.U32 R5, RZ, RZ, UR25 ;  /* 0x00000019ff057e24 */ /* 0x002fc8000f8e00ff */
[----:B------:R1:W2:Y:S03]  /*f9d0*/  SYNCS.PHASECHK.TRANS64.TRYWAIT P2, [R5+URZ+0x22830], R6 ;  /* 0x02283006050075a7 */ /* 0x0002a6000804017f */
[----:B--2---:R-:W-:Y:S05]  /*f9e0*/  @!P2 NANOSLEEP.SYNCS 0x989680 ;  /* 0x009896800000a95d */ /* 0x004fea0003900000 */
[----:B------:R-:W2:Y:S02]  /*f9f0*/  @!P2 SYNCS.PHASECHK.TRANS64 P2, [R5+URZ+0x22830], R6 ;  /* 0x022830060500a5a7 */ /* 0x000ea4000804007f */
[----:B--2---:R-:W-:Y:S05]  /*fa00*/  @!P2 BRA `(.L_x_3561) ;  /* 0xfffffffc00eca947 */ /* 0x004fea000383ffff */
[----:B------:R-:W-:Y:S05]  /*fa10*/  BRA `(.L_x_3560) ;  /* 0xffffff3c006c7947 */ /* 0x000fea000383ffff */
.L_x_3565:
[----:B-1----:R1:W2:Y:S02]  /*fa20*/  SYNCS.PHASECHK.TRANS64.TRYWAIT P2, [R187+URZ+0x22850], R6 ;  /* 0x02285006bb0075a7 */ /* 0x0022a4000804017f */
[----:B--2---:R-:W-:Y:S05]  /*fa30*/  @!P2 NANOSLEEP.SYNCS 0x989680 ;  /* 0x009896800000a95d */ /* 0x004fea0003900000 */
[----:B------:R-:W2:Y:S02]  /*fa40*/  @!P2 SYNCS.PHASECHK.TRANS64 P2, [R187+URZ+0x22850], R6 ;  /* 0x02285006bb00a5a7 */ /* 0x000ea4000804007f */
[----:B--2---:R-:W-:Y:S05]  /*fa50*/  @!P2 BRA `(.L_x_3565) ;  /* 0xfffffffc00f0a947 */ /* 0x004fea000383ffff */
[----:B------:R-:W-:Y:S05]  /*fa60*/  BRA `(.L_x_3564) ;  /* 0xffffff5c003c7947 */ /* 0x000fea000383ffff */
.L_x_3571:
[----:B-1----:R-:W-:-:S04]  /*fa70*/  IMAD.U32 R5, RZ, RZ, UR24 ;  /* 0x00000018ff057e24 */ /* 0x002fc8000f8e00ff */
[----:B------:R1:W2:Y:S03]  /*fa80*/  SYNCS.PHASECHK.TRANS64.TRYWAIT P2, [R5+URZ+0x22830], R6 ;  /* 0x02283006050075a7 */ /* 0x0002a6000804017f */
[----:B--2---:R-:W-:Y:S05]  /*fa90*/  @!P2 NANOSLEEP.SYNCS 0x989680 ;  /* 0x009896800000a95d */ /* 0x004fea0003900000 */
[----:B------:R-:W2:Y:S02]  /*faa0*/  @!P2 SYNCS.PHASECHK.TRANS64 P2, [R5+URZ+0x22830], R6 ;  /* 0x022830060500a5a7 */ /* 0x000ea4000804007f */
[----:B--2---:R-:W-:Y:S05]  /*fab0*/  @!P2 BRA `(.L_x_3571) ;  /* 0xfffffffc00eca947 */ /* 0x004fea000383ffff */
[----:B------:R-:W-:Y:S05]  /*fac0*/  BRA `(.L_x_3570) ;  /* 0xffffff6000407947 */ /* 0x000fea000383ffff */
.L_x_3575:
[----:B--2---:R2:W3:Y:S02]  /*fad0*/  SYNCS.PHASECHK.TRANS64.TRYWAIT P2, [R183+URZ+0x22850], R6 ;  /* 0x02285006b70075a7 */ /* 0x0044e4000804017f */
[----:B---3--:R-:W-:Y:S05]  /*fae0*/  @!P2 NANOSLEEP.SYNCS 0x989680 ;  /* 0x009896800000a95d */ /* 0x008fea0003900000 */
[----:B------:R-:W3:Y:S02]  /*faf0*/  @!P2 SYNCS.PHASECHK.TRANS64 P2, [R183+URZ+0x22850], R6 ;  /* 0x02285006b700a5a7 */ /* 0x000ee4000804007f */
[----:B---3--:R-:W-:Y:S05]  /*fb00*/  @!P2 BRA `(.L_x_3575) ;  /* 0xfffffffc00f0a947 */ /* 0x008fea000383ffff */
[----:B------:R-:W-:Y:S05]  /*fb10*/  BRA `(.L_x_3574) ;  /* 0xffffff7800587947 */ /* 0x000fea000383ffff */
.L_x_3615:
        /* <DEDUP_REMOVED lines=11> */
.L_x_3684:
[----:B------:R-:W-:Y:S05]  /*fbd0*/  BSYNC B0 ;  /* 0x0000000000007941 */ /* 0x000fea0003800000 */
.L_x_3683:
[----:B------:R-:W-:Y:S05]  /*fbe0*/  BRA `(.L_x_3685) ;  /* 0xffffffc800a87947 */ /* 0x000fea000383ffff */
.L_x_3616:
[----:B------:R-:W-:Y:S01]  /*fbf0*/  BSSY B0, `(.L_x_3686) ;  /* 0x0000006000007945 */ /* 0x000fe20003800000 */
[----:B------:R-:W-:-:S07]  /*fc00*/  IMAD.MOV.U32 R15, RZ, RZ, -0x1 ;  /* 0xffffffffff0f7424 */ /* 0x000fce00078e00ff */
[----:B------:R-:W-:Y:S05]  /*fc10*/  WARPSYNC.COLLECTIVE R15, `(.L_x_3687) ;  /* 0x000000000f0c7348 */ /* 0x000fea0003c00000 */
[----:B------:R-:W-:Y:S02]  /*fc20*/  ELECT P6, UR62, PT ;  /* 0x00000000003e782f */ /* 0x000fe400038c0000 */
[----:B------:R-:W-:Y:S01]  /*fc30*/  MOV R14, UR62 ;  /* 0x0000003e000e7c02 */ /* 0x000fe20008000f00 */
[----:B------:R-:W-:Y:S10]  /*fc40*/  ENDCOLLECTIVE ;  /* 0x000000000000791b */ /* 0x000ff40003800000 */
.L_x_3687:
[----:B------:R-:W-:Y:S05]  /*fc50*/  BSYNC B0 ;  /* 0x0000000000007941 */ /* 0x000fea0003800000 */
.L_x_3686:
[----:B------:R-:W-:Y:S05]  /*fc60*/  BRA `(.L_x_3688) ;  /* 0xffffffc800987947 */ /* 0x000fea000383ffff */
.L_x_3619:
[----:B0-----:R0:W1:Y:S02]  /*fc70*/  SYNCS.PHASECHK.TRANS64.TRYWAIT P0, [R8+URZ+0x22840], R10 ;  /* 0x0228400a080075a7 */ /* 0x001064000800017f */
[----:B-1----:R-:W-:Y:S05]  /*fc80*/  @!P0 NANOSLEEP.SYNCS 0x989680 ;  /* 0x009896800000895d */ /* 0x002fea0003900000 */
[----:B------:R-:W1:Y:S02]  /*fc90*/  @!P0 SYNCS.PHASECHK.TRANS64 P0, [R8+URZ+0x22840], R10 ;  /* 0x0228400a080085a7 */ /* 0x000e64000800007f */
[----:B-1----:R-:W-:Y:S05]  /*fca0*/  @!P0 BRA `(.L_x_3619) ;  /* 0xfffffffc00f08947 */ /* 0x002fea000383ffff */
[----:B------:R-:W-:Y:S05]  /*fcb0*/  BRA `(.L_x_3689) ;  /* 0xffffffc800fc7947 */ /* 0x000fea000383ffff */
.L_x_3622:
        /* <DEDUP_REMOVED lines=8> */
.L_x_3625:
[----:B0-----:R0:W1:Y:S02]  /*fd40*/  SYNCS.PHASECHK.TRANS64.TRYWAIT P0, [R11+URZ+0x22860], R6 ;  /* 0x022860060b0075a7 */ /* 0x001064000800017f */
[----:B-1----:R-:W-:Y:S05]  /*fd50*/  @!P0 NANOSLEEP.SYNCS 0x989680 ;  /* 0x009896800000895d */ /* 0x002fea0003900000 */
[----:B------:R-:W1:Y:S02]  /*fd60*/  @!P0 SYNCS.PHASECHK.TRANS64 P0, [R11+URZ+0x22860], R6 ;  /* 0x022860060b0085a7 */ /* 0x000e64000800007f */
[----:B-1----:R-:W-:Y:S05]  /*fd70*/  @!P0 BRA `(.L_x_3625) ;  /* 0xfffffffc00f08947 */ /* 0x002fea000383ffff */
[----:B------:R-:W-:Y:S05]  /*fd80*/  BRA `(.L_x_3691) ;  /* 0xffffffcc00f47947 */ /* 0x000fea000383ffff */
.L_x_3634:
[----:B-1----:R1:W2:Y:S02]  /*fd90*/  SYNCS.PHASECHK.TRANS64.TRYWAIT P0, [R2+URZ+0x22840], R3 ;  /* 0x02284003020075a7 */ /* 0x0022a4000800017f */
[----:B--2---:R-:W-:Y:S05]  /*fda0*/  @!P0 NANOSLEEP.SYNCS 0x989680 ;  /* 0x009896800000895d */ /* 0x004fea0003900000 */
[----:B------:R-:W2:Y:S02]  /*fdb0*/  @!P0 SYNCS.PHASECHK.TRANS64 P0, [R2+URZ+0x22840], R3 ;  /* 0x02284003020085a7 */ /* 0x000ea4000800007f */
[----:B--2---:R-:W-:Y:S05]  /*fdc0*/  @!P0 BRA `(.L_x_3634) ;  /* 0xfffffffc00f08947 */ /* 0x004fea000383ffff */
[----:B------:R-:W-:Y:S05]  /*fdd0*/  BRA `(.L_x_3692) ;  /* 0xffffffd4006c7947 */ /* 0x000fea000383ffff */
.L_x_3636:
[----:B0-----:R0:W2:Y:S02]  /*fde0*/  SYNCS.PHASECHK.TRANS64.TRYWAIT P0, [R2+URZ+0x22860], R3 ;  /* 0x02286003020075a7 */ /* 0x0010a4000800017f */
[----:B--2---:R-:W-:Y:S05]  /*fdf0*/  @!P0 NANOSLEEP.SYNCS 0x989680 ;  /* 0x009896800000895d */ /* 0x004fea0003900000 */
[----:B------:R-:W2:Y:S02]  /*fe00*/  @!P0 SYNCS.PHASECHK.TRANS64 P0, [R2+URZ+0x22860], R3 ;  /* 0x02286003020085a7 */ /* 0x000ea4000800007f */
[----:B--2---:R-:W-:Y:S05]  /*fe10*/  @!P0 BRA `(.L_x_3636) ;  /* 0xfffffffc00f08947 */ /* 0x004fea000383ffff */
[----:B------:R-:W-:Y:S05]  /*fe20*/  BRA `(.L_x_3693) ;  /* 0xffffffd400dc7947 */ /* 0x000fea000383ffff */
.L_x_3641:
[----:B-1----:R1:W2:Y:S02]  /*fe30*/  SYNCS.PHASECHK.TRANS64.TRYWAIT P0, [R2+URZ+0x22840], R3 ;  /* 0x02284003020075a7 */ /* 0x0022a4000800017f */
[----:B--2---:R-:W-:Y:S05]  /*fe40*/  @!P0 NANOSLEEP.SYNCS 0x989680 ;  /* 0x009896800000895d */ /* 0x004fea0003900000 */
[----:B------:R-:W2:Y:S02]  /*fe50*/  @!P0 SYNCS.PHASECHK.TRANS64 P0, [R2+URZ+0x22840], R3 ;  /* 0x02284003020085a7 */ /* 0x000ea4000800007f */
[----:B--2---:R-:W-:Y:S05]  /*fe60*/  @!P0 BRA `(.L_x_3641) ;  /* 0xfffffffc00f08947 */ /* 0x004fea000383ffff */
[----:B------:R-:W-:Y:S05]  /*fe70*/  BRA `(.L_x_3694) ;  /* 0xffffffdc00287947 */ /* 0x000fea000383ffff */
.L_x_3643:
[----:B0-----:R0:W2:Y:S02]  /*fe80*/  SYNCS.PHASECHK.TRANS64.TRYWAIT P1, [R2+URZ+0x22860], R3 ;  /* 0x02286003020075a7 */ /* 0x0010a4000802017f */
[----:B--2---:R-:W-:Y:S05]  /*fe90*/  @!P1 NANOSLEEP.SYNCS 0x989680 ;  /* 0x009896800000995d */ /* 0x004fea0003900000 */
[----:B------:R-:W2:Y:S02]  /*fea0*/  @!P1 SYNCS.PHASECHK.TRANS64 P1, [R2+URZ+0x22860], R3 ;  /* 0x02286003020095a7 */ /* 0x000ea4000802007f */
[----:B--2---:R-:W-:Y:S05]  /*feb0*/  @!P1 BRA `(.L_x_3643) ;  /* 0xfffffffc00f09947 */ /* 0x004fea000383ffff */
[----:B------:R-:W-:Y:S05]  /*fec0*/  BRA `(.L_x_3695) ;  /* 0xffffffdc00947947 */ /* 0x000fea000383ffff */
.L_x_3648:
[----:B--2---:R2:W3:Y:S02]  /*fed0*/  SYNCS.PHASECHK.TRANS64.TRYWAIT P0, [R2+URZ+0x22840], R3 ;  /* 0x02284003020075a7 */ /* 0x0044e4000800017f */
[----:B---3--:R-:W-:Y:S05]  /*fee0*/  @!P0 NANOSLEEP.SYNCS 0x989680 ;  /* 0x009896800000895d */ /* 0x008fea0003900000 */
[----:B------:R-:W3:Y:S02]  /*fef0*/  @!P0 SYNCS.PHASECHK.TRANS64 P0, [R2+URZ+0x22840], R3 ;  /* 0x02284003020085a7 */ /* 0x000ee4000800007f */
[----:B---3--:R-:W-:Y:S05]  /*ff00*/  @!P0 BRA `(.L_x_3648) ;  /* 0xfffffffc00f08947 */ /* 0x008fea000383ffff */
[----:B------:R-:W-:Y:S05]  /*ff10*/  BRA `(.L_x_3696) ;  /* 0xffffffe000c07947 */ /* 0x000fea000383ffff */
.L_x_3650:
[----:B0-----:R0:W1:Y:S02]  /*ff20*/  SYNCS.PHASECHK.TRANS64.TRYWAIT P1, [R2+URZ+0x22860], R3 ;  /* 0x02286003020075a7 */ /* 0x001064000802017f */
[----:B-1----:R-:W-:Y:S05]  /*ff30*/  @!P1 NANOSLEEP.SYNCS 0x989680 ;  /* 0x009896800000995d */ /* 0x002fea0003900000 */
[----:B------:R-:W1:Y:S02]  /*ff40*/  @!P1 SYNCS.PHASECHK.TRANS64 P1, [R2+URZ+0x22860], R3 ;  /* 0x02286003020095a7 */ /* 0x000e64000802007f */
[----:B-1----:R-:W-:Y:S05]  /*ff50*/  @!P1 BRA `(.L_x_3650) ;  /* 0xfffffffc00f09947 */ /* 0x002fea000383ffff */
[----:B------:R-:W-:Y:S05]  /*ff60*/  BRA `(.L_x_3697) ;  /* 0xffffffe400307947 */ /* 0x000fea000383ffff */
.L_x_3655:
        /* <DEDUP_REMOVED lines=8> */
.L_x_3699:
[----:B------:R-:W-:Y:S05]  /*fff0*/  BSYNC B0 ;  /* 0x0000000000007941 */ /* 0x000fea0003800000 */
.L_x_3698:
        /* <DEDUP_REMOVED lines=8> */
.L_x_3700:
[----:B------:R-:W-:Y:S01]  /*10080*/  IMAD.MOV.U32 R7, RZ, RZ, R14 ;  /* 0x000000ffff077224 */ /* 0x000fe200078e000e */
[----:B------:R-:W-:Y:S06]  /*10090*/  BRA `(.L_x_3701) ;  /* 0xffffffe800247947 */ /* 0x000fec000383ffff */
.L_x_3658:
[----:B------:R-:W-:Y:S01]  /*100a0*/  BSSY B0, `(.L_x_3702) ;  /* 0x0000008000007945 */ /* 0x000fe20003800000 */
[----:B-----5:R-:W-:Y:S02]  /*100b0*/  IMAD.MOV.U32 R13, RZ, RZ, R17 ;  /* 0x000000ffff0d7224 */ /* 0x020fe400078e0011 */
[----:B------:R-:W-:Y:S02]  /*100c0*/  IMAD.MOV.U32 R12, RZ, RZ, 0x1 ;  /* 0x00000001ff0c7424 */ /* 0x000fe400078e00ff */
[----:B------:R-:W-:Y:S02]  /*100d0*/  IMAD.MOV.U32 R11, RZ, RZ, RZ ;  /* 0x000000ffff0b7224 */ /* 0x000fe400078e00ff */
[----:B------:R-:W-:-:S07]  /*100e0*/  IMAD.MOV.U32 R15, RZ, RZ, -0x1 ;  /* 0xffffffffff0f7424 */ /* 0x000fce00078e00ff */
[----:B01234-:R-:W-:Y:S05]  /*100f0*/  WARPSYNC.COLLECTIVE R15, `(.L_x_3703) ;  /* 0x000000000f087348 */ /* 0x01ffea0003c00000 */
[----:B------:R0:W0:Y:S02]  /*10100*/  SHFL.UP P6, R14, R13, R12, R11 ;  /* 0x0400000c0d0e7389 */ /* 0x00002400000c000b */
[----:B01234-:R-:W-:Y:S01]  /*10110*/  ENDCOLLECTIVE ;  /* 0x000000000000791b */ /* 0x01ffe20003800000 */
.L_x_3703:
[----:B------:R-:W-:Y:S05]  /*10120*/  BSYNC B0 ;  /* 0x0000000000007941 */ /* 0x000fea0003800000 */
.L_x_3702:
        /* <DEDUP_REMOVED lines=10> */
.L_x_3704:
        /* <DEDUP_REMOVED lines=8> */
.L_x_3705:
        /* <DEDUP_REMOVED lines=8> */
.L_x_3706:
        /* <DEDUP_REMOVED lines=8> */
.L_x_3707:
        /* <DEDUP_REMOVED lines=8> */
.L_x_3708:
[----:B------:R-:W-:Y:S05]  /*103d0*/  BRA `(.L_x_3709) ;  /* 0xffffffe400e87947 */ /* 0x000fea000383ffff */
.L_x_3663:
[----:B------:R-:W-:Y:S01]  /*103e0*/  BSSY B0, `(.L_x_3710) ;  /* 0x0000008000007945 */ /* 0x000fe20003800000 */
[----:B-----5:R-:W-:Y:S02]  /*103f0*/  IMAD.MOV.U32 R13, RZ, RZ, R17 ;  /* 0x000000ffff0d7224 */ /* 0x020fe400078e0011 */
[----:B------:R-:W-:Y:S02]  /*10400*/  IMAD.MOV.U32 R12, RZ, RZ, 0x1 ;  /* 0x00000001ff0c7424 */ /* 0x000fe400078e00ff */
[----:B------:R-:W-:Y:S02]  /*10410*/  IMAD.MOV.U32 R11, RZ, RZ, RZ ;  /* 0x000000ffff0b7224 */ /* 0x000fe400078e00ff */
[----:B------:R-:W-:-:S07]  /*10420*/  IMAD.MOV.U32 R15, RZ, RZ, -0x1 ;  /* 0xffffffffff0f7424 */ /* 0x000fce00078e00ff */
[----:B0-2---:R-:W-:Y:S05]  /*10430*/  WARPSYNC.COLLECTIVE R15, `(.L_x_3711) ;  /* 0x000000000f087348 */ /* 0x005fea0003c00000 */
[----:B------:R1:W3:Y:S02]  /*10440*/  SHFL.UP P6, R14, R13, R12, R11 ;  /* 0x0400000c0d0e7389 */ /* 0x0002e400000c000b */
[----:B0123--:R-:W-:Y:S01]  /*10450*/  ENDCOLLECTIVE ;  /* 0x000000000000791b */ /* 0x00ffe20003800000 */
.L_x_3711:
[----:B------:R-:W-:Y:S05]  /*10460*/  BSYNC B0 ;  /* 0x0000000000007941 */ /* 0x000fea0003800000 */
.L_x_3710:
        /* <DEDUP_REMOVED lines=10> */
.L_x_3712:
        /* <DEDUP_REMOVED lines=8> */
.L_x_3713:
        /* <DEDUP_REMOVED lines=8> */
.L_x_3714:
        /* <DEDUP_REMOVED lines=8> */
.L_x_3715:
        /* <DEDUP_REMOVED lines=8> */
.L_x_3716:
[----:B------:R-:W-:Y:S05]  /*10710*/  BRA `(.L_x_3717) ;  /* 0xffffffe400cc7947 */ /* 0x000fea000383ffff */
.L_x_3665:
[----:B------:R-:W-:Y:S01]  /*10720*/  BSSY B0, `(.L_x_3718) ;  /* 0x0000006000007945 */ /* 0x000fe20003800000 */
[----:B------:R-:W-:Y:S01]  /*10730*/  PLOP3.LUT P6, PT, P6, PT, PT, 0x8, 0x0 ;  /* 0x000000000000781c */ /* 0x000fe200037ce170 */
[----:B------:R-:W-:-:S12]  /*10740*/  IMAD.MOV.U32 R15, RZ, RZ, -0x1 ;  /* 0xffffffffff0f7424 */ /* 0x000fd800078e00ff */
[----:B0-----:R-:W-:Y:S05]  /*10750*/  WARPSYNC.COLLECTIVE R15, `(.L_x_3719) ;  /* 0x000000000f087348 */ /* 0x001fea0003c00000 */
[----:B------:R-:W-:Y:S01]  /*10760*/  VOTE.ANY R14, PT, P6 ;  /* 0x00000000000e7806 */ /* 0x000fe200030e0100 */
[----:B0-----:R-:W-:Y:S06]  /*10770*/  ENDCOLLECTIVE ;  /* 0x000000000000791b */ /* 0x001fec0003800000 */
.L_x_3719:
[----:B------:R-:W-:Y:S05]  /*10780*/  BSYNC B0 ;  /* 0x0000000000007941 */ /* 0x000fea0003800000 */
.L_x_3718:
        /* <DEDUP_REMOVED lines=9> */
.L_x_3720:
[----:B------:R-:W-:Y:S01]  /*10820*/  IMAD.MOV.U32 R17, RZ, RZ, R14 ;  /* 0x000000ffff117224 */ /* 0x000fe200078e000e */
[----:B------:R-:W-:Y:S06]  /*10830*/  BRA `(.L_x_3721) ;  /* 0xffffffe400bc7947 */ /* 0x000fec000383ffff */
.L_x_3667:
[----:B------:R-:W-:Y:S01]  /*10840*/  BSSY B0, `(.L_x_3722) ;  /* 0x0000007000007945 */ /* 0x000fe20003800000 */
[----:B------:R-:W-:Y:S02]  /*10850*/  IMAD.MOV.U32 R13, RZ, RZ, R2 ;  /* 0x000000ffff0d7224 */ /* 0x000fe400078e0002 */
[----:B------:R-:W-:Y:S02]  /*10860*/  IMAD.MOV.U32 R11, RZ, RZ, 0x1f ;  /* 0x0000001fff0b7424 */ /* 0x000fe400078e00ff */
[----:B------:R-:W-:-:S07]  /*10870*/  IMAD.MOV.U32 R15, RZ, RZ, -0x1 ;  /* 0xffffffffff0f7424 */ /* 0x000fce00078e00ff */
[----:B012---:R-:W-:Y:S05]  /*10880*/  WARPSYNC.COLLECTIVE R15, `(.L_x_3723) ;  /* 0x000000000f087348 */ /* 0x007fea0003c00000 */
[----:B------:R3:W4:Y:S02]  /*10890*/  SHFL.IDX P6, R14, R13, R12, R11 ;  /* 0x0000000c0d0e7389 */ /* 0x00072400000c000b */
[----:B01234-:R-:W-:Y:S01]  /*108a0*/  ENDCOLLECTIVE ;  /* 0x000000000000791b */ /* 0x01ffe20003800000 */
.L_x_3723:
[----:B------:R-:W-:Y:S05]  /*108b0*/  BSYNC B0 ;  /* 0x0000000000007941 */ /* 0x000fea0003800000 */
.L_x_3722:
[----:B------:R-:W-:Y:S01]  /*108c0*/  IMAD.MOV.U32 R7, RZ, RZ, R14 ;  /* 0x000000ffff077224 */ /* 0x000fe200078e000e */
[----:B------:R-:W-:Y:S06]  /*108d0*/  BRA `(.L_x_3666) ;  /* 0xffffffe400b07947 */ /* 0x000fec000383ffff */
.L_x_3671:
[----:B-1----:R1:W2:Y:S02]  /*108e0*/  SYNCS.PHASECHK.TRANS64.TRYWAIT P0, [R0+URZ+0x22820], R3 ;  /* 0x02282003000075a7 */ /* 0x0022a4000800017f */
[----:B--2---:R-:W-:Y:S05]  /*108f0*/  @!P0 NANOSLEEP.SYNCS 0x989680 ;  /* 0x009896800000895d */ /* 0x004fea0003900000 */
[----:B------:R-:W2:Y:S02]  /*10900*/  @!P0 SYNCS.PHASECHK.TRANS64 P0, [R0+URZ+0x22820], R3 ;  /* 0x02282003000085a7 */ /* 0x000ea4000800007f */
[----:B--2---:R-:W-:Y:S05]  /*10910*/  @!P0 BRA `(.L_x_3671) ;  /* 0xfffffffc00f08947 */ /* 0x004fea000383ffff */
[----:B------:R-:W-:Y:S05]  /*10920*/  BRA `(.L_x_3724) ;  /* 0xffffffec00247947 */ /* 0x000fea000383ffff */
.L_x_3672:
        /* <DEDUP_REMOVED lines=11> */
.L_x_3726:
[----:B------:R-:W-:Y:S05]  /*109e0*/  BSYNC B0 ;  /* 0x0000000000007941 */ /* 0x000fea0003800000 */
.L_x_3725:
[----:B------:R-:W-:Y:S05]  /*109f0*/  BRA `(.L_x_3727) ;  /* 0xffffffec000c7947 */ /* 0x000fea000383ffff */
.L_x_3675:
[----:B------:R-:W-:Y:S01]  /*10a00*/  BSSY B1, `(.L_x_3728) ;  /* 0x0000006000017945 */ /* 0x000fe20003800000 */
[----:B------:R-:W-:-:S07]  /*10a10*/  IMAD.MOV.U32 R15, RZ, RZ, -0x1 ;  /* 0xffffffffff0f7424 */ /* 0x000fce00078e00ff */
[----:B012---:R-:W-:Y:S05]  /*10a20*/  WARPSYNC.COLLECTIVE R15, `(.L_x_3729) ;  /* 0x000000000f0c7348 */ /* 0x007fea0003c00000 */
[----:B------:R-:W-:Y:S02]  /*10a30*/  ELECT P6, UR62, PT ;  /* 0x00000000003e782f */ /* 0x000fe400038c0000 */
[----:B------:R-:W-:Y:S01]  /*10a40*/  MOV R14, UR62 ;  /* 0x0000003e000e7c02 */ /* 0x000fe20008000f00 */
[----:B012---:R-:W-:Y:S10]  /*10a50*/  ENDCOLLECTIVE ;  /* 0x000000000000791b */ /* 0x007ff40003800000 */
.L_x_3729:
[----:B------:R-:W-:Y:S05]  /*10a60*/  BSYNC B1 ;  /* 0x0000000000017941 */ /* 0x000fea0003800000 */
.L_x_3728:
[----:B------:R-:W-:Y:S05]  /*10a70*/  BRA `(.L_x_3730) ;  /* 0xffffffec00047947 */ /* 0x000fea000383ffff */
.L_x_3677:
[----:B-1----:R1:W2:Y:S02]  /*10a80*/  SYNCS.PHASECHK.TRANS64.TRYWAIT P0, [R6+URZ], R5 ;  /* 0x00000005060075a7 */ /* 0x0022a4000800017f */
[----:B--2---:R-:W-:Y:S05]  /*10a90*/  @!P0 NANOSLEEP.SYNCS 0x989680 ;  /* 0x009896800000895d */ /* 0x004fea0003900000 */
[----:B------:R-:W2:Y:S02]  /*10aa0*/  @!P0 SYNCS.PHASECHK.TRANS64 P0, [R6+URZ], R5 ;  /* 0x00000005060085a7 */ /* 0x000ea4000800007f */
[----:B--2---:R-:W-:Y:S05]  /*10ab0*/  @!P0 BRA `(.L_x_3677) ;  /* 0xfffffffc00f08947 */ /* 0x004fea000383ffff */
[----:B------:R-:W-:Y:S05]  /*10ac0*/  BRA `(.L_x_3731) ;  /* 0xffffffec00407947 */ /* 0x000fea000383ffff */
.L_x_3678:
[----:B--2---:R2:W3:Y:S02]  /*10ad0*/  SYNCS.PHASECHK.TRANS64.TRYWAIT P0, [R7+URZ], R2 ;  /* 0x00000002070075a7 */ /* 0x0044e4000800017f */
[----:B---3--:R-:W-:Y:S05]  /*10ae0*/  @!P0 NANOSLEEP.SYNCS 0x989680 ;  /* 0x009896800000895d */ /* 0x008fea0003900000 */
[----:B------:R-:W3:Y:S02]  /*10af0*/  @!P0 SYNCS.PHASECHK.TRANS64 P0, [R7+URZ], R2 ;  /* 0x00000002070085a7 */ /* 0x000ee4000800007f */
[----:B---3--:R-:W-:Y:S05]  /*10b00*/  @!P0 BRA `(.L_x_3678) ;  /* 0xfffffffc00f08947 */ /* 0x008fea000383ffff */
[----:B------:R-:W-:Y:S05]  /*10b10*/  BRA `(.L_x_3732) ;  /* 0xffffffec00347947 */ /* 0x000fea000383ffff */
.L_x_3680:
[----:B---3--:R3:W4:Y:S02]  /*10b20*/  SYNCS.PHASECHK.TRANS64.TRYWAIT P0, [R4+URZ], R5 ;  /* 0x00000005040075a7 */ /* 0x008724000800017f */
[----:B----4-:R-:W-:Y:S05]  /*10b30*/  @!P0 NANOSLEEP.SYNCS 0x989680 ;  /* 0x009896800000895d */ /* 0x010fea0003900000 */
[----:B------:R-:W4:Y:S02]  /*10b40*/  @!P0 SYNCS.PHASECHK.TRANS64 P0, [R4+URZ], R5 ;  /* 0x00000005040085a7 */ /* 0x000f24000800007f */
[----:B----4-:R-:W-:Y:S05]  /*10b50*/  @!P0 BRA `(.L_x_3680) ;  /* 0xfffffffc00f08947 */ /* 0x010fea000383ffff */
[----:B------:R-:W-:Y:S05]  /*10b60*/  BRA `(.L_x_3733) ;  /* 0xffffffec003c7947 */ /* 0x000fea000383ffff */
.L_x_3734:
        /* <DEDUP_REMOVED lines=9> */
.L_x_4731:


//--------------------- .text._ZN7cutlass13device_kernelIN5flash11enable_sm90INS1_16FlashAttnFwdSm90INS1_25CollectiveMainloopFwdSm90ILi2EN4cute5tupleIJNS5_1CILi1EEES8_S8_EEENS6_IJNS7_ILi128EEENS7_ILi96EEENS7_ILi64EEEEEELi256ENS_10bfloat16_tEfNS_4arch4Sm90ELb1ELb0ELb0ELb1ELb0ELb1ELb0ELb1ELb0ELb0ELb0ELb0EEENS1_21CollectiveEpilogueFwdINS6_IJSA_NS7_ILi256EEESB_EEES9_SE_SG_Li256ELb1ELb0ELb0ELb0EEENS1_36VarlenDynamicPersistentTileSchedulerILi128ELi96ELi256ELi32ELb0ELb0ELb1ELb1ELb1ELb1EEEEEEEEEvNT_6ParamsE --------------------------
	.section	.text._ZN7cutlass13device_kernelIN5flash11enable_sm90INS1_16FlashAttnFwdSm90INS1_25CollectiveMainloopFwdSm90ILi2EN4cute5tupleIJNS5_1CILi1EEES8_S8_EEENS6_IJNS7_ILi128EEENS7_ILi96EEENS7_ILi64EEEEEELi256ENS_10bfloat16_tEfNS_4arch4Sm90ELb1ELb0ELb0ELb1ELb0ELb1ELb0ELb1ELb0ELb0ELb0ELb0EEENS1_21CollectiveEpilogueFwdINS6_IJSA_NS7_ILi256EEESB_EEES9_SE_SG_Li256ELb1ELb0ELb0ELb0EEENS1_36VarlenDynamicPersistentTileSchedulerILi128ELi96ELi256ELi32ELb0ELb0ELb1ELb1ELb1ELb1EEEEEEEEEvNT_6ParamsE,"ax",@progbits
	.align	128
.text._ZN7cutlass13device_kernelIN5flash11enable_sm90INS1_16FlashAttnFwdSm90INS1_25CollectiveMainloopFwdSm90ILi2EN4cute5tupleIJNS5_1CILi1EEES8_S8_EEENS6_IJNS7_ILi128EEENS7_ILi96EEENS7_ILi64EEEEEELi256ENS_10bfloat16_tEfNS_4arch4Sm90ELb1ELb0ELb0ELb1ELb0ELb1ELb0ELb1ELb0ELb0ELb0ELb0EEENS1_21CollectiveEpilogueFwdINS6_IJSA_NS7_ILi256EEESB_EEES9_SE_SG_Li256ELb1ELb0ELb0ELb0EEENS1_36VarlenDynamicPersistentTileSchedulerILi128ELi96ELi256ELi32ELb0ELb0ELb1ELb1ELb1ELb1EEEEEEEEEvNT_6ParamsE:
        .type           _ZN7cutlass13device_kernelIN5flash11enable_sm90INS1_16FlashAttnFwdSm90INS1_25CollectiveMainloopFwdSm90ILi2EN4cute5tupleIJNS5_1CILi1EEES8_S8_EEENS6_IJNS7_ILi128EEENS7_ILi96EEENS7_ILi64EEEEEELi256ENS_10bfloat16_tEfNS_4arch4Sm90ELb1ELb0ELb0ELb1ELb0ELb1ELb0ELb1ELb0ELb0ELb0ELb0EEENS1_21CollectiveEpilogueFwdINS6_IJSA_NS7_ILi256EEESB_EEES9_SE_SG_Li256ELb1ELb0ELb0ELb0EEENS1_36VarlenDynamicPersistentTileSchedulerILi128ELi96ELi256ELi32ELb0ELb0ELb1ELb1ELb1ELb1EEEEEEEEEvNT_6ParamsE,@function
        .size           _ZN7cutlass13device_kernelIN5flash11enable_sm90INS1_16FlashAttnFwdSm90INS1_25CollectiveMainloopFwdSm90ILi2EN4cute5tupleIJNS5_1CILi1EEES8_S8_EEENS6_IJNS7_ILi128EEENS7_ILi96EEENS7_ILi64EEEEEELi256ENS_10bfloat16_tEfNS_4arch4Sm90ELb1ELb0ELb0ELb1ELb0ELb1ELb0ELb1ELb0ELb0ELb0ELb0EEENS1_21CollectiveEpilogueFwdINS6_IJSA_NS7_ILi256EEESB_EEES9_SE_SG_Li256ELb1ELb0ELb0ELb0EEENS1_36VarlenDynamicPersistentTileSchedulerILi128ELi96ELi256ELi32ELb0ELb0ELb1ELb1ELb1ELb1EEEEEEEEEvNT_6ParamsE,(.L_x_4732 - _ZN7cutlass13device_kernelIN5flash11enable_sm90INS1_16FlashAttnFwdSm90INS1_25CollectiveMainloopFwdSm90ILi2EN4cute5tupleIJNS5_1CILi1EEES8_S8_EEENS6_IJNS7_ILi128EEENS7_ILi96EEENS7_ILi64EEEEEELi256ENS_10bfloat16_tEfNS_4arch4Sm90ELb1ELb0ELb0ELb1ELb0ELb1ELb0ELb1ELb0ELb0ELb0ELb0EEENS1_21CollectiveEpilogueFwdINS6_IJSA_NS7_ILi256EEESB_EEES9_SE_SG_Li256ELb1ELb0ELb0ELb0EEENS1_36VarlenDynamicPersistentTileSchedulerILi128ELi96ELi256ELi32ELb0ELb0ELb1ELb1ELb1ELb1EEEEEEEEEvNT_6ParamsE)
        .other          _ZN7cutlass13device_kernelIN5flash11enable_sm90INS1_16FlashAttnFwdSm90INS1_25CollectiveMainloopFwdSm90ILi2EN4cute5tupleIJNS5_1CILi1EEES8_S8_EEENS6_IJNS7_ILi128EEENS7_ILi96EEENS7_ILi64EEEEEELi256ENS_10bfloat16_tEfNS_4arch4Sm90ELb1ELb0ELb0ELb1ELb0ELb1ELb0ELb1ELb0ELb0ELb0ELb0EEENS1_21CollectiveEpilogueFwdINS6_IJSA_NS7_ILi256EEESB_EEES9_SE_SG_Li256ELb1ELb0ELb0ELb0EEENS1_36VarlenDynamicPersistentTileSchedulerILi128ELi96ELi256ELi32ELb0ELb0ELb1ELb1ELb1ELb1EEEEEEEEEvNT_6ParamsE,@"STO_CUDA_ENTRY STV_DEFAULT"
_ZN7cutlass13device_kernelIN5flash11enable_sm90INS1_16FlashAttnFwdSm90INS1_25CollectiveMainloopFwdSm90ILi2EN4cute5tupleIJNS5_1CILi1EEES8_S8_EEENS6_IJNS7_ILi128EEENS7_ILi96EEENS7_ILi64EEEEEELi256ENS_10bfloat16_tEfNS_4arch4Sm90ELb1ELb0ELb0ELb1ELb0ELb1ELb0ELb1ELb0ELb0ELb0ELb0EEENS1_21CollectiveEpilogueFwdINS6_IJSA_NS7_ILi256EEESB_EEES9_SE_SG_Li256ELb1ELb0ELb0ELb0EEENS1_36VarlenDynamicPersistentTileSchedulerILi128ELi96ELi256ELi32ELb0ELb0ELb1ELb1ELb1ELb1EEEEEEEEEvNT_6ParamsE:
        /* <DEDUP_REMOVED lines=27> */
.L_x_3736:
[----:B------:R-:W-:Y:S05]  /*01b0*/  BSYNC B0 ;  /* 0x0000000000007941 */ /* 0x000fea0003800000 */
.L_x_3735:
        /* <DEDUP_REMOVED lines=41> */
.L_x_3737:
        /* <DEDUP_REMOVED lines=22> */
.L_x_3738:
        /* <DEDUP_REMOVED lines=18> */
.L_x_3739:
        /* <DEDUP_REMOVED lines=22> */
.L_x_3740:
        /* <DEDUP_REMOVED lines=22> */
.L_x_3741:
        /* <DEDUP_REMOVED lines=8> */
.L_x_3744:
[----:B------:R-:W-:-:S08]  /*0a10*/  NOP ;  /* 0x0000000000007918 */ /* 0x000fd00000000000 */
[----:B------:R-:W0:Y:S02]  /*0a20*/  USETMAXREG.TRY_ALLOC.CTAPOOL UP0, 0xf0 ;  /* 0x000000f0000079c8 */ /* 0x000e240008000600 */
[----:B0-----:R-:W-:-:S13]  /*0a30*/  PLOP3.LUT P0, PT, PT, PT, UP0, 0x80, 0x0 ;  /* 0x000000000000781c */ /* 0x001fda0003f0f008 */
[----:B------:R-:W-:Y:S05]  /*0a40*/  @!P0 BRA `(.L_x_3744) ;  /* 0xfffffffc00f08947 */ /* 0x000fea000383ffff */
[----:B------:R-:W2:Y:S01]  /*0a50*/  LDL.LU R0, [R1] ;  /* 0x0000000001007983 */ /* 0x000ea20000300800 */
[----:B------:R-:W0:Y:S01]  /*0a60*/  S2R R2, SR_TID.X ;  /* 0x0000000000027919 */ /* 0x000e220000002100 */
[----:B------:R-:W1:Y:S01]  /*0a70*/  S2UR UR5, SR_CgaCtaId ;  /* 0x00000000000579c3 */ /* 0x000e620000008800 */
[----:B------:R-:W-:Y:S01]  /*0a80*/  UMOV UR4, 0x400 ;  /* 0x0000040000047882 */ /* 0x000fe20000000000 */
[----:B0-----:R-:W-:-:S06]  /*0a90*/  SHF.R.U32.HI R2, RZ, 0x7, R2 ;  /* 0x00000007ff027819 */ /* 0x001fcc0000011602 */
[----:B------:R-:W-:Y:S06]  /*0aa0*/  BAR.ARV 0x8, 0x120 ;  /* 0x0204800000007b1d */ /* 0x000fec0000002000 */
[----:B------:R-:W-:-:S13]  /*0ab0*/  ISETP.NE.AND P0, PT, R2, 0x1, PT ;  /* 0x000000010200780c */ /* 0x000fda0003f05270 */
[----:B------:R-:W-:Y:S08]  /*0ac0*/  @!P0 BAR.ARV 0x9, 0x100 ;  /* 0x0244000000008b1d */ /* 0x000ff00000002000 */
[----:B------:R-:W-:Y:S01]  /*0ad0*/  BAR.SYNC.DEFER_BLOCKING 0x5, 0x120 ;  /* 0x0144800000007b1d */ /* 0x000fe20000010000 */
[----:B-1----:R-:W-:-:S06]  /*0ae0*/  ULEA UR4, UR5, UR4, 0x18 ;  /* 0x0000000405047291 */ /* 0x002fcc000f8ec03f */
[----:B------:R-:W-:Y:S01]  /*0af0*/  IMAD.U32 R18, RZ, RZ, UR4 ;  /* 0x00000004ff127e24 */ /* 0x000fe2000f8e00ff */
[----:B------:R-:W-:-:S04]  /*0b00*/  ULDC UR4, c[0x0][0xc14] ;  /* 0x0003050000047ab9 */ /* 0x000fc80000000800 */
[----:B------:R-:W0:Y:S01]  /*0b10*/  LDS.128 R204, [R18+0x228d0] ;  /* 0x0228d00012cc7984 */ /* 0x000e220000000c00 */
[----:B------:R-:W-:Y:S06]  /*0b20*/  BAR.ARV 0x4, 0x120 ;  /* 0x0104800000007b1d */ /* 0x000fec0000002000 */
[----:B--2---:R-:W-:-:S04]  /*0b30*/  LOP3.LUT R0, R0, 0xffffffef, RZ, 0xc0, !PT ;  /* 0xffffffef00007812 */ /* 0x004fc800078ec0ff */
[----:B------:R-:W-:-:S05]  /*0b40*/  @P0 LOP3.LUT R0, R0, 0x10, RZ, 0xfc, !PT ;  /* 0x0000001000000812 */ /* 0x000fca00078efcff */
[----:B------:R1:W-:Y:S01]  /*0b50*/  STL [R1], R0 ;  /* 0x0000000001007387 */ /* 0x0003e20000100800 */
[----:B0-----:R-:W-:-:S13]  /*0b60*/  ISETP.GE.AND P0, PT, R207, UR4, PT ;  /* 0x00000004cf007c0c */ /* 0x001fda000bf06270 */
[----:B-1----:R-:W-:Y:S05]  /*0b70*/  @P0 BRA `(.L_x_3745) ;  /* 0x0000017400cc0947 */ /* 0x002fea0003800000 */
        /* <DEDUP_REMOVED lines=12> */
[----:B------:R-:W-:-:S03]  /*0c40*/  IMAD.IADD R233, R10, 0x1, -R233 ;  /* 0x000000010ae97824 */ /* 0x000fc600078e0ae9 */
        /* <DEDUP_REMOVED lines=10> */
[----:B------:R-:W-:Y:S02]  /*0cf0*/  LEA.HI R3, R0, R10, RZ, 0x4 ;  /* 0x0000000a00037211 */ /* 0x000fe400078f20ff */
[----:B------:R-:W-:Y:S02]  /*0d00*/  LOP3.LUT R5, R5, 0xfffffff8, RZ, 0xc0, !PT ;  /* 0xfffffff805057812 */ /* 0x000fe400078ec0ff */
[----:B------:R-:W-:-:S02]  /*0d10*/  SHF.R.S32.HI R6, RZ, 0x4, R3 ;  /* 0x00000004ff067819 */ /* 0x000fc40000011403 */
[----:B------:R-:W-:Y:S01]  /*0d20*/  LOP3.LUT R212, R7, 0x7ffffffc, RZ, 0xc0, !PT ;  /* 0x7ffffffc07d47812 */ /* 0x000fe200078ec0ff */
[----:B------:R-:W-:Y:S01]  /*0d30*/  IMAD.IADD R9, R4, 0x1, -R5 ;  /* 0x0000000104097824 */ /* 0x000fe200078e0a05 */
[C---:B------:R-:W-:Y:S02]  /*0d40*/  LOP3.LUT R4, R3.reuse, 0x3fffff0, RZ, 0xc0, !PT ;  /* 0x03fffff003047812 */ /* 0x040fe400078ec0ff */
[----:B------:R-:W-:Y:S01]  /*0d50*/  LEA.HI R3, R3, R6, RZ, 0x1 ;  /* 0x0000000603037211 */ /* 0x000fe200078f08ff */
[----:B------:R-:W-:Y:S02]  /*0d60*/  IMAD R9, R8, 0x10, R9 ;  /* 0x0000001008097824 */ /* 0x000fe400078e0209 */
[----:B------:R-:W-:Y:S01]  /*0d70*/  IMAD.IADD R212, R233, 0x1, -R212 ;  /* 0x00000001e9d47824 */ /* 0x000fe200078e0ad4 */
[----:B------:R-:W-:Y:S01]  /*0d80*/  LOP3.LUT R5, R3, 0x1ffffffe, RZ, 0xc0, !PT ;  /* 0x1ffffffe03057812 */ /* 0x000fe200078ec0ff */
[----:B------:R-:W-:Y:S02]  /*0d90*/  IMAD.IADD R3, R10, 0x1, -R4 ;  /* 0x000000010a037824 */ /* 0x000fe400078e0a04 */
[----:B------:R-:W-:-:S02]  /*0da0*/  IMAD R213, R2, 0x40, R9 ;  /* 0x0000004002d57824 */ /* 0x000fc400078e0209 */
[----:B------:R-:W-:Y:S01]  /*0db0*/  IMAD R4, R210, 0x10, R3 ;  /* 0x00000010d2047824 */ /* 0x000fe200078e0203 */
[-C--:B------:R-:W-:Y:S01]  /*0dc0*/  LEA.HI R3, R0, R10.reuse, RZ, 0x2 ;  /* 0x0000000a00037211 */ /* 0x080fe200078f10ff */
[----:B------:R-:W-:Y:S01]  /*0dd0*/  IMAD.IADD R5, R6, 0x1, -R5 ;  /* 0x0000000106057824 */ /* 0x000fe200078e0a05 */
[----:B------:R-:W-:Y:S01]  /*0de0*/  LEA.HI R0, R0, R10, RZ, 0x3 ;  /* 0x0000000a00007211 */ /* 0x000fe200078f18ff */
[----:B------:R-:W-:Y:S01]  /*0df0*/  IMAD.MOV.U32 R2, RZ, RZ, RZ ;  /* 0x000000ffff027224 */ /* 0x000fe200078e00ff */
[----:B------:R-:W-:Y:S01]  /*0e00*/  SHF.R.S32.HI R19, RZ, 0x2, R3 ;  /* 0x00000002ff137819 */ /* 0x000fe20000011403 */
[----:B------:R-:W-:Y:S01]  /*0e10*/  IMAD R5, R4, 0x8, R5 ;  /* 0x0000000804057824 */ /* 0x000fe200078e0205 */
        /* <DEDUP_REMOVED lines=11> */
[----:B------:R-:W-:Y:S01]  /*0ed0*/  LEA.HI R3, R3, R218, RZ, 0x3 ;  /* 0x000000da03037211 */ /* 0x000fe200078f18ff */
[----:B------:R-:W-:Y:S01]  /*0ee0*/  IMAD.SHL.U32 R236, R5, 0x8, RZ ;  /* 0x0000000805ec7824 */ /* 0x000fe200078e00ff */
[----:B------:R-:W-:Y:S01]  /*0ef0*/  LOP3.LUT R203, R203, 0x1c0, RZ, 0xc0, !PT ;  /* 0x000001c0cbcb7812 */ /* 0x000fe200078ec0ff */
[----:B------:R-:W-:Y:S01]  /*0f00*/  IMAD.SHL.U32 R201, R0, 0x8, RZ ;  /* 0x0000000800c97824 */ /* 0x000fe200078e00ff */
[----:B------:R-:W-:Y:S01]  /*0f10*/  LOP3.LUT R4, R4, 0xfffffff8, RZ, 0xc0, !PT ;  /* 0xfffffff804047812 */ /* 0x000fe200078ec0ff */
[----:B------:R-:W-:Y:S01]  /*0f20*/  IMAD.SHL.U32 R3, R3, 0x40, RZ ;  /* 0x0000004003037824 */ /* 0x000fe200078e00ff */
[----:B------:R-:W-:-:S02]  /*0f30*/  SHF.R.U32.HI R237, RZ, 0x3, R203 ;  /* 0x00000003ffed7819 */ /* 0x000fc400000116cb */
[----:B------:R-:W-:Y:S01]  /*0f40*/  LOP3.LUT R0, R203, 0x38, R16, 0xf8, !PT ;  /* 0x00000038cb007812 */ /* 0x000fe200078ef810 */
[----:B------:R-:W-:Y:S01]  /*0f50*/  IMAD.IADD R230, R19, 0x1, -R4 ;  /* 0x0000000113e67824 */ /* 0x000fe200078e0a04 */
[----:B------:R-:W-:Y:S02]  /*0f60*/  LOP3.LUT R211, R3, 0xfffffe00, RZ, 0xc0, !PT ;  /* 0xfffffe0003d37812 */ /* 0x000fe400078ec0ff */
[----:B------:R-:W-:Y:S02]  /*0f70*/  SHF.R.S32.HI R226, RZ, 0x1f, R19 ;  /* 0x0000001fffe27819 */ /* 0x000fe40000011413 */
[----:B------:R-:W-:Y:S02]  /*0f80*/  LOP3.LUT R3, R211, R0, R237, 0xf6, !PT ;  /* 0x00000000d3037212 */ /* 0x000fe400078ef6ed */
[----:B------:R-:W-:Y:S02]  /*0f90*/  SHF.R.S32.HI R229, RZ, 0x1f, R218 ;  /* 0x0000001fffe57819 */ /* 0x000fe400000114da */
[----:B------:R-:W-:Y:S01]  /*0fa0*/  SHF.R.S32.HI R17, RZ, 0x1f, R16 ;  /* 0x0000001fff117819 */ /* 0x000fe20000011410 */
[----:B------:R-:W-:-:S07]  /*0fb0*/  IMAD R234, R3, 0x2, R18 ;  /* 0x0000000203ea7824 */ /* 0x000fce00078e0212 */
.L_x_3899:
[----:B0--3-5:R-:W0:Y:S02]  /*0fc0*/  LDC.64 R4, c[0x0][0xc60] ;  /* 0x00031800ff047b82 */ /* 0x029e240000000a00 */
[----:B0-----:R-:W-:-:S05]  /*0fd0*/  IMAD.WIDE R4, R207, 0x4, R4 ;  /* 0x00000004cf047825 */ /* 0x001fca00078e0204 */
[----:B------:R-:W2:Y:S01]  /*0fe0*/  LDG.E R217, desc[UR40][R4.64] ;  /* 0x0000002804d97981 */ /* 0x000ea2000c1e1900 */
[----:B------:R-:W-:Y:S05]  /*0ff0*/  YIELD ;  /* 0x0000000000007946 */ /* 0x000fea0003800000 */
[----:B------:R-:W-:Y:S01]  /*1000*/  ULDC.64 UR4, c[0x0][0xa28] ;  /* 0x00028a0000047ab9 */ /* 0x000fe20000000a00 */
[----:B------:R-:W-:Y:S01]  /*1010*/  ULDC.64 UR8, c[0x0][0xa18] ;  /* 0x0002860000087ab9 */ /* 0x000fe20000000a00 */
[----:B------:R-:W-:Y:S01]  /*1020*/  ISETP.NE.U32.AND P1, PT, RZ, UR4, PT ;  /* 0x00000004ff007c0c */ /* 0x000fe2000bf25070 */
[----:B------:R-:W-:Y:S01]  /*1030*/  ULDC.64 UR6, c[0x0][0xa08] ;  /* 0x0002820000067ab9 */ /* 0x000fe20000000a00 */
[----:B------:R-:W-:Y:S01]  /*1040*/  IMAD.MOV.U32 R3, RZ, RZ, RZ ;  /* 0x000000ffff037224 */ /* 0x000fe200078e00ff */
[----:B------:R-:W-:Y:S01]  /*1050*/  ISETP.NE.U32.AND P0, PT, RZ, UR6, PT ;  /* 0x00000006ff007c0c */ /* 0x000fe2000bf05070 */
[----:B----4-:R-:W-:Y:S01]  /*1060*/  IMAD.MOV.U32 R27, RZ, RZ, RZ ;  /* 0x000000ffff1b7224 */ /* 0x010fe200078e00ff */
[----:B------:R-:W-:-:S02]  /*1070*/  ISETP.NE.AND.EX P1, PT, RZ, UR5, PT, P1 ;  /* 0x00000005ff007c0c */ /* 0x000fc4000bf25310 */
[----:B------:R-:W-:Y:S02]  /*1080*/  ISETP.NE.AND.EX P0, PT, RZ, UR7, PT, P0 ;  /* 0x00000007ff007c0c */ /* 0x000fe4000bf05300 */
[----:B--2---:R-:W-:Y:S01]  /*1090*/  SHF.R.S32.HI R231, RZ, 0x1f, R217 ;  /* 0x0000001fffe77819 */ /* 0x004fe200000114d9 */
[----:B------:R-:W-:-:S08]  /*10a0*/  IMAD.SHL.U32 R215, R217, 0x4, RZ ;  /* 0x00000004d9d77824 */ /* 0x000fd000078e00ff */
[C---:B------:R-:W-:Y:S02]  /*10b0*/  @P1 LEA R6, P2, R217.reuse, UR4, 0x2 ;  /* 0x00000004d9061c11 */ /* 0x040fe4000f8410ff */
[C-C-:B------:R-:W-:Y:S02]  /*10c0*/  SHF.L.U64.HI R216, R217.reuse, 0x2, R231.reuse ;  /* 0x00000002d9d87819 */ /* 0x140fe400000102e7 */
[----:B------:R-:W-:Y:S02]  /*10d0*/  @P1 LEA.HI.X R7, R217, UR5, R231, 0x2, P2 ;  /* 0x00000005d9071c11 */ /* 0x000fe400090f14e7 */
[----:B------:R-:W-:Y:S01]  /*10e0*/  ISETP.NE.U32.AND P2, PT, RZ, UR8, PT ;  /* 0x00000008ff007c0c */ /* 0x000fe2000bf45070 */
[----:B------:R-:W-:Y:S01]  /*10f0*/  ULDC UR4, c[0x0][0x288] ;  /* 0x0000a20000047ab9 */ /* 0x000fe20000000800 */
[----:B-1----:R-:W-:Y:S01]  /*1100*/  IADD3 R8, P3, R215, UR6, RZ ;  /* 0x00000006d7087c10 */ /* 0x002fe2000ff7e0ff */
        /* <DEDUP_REMOVED lines=29> */
.L_x_3746:
        /* <DEDUP_REMOVED lines=10> */
.L_x_3747:
[----:B------:R-:W-:Y:S05]  /*1380*/  @!P0 BRA `(.L_x_3748) ;  /* 0x00000000000c8947 */ /* 0x000fea0003800000 */
[----:B------:R-:W2:Y:S04]  /*1390*/  LDG.E R5, desc[UR40][R8.64] ;  /* 0x0000002808057981 */ /* 0x000ea8000c1e1900 */
[----:B------:R-:W2:Y:S02]  /*13a0*/  LDG.E R24, desc[UR40][R8.64+0x4] ;  /* 0x0000042808187981 */ /* 0x000ea4000c1e1900 */
[----:B--2---:R-:W-:-:S07]  /*13b0*/  IMAD.IADD R24, R24, 0x1, -R5 ;  /* 0x0000000118187824 */ /* 0x004fce00078e0a05 */
.L_x_3748:
        /* <DEDUP_REMOVED lines=9> */
[----:B------:R-:W-:Y:S01]  /*1450*/  LEA R3, R205, 0xdf, 0x7 ;  /* 0x000000dfcd037811 */ /* 0x000fe200078e38ff */
        /* <DEDUP_REMOVED lines=10> */
[C---:B------:R-:W-:Y:S01]  /*1500*/  VIADD R0, R204.reuse, 0x5f ;  /* 0x0000005fcc007836 */ /* 0x040fe20000000000 */
[----:B------:R-:W-:-:S03]  /*1510*/  IADD3 R3, R204, R3, -R202 ;  /* 0x00000003cc037210 */ /* 0x000fc60007ffe8ca */
[----:B------:R-:W-:-:S04]  /*1520*/  IMAD.HI R0, R0, 0x2aaaaaab, RZ ;  /* 0x2aaaaaab00007827 */ /* 0x000fc800078e02ff */
[----:B------:R-:W-:Y:S01]  /*1530*/  IMAD.HI R4, R3, 0x2aaaaaab, RZ ;  /* 0x2aaaaaab03047827 */ /* 0x000fe200078e02ff */
[----:B------:R-:W-:-:S04]  /*1540*/  SHF.R.U32.HI R3, RZ, 0x1f, R0 ;  /* 0x0000001fff037819 */ /* 0x000fc80000011600 */
[----:B------:R-:W-:Y:S02]  /*1550*/  SHF.R.U32.HI R5, RZ, 0x1f, R4 ;  /* 0x0000001fff057819 */ /* 0x000fe40000011604 */
[----:B------:R-:W-:Y:S02]  /*1560*/  LEA.HI.SX32 R3, R0, R3, 0x1c ;  /* 0x0000000300037211 */ /* 0x000fe400078fe2ff */
[----:B------:R-:W-:-:S04]  /*1570*/  LEA.HI.SX32 R4, R4, R5, 0x1c ;  /* 0x0000000504047211 */ /* 0x000fc800078fe2ff */
[----:B------:R-:W-:-:S05]  /*1580*/  VIMNMX R177, R3, R4, PT ;  /* 0x0000000403b17248 */ /* 0x000fca0003fe0100 */
        /* <DEDUP_REMOVED lines=33> */
.L_x_3751:
[----:B------:R-:W-:Y:S05]  /*17a0*/  BSYNC B6 ;  /* 0x0000000000067941 */ /* 0x000fea0003800000 */
.L_x_3750:
        /* <DEDUP_REMOVED lines=20> */
.L_x_3753:
[----:B------:R-:W-:Y:S05]  /*18f0*/  BSYNC B6 ;  /* 0x0000000000067941 */ /* 0x000fea0003800000 */
.L_x_3752:
        /* <DEDUP_REMOVED lines=19> */
[----:B------:R-:W-:Y:S01]  /*1a30*/  VIADD R92, R16, 0x80 ;  /* 0x00000080105c7836 */ /* 0x000fe20000000000 */
[----:B-1----:R-:W-:Y:S01]  /*1a40*/  SHF.L.U64.HI R86, R42, 0x6, R43 ;  /* 0x000000062a567819 */ /* 0x002fe2000001022b */
[----:B------:R-:W-:Y:S02]  /*1a50*/  VIADD R90, R16, 0xa0 ;  /* 0x000000a0105a7836 */ /* 0x000fe40000000000 */
[-C--:B------:R-:W-:Y:S01]  /*1a60*/  IMAD R6, R33, R42.reuse, RZ ;  /* 0x0000002a21067224 */ /* 0x080fe200078e02ff */
[----:B---3--:R-:W-:Y:S01]  /*1a70*/  SHF.L.U64.HI R83, R54, 0x6, R55 ;  /* 0x0000000636537819 */ /* 0x008fe20000010237 */
[----:B--2---:R-:W-:Y:S01]  /*1a80*/  IMAD.WIDE.U32 R4, R56, R42, RZ ;  /* 0x0000002a38047225 */ /* 0x004fe200078e00ff */
[----:B------:R-:W-:-:S03]  /*1a90*/  SHF.R.U32.HI R26, RZ, 0x7, R20 ;  /* 0x00000007ff1a7819 */ /* 0x000fc60000011614 */
[----:B------:R-:W0:Y:S01]  /*1aa0*/  @P0 LDC R3, c[0x0][0x42c] ;  /* 0x00010b00ff030b82 */ /* 0x000e220000000800 */
[----:B------:R-:W-:Y:S01]  /*1ab0*/  ISETP.NE.AND P6, PT, R26, 0x1, PT ;  /* 0x000000011a00780c */ /* 0x000fe20003fc5270 */
[----:B------:R-:W-:Y:S02]  /*1ac0*/  IMAD.SHL.U32 R28, R232, 0x4, RZ ;  /* 0x00000004e81c7824 */ /* 0x000fe400078e00ff */
[----:B------:R-:W-:Y:S02]  /*1ad0*/  IMAD.SHL.U32 R85, R230, 0x40, RZ ;  /* 0x00000040e6557824 */ /* 0x000fe400078e00ff */
[----:B------:R-:W-:Y:S01]  /*1ae0*/  IMAD.MOV.U32 R78, RZ, RZ, 0x20 ;  /* 0x00000020ff4e7424 */ /* 0x000fe200078e00ff */
[----:B------:R-:W-:Y:S01]  /*1af0*/  SHF.R.S32.HI R29, RZ, 0x1f, R28 ;  /* 0x0000001fff1d7819 */ /* 0x000fe2000001141c */
[----:B------:R-:W1:Y:S01]  /*1b00*/  @P0 LDC R7, c[0x0][0x430] ;  /* 0x00010c00ff070b82 */ /* 0x000e620000000800 */
[----:B------:R-:W-:Y:S01]  /*1b10*/  LOP3.LUT R85, R85, 0x1c0, RZ, 0xc0, !PT ;  /* 0x000001c055557812 */ /* 0x000fe200078ec0ff */
[----:B------:R-:W-:-:S02]  /*1b20*/  IMAD R75, R43, 0x60, RZ ;  /* 0x000000602b4b7824 */ /* 0x000fc400078e02ff */
[----:B------:R-:W-:Y:S01]  /*1b30*/  IMAD.SHL.U32 R84, R42, 0x40, RZ ;  /* 0x000000402a547824 */ /* 0x000fe200078e00ff */
[----:B------:R-:W-:Y:S01]  /*1b40*/  SHF.R.U32.HI R80, RZ, 0x3, R85 ;  /* 0x00000003ff507819 */ /* 0x000fe20000011655 */
[----:B------:R-:W-:Y:S02]  /*1b50*/  IMAD.SHL.U32 R81, R54, 0x40, RZ ;  /* 0x0000004036517824 */ /* 0x000fe400078e00ff */
[----:B------:R-:W-:Y:S02]  /*1b60*/  VIADD R79, R26, 0x8 ;  /* 0x000000081a4f7836 */ /* 0x000fe40000000000 */
[----:B----4-:R-:W-:Y:S02]  /*1b70*/  IMAD.SHL.U32 R76, R27, 0x2, RZ ;  /* 0x000000021b4c7824 */ /* 0x010fe400078e00ff */
        /* <DEDUP_REMOVED lines=16> */
[----:B------:R-:W-:Y:S01]  /*1c80*/  SEL R8, R0, RZ, !P0 ;  /* 0x000000ff00087207 */ /* 0x000fe20004000000 */
[----:B------:R-:W0:Y:S02]  /*1c90*/  LDC.64 R24, c[0x0][0x3e8] ;  /* 0x0000fa00ff187b82 */ /* 0x000e240000000a00 */
[----:B------:R-:W-:-:S04]  /*1ca0*/  IMAD.WIDE.U32 R20, R41, UR4, R4 ;  /* 0x0000000429147c25 */ /* 0x000fc8000f8e0004 */
[----:B------:R-:W-:Y:S02]  /*1cb0*/  IMAD R0, R8, UR4, RZ ;  /* 0x0000000408007c24 */ /* 0x000fe4000f8e02ff */
[----:B------:R-:W-:-:S04]  /*1cc0*/  IMAD.WIDE.U32 R4, R19, R42, R16 ;  /* 0x0000002a13047225 */ /* 0x000fc800078e0010 */
[----:B------:R-:W-:Y:S01]  /*1cd0*/  IMAD R93, R41, UR5, R0 ;  /* 0x00000005295d7c24 */ /* 0x000fe2000f8e0200 */
[----:B------:R-:W-:Y:S05]  /*1ce0*/  @!P6 WARPSYNC.ALL ;  /* 0x000000000000e948 */ /* 0x000fea0003800000 */
[----:B------:R-:W-:Y:S01]  /*1cf0*/  ULDC UR4, c[0x0][0x310] ;  /* 0x0000c40000047ab9 */ /* 0x000fe20000000800 */
[----:B------:R-:W-:Y:S01]  /*1d00*/  IMAD.IADD R93, R21, 0x1, R93 ;  /* 0x00000001155d7824 */ /* 0x000fe200078e025d */
[----:B------:R-:W-:Y:S01]  /*1d10*/  ISETP.GE.AND P1, PT, R96, UR4, PT ;  /* 0x0000000460007c0c */ /* 0x000fe2000bf26270 */
[----:B------:R-:W-:Y:S01]  /*1d20*/  ULDC.64 UR6, c[0x0][0x320] ;  /* 0x0000c80000067ab9 */ /* 0x000fe20000000a00 */
[----:B------:R-:W-:Y:S01]  /*1d30*/  @!P6 BAR.SYNC.DEFER_BLOCKING 0x9, 0x100 ;  /* 0x024400000000eb1d */ /* 0x000fe20000010000 */
[----:B------:R-:W-:Y:S01]  /*1d40*/  IADD3 R91, P0, R20, R4, RZ ;  /* 0x00000004145b7210 */ /* 0x000fe20007f1e0ff */
[----:B------:R-:W-:Y:S01]  /*1d50*/  VIADD R4, R16, 0xc0 ;  /* 0x000000c010047836 */ /* 0x000fe20000000000 */
[----:B------:R-:W-:Y:S01]  /*1d60*/  SEL R3, RZ, 0xffffffff, P1 ;  /* 0xffffffffff037807 */ /* 0x000fe20000800000 */
[----:B0-----:R-:W-:Y:S01]  /*1d70*/  IMAD.WIDE.U32 R10, R19, R24, R16 ;  /* 0x00000018130a7225 */ /* 0x001fe200078e0010 */
[----:B------:R-:W-:-:S02]  /*1d80*/  IADD3.X R89, R93, R5, R6, P0, !PT ;  /* 0x000000055d597210 */ /* 0x000fc400007fe406 */
[C---:B------:R-:W-:Y:S01]  /*1d90*/  ISETP.GE.AND P0, PT, R16.reuse, UR4, PT ;  /* 0x0000000410007c0c */ /* 0x040fe2000bf06270 */
[----:B------:R-:W-:Y:S01]  /*1da0*/  VIADD R6, R16, 0xe0 ;  /* 0x000000e010067836 */ /* 0x000fe20000000000 */
[----:B------:R-:W-:Y:S01]  /*1db0*/  ISETP.GE.AND P1, PT, R94, UR4, PT ;  /* 0x000000045e007c0c */ /* 0x000fe2000bf26270 */
[----:B------:R-:W-:Y:S01]  /*1dc0*/  IMAD.SHL.U32 R5, R3, 0x2, RZ ;  /* 0x0000000203057824 */ /* 0x000fe200078e00ff */
[----:B------:R-:W-:Y:S01]  /*1dd0*/  SEL R0, RZ, 0x1, P0 ;  /* 0x00000001ff007807 */ /* 0x000fe20000000000 */
[----:B------:R-:W-:Y:S01]  /*1de0*/  IMAD R3, R7, UR6, RZ ;  /* 0x0000000607037c24 */ /* 0x000fe2000f8e02ff */
[----:B------:R-:W-:Y:S01]  /*1df0*/  ISETP.GE.AND P0, PT, R95, UR4, PT ;  /* 0x000000045f007c0c */ /* 0x000fe2000bf06270 */
[----:B------:R-:W-:Y:S01]  /*1e00*/  IMAD.WIDE.U32 R42, R42, 0x60, RZ ;  /* 0x000000602a2a7825 */ /* 0x000fe200078e00ff */
[----:B------:R-:W-:Y:S02]  /*1e10*/  ISETP.GE.AND P3, PT, R6, UR4, PT ;  /* 0x0000000406007c0c */ /* 0x000fe4000bf66270 */
[----:B------:R-:W-:Y:S01]  /*1e20*/  LOP3.LUT R0, R5, 0x2, R0, 0xe2, !PT ;  /* 0x0000000205007812 */ /* 0x000fe200078ee200 */
[----:B------:R-:W-:Y:S01]  /*1e30*/  IMAD R7, R206, UR7, R3 ;  /* 0x00000007ce077c24 */ /* 0x000fe2000f8e0203 */
[----:B------:R-:W-:Y:S01]  /*1e40*/  SEL R3, RZ, 0x4, P0 ;  /* 0x00000004ff037807 */ /* 0x000fe20000000000 */
[----:B------:R-:W-:Y:S01]  /*1e50*/  IMAD.WIDE.U32 R48, R24, 0x60, RZ ;  /* 0x0000006018307825 */ /* 0x000fe200078e00ff */
[----:B------:R-:W-:-:S02]  /*1e60*/  SEL R6, RZ, 0x8, P1 ;  /* 0x00000008ff067807 */ /* 0x000fc40000800000 */
[----:B------:R-:W-:Y:S01]  /*1e70*/  ISETP.GE.AND P0, PT, R92, UR4, PT ;  /* 0x000000045c007c0c */ /* 0x000fe2000bf06270 */
[----:B------:R-:W-:Y:S01]  /*1e80*/  IMAD.SHL.U32 R87, R24, 0x40, RZ ;  /* 0x0000004018577824 */ /* 0x000fe200078e00ff */
[----:B------:R-:W-:Y:S01]  /*1e90*/  ISETP.GE.AND P1, PT, R90, UR4, PT ;  /* 0x000000045a007c0c */ /* 0x000fe2000bf26270 */
[----:B------:R-:W-:Y:S01]  /*1ea0*/  IMAD.IADD R75, R43, 0x1, R75 ;  /* 0x000000012b4b7824 */ /* 0x000fe200078e024b */
[----:B------:R-:W-:Y:S02]  /*1eb0*/  LOP3.LUT R0, R6, R0, R3, 0xfe, !PT ;  /* 0x0000000006007212 */ /* 0x000fe400078efe03 */
[----:B------:R-:W-:Y:S02]  /*1ec0*/  SEL R3, RZ, 0x10, P0 ;  /* 0x00000010ff037807 */ /* 0x000fe40000000000 */
[----:B------:R-:W-:Y:S02]  /*1ed0*/  SEL R6, RZ, 0x20, P1 ;  /* 0x00000020ff067807 */ /* 0x000fe40000800000 */
[----:B------:R-:W-:Y:S01]  /*1ee0*/  ISETP.GE.AND P2, PT, R4, UR4, PT ;  /* 0x0000000404007c0c */ /* 0x000fe2000bf46270 */
[----:B------:R-:W-:Y:S01]  /*1ef0*/  IMAD.WIDE.U32 R4, R206, UR6, R16 ;  /* 0x00000006ce047c25 */ /* 0x000fe2000f8e0010 */
[----:B------:R-:W-:Y:S01]  /*1f00*/  LOP3.LUT R3, R6, R0, R3, 0xfe, !PT ;  /* 0x0000000006037212 */ /* 0x000fe200078efe03 */
[----:B------:R-:W-:Y:S01]  /*1f10*/  ULDC.64 UR4, c[0x0][0x328] ;  /* 0x0000ca0000047ab9 */ /* 0x000fe20000000a00 */
[----:B------:R-:W-:Y:S01]  /*1f20*/  SEL R0, RZ, 0x40, P2 ;  /* 0x00000040ff007807 */ /* 0x000fe20001000000 */
[----:B------:R-:W-:Y:S01]  /*1f30*/  IMAD.IADD R5, R5, 0x1, R7 ;  /* 0x0000000105057824 */ /* 0x000fe200078e0207 */
[----:B------:R-:W-:Y:S01]  /*1f40*/  ISETP.GE.AND P0, PT, R16, R27, PT ;  /* 0x0000001b1000720c */ /* 0x000fe20003f06270 */
[----:B------:R-:W-:Y:S01]  /*1f50*/  IMAD R7, R8, UR4, RZ ;  /* 0x0000000408077c24 */ /* 0x000fe2000f8e02ff */
[----:B------:R-:W-:Y:S01]  /*1f60*/  LOP3.LUT R0, R3, R0, RZ, 0xfc, !PT ;  /* 0x0000000003007212 */ /* 0x000fe200078efcff */
[----:B------:R-:W-:Y:S01]  /*1f70*/  IMAD.WIDE.U32 R8, R19, R54, R16 ;  /* 0x0000003613087225 */ /* 0x000fe200078e0010 */
[----:B------:R-:W-:-:S02]  /*1f80*/  SEL R3, R27, RZ, P0 ;  /* 0x000000ff1b037207 */ /* 0x000fc40000000000 */
[----:B------:R-:W-:Y:S01]  /*1f90*/  LOP3.LUT P1, RZ, R230, 0x4, RZ, 0xc0, !PT ;  /* 0x00000004e6ff7812 */ /* 0x000fe2000782c0ff */
[----:B------:R-:W-:Y:S01]  /*1fa0*/  IMAD R63, R41, UR5, R7 ;  /* 0x00000005293f7c24 */ /* 0x000fe2000f8e0207 */
[----:B------:R-:W-:Y:S01]  /*1fb0*/  IADD3 R56, P2, R19, R56, RZ ;  /* 0x0000003813387210 */ /* 0x000fe20007f5e0ff */
[----:B------:R-:W-:Y:S01]  /*1fc0*/  IMAD.WIDE.U32 R40, R41, UR4, R4 ;  /* 0x0000000429287c25 */ /* 0x000fe2000f8e0004 */
[----:B------:R-:W-:Y:S01]  /*1fd0*/  SHF.L.U64.HI R82, R24, 0x6, R25 ;  /* 0x0000000618527819 */ /* 0x000fe20000010219 */
[----:B------:R-:W-:Y:S01]  /*1fe0*/  ULDC UR4, c[0x0][0x2e4] ;  /* 0x0000b90000047ab9 */ /* 0x000fe20000000800 */
[----:B------:R-:W-:Y:S01]  /*1ff0*/  SEL R78, R78, 0xffffffe0, !P1 ;  /* 0xffffffe04e4e7807 */ /* 0x000fe20004800000 */
[C---:B------:R-:W-:Y:S01]  /*2000*/  IMAD.IADD R3, R16.reuse, 0x1, R3 ;  /* 0x0000000110037824 */ /* 0x040fe200078e0203 */
[----:B------:R-:W-:Y:S01]  /*2010*/  ISETP.GE.AND P1, PT, R16, UR4, PT ;  /* 0x0000000410007c0c */ /* 0x000fe2000bf26270 */
[C---:B------:R-:W-:Y:S02]  /*2020*/  IMAD R4, R226.reuse, R54, RZ ;  /* 0x00000036e2047224 */ /* 0x040fe400078e02ff */
[----:B------:R-:W-:Y:S01]  /*2030*/  IMAD R6, R226, R24, RZ ;  /* 0x00000018e2067224 */ /* 0x000fe200078e02ff */
[----:B------:R-:W-:Y:S01]  /*2040*/  SHF.R.S32.HI R12, RZ, 0x1f, R3 ;  /* 0x0000001fff0c7819 */ /* 0x000fe20000011403 */
[----:B------:R-:W-:-:S02]  /*2050*/  IMAD R13, R19, R55, R4 ;  /* 0x00000037130d7224 */ /* 0x000fc400078e0204 */
[----:B------:R-:W-:Y:S01]  /*2060*/  IMAD.WIDE.U32 R4, R19, R54, R28 ;  /* 0x0000003613047225 */ /* 0x000fe200078e001c */
[----:B------:R-:W-:Y:S02]  /*2070*/  LEA.HI R12, R12, R3, RZ, 0x3 ;  /* 0x000000030c0c7211 */ /* 0x000fe400078f18ff */
[----:B------:R-:W-:Y:S01]  /*2080*/  LOP3.LUT R3, R85, 0x18, R16, 0xf8, !PT ;  /* 0x0000001855037812 */ /* 0x000fe200078ef810 */
[----:B------:R-:W-:Y:S01]  /*2090*/  IMAD.IADD R9, R13, 0x1, R9 ;  /* 0x000000010d097824 */ /* 0x000fe200078e0209 */
[----:B------:R-:W-:Y:S01]  /*20a0*/  SHF.R.S32.HI R68, RZ, 0x3, R12 ;  /* 0x00000003ff447819 */ /* 0x000fe2000001140c */
[----:B------:R-:W-:Y:S01]  /*20b0*/  IMAD.IADD R5, R5, 0x1, R13 ;  /* 0x0000000105057824 */ /* 0x000fe200078e020d */
[----:B-----5:R-:W-:Y:S01]  /*20c0*/  SHF.R.S32.HI R13, RZ, 0x1f, R31 ;  /* 0x0000001fff0d7819 */ /* 0x020fe2000001141f */
[----:B------:R-:W-:Y:S01]  /*20d0*/  IMAD R15, R19, R25, R6 ;  /* 0x00000019130f7224 */ /* 0x000fe200078e0206 */
[----:B------:R-:W-:Y:S01]  /*20e0*/  LOP3.LUT R3, R3, R80, RZ, 0x3c, !PT ;  /* 0x0000005003037212 */ /* 0x000fe200078e3cff */
[----:B------:R-:W-:Y:S01]  /*20f0*/  IMAD.WIDE.U32 R6, R19, R24, R28 ;  /* 0x0000001813067225 */ /* 0x000fe200078e001c */
[----:B------:R-:W-:-:S03]  /*2100*/  LOP3.LUT R69, R12, 0xfffffff8, RZ, 0xc0, !PT ;  /* 0xfffffff80c457812 */ /* 0x000fc600078ec0ff */
[----:B------:R-:W-:Y:S01]  /*2110*/  IMAD R14, R13, R24, RZ ;  /* 0x000000180d0e7224 */ /* 0x000fe200078e02ff */
[----:B------:R-:W-:Y:S01]  /*2120*/  SHF.R.S32.HI R62, RZ, 0x1f, R69 ;  /* 0x0000001fff3e7819 */ /* 0x000fe20000011445 */
[----:B------:R-:W-:Y:S02]  /*2130*/  IMAD.IADD R11, R15, 0x1, R11 ;  /* 0x000000010f0b7824 */ /* 0x000fe400078e020b */
[----:B------:R-:W-:Y:S02]  /*2140*/  IMAD.IADD R7, R7, 0x1, R15 ;  /* 0x0000000107077824 */ /* 0x000fe400078e020f */
[----:B------:R-:W-:Y:S01]  /*2150*/  IMAD R77, R210, 0x200, R3 ;  /* 0x00000200d24d7824 */ /* 0x000fe200078e0203 */
[----:B------:R-:W-:Y:S01]  /*2160*/  LOP3.LUT R3, R85, 0x38, R12, 0xf8, !PT ;  /* 0x0000003855037812 */ /* 0x000fe200078ef80c */
[----:B------:R-:W-:Y:S01]  /*2170*/  IMAD R15, R31, R25, R14 ;  /* 0x000000191f0f7224 */ /* 0x000fe200078e020e */
[----:B------:R-:W-:Y:S01]  /*2180*/  LOP3.LUT R12, R203, 0x38, R12, 0xf8, !PT ;  /* 0x00000038cb0c7812 */ /* 0x000fe200078ef80c */
[----:B------:R-:W-:Y:S01]  /*2190*/  IMAD R14, R13, R54, RZ ;  /* 0x000000360d0e7224 */ /* 0x000fe200078e02ff */
[----:B------:R-:W-:Y:S01]  /*21a0*/  LOP3.LUT R67, R3, R80, RZ, 0x3c, !PT ;  /* 0x0000005003437212 */ /* 0x000fe200078e3cff */
[----:B------:R-:W-:Y:S01]  /*21b0*/  IMAD.WIDE.U32 R44, R31, R24, R10 ;  /* 0x000000181f2c7225 */ /* 0x000fe200078e000a */
[----:B------:R-:W-:-:S02]  /*21c0*/  LOP3.LUT R12, R12, R237, RZ, 0x3c, !PT ;  /* 0x000000ed0c0c7212 */ /* 0x000fc400078e3cff */
[----:B------:R-:W-:Y:S01]  /*21d0*/  SEL R3, RZ, 0xffffff80, P3 ;  /* 0xffffff80ff037807 */ /* 0x000fe20001800000 */
[----:B------:R-:W-:-:S03]  /*21e0*/  IMAD.WIDE.U32 R46, R31, R24, R6 ;  /* 0x000000181f2e7225 */ /* 0x000fc600078e0006 */
[C---:B------:R-:W-:Y:S01]  /*21f0*/  LOP3.LUT R3, R0.reuse, 0x80, R3, 0xc8, !PT ;  /* 0x0000008000037812 */ /* 0x040fe200078ec803 */
[----:B------:R-:W-:Y:S01]  /*2200*/  IMAD R7, R31, R55, R14 ;  /* 0x000000371f077224 */ /* 0x000fe200078e020e */
[----:B------:R-:W-:Y:S01]  /*2210*/  LOP3.LUT R0, R0, 0x40, RZ, 0xc0, !PT ;  /* 0x0000004000007812 */ /* 0x000fe200078ec0ff */
[----:B------:R-:W-:Y:S02]  /*2220*/  IMAD R11, R55, 0x60, RZ ;  /* 0x00000060370b7824 */ /* 0x000fe400078e02ff */
[----:B------:R-:W-:-:S04]  /*2230*/  IMAD.WIDE.U32 R50, R31, R54, R8 ;  /* 0x000000361f327225 */ /* 0x000fc800078e0008 */
        /* <DEDUP_REMOVED lines=15> */
.L_x_3801:
        /* <DEDUP_REMOVED lines=68> */
.L_x_3758:
[----:B------:R-:W-:Y:S05]  /*2770*/  BSYNC B1 ;  /* 0x0000000000017941 */ /* 0x000fea0003800000 */
.L_x_3757:
        /* <DEDUP_REMOVED lines=29> */
.L_x_3760:
[----:B------:R-:W-:Y:S05]  /*2950*/  BSYNC B1 ;  /* 0x0000000000017941 */ /* 0x000fea0003800000 */
.L_x_3759:
        /* <DEDUP_REMOVED lines=34> */
.L_x_3761:
[----:B------:R-:W-:Y:S01]  /*2b80*/  IMAD R88, R2, 0x8, R18 ;  /* 0x0000000802587824 */ /* 0x000fe200078e0212 */
[----:B------:R-:W-:Y:S01]  /*2b90*/  SHF.L.U32 R101, R200, 0x1f, RZ ;  /* 0x0000001fc8657819 */ /* 0x000fe200000006ff */
[----:B------:R-:W-:Y:S03]  /*2ba0*/  BSSY B1, `(.L_x_3762) ;  /* 0x0000003000017945 */ /* 0x000fe60003800000 */
[----:B------:R-:W0:Y:S02]  /*2bb0*/  SYNCS.PHASECHK.TRANS64.TRYWAIT P6, [R88+URZ+0x22890], R101 ;  /* 0x02289065580075a7 */ /* 0x000e2400080c017f */
[----:B0-----:R-:W-:Y:S05]  /*2bc0*/  @!P6 BRA `(.L_x_3763) ;  /* 0x0000015400c0e947 */ /* 0x001fea0003800000 */
.L_x_4002:
[----:B------:R-:W-:Y:S05]  /*2bd0*/  BSYNC B1 ;  /* 0x0000000000017941 */ /* 0x000fea0003800000 */
.L_x_3762:
        /* <DEDUP_REMOVED lines=54> */
.L_x_3769:
[----:B------:R-:W-:Y:S05]  /*2f40*/  BSYNC B3 ;  /* 0x0000000000037941 */ /* 0x000fea0003800000 */
.L_x_3768:
[----:B--2---:R1:W-:Y:S02]  /*2f50*/  STG.E.128 desc[UR40][R14.64], R4 ;  /* 0x000000040e007986 */ /* 0x0043e4000c101d28 */
.L_x_3767:
[----:B------:R-:W-:Y:S05]  /*2f60*/  BSYNC B2 ;  /* 0x0000000000027941 */ /* 0x000fea0003800000 */
.L_x_3766:
        /* <DEDUP_REMOVED lines=52> */
.L_x_3771:
[----:B------:R-:W-:Y:S05]  /*32b0*/  BSYNC B2 ;  /* 0x0000000000027941 */ /* 0x000fea0003800000 */
.L_x_3770:
[----:B--2---:R2:W-:Y:S02]  /*32c0*/  STG.E.128 desc[UR40][R14.64+0x40], R4 ;  /* 0x000040040e007986 */ /* 0x0045e4000c101d28 */
.L_x_3765:
[----:B------:R-:W-:Y:S05]  /*32d0*/  BSYNC B1 ;  /* 0x0000000000017941 */ /* 0x000fea0003800000 */
.L_x_3764:
        /* <DEDUP_REMOVED lines=53> */
.L_x_3776:
[----:B------:R-:W-:Y:S05]  /*3630*/  BSYNC B2 ;  /* 0x0000000000027941 */ /* 0x000fea0003800000 */
.L_x_3775:
[----:B--2---:R3:W-:Y:S02]  /*3640*/  STG.E.128 desc[UR40][R12.64], R4 ;  /* 0x000000040c007986 */ /* 0x0047e4000c101d28 */
.L_x_3774:
[----:B------:R-:W-:Y:S05]  /*3650*/  BSYNC B1 ;  /* 0x0000000000017941 */ /* 0x000fea0003800000 */
.L_x_3773:
        /* <DEDUP_REMOVED lines=52> */
.L_x_3778:
[----:B------:R-:W-:Y:S05]  /*39a0*/  BSYNC B1 ;  /* 0x0000000000017941 */ /* 0x000fea0003800000 */
.L_x_3777:
[----:B--2---:R1:W-:Y:S01]  /*39b0*/  STG.E.128 desc[UR40][R12.64+0x40], R4 ;  /* 0x000040040c007986 */ /* 0x0043e2000c101d28 */
[----:B------:R-:W-:Y:S05]  /*39c0*/  BRA `(.L_x_3772) ;  /* 0x0000001400c07947 */ /* 0x000fea0003800000 */
.L_x_3756:
[----:B------:R-:W-:Y:S02]  /*39d0*/  ISETP.GE.AND P3, PT, R218, R100, PT ;  /* 0x00000064da00720c */ /* 0x000fe40003f66270 */
        /* <DEDUP_REMOVED lines=18> */
[----:B------:R-:W-:Y:S02]  /*3b00*/  CS2R R12, SRZ ;  /* 0x00000000000c7805 */ /* 0x000fe4000001ff00 */
[----:B------:R-:W-:-:S05]  /*3b10*/  @!P4 IADD3 R4, P5, R44, R4, RZ ;  /* 0x000000042c04c210 */ /* 0x000fca0007fbe0ff */
[----:B------:R-:W-:Y:S01]  /*3b20*/  @!P4 IMAD.X R10, R107, 0x1, R71, P5 ;  /* 0x000000016b0ac824 */ /* 0x000fe200028e0647 */
[C---:B---3--:R-:W-:Y:S01]  /*3b30*/  @!P4 LEA R32, P5, R4.reuse, R32, 0x1 ;  /* 0x000000200420c211 */ /* 0x048fe200078a08ff */
[----:B------:R2:W3:Y:S03]  /*3b40*/  @!P4 LDG.E.128 R12, desc[UR40][R6.64] ;  /* 0x00000028060cc981 */ /* 0x0004e6000c1e1d00 */
[----:B------:R-:W-:-:S05]  /*3b50*/  @!P4 LEA.HI.X R33, R4, R33, R10, 0x1, P5 ;  /* 0x000000210421c211 */ /* 0x000fca00028f0c0a */
[----:B------:R3:W4:Y:S01]  /*3b60*/  @!P4 LDG.E.128 R24, desc[UR40][R32.64] ;  /* 0x000000282018c981 */ /* 0x000722000c1e1d00 */
        /* <DEDUP_REMOVED lines=13> */
[----:B---3--:R-:W-:Y:S02]  /*3c40*/  IMAD.MOV.U32 R32, RZ, RZ, R14 ;  /* 0x000000ffff207224 */ /* 0x008fe400078e000e */
[----:B------:R-:W-:-:S03]  /*3c50*/  IMAD.MOV.U32 R33, RZ, RZ, R15 ;  /* 0x000000ffff217224 */ /* 0x000fc600078e000f */
[----:B------:R-:W-:Y:S02]  /*3c60*/  PRMT R124, R32, 0x7610, R124 ;  /* 0x00007610207c7816 */ /* 0x000fe4000000007c */
[----:B------:R-:W-:Y:S01]  /*3c70*/  PRMT R108, R108, 0x5410, R33 ;  /* 0x000054106c6c7816 */ /* 0x000fe20000000021 */
[----:B----4-:R-:W-:Y:S02]  /*3c80*/  IMAD.MOV.U32 R32, RZ, RZ, R26 ;  /* 0x000000ffff207224 */ /* 0x010fe400078e001a */
[----:B------:R-:W-:Y:S02]  /*3c90*/  IMAD.MOV.U32 R33, RZ, RZ, R27 ;  /* 0x000000ffff217224 */ /* 0x000fe400078e001b */
[----:B0-----:R-:W-:Y:S02]  /*3ca0*/  IMAD.MOV.U32 R34, RZ, RZ, R24 ;  /* 0x000000ffff227224 */ /* 0x001fe400078e0018 */
[----:B------:R-:W-:Y:S02]  /*3cb0*/  IMAD.MOV.U32 R35, RZ, RZ, R25 ;  /* 0x000000ffff237224 */ /* 0x000fe400078e0019 */
[----:B------:R-:W-:Y:S01]  /*3cc0*/  IMAD.MOV.U32 R38, RZ, RZ, R12 ;  /* 0x000000ffff267224 */ /* 0x000fe200078e000c */
[----:B------:R-:W-:-:S02]  /*3cd0*/  PRMT R132, R32, 0x7610, R132 ;  /* 0x0000761020847816 */ /* 0x000fc40000000084 */
[----:B------:R-:W-:Y:S01]  /*3ce0*/  PRMT R133, R33, 0x7610, R133 ;  /* 0x0000761021857816 */ /* 0x000fe20000000085 */
[----:B--2---:R-:W-:Y:S01]  /*3cf0*/  IMAD.MOV.U32 R32, RZ, RZ, R10 ;  /* 0x000000ffff207224 */ /* 0x004fe200078e000a */
        /* <DEDUP_REMOVED lines=22> */
.L_x_3779:
        /* <DEDUP_REMOVED lines=9> */
.L_x_4003:
[----:B------:R-:W-:Y:S05]  /*3ef0*/  BSYNC B1 ;  /* 0x0000000000017941 */ /* 0x000fea0003800000 */
.L_x_3780:
        /* <DEDUP_REMOVED lines=116> */
.L_x_3785:
[----:B------:R-:W-:Y:S05]  /*4640*/  BSYNC B2 ;  /* 0x0000000000027941 */ /* 0x000fea0003800000 */
.L_x_3784:
        /* <DEDUP_REMOVED lines=12> */
.L_x_3783:
[----:B------:R-:W-:Y:S05]  /*4710*/  BSYNC B1 ;  /* 0x0000000000017941 */ /* 0x000fea0003800000 */
.L_x_3782:
        /* <DEDUP_REMOVED lines=11> */
[----:B------:R-:W-:Y:S01]  /*47d0*/  LEA.HI.X R33, R12, R99, R13, 0x1, P5 ;  /* 0x000000630c217211 */ /* 0x000fe200028f0c0d */
[----:B------:R-:W-:Y:S01]  /*47e0*/  IMAD R13, R2, 0x1800, R65 ;  /* 0x00001800020d7824 */ /* 0x000fe200078e0241 */
[----:B------:R-:W-:-:S03]  /*47f0*/  SHF.R.S32.HI R12, RZ, 0x1f, R111 ;  /* 0x0000001fff0c7819 */ /* 0x000fc6000001146f */
[----:B------:R-:W-:Y:S01]  /*4800*/  IMAD R13, R13, 0x2, R18 ;  /* 0x000000020d0d7824 */ /* 0x000fe200078e0212 */
[----:B------:R-:W-:-:S04]  /*4810*/  LEA.HI R111, R12, R111, RZ, 0x4 ;  /* 0x0000006f0c6f7211 */ /* 0x000fc800078f20ff */
[----:B------:R-:W-:-:S05]  /*4820*/  LEA.HI.SX32 R35, R111, R68, 0x1c ;  /* 0x000000446f237211 */ /* 0x000fca00078fe2ff */
[----:B------:R-:W-:-:S05]  /*4830*/  IMAD.SHL.U32 R35, R35, 0x8, RZ ;  /* 0x0000000823237824 */ /* 0x000fca00078e00ff */
[----:B------:R-:W-:-:S04]  /*4840*/  LOP3.LUT R12, R203, 0x38, R35, 0xf8, !PT ;  /* 0x00000038cb0c7812 */ /* 0x000fc800078ef823 */
[----:B------:R-:W-:-:S05]  /*4850*/  LOP3.LUT R12, R12, R237, RZ, 0x3c, !PT ;  /* 0x000000ed0c0c7212 */ /* 0x000fca00078e3cff */
[----:B------:R-:W-:-:S04]  /*4860*/  IMAD.IADD R15, R211, 0x1, R12 ;  /* 0x00000001d30f7824 */ /* 0x000fc800078e020c */
        /* <DEDUP_REMOVED lines=29> */
[----:B------:R-:W-:Y:S01]  /*4a40*/  LOP3.LUT R113, R113, 0xffff0000, RZ, 0xc0, !PT ;  /* 0xffff000071717812 */ /* 0x000fe200078ec0ff */
[----:B------:R-:W-:Y:S01]  /*4a50*/  IMAD.U32 R5, R110, 0x10000, RZ ;  /* 0x000100006e057824 */ /* 0x000fe200078e00ff */
[----:B------:R-:W-:Y:S01]  /*4a60*/  SHF.R.U64 R111, R8, 0x10, R9 ;  /* 0x00000010086f7819 */ /* 0x000fe20000001209 */
        /* <DEDUP_REMOVED lines=65> */
.L_x_3787:
[----:B------:R-:W-:Y:S05]  /*4e80*/  BSYNC B1 ;  /* 0x0000000000017941 */ /* 0x000fea0003800000 */
.L_x_3786:
        /* <DEDUP_REMOVED lines=10> */
.L_x_3755:
[----:B------:R-:W-:-:S06]  /*4f30*/  UISETP.NE.AND UP0, UPT, UR44, 0x3, UPT ;  /* 0x000000032c00788c */ /* 0x000fcc000bf05270 */
[----:B------:R-:W-:-:S13]  /*4f40*/  PLOP3.LUT P3, PT, PT, PT, UP0, 0x80, 0x0 ;  /* 0x000000000000781c */ /* 0x000fda0003f6f008 */
[----:B------:R-:W-:Y:S05]  /*4f50*/  @!P3 BRA `(.L_x_3788) ;  /* 0x000000000004b947 */ /* 0x000fea0003800000 */
[----:B------:R-:W-:Y:S01]  /*4f60*/  BPT.TRAP 0x1 ;  /* 0x000000040000795c */ /* 0x000fe20000300000 */
.L_x_3788:
[----:B------:R-:W-:Y:S01]  /*4f70*/  IMAD R88, R2, 0x8, R18 ;  /* 0x0000000802587824 */ /* 0x000fe200078e0212 */
[----:B------:R-:W-:Y:S01]  /*4f80*/  SHF.L.U32 R101, R200, 0x1f, RZ ;  /* 0x0000001fc8657819 */ /* 0x000fe200000006ff */
[----:B------:R-:W-:Y:S01]  /*4f90*/  IMAD R100, R59, -0x60, R60 ;  /* 0xffffffa03b647824 */ /* 0x000fe200078e023c */
[----:B------:R-:W-:Y:S02]  /*4fa0*/  BSSY B1, `(.L_x_3789) ;  /* 0x0000004000017945 */ /* 0x000fe40003800000 */
[----:B------:R-:W0:Y:S02]  /*4fb0*/  SYNCS.PHASECHK.TRANS64.TRYWAIT P4, [R88+URZ+0x22890], R101 ;  /* 0x02289065580075a7 */ /* 0x000e24000808017f */
[----:B------:R-:W-:Y:S01]  /*4fc0*/  VIMNMX R100, R100, 0x60, PT ;  /* 0x0000006064647848 */ /* 0x000fe20003fe0100 */
[----:B0-----:R-:W-:Y:S06]  /*4fd0*/  @!P4 BRA `(.L_x_3790) ;  /* 0x0000013000e4c947 */ /* 0x001fec0003800000 */
.L_x_4004:
[----:B------:R-:W-:Y:S05]  /*4fe0*/  BSYNC B1 ;  /* 0x0000000000017941 */ /* 0x000fea0003800000 */
.L_x_3789:
        /* <DEDUP_REMOVED lines=8> */
.L_x_3792:
[----:B------:R-:W-:Y:S05]  /*5070*/  BSYNC B1 ;  /* 0x0000000000017941 */ /* 0x000fea0003800000 */
.L_x_3791:
[----:B------:R-:W-:Y:S05]  /*5080*/  @P4 BRA `(.L_x_3772) ;  /* 0x0000000000104947 */ /* 0x000fea0003800000 */
[----:B-1----:R-:W1:Y:S04]  /*5090*/  @!P1 LDS.128 R4, [R106+0x2000] ;  /* 0x002000006a049984 */ /* 0x002e680000000c00 */
[----:B------:R-:W2:Y:S04]  /*50a0*/  @!P2 LDS.128 R8, [R102+0x2000] ;  /* 0x002000006608a984 */ /* 0x000ea80000000c00 */
[----:B-1----:R3:W-:Y:S04]  /*50b0*/  @!P1 STG.E.128 desc[UR40][R12.64], R4 ;  /* 0x000000040c009986 */ /* 0x0027e8000c101d28 */
[----:B--2---:R3:W-:Y:S02]  /*50c0*/  @!P2 STG.E.128 desc[UR40][R12.64+0x40], R8 ;  /* 0x000040080c00a986 */ /* 0x0047e4000c101d28 */
.L_x_3772:
[----:B------:R-:W-:Y:S05]  /*50d0*/  BSYNC B0 ;  /* 0x0000000000007941 */ /* 0x000fea0003800000 */
.L_x_3754:
        /* <DEDUP_REMOVED lines=17> */
.L_x_3794:
[----:B------:R-:W-:Y:S05]  /*51f0*/  BSYNC B0 ;  /* 0x0000000000007941 */ /* 0x000fea0003800000 */
.L_x_3793:
[----:B------:R-:W2:Y:S01]  /*5200*/  SYNCS.PHASECHK.TRANS64.TRYWAIT P3, [R88+URZ+0x228b0], R101 ;  /* 0x0228b065580075a7 */ /* 0x000ea2000806017f */
[----:B------:R-:W-:Y:S01]  /*5210*/  ULDC UR45, c[0x0][0x310] ;  /* 0x0000c400002d7ab9 */ /* 0x000fe20000000800 */
[----:B------:R-:W-:Y:S01]  /*5220*/  ULDC.64 UR42, c[0x0][0x318] ;  /* 0x0000c600002a7ab9 */ /* 0x000fe20000000a00 */
[----:B------:R-:W-:Y:S01]  /*5230*/  ULDC.64 UR38, c[0x0][0x308] ;  /* 0x0000c20000267ab9 */ /* 0x000fe20000000a00 */
[----:B------:R-:W-:Y:S01]  /*5240*/  BSSY B0, `(.L_x_3795) ;  /* 0x0000003000007945 */ /* 0x000fe20003800000 */
[----:B-1----:R-:W-:-:S03]  /*5250*/  IMAD R4, R2, 0x6000, R77 ;  /* 0x0000600002047824 */ /* 0x002fc600078e024d */
[----:B--2---:R-:W-:Y:S05]  /*5260*/  @!P3 BRA `(.L_x_3796) ;  /* 0x000001300054b947 */ /* 0x004fea0003800000 */
.L_x_4005:
[----:B------:R-:W-:Y:S05]  /*5270*/  BSYNC B0 ;  /* 0x0000000000007941 */ /* 0x000fea0003800000 */
.L_x_3795:
        /* <DEDUP_REMOVED lines=39> */
.L_x_3798:
[----:B------:R-:W-:Y:S05]  /*54f0*/  BSYNC B0 ;  /* 0x0000000000007941 */ /* 0x000fea0003800000 */
.L_x_3797:
        /* <DEDUP_REMOVED lines=37> */
.L_x_3800:
[----:B------:R-:W-:Y:S05]  /*5750*/  BSYNC B0 ;  /* 0x0000000000007941 */ /* 0x000fea0003800000 */
.L_x_3799:
        /* <DEDUP_REMOVED lines=22> */
.L_x_3749:
[----:B------:R-:W-:Y:S01]  /*58c0*/  ISETP.GE.AND P2, PT, R177, 0x1, PT ;  /* 0x00000001b100780c */ /* 0x000fe20003f46270 */
[----:B------:R-:W-:Y:S01]  /*58d0*/  IMAD.MOV.U32 R3, RZ, RZ, RZ ;  /* 0x000000ffff037224 */ /* 0x000fe200078e00ff */
[----:B------:R-:W-:Y:S02]  /*58e0*/  PLOP3.LUT P1, PT, PT, PT, PT, 0x80, 0x0 ;  /* 0x000000000000781c */ /* 0x000fe40003f2f070 */
[----:B------:R-:W-:Y:S01]  /*58f0*/  CS2R R4, SRZ ;  /* 0x0000000000047805 */ /* 0x000fe2000001ff00 */
[----:B------:R-:W-:Y:S01]  /*5900*/  IMAD.MOV.U32 R0, RZ, RZ, RZ ;  /* 0x000000ffff007224 */ /* 0x000fe200078e00ff */
        /* <DEDUP_REMOVED lines=25> */
[----:B----4-:R-:W-:Y:S02]  /*5aa0*/  CS2R R88, SRZ ;  /* 0x0000000000587805 */ /* 0x010fe4000001ff00 */
        /* <DEDUP_REMOVED lines=32> */
[----:B--2---:R-:W-:-:S02]  /*5cb0*/  CS2R R34, SRZ ;  /* 0x0000000000227805 */ /* 0x004fc4000001ff00 */
[----:B------:R-:W-:Y:S02]  /*5cc0*/  CS2R R36, SRZ ;  /* 0x0000000000247805 */ /* 0x000fe4000001ff00 */
[----:B---3--:R-:W-:Y:S02]  /*5cd0*/  CS2R R32, SRZ ;  /* 0x0000000000207805 */ /* 0x008fe4000001ff00 */
[----:B------:R-:W-:Y:S02]  /*5ce0*/  CS2R R26, SRZ ;  /* 0x00000000001a7805 */ /* 0x000fe4000001ff00 */
[----:B------:R-:W-:Y:S01]  /*5cf0*/  CS2R R28, SRZ ;  /* 0x00000000001c7805 */ /* 0x000fe2000001ff00 */
[----:B------:R-:W-:Y:S06]  /*5d00*/  @P0 BRA `(.L_x_3802) ;  /* 0x00000000000c0947 */ /* 0x000fec0003800000 */
[----:B------:R-:W0:Y:S01]  /*5d10*/  FENCE.VIEW.ASYNC.G ;  /* 0x00000000000073c6 */ /* 0x000e220000000100 */
[----:B------:R-:W-:Y:S05]  /*5d20*/  WARPSYNC.ALL ;  /* 0x0000000000007948 */ /* 0x000fea0003800000 */
[----:B0-----:R-:W-:Y:S06]  /*5d30*/  BAR.ARV 0xc, 0x120 ;  /* 0x0304800000007b1d */ /* 0x001fec0000002000 */
.L_x_3802:
[----:B------:R-:W-:Y:S01]  /*5d40*/  CS2R R24, SRZ ;  /* 0x0000000000187805 */ /* 0x000fe2000001ff00 */
[----:B------:R-:W-:Y:S06]  /*5d50*/  @!P2 BRA `(.L_x_3803) ;  /* 0x000000a0002ca947 */ /* 0x000fec0003800000 */
[----:B------:R-:W-:-:S03]  /*5d60*/  UMOV UR4, 0xffffffff ;  /* 0xffffffff00047882 */ /* 0x000fc60000000000 */
[----:B------:R-:W-:Y:S05]  /*5d70*/  BRA.DIV UR4, `(.L_x_3804) ;  /* 0x0000012604a47947 */ /* 0x000fea000b800000 */
[----:B------:R0:W1:Y:S02]  /*5d80*/  SHFL.IDX PT, R14, R235, RZ, 0x1f ;  /* 0x00001fffeb0e7589 */ /* 0x00006400000e0000 */
.L_x_4008:
        /* <DEDUP_REMOVED lines=26> */
.L_x_3806:
[----:B------:R-:W-:Y:S05]  /*5f30*/  BSYNC B6 ;  /* 0x0000000000067941 */ /* 0x000fea0003800000 */
.L_x_3805:
        /* <DEDUP_REMOVED lines=12> */
.L_x_3810:
[----:B--2---:R2:W3:Y:S02]  /*6000*/  SYNCS.PHASECHK.TRANS64.TRYWAIT P0, [R18+URZ+0x22800], R3 ;  /* 0x02280003120075a7 */ /* 0x0044e4000800017f */
[----:B---3--:R-:W-:Y:S05]  /*6010*/  @!P0 NANOSLEEP.SYNCS 0x989680 ;  /* 0x009896800000895d */ /* 0x008fea0003900000 */
[----:B------:R-:W3:Y:S02]  /*6020*/  @!P0 SYNCS.PHASECHK.TRANS64 P0, [R18+URZ+0x22800], R3 ;  /* 0x02280003120085a7 */ /* 0x000ee4000800007f */
[----:B---3--:R-:W-:Y:S05]  /*6030*/  @!P0 BRA `(.L_x_3810) ;  /* 0xfffffffc00f08947 */ /* 0x008fea000383ffff */
.L_x_3809:
[----:B------:R-:W-:Y:S05]  /*6040*/  BSYNC B0 ;  /* 0x0000000000007941 */ /* 0x000fea0003800000 */
.L_x_3808:
[----:B------:R-:W-:Y:S05]  /*6050*/  BRA `(.L_x_3811) ;  /* 0x0000002c00fc7947 */ /* 0x000fea0003800000 */
.L_x_3807:
[----:B------:R-:W1:Y:S01]  /*6060*/  LDC.64 R14, c[0x0][0x3e8] ;  /* 0x0000fa00ff0e7b82 */ /* 0x000e620000000a00 */
[----:B-----5:R-:W-:Y:S01]  /*6070*/  SHF.R.S32.HI R3, RZ, 0x1f, R31 ;  /* 0x0000001fff037819 */ /* 0x020fe2000001141f */
[----:B------:R-:W-:Y:S01]  /*6080*/  IMAD.SHL.U32 R24, R232, 0x4, RZ ;  /* 0x00000004e8187824 */ /* 0x000fe200078e00ff */
[----:B------:R-:W-:Y:S01]  /*6090*/  LOP3.LUT P0, RZ, R26, 0x3ff, RZ, 0xc0, !PT ;  /* 0x000003ff1aff7812 */ /* 0x000fe2000780c0ff */
[----:B------:R-:W-:Y:S01]  /*60a0*/  IMAD.MOV.U32 R4, RZ, RZ, R16 ;  /* 0x000000ffff047224 */ /* 0x000fe200078e0010 */
[----:B------:R-:W-:Y:S01]  /*60b0*/  BSSY B6, `(.L_x_3812) ;  /* 0x0000031000067945 */ /* 0x000fe20003800000 */
[----:B------:R-:W-:Y:S01]  /*60c0*/  IMAD.MOV.U32 R5, RZ, RZ, R17 ;  /* 0x000000ffff057224 */ /* 0x000fe200078e0011 */
[----:B------:R-:W-:Y:S01]  /*60d0*/  SHF.R.S32.HI R25, RZ, 0x1f, R24 ;  /* 0x0000001fff197819 */ /* 0x000fe20000011418 */
[----:B------:R-:W2:Y:S01]  /*60e0*/  LDC.64 R12, c[0x0][0x3d8] ;  /* 0x0000f600ff0c7b82 */ /* 0x000ea20000000a00 */
[-C--:B-1----:R-:W-:Y:S01]  /*60f0*/  IMAD R6, R3, R14.reuse, RZ ;  /* 0x0000000e03067224 */ /* 0x082fe200078e02ff */
[----:B------:R-:W-:Y:S01]  /*6100*/  SHF.L.U64.HI R59, R14, 0x6, R15 ;  /* 0x000000060e3b7819 */ /* 0x000fe2000001020f */
[----:B------:R-:W-:-:S04]  /*6110*/  IMAD.WIDE.U32 R10, R19, R14, R4 ;  /* 0x0000000e130a7225 */ /* 0x000fc800078e0004 */
[----:B------:R-:W-:Y:S02]  /*6120*/  IMAD R28, R226, R14, RZ ;  /* 0x0000000ee21c7224 */ /* 0x000fe400078e02ff */
[-C--:B--2---:R-:W-:Y:S01]  /*6130*/  IMAD R0, R3, R12.reuse, RZ ;  /* 0x0000000c03007224 */ /* 0x084fe200078e02ff */
[----:B------:R-:W-:Y:S01]  /*6140*/  SHF.L.U64.HI R57, R12, 0x6, R13 ;  /* 0x000000060c397819 */ /* 0x000fe2000001020d */
[----:B------:R-:W-:-:S04]  /*6150*/  IMAD.WIDE.U32 R8, R19, R12, R4 ;  /* 0x0000000c13087225 */ /* 0x000fc800078e0004 */
[C---:B------:R-:W-:Y:S02]  /*6160*/  IMAD R49, R31.reuse, R15, R6 ;  /* 0x0000000f1f317224 */ /* 0x040fe400078e0206 */
[----:B------:R-:W-:-:S04]  /*6170*/  IMAD.WIDE.U32 R42, R31, R14, RZ ;  /* 0x0000000e1f2a7225 */ /* 0x000fc800078e00ff */
[-C--:B------:R-:W-:Y:S02]  /*6180*/  IMAD R20, R226, R12.reuse, RZ ;  /* 0x0000000ce2147224 */ /* 0x080fe400078e02ff */
[----:B------:R-:W-:-:S04]  /*6190*/  IMAD.WIDE.U32 R44, R31, R12, RZ ;  /* 0x0000000c1f2c7225 */ /* 0x000fc800078e00ff */
[----:B------:R-:W-:Y:S01]  /*61a0*/  IMAD R47, R31, R13, R0 ;  /* 0x0000000d1f2f7224 */ /* 0x000fe200078e0200 */
[----:B------:R-:W-:Y:S01]  /*61b0*/  IADD3 R26, P3, R8, R44, RZ ;  /* 0x0000002c081a7210 */ /* 0x000fe20007f7e0ff */
[----:B------:R-:W-:-:S04]  /*61c0*/  IMAD.WIDE.U32 R4, R19, R12, R24 ;  /* 0x0000000c13047225 */ /* 0x000fc800078e0018 */
[----:B------:R-:W-:Y:S01]  /*61d0*/  IMAD.WIDE.U32 R6, R19, R14, R24 ;  /* 0x0000000e13067225 */ /* 0x000fe200078e0018 */
[----:B------:R-:W-:-:S03]  /*61e0*/  IADD3 R46, P1, R4, R44, RZ ;  /* 0x0000002c042e7210 */ /* 0x000fc60007f3e0ff */
[----:B------:R-:W-:Y:S01]  /*61f0*/  IMAD R51, R19, R15, R28 ;  /* 0x0000000f13337224 */ /* 0x000fe200078e021c */
[-C--:B------:R-:W-:Y:S01]  /*6200*/  IADD3 R28, P4, R10, R42.reuse, RZ ;  /* 0x0000002a0a1c7210 */ /* 0x080fe20007f9e0ff */
[----:B------:R-:W-:Y:S01]  /*6210*/  IMAD.IADD R49, R49, 0x1, R43 ;  /* 0x0000000131317824 */ /* 0x000fe200078e022b */
[----:B------:R-:W-:Y:S01]  /*6220*/  IADD3 R50, P2, R6, R42, RZ ;  /* 0x0000002a06327210 */ /* 0x000fe20007f5e0ff */
        /* <DEDUP_REMOVED lines=25> */
.L_x_3813:
[----:B------:R-:W-:Y:S05]  /*63c0*/  BSYNC B6 ;  /* 0x0000000000067941 */ /* 0x000fea0003800000 */
.L_x_3812:
[----:B------:R-:W1:Y:S01]  /*63d0*/  LDC.64 R6, c[0x0][0x3d8] ;  /* 0x0000f600ff067b82 */ /* 0x000e620000000a00 */
[----:B------:R-:W-:Y:S01]  /*63e0*/  SHF.R.S32.HI R3, RZ, 0x1f, R205 ;  /* 0x0000001fff037819 */ /* 0x000fe200000114cd */
[----:B------:R-:W-:Y:S01]  /*63f0*/  ULDC.U8 UR4, c[0x0][0x3f0] ;  /* 0x0000fc0000047ab9 */ /* 0x000fe20000000000 */
[----:B------:R-:W-:Y:S01]  /*6400*/  BSSY B0, `(.L_x_3814) ;  /* 0x00002bc000007945 */ /* 0x000fe20003800000 */
[----:B------:R-:W-:-:S04]  /*6410*/  ISETP.NE.AND P0, PT, RZ, UR4, PT ;  /* 0x00000004ff007c0c */ /* 0x000fc8000bf05270 */
[----:B------:R-:W2:Y:S01]  /*6420*/  LDC.64 R4, c[0x0][0x3e8] ;  /* 0x0000fa00ff047b82 */ /* 0x000ea20000000a00 */
[-C--:B-1----:R-:W-:Y:S02]  /*6430*/  IMAD R0, R3, R6.reuse, RZ ;  /* 0x0000000603007224 */ /* 0x082fe400078e02ff */
[----:B------:R-:W-:-:S04]  /*6440*/  IMAD.WIDE.U32 R8, R205, R6, RZ ;  /* 0x00000006cd087225 */ /* 0x000fc800078e00ff */
[----:B------:R-:W-:Y:S02]  /*6450*/  IMAD.SHL.U32 R53, R8, 0x80, RZ ;  /* 0x0000008008357824 */ /* 0x000fe400078e00ff */
[-C--:B--2---:R-:W-:Y:S02]  /*6460*/  IMAD R12, R3, R4.reuse, RZ ;  /* 0x00000004030c7224 */ /* 0x084fe400078e02ff */
        /* <DEDUP_REMOVED lines=58> */
.L_x_3817:
[----:B------:R-:W-:Y:S05]  /*6810*/  BSYNC B1 ;  /* 0x0000000000017941 */ /* 0x000fea0003800000 */
.L_x_3816:
[----:B------:R-:W-:Y:S04]  /*6820*/  BSSY B1, `(.L_x_3818) ;  /* 0x0000018000017945 */ /* 0x000fe80003800000 */
[----:B------:R-:W-:Y:S05]  /*6830*/  @P1 BRA `(.L_x_3819) ;  /* 0x0000000000581947 */ /* 0x000fea0003800000 */
[----:B------:R-:W-:Y:S01]  /*6840*/  IADD3 R0, P4, P5, R50, R60, R55 ;  /* 0x0000003c32007210 */ /* 0x000fe20007d9e037 */
[----:B-1----:R-:W-:Y:S01]  /*6850*/  VIADD R14, R24, 0x10 ;  /* 0x00000010180e7836 */ /* 0x002fe20000000000 */
        /* <DEDUP_REMOVED lines=20> */
.L_x_3819:
[----:B------:R-:W-:Y:S05]  /*69a0*/  BSYNC B1 ;  /* 0x0000000000017941 */ /* 0x000fea0003800000 */
.L_x_3818:
[----:B------:R-:W-:Y:S01]  /*69b0*/  IMAD.WIDE.U32 R10, R3, R6, R10 ;  /* 0x00000006030a7225 */ /* 0x000fe200078e000a */
[----:B------:R-:W-:Y:S01]  /*69c0*/  LEA.HI R0, R225, R225, RZ, 0x1 ;  /* 0x000000e1e1007211 */ /* 0x000fe200078f08ff */
[----:B------:R-:W-:Y:S01]  /*69d0*/  ULDC.64 UR4, c[0x0][0x3c8] ;  /* 0x0000f20000047ab9 */ /* 0x000fe20000000a00 */
[----:B------:R-:W-:Y:S01]  /*69e0*/  ULDC.64 UR6, c[0x0][0x3e0] ;  /* 0x0000f80000067ab9 */ /* 0x000fe20000000a00 */
[----:B------:R-:W-:-:S04]  /*69f0*/  IMAD.WIDE.U32 R12, R3, R4, R12 ;  /* 0x00000004030c7225 */ /* 0x000fc800078e000c */
[C---:B------:R-:W-:Y:S02]  /*6a00*/  IMAD R6, R41.reuse, R6, RZ ;  /* 0x0000000629067224 */ /* 0x040fe400078e02ff */
[----:B------:R-:W-:Y:S02]  /*6a10*/  IMAD R4, R41, R4, RZ ;  /* 0x0000000429047224 */ /* 0x000fe400078e02ff */
[----:B-12---:R-:W-:Y:S02]  /*6a20*/  IMAD.SHL.U32 R14, R230, 0x40, RZ ;  /* 0x00000040e60e7824 */ /* 0x006fe400078e00ff */
[C---:B------:R-:W-:Y:S01]  /*6a30*/  IMAD R7, R3.reuse, R7, R6 ;  /* 0x0000000703077224 */ /* 0x040fe200078e0206 */
[----:B------:R-:W-:Y:S01]  /*6a40*/  LOP3.LUT R6, R0, 0xfffffffe, RZ, 0xc0, !PT ;  /* 0xfffffffe00067812 */ /* 0x000fe200078ec0ff */
[----:B------:R-:W-:Y:S01]  /*6a50*/  IMAD R3, R3, R5, R4 ;  /* 0x0000000503037224 */ /* 0x000fe200078e0204 */
[----:B------:R-:W-:Y:S01]  /*6a60*/  LOP3.LUT R15, R14, 0x1c0, RZ, 0xc0, !PT ;  /* 0x000001c00e0f7812 */ /* 0x000fe200078ec0ff */
[----:B------:R-:W-:Y:S01]  /*6a70*/  IMAD.IADD R5, R11, 0x1, R7 ;  /* 0x000000010b057824 */ /* 0x000fe200078e0207 */
[----:B------:R-:W-:Y:S01]  /*6a80*/  LEA R4, P2, R10, UR4, 0x1 ;  /* 0x000000040a047c11 */ /* 0x000fe2000f8408ff */
[----:B------:R-:W-:Y:S01]  /*6a90*/  IMAD.IADD R3, R13, 0x1, R3 ;  /* 0x000000010d037824 */ /* 0x000fe200078e0203 */
[----:B------:R-:W-:Y:S01]  /*6aa0*/  LEA R0, P3, R12, UR6, 0x1 ;  /* 0x000000060c007c11 */ /* 0x000fe2000f8608ff */
[----:B------:R-:W-:Y:S01]  /*6ab0*/  IMAD.IADD R6, R225, 0x1, -R6 ;  /* 0x00000001e1067824 */ /* 0x000fe200078e0a06 */
[----:B------:R-:W-:Y:S01]  /*6ac0*/  LOP3.LUT R14, R15, 0x18, R16, 0xf8, !PT ;  /* 0x000000180f0e7812 */ /* 0x000fe200078ef810 */
[----:B------:R-:W-:Y:S01]  /*6ad0*/  UMOV UR4, 0xffffffff ;  /* 0xffffffff00047882 */ /* 0x000fe20000000000 */
[----:B------:R-:W-:-:S02]  /*6ae0*/  SHF.R.U32.HI R15, RZ, 0x3, R15 ;  /* 0x00000003ff0f7819 */ /* 0x000fc4000001160f */
[----:B------:R-:W-:Y:S02]  /*6af0*/  LEA.HI.X R5, R10, UR5, R5, 0x1, P2 ;  /* 0x000000050a057c11 */ /* 0x000fe400090f0c05 */
[----:B------:R-:W-:Y:S02]  /*6b00*/  LEA.HI.X R3, R12, UR7, R3, 0x1, P3 ;  /* 0x000000070c037c11 */ /* 0x000fe400098f0c03 */
[----:B------:R-:W-:Y:S02]  /*6b10*/  LOP3.LUT R39, R14, R15, RZ, 0x3c, !PT ;  /* 0x0000000f0e277212 */ /* 0x000fe400078e3cff */
[----:B------:R-:W-:Y:S01]  /*6b20*/  SHF.L.U32 R7, R6, 0x1f, RZ ;  /* 0x0000001f06077819 */ /* 0x000fe200000006ff */
[----:B------:R-:W-:Y:S06]  /*6b30*/  BRA.DIV UR4, `(.L_x_3820) ;  /* 0x0000011a045c7947 */ /* 0x000fec000b800000 */
.L_x_4011:
[----:B------:R-:W-:-:S03]  /*6b40*/  UMOV UR4, 0xffffffff ;  /* 0xffffffff00047882 */ /* 0x000fc60000000000 */
[----:B------:R-:W-:Y:S05]  /*6b50*/  BRA.DIV UR4, `(.L_x_3821) ;  /* 0x0000011a047c7947 */ /* 0x000fea000b800000 */
.L_x_4014:
[----:B------:R-:W-:-:S03]  /*6b60*/  UMOV UR4, 0xffffffff ;  /* 0xffffffff00047882 */ /* 0x000fc60000000000 */
[----:B------:R-:W-:Y:S05]  /*6b70*/  BRA.DIV UR4, `(.L_x_3822) ;  /* 0x0000011a049c7947 */ /* 0x000fea000b800000 */
.L_x_4017:
[----:B------:R-:W-:-:S03]  /*6b80*/  UMOV UR4, 0xffffffff ;  /* 0xffffffff00047882 */ /* 0x000fc60000000000 */
[----:B------:R-:W-:Y:S05]  /*6b90*/  BRA.DIV UR4, `(.L_x_3823) ;  /* 0x0000011a04bc7947 */ /* 0x000fea000b800000 */
.L_x_4020:
[----:B------:R-:W-:-:S03]  /*6ba0*/  UMOV UR4, 0xffffffff ;  /* 0xffffffff00047882 */ /* 0x000fc60000000000 */
[----:B------:R-:W-:Y:S05]  /*6bb0*/  BRA.DIV UR4, `(.L_x_3824) ;  /* 0x0000011a04dc7947 */ /* 0x000fea000b800000 */
.L_x_4023:
[----:B------:R-:W-:-:S03]  /*6bc0*/  UMOV UR4, 0xffffffff ;  /* 0xffffffff00047882 */ /* 0x000fc60000000000 */
[----:B------:R-:W-:Y:S05]  /*6bd0*/  BRA.DIV UR4, `(.L_x_3825) ;  /* 0x0000011a04fc7947 */ /* 0x000fea000b800000 */
.L_x_4026:
[----:B------:R-:W-:-:S03]  /*6be0*/  UMOV UR4, 0xffffffff ;  /* 0xffffffff00047882 */ /* 0x000fc60000000000 */
[----:B------:R-:W-:Y:S05]  /*6bf0*/  BRA.DIV UR4, `(.L_x_3826) ;  /* 0x0000011e041c7947 */ /* 0x000fea000b800000 */
.L_x_4029:
[----:B------:R-:W-:-:S03]  /*6c00*/  UMOV UR4, 0xffffffff ;  /* 0xffffffff00047882 */ /* 0x000fc60000000000 */
[----:B------:R-:W-:Y:S05]  /*6c10*/  BRA.DIV UR4, `(.L_x_3827) ;  /* 0x0000011e043c7947 */ /* 0x000fea000b800000 */
.L_x_4032:
[----:B------:R-:W1:Y:S01]  /*6c20*/  SYNCS.PHASECHK.TRANS64.TRYWAIT P2, [R18+URZ+0x22800], R7 ;  /* 0x02280007120075a7 */ /* 0x000e62000804017f */
        /* <DEDUP_REMOVED lines=13> */
[----:B------:R-:W-:Y:S01]  /*6d00*/  IMAD R3, R3, 0x2, R18 ;  /* 0x0000000203037824 */ /* 0x000fe200078e0212 */
        /* <DEDUP_REMOVED lines=23> */
[----:B-1----:R-:W-:Y:S06]  /*6e80*/  @!P2 BRA `(.L_x_3829) ;  /* 0x0000011800c8a947 */ /* 0x002fec0003800000 */
.L_x_4033:
[----:B------:R-:W-:Y:S05]  /*6e90*/  BSYNC B1 ;  /* 0x0000000000017941 */ /* 0x000fea0003800000 */
.L_x_3828:
[----:B------:R-:W-:Y:S01]  /*6ea0*/  BSSY B1, `(.L_x_3830) ;  /* 0x0000068000017945 */ /* 0x000fe20003800000 */
[----:B------:R-:W-:Y:S02]  /*6eb0*/  PRMT R46, R4, 0x7610, R46 ;  /* 0x00007610042e7816 */ /* 0x000fe4000000002e */
[----:B------:R-:W-:Y:S01]  /*6ec0*/  PRMT R48, R48, 0x5410, R5 ;  /* 0x0000541030307816 */ /* 0x000fe20000000005 */
[----:B------:R-:W-:Y:S06]  /*6ed0*/  @P0 BRA `(.L_x_3831) ;  /* 0x0000000400900947 */ /* 0x000fec0003800000 */
[----:B------:R-:W2:Y:S01]  /*6ee0*/  LDC R5, c[0x0][0x3d4] ;  /* 0x0000f500ff057b82 */ /* 0x000ea20000000800 */
[C---:B------:R-:W-:Y:S01]  /*6ef0*/  VIADD R4, R24.reuse, 0x10 ;  /* 0x0000001018047836 */ /* 0x040fe20000000000 */
[----:B------:R-:W-:Y:S01]  /*6f00*/  BSSY B2, `(.L_x_3832) ;  /* 0x0000032000027945 */ /* 0x000fe20003800000 */
[----:B--2---:R-:W-:-:S03]  /*6f10*/  ISETP.GE.AND P0, PT, R24, R5, PT ;  /* 0x000000051800720c */ /* 0x004fc60003f06270 */
[----:B------:R-:W-:-:S10]  /*6f20*/  ISETP.GE.AND P2, PT, R4, R5, PT ;  /* 0x000000050400720c */ /* 0x000fd40003f46270 */
[----:B------:R-:W-:Y:S05]  /*6f30*/  @P0 BRA `(.L_x_3833) ;  /* 0x0000000000b80947 */ /* 0x000fea0003800000 */
[----:B-1----:R-:W1:Y:S01]  /*6f40*/  LDS.128 R4, [R3+0x18400] ;  /* 0x0184000003047984 */ /* 0x002e620000000c00 */
        /* <DEDUP_REMOVED lines=12> */
[C---:B-1----:R-:W-:Y:S01]  /*7010*/  LOP3.LUT R11, R6.reuse, 0xffff0000, RZ, 0xc0, !PT ;  /* 0xffff0000060b7812 */ /* 0x042fe200078ec0ff */
        /* <DEDUP_REMOVED lines=32> */
.L_x_3833:
[----:B------:R-:W-:Y:S05]  /*7220*/  BSYNC B2 ;  /* 0x0000000000027941 */ /* 0x000fea0003800000 */
.L_x_3832:
[----:B------:R-:W-:Y:S05]  /*7230*/  @P2 BRA `(.L_x_3831) ;  /* 0x0000000000b82947 */ /* 0x000fea0003800000 */
[----:B-12---:R-:W1:Y:S01]  /*7240*/  LDS.128 R4, [R0] ;  /* 0x0000000000047984 */ /* 0x006e620000000c00 */
        /* <DEDUP_REMOVED lines=12> */
[C---:B-1----:R-:W-:Y:S01]  /*7310*/  LOP3.LUT R11, R6.reuse, 0xffff0000, RZ, 0xc0, !PT ;  /* 0xffff0000060b7812 */ /* 0x042fe200078ec0ff */
        /* <DEDUP_REMOVED lines=32> */
.L_x_3831:
[----:B------:R-:W-:Y:S05]  /*7520*/  BSYNC B1 ;  /* 0x0000000000017941 */ /* 0x000fea0003800000 */
.L_x_3830:
[----:B------:R-:W-:Y:S05]  /*7530*/  @P1 BRA `(.L_x_3834) ;  /* 0x0000001800a01947 */ /* 0x000fea0003800000 */
[----:B--23--:R-:W2:Y:S01]  /*7540*/  LDC R5, c[0x0][0x3d4] ;  /* 0x0000f500ff057b82 */ /* 0x00cea20000000800 */
[C---:B------:R-:W-:Y:S01]  /*7550*/  VIADD R4, R24.reuse, 0x10 ;  /* 0x0000001018047836 */ /* 0x040fe20000000000 */
[----:B------:R-:W-:Y:S01]  /*7560*/  BSSY B1, `(.L_x_3835) ;  /* 0x0000032000017945 */ /* 0x000fe20003800000 */
[----:B--2---:R-:W-:-:S03]  /*7570*/  ISETP.GE.AND P0, PT, R24, R5, PT ;  /* 0x000000051800720c */ /* 0x004fc60003f06270 */
[----:B------:R-:W-:-:S10]  /*7580*/  ISETP.GE.AND P1, PT, R4, R5, PT ;  /* 0x000000050400720c */ /* 0x000fd40003f26270 */
[----:B------:R-:W-:Y:S05]  /*7590*/  @P0 BRA `(.L_x_3836) ;  /* 0x0000000000b80947 */ /* 0x000fea0003800000 */
[----:B-1----:R-:W1:Y:S01]  /*75a0*/  LDS.128 R4, [R3+0x1a400] ;  /* 0x01a4000003047984 */ /* 0x002e620000000c00 */
        /* <DEDUP_REMOVED lines=45> */
.L_x_3836:
[----:B------:R-:W-:Y:S05]  /*7880*/  BSYNC B1 ;  /* 0x0000000000017941 */ /* 0x000fea0003800000 */
.L_x_3835:
[----:B------:R-:W-:Y:S05]  /*7890*/  @P1 BRA `(.L_x_3834) ;  /* 0x0000001400c81947 */ /* 0x000fea0003800000 */
[----:B-12---:R-:W1:Y:S01]  /*78a0*/  LDS.128 R4, [R0+0x2000] ;  /* 0x0020000000047984 */ /* 0x006e620000000c00 */
        /* <DEDUP_REMOVED lines=12> */
[C---:B-1----:R-:W-:Y:S01]  /*7970*/  LOP3.LUT R9, R6.reuse, 0xffff0000, RZ, 0xc0, !PT ;  /* 0xffff000006097812 */ /* 0x042fe200078ec0ff */
        /* <DEDUP_REMOVED lines=33> */
.L_x_3815:
[----:B------:R-:W1:Y:S01]  /*7b90*/  LDC R21, c[0x0][0x3d4] ;  /* 0x0000f500ff157b82 */ /* 0x000e620000000800 */
[-C--:B------:R-:W-:Y:S01]  /*7ba0*/  ISETP.GE.AND P0, PT, R218, R56.reuse, PT ;  /* 0x00000038da00720c */ /* 0x080fe20003f06270 */
[----:B------:R-:W-:Y:S01]  /*7bb0*/  ULDC.64 UR4, c[0x0][0x3c8] ;  /* 0x0000f20000047ab9 */ /* 0x000fe20000000a00 */
[----:B------:R-:W-:Y:S01]  /*7bc0*/  ISETP.GE.AND P1, PT, R19, R56, PT ;  /* 0x000000381300720c */ /* 0x000fe20003f26270 */
[----:B------:R-:W-:Y:S01]  /*7bd0*/  ULDC.64 UR6, c[0x0][0x3e0] ;  /* 0x0000f80000067ab9 */ /* 0x000fe20000000a00 */
[----:B------:R-:W-:Y:S02]  /*7be0*/  CS2R R32, SRZ ;  /* 0x0000000000207805 */ /* 0x000fe4000001ff00 */
[----:B------:R-:W-:Y:S02]  /*7bf0*/  CS2R R34, SRZ ;  /* 0x0000000000227805 */ /* 0x000fe4000001ff00 */
[CC--:B-1----:R-:W-:Y:S02]  /*7c00*/  ISETP.GE.OR P0, PT, R16.reuse, R21.reuse, P0 ;  /* 0x000000151000720c */ /* 0x0c2fe40000706670 */
[----:B------:R-:W-:-:S11]  /*7c10*/  ISETP.GE.OR P1, PT, R16, R21, P1 ;  /* 0x000000151000720c */ /* 0x000fd60000f26670 */
[----:B------:R-:W1:Y:S01]  /*7c20*/  @!P0 LDC.64 R14, c[0x0][0x3c8] ;  /* 0x0000f200ff0e8b82 */ /* 0x000e620000000a00 */
[----:B------:R-:W-:Y:S02]  /*7c30*/  @!P0 IADD3 R13, P2, P3, R26, R58, R53 ;  /* 0x0000003a1a0d8210 */ /* 0x000fe40007b5e035 */
[----:B------:R-:W-:Y:S02]  /*7c40*/  @!P1 IADD3 R9, P5, R53, R26, RZ ;  /* 0x0000001a35099210 */ /* 0x000fe40007fbe0ff */
[----:B------:R-:W-:Y:S02]  /*7c50*/  @!P0 IADD3.X R20, R27, R57, R52, P2, P3 ;  /* 0x000000391b148210 */ /* 0x000fe400017e6434 */
[----:B------:R-:W-:Y:S01]  /*7c60*/  @!P0 IADD3 R0, P3, P4, R28, R60, R55 ;  /* 0x0000003c1c008210 */ /* 0x000fe20007c7e037 */
[----:B------:R-:W2:Y:S01]  /*7c70*/  @!P0 LDC.64 R30, c[0x0][0x3e0] ;  /* 0x0000f800ff1e8b82 */ /* 0x000ea20000000a00 */
[----:B------:R-:W-:Y:S01]  /*7c80*/  @!P1 IADD3 R11, P2, R55, R28, RZ ;  /* 0x0000001c370b9210 */ /* 0x000fe20007f5e0ff */
[----:B------:R-:W-:Y:S01]  /*7c90*/  @!P1 IMAD.X R10, R52, 0x1, R27, P5 ;  /* 0x00000001340a9824 */ /* 0x000fe200028e061b */
[----:B------:R-:W-:-:S02]  /*7ca0*/  @!P0 IADD3.X R3, R29, R59, R54, P3, P4 ;  /* 0x0000003b1d038210 */ /* 0x000fc40001fe8436 */
[----:B------:R-:W-:Y:S01]  /*7cb0*/  @!P1 LEA R8, P5, R9, UR4, 0x1 ;  /* 0x0000000409089c11 */ /* 0x000fe2000f8a08ff */
[----:B------:R-:W-:-:S03]  /*7cc0*/  @!P1 IMAD.X R24, R54, 0x1, R29, P2 ;  /* 0x0000000136189824 */ /* 0x000fc600010e061d */
[----:B------:R-:W-:Y:S02]  /*7cd0*/  @!P1 LEA.HI.X R9, R9, UR5, R10, 0x1, P5 ;  /* 0x0000000509099c11 */ /* 0x000fe4000a8f0c0a */
[----:B------:R-:W-:Y:S02]  /*7ce0*/  @!P1 LEA R10, P2, R11, UR6, 0x1 ;  /* 0x000000060b0a9c11 */ /* 0x000fe4000f8408ff */
[----:B-1----:R-:W-:Y:S02]  /*7cf0*/  @!P0 LEA R12, P3, R13, R14, 0x1 ;  /* 0x0000000e0d0c8211 */ /* 0x002fe400078608ff */
[----:B------:R-:W-:Y:S02]  /*7d00*/  CS2R R26, SRZ ;  /* 0x00000000001a7805 */ /* 0x000fe4000001ff00 */
[----:B------:R-:W-:Y:S02]  /*7d10*/  @!P1 LEA.HI.X R11, R11, UR7, R24, 0x1, P2 ;  /* 0x000000070b0b9c11 */ /* 0x000fe400090f0c18 */
[----:B------:R-:W-:-:S02]  /*7d20*/  CS2R R28, SRZ ;  /* 0x00000000001c7805 */ /* 0x000fc4000001ff00 */
[----:B------:R-:W-:Y:S01]  /*7d30*/  @!P0 LEA.HI.X R13, R13, R15, R20, 0x1, P3 ;  /* 0x0000000f0d0d8211 */ /* 0x000fe200018f0c14 */
[----:B------:R1:W5:Y:S01]  /*7d40*/  @!P1 LDG.E.128 R32, desc[UR40][R8.64] ;  /* 0x0000002808209981 */ /* 0x000362000c1e1d00 */
[----:B--2---:R-:W-:-:S04]  /*7d50*/  @!P0 LEA R14, P4, R0, R30, 0x1 ;  /* 0x0000001e000e8211 */ /* 0x004fc800078808ff */
[----:B------:R-:W-:Y:S02]  /*7d60*/  @!P0 LEA.HI.X R15, R0, R31, R3, 0x1, P4 ;  /* 0x0000001f000f8211 */ /* 0x000fe400020f0c03 */
[----:B------:R-:W2:Y:S01]  /*7d70*/  LDC R0, c[0x0][0x428] ;  /* 0x00010a00ff007b82 */ /* 0x000ea20000000800 */
[----:B------:R-:W-:Y:S02]  /*7d80*/  CS2R R24, SRZ ;  /* 0x0000000000187805 */ /* 0x000fe4000001ff00 */
[----:B------:R-:W-:-:S04]  /*7d90*/  CS2R R30, SRZ ;  /* 0x00000000001e7805 */ /* 0x000fc8000001ff00 */
[----:B------:R-:W5:Y:S04]  /*7da0*/  @!P0 LDG.E.128 R24, desc[UR40][R12.64] ;  /* 0x000000280c188981 */ /* 0x000f68000c1e1d00 */
[----:B------:R-:W5:Y:S01]  /*7db0*/  @!P0 LDG.E.128 R28, desc[UR40][R14.64] ;  /* 0x000000280e1c8981 */ /* 0x000f62000c1e1d00 */
[----:B--2---:R-:W-:-:S13]  /*7dc0*/  ISETP.NE.AND P0, PT, R0, 0x1, PT ;  /* 0x000000010000780c */ /* 0x004fda0003f05270 */
[----:B------:R-:W2:Y:S08]  /*7dd0*/  @P0 LDC R0, c[0x0][0x42c] ;  /* 0x00010b00ff000b82 */ /* 0x000eb00000000800 */
[----:B-1----:R-:W1:Y:S01]  /*7de0*/  @P0 LDC R9, c[0x0][0x430] ;  /* 0x00010c00ff090b82 */ /* 0x002e620000000800 */
[----:B------:R-:W-:-:S04]  /*7df0*/  IMAD R3, R205, 0x80, R19 ;  /* 0x00000080cd037824 */ /* 0x000fc800078e0213 */
[----:B------:R-:W-:Y:S01]  /*7e00*/  IMAD R3, R232, 0x40, R3 ;  /* 0x00000040e8037824 */ /* 0x000fe200078e0203 */
[----:B------:R-:W-:Y:S02]  /*7e10*/  CS2R R36, SRZ ;  /* 0x0000000000247805 */ /* 0x000fe4000001ff00 */
[----:B------:R-:W-:Y:S01]  /*7e20*/  CS2R R38, SRZ ;  /* 0x0000000000267805 */ /* 0x000fe2000001ff00 */
[----:B------:R-:W-:-:S05]  /*7e30*/  IMAD.MOV.U32 R8, RZ, RZ, R44 ;  /* 0x000000ffff087224 */ /* 0x000fca00078e002c */
[----:B------:R3:W5:Y:S01]  /*7e40*/  @!P1 LDG.E.128 R36, desc[UR40][R10.64] ;  /* 0x000000280a249981 */ /* 0x000762000c1e1d00 */
[----:B--2---:R-:W-:-:S05]  /*7e50*/  @P0 IMAD.HI.U32 R0, R3, R0, RZ ;  /* 0x0000000003000227 */ /* 0x004fca00078e00ff */
[----:B-1----:R-:W-:-:S04]  /*7e60*/  @P0 SHF.R.U32.HI R3, RZ, R9, R0 ;  /* 0x00000009ff030219 */ /* 0x002fc80000011600 */
[----:B------:R-:W-:Y:S01]  /*7e70*/  SHF.R.S32.HI R41, RZ, 0x1f, R3 ;  /* 0x0000001fff297819 */ /* 0x000fe20000011403 */
[----:B------:R-:W-:Y:S02]  /*7e80*/  IMAD.MOV.U32 R9, RZ, RZ, R47 ;  /* 0x000000ffff097224 */ /* 0x000fe400078e002f */
[----:B---3--:R-:W-:Y:S02]  /*7e90*/  IMAD.MOV.U32 R10, RZ, RZ, R42 ;  /* 0x000000ffff0a7224 */ /* 0x008fe400078e002a */
[----:B------:R-:W-:Y:S02]  /*7ea0*/  IMAD.MOV.U32 R11, RZ, RZ, R49 ;  /* 0x000000ffff0b7224 */ /* 0x000fe400078e0031 */
[C---:B------:R-:W-:Y:S02]  /*7eb0*/  IMAD R0, R41.reuse, R6, RZ ;  /* 0x0000000629007224 */ /* 0x040fe400078e02ff */
[----:B------:R-:W-:Y:S02]  /*7ec0*/  IMAD R12, R41, R4, RZ ;  /* 0x00000004290c7224 */ /* 0x000fe400078e02ff */
        /* <DEDUP_REMOVED lines=13> */
.L_x_4036:
[----:B------:R-:W-:-:S03]  /*7fa0*/  UMOV UR4, 0xffffffff ;  /* 0xffffffff00047882 */ /* 0x000fc60000000000 */
[----:B------:R-:W-:Y:S05]  /*7fb0*/  BRA.DIV UR4, `(.L_x_3838) ;  /* 0x0000010a04b87947 */ /* 0x000fea000b800000 */
.L_x_4039:
[----:B------:R-:W-:-:S03]  /*7fc0*/  UMOV UR4, 0xffffffff ;  /* 0xffffffff00047882 */ /* 0x000fc60000000000 */
[----:B------:R-:W-:Y:S05]  /*7fd0*/  BRA.DIV UR4, `(.L_x_3839) ;  /* 0x0000010a04d87947 */ /* 0x000fea000b800000 */
.L_x_4042:
[----:B------:R-:W-:-:S03]  /*7fe0*/  UMOV UR4, 0xffffffff ;  /* 0xffffffff00047882 */ /* 0x000fc60000000000 */
[----:B------:R-:W-:Y:S05]  /*7ff0*/  BRA.DIV UR4, `(.L_x_3840) ;  /* 0x0000010a04f87947 */ /* 0x000fea000b800000 */
.L_x_4045:
[----:B------:R-:W-:-:S03]  /*8000*/  UMOV UR4, 0xffffffff ;  /* 0xffffffff00047882 */ /* 0x000fc60000000000 */
[----:B------:R-:W-:Y:S05]  /*8010*/  BRA.DIV UR4, `(.L_x_3841) ;  /* 0x0000010e04187947 */ /* 0x000fea000b800000 */
.L_x_4048:
[----:B------:R-:W-:Y:S01]  /*8020*/  UMOV UR4, 0xffffffff ;  /* 0xffffffff00047882 */ /* 0x000fe20000000000 */
[----:B------:R-:W-:Y:S02]  /*8030*/  LOP3.LUT R6, R6, 0xfffffffe, RZ, 0xc0, !PT ;  /* 0xfffffffe06067812 */ /* 0x000fe400078ec0ff */
[----:B------:R-:W-:Y:S05]  /*8040*/  BRA.DIV UR4, `(.L_x_3842) ;  /* 0x0000010e04347947 */ /* 0x000fea000b800000 */
.L_x_4051:
[----:B------:R-:W-:Y:S01]  /*8050*/  UMOV UR4, 0xffffffff ;  /* 0xffffffff00047882 */ /* 0x000fe20000000000 */
[----:B------:R-:W-:Y:S02]  /*8060*/  IMAD.IADD R6, R225, 0x1, -R6 ;  /* 0x00000001e1067824 */ /* 0x000fe400078e0a06 */
[----:B------:R-:W-:Y:S05]  /*8070*/  BRA.DIV UR4, `(.L_x_3843) ;  /* 0x0000010e04507947 */ /* 0x000fea000b800000 */
.L_x_4054:
[----:B------:R-:W-:Y:S01]  /*8080*/  UMOV UR4, 0xffffffff ;  /* 0xffffffff00047882 */ /* 0x000fe20000000000 */
[----:B------:R-:W-:Y:S02]  /*8090*/  SHF.L.U32 R3, R6, 0x1f, RZ ;  /* 0x0000001f06037819 */ /* 0x000fe400000006ff */
[----:B------:R-:W-:Y:S05]  /*80a0*/  BRA.DIV UR4, `(.L_x_3844) ;  /* 0x0000010e046c7947 */ /* 0x000fea000b800000 */
.L_x_4057:
[----:B------:R-:W1:Y:S01]  /*80b0*/  SYNCS.PHASECHK.TRANS64.TRYWAIT P1, [R18+URZ+0x22800], R3 ;  /* 0x02280003120075a7 */ /* 0x000e62000802017f */
        /* <DEDUP_REMOVED lines=33> */
.L_x_4058:
[----:B------:R-:W-:Y:S05]  /*82d0*/  BSYNC B1 ;  /* 0x0000000000017941 */ /* 0x000fea0003800000 */
.L_x_3845:
[----:B------:R-:W-:Y:S04]  /*82e0*/  BSSY B1, `(.L_x_3847) ;  /* 0x000006a000017945 */ /* 0x000fe80003800000 */
[----:B------:R-:W-:Y:S05]  /*82f0*/  @P2 BRA `(.L_x_3848) ;  /* 0x0000000400a02947 */ /* 0x000fea0003800000 */
[----:B------:R-:W-:Y:S01]  /*8300*/  IMAD.SHL.U32 R0, R230, 0x40, RZ ;  /* 0x00000040e6007824 */ /* 0x000fe200078e00ff */
[----:B------:R-:W-:Y:S01]  /*8310*/  SHF.R.U64 R12, R32, 0x10, R33 ;  /* 0x00000010200c7819 */ /* 0x000fe20000001221 */
[----:B------:R-:W-:Y:S01]  /*8320*/  IMAD.IADD R4, R16, 0x1, R21 ;  /* 0x0000000110047824 */ /* 0x000fe200078e0215 */
[----:B------:R-:W-:Y:S02]  /*8330*/  SHF.R.U32.HI R32, RZ, 0x10, R33 ;  /* 0x00000010ff207819 */ /* 0x000fe40000011621 */
[----:B------:R-:W-:Y:S02]  /*8340*/  LOP3.LUT R5, R0, 0x1c0, RZ, 0xc0, !PT ;  /* 0x000001c000057812 */ /* 0x000fe400078ec0ff */
[----:B------:R-:W-:Y:S02]  /*8350*/  SHF.R.U64 R42, R38, 0x10, R39 ;  /* 0x00000010262a7819 */ /* 0x000fe40000001227 */
[----:B------:R-:W-:Y:S02]  /*8360*/  SHF.R.U32.HI R7, RZ, 0x3, R5 ;  /* 0x00000003ff077819 */ /* 0x000fe40000011605 */
[----:B------:R-:W-:-:S02]  /*8370*/  LOP3.LUT R4, R5, 0x38, R4, 0xf8, !PT ;  /* 0x0000003805047812 */ /* 0x000fc400078ef804 */
[----:B------:R-:W-:Y:S02]  /*8380*/  LOP3.LUT R0, R5, 0x38, R16, 0xf8, !PT ;  /* 0x0000003805007812 */ /* 0x000fe400078ef810 */
[-C--:B------:R-:W-:Y:S02]  /*8390*/  LOP3.LUT R5, R4, R7.reuse, RZ, 0x3c, !PT ;  /* 0x0000000704057212 */ /* 0x080fe400078e3cff */
[----:B-1----:R-:W-:Y:S02]  /*83a0*/  LOP3.LUT R3, R0, R7, RZ, 0x3c, !PT ;  /* 0x0000000700037212 */ /* 0x002fe400078e3cff */
[----:B------:R-:W-:Y:S01]  /*83b0*/  SHF.R.U64 R0, R36, 0x10, R37 ;  /* 0x0000001024007819 */ /* 0x000fe20000001225 */
[C---:B------:R-:W-:Y:S01]  /*83c0*/  IMAD R5, R210.reuse, 0x200, R5 ;  /* 0x00000200d2057824 */ /* 0x040fe200078e0205 */
[----:B------:R-:W-:Y:S01]  /*83d0*/  SHF.R.U32.HI R43, RZ, 0x10, R39 ;  /* 0x00000010ff2b7819 */ /* 0x000fe20000011627 */
[----:B------:R-:W-:Y:S01]  /*83e0*/  IMAD R3, R210, 0x200, R3 ;  /* 0x00000200d2037824 */ /* 0x000fe200078e0203 */
[----:B------:R-:W-:Y:S01]  /*83f0*/  PRMT R33, R15, 0x5432, R12 ;  /* 0x000054320f217816 */ /* 0x000fe2000000000c */
[----:B------:R-:W-:Y:S01]  /*8400*/  IMAD R50, R5, 0x2, R18 ;  /* 0x0000000205327824 */ /* 0x000fe200078e0212 */
[----:B------:R-:W-:Y:S01]  /*8410*/  PRMT R38, R13, 0x5432, R0 ;  /* 0x000054320d267816 */ /* 0x000fe20000000000 */
[----:B------:R-:W-:Y:S01]  /*8420*/  IMAD R49, R3, 0x2, R18 ;  /* 0x0000000203317824 */ /* 0x000fe200078e0212 */
[----:B------:R-:W-:-:S02]  /*8430*/  SHF.R.U64 R3, R34, 0x10, R35 ;  /* 0x0000001022037819 */ /* 0x000fc40000001223 */
[----:B------:R-:W1:Y:S01]  /*8440*/  LDS.128 R4, [R50+0x18400] ;  /* 0x0184000032047984 */ /* 0x000e620000000c00 */
[----:B------:R-:W-:Y:S01]  /*8450*/  SHF.R.U32.HI R35, RZ, 0x10, R35 ;  /* 0x00000010ff237819 */ /* 0x000fe20000011623 */
[----:B------:R-:W-:Y:S01]  /*8460*/  IMAD.U32 R39, R38, 0x10000, RZ ;  /* 0x0001000026277824 */ /* 0x000fe200078e00ff */
[----:B------:R-:W-:Y:S01]  /*8470*/  SHF.R.U32.HI R41, RZ, 0x10, R37 ;  /* 0x00000010ff297819 */ /* 0x000fe20000011625 */
[----:B------:R-:W2:Y:S01]  /*8480*/  LDS.128 R8, [R49+0x18400] ;  /* 0x0184000031087984 */ /* 0x000ea20000000c00 */
[----:B------:R-:W-:Y:S01]  /*8490*/  PRMT R37, R20, 0x5410, R35 ;  /* 0x0000541014257816 */ /* 0x000fe20000000023 */
[----:B------:R-:W-:Y:S01]  /*84a0*/  IMAD.U32 R35, R33, 0x10000, RZ ;  /* 0x0001000021237824 */ /* 0x000fe200078e00ff */
[C---:B------:R-:W-:Y:S02]  /*84b0*/  PRMT R42, R14.reuse, 0x5432, R42 ;  /* 0x000054320e2a7816 */ /* 0x040fe4000000002a */
[----:B------:R-:W-:Y:S02]  /*84c0*/  PRMT R43, R14, 0x5410, R43 ;  /* 0x000054100e2b7816 */ /* 0x000fe4000000002b */
[----:B------:R-:W-:-:S02]  /*84d0*/  LOP3.LUT R38, R38, 0xffff0000, RZ, 0xc0, !PT ;  /* 0xffff000026267812 */ /* 0x000fc400078ec0ff */
[----:B------:R-:W-:Y:S02]  /*84e0*/  PRMT R41, R13, 0x5410, R41 ;  /* 0x000054100d297816 */ /* 0x000fe40000000029 */
[----:B------:R-:W-:Y:S02]  /*84f0*/  PRMT R34, R20, 0x5432, R32 ;  /* 0x0000543214227816 */ /* 0x000fe40000000020 */
[----:B------:R-:W-:Y:S02]  /*8500*/  PRMT R36, R15, 0x5410, R3 ;  /* 0x000054100f247816 */ /* 0x000fe40000000003 */
[----:B------:R-:W-:Y:S01]  /*8510*/  LOP3.LUT R33, R33, 0xffff0000, RZ, 0xc0, !PT ;  /* 0xffff000021217812 */ /* 0x000fe200078ec0ff */
[C---:B-1----:R-:W-:Y:S01]  /*8520*/  IMAD.U32 R14, R4.reuse, 0x10000, RZ ;  /* 0x00010000040e7824 */ /* 0x042fe200078e00ff */
[----:B------:R-:W-:Y:S01]  /*8530*/  LOP3.LUT R4, R4, 0xffff0000, RZ, 0xc0, !PT ;  /* 0xffff000004047812 */ /* 0x000fe200078ec0ff */
[C---:B------:R-:W-:Y:S01]  /*8540*/  IMAD.U32 R15, R5.reuse, 0x10000, RZ ;  /* 0x00010000050f7824 */ /* 0x040fe200078e00ff */
[----:B------:R-:W-:Y:S01]  /*8550*/  LOP3.LUT R5, R5, 0xffff0000, RZ, 0xc0, !PT ;  /* 0xffff000005057812 */ /* 0x000fe200078ec0ff */
[----:B--2---:R-:W-:-:S02]  /*8560*/  IMAD.U32 R0, R8, 0x10000, RZ ;  /* 0x0001000008007824 */ /* 0x004fc400078e00ff */
        /* <DEDUP_REMOVED lines=65> */
.L_x_3848:
[----:B------:R-:W-:Y:S05]  /*8980*/  BSYNC B1 ;  /* 0x0000000000017941 */ /* 0x000fea0003800000 */
.L_x_3847:
[----:B------:R-:W-:Y:S01]  /*8990*/  PRMT R14, R57, 0x5410, R56 ;  /* 0x00005410390e7816 */ /* 0x000fe20000000038 */
[----:B------:R-:W-:Y:S06]  /*89a0*/  @P0 BRA `(.L_x_3834) ;  /* 0x0000000400840947 */ /* 0x000fec0003800000 */
[----:B------:R-:W-:Y:S01]  /*89b0*/  IMAD.IADD R0, R16, 0x1, R21 ;  /* 0x0000000110007824 */ /* 0x000fe200078e0215 */
[----:B--2---:R-:W2:Y:S01]  /*89c0*/  LDS.128 R8, [R234+0x18400] ;  /* 0x01840000ea087984 */ /* 0x004ea20000000c00 */
[----:B------:R-:W-:Y:S02]  /*89d0*/  SHF.R.U64 R13, R24, 0x10, R25 ;  /* 0x00000010180d7819 */ /* 0x000fe40000001219 */
[----:B------:R-:W-:Y:S02]  /*89e0*/  SHF.R.U64 R34, R30, 0x10, R31 ;  /* 0x000000101e227819 */ /* 0x000fe4000000121f */
[----:B------:R-:W-:Y:S02]  /*89f0*/  LOP3.LUT R0, R203, 0x38, R0, 0xf8, !PT ;  /* 0x00000038cb007812 */ /* 0x000fe400078ef800 */
[----:B------:R-:W-:Y:S02]  /*8a00*/  SHF.R.U32.HI R24, RZ, 0x10, R25 ;  /* 0x00000010ff187819 */ /* 0x000fe40000011619 */
[----:B------:R-:W-:-:S02]  /*8a10*/  LOP3.LUT R0, R0, R237, RZ, 0x3c, !PT ;  /* 0x000000ed00007212 */ /* 0x000fc400078e3cff */
[--C-:B------:R-:W-:Y:S02]  /*8a20*/  SHF.R.U64 R12, R26, 0x10, R27.reuse ;  /* 0x000000101a0c7819 */ /* 0x100fe4000000121b */
[----:B------:R-:W-:Y:S01]  /*8a30*/  SHF.R.U32.HI R26, RZ, 0x10, R27 ;  /* 0x00000010ff1a7819 */ /* 0x000fe2000001161b */
[----:B-1----:R-:W-:Y:S01]  /*8a40*/  IMAD.IADD R3, R211, 0x1, R0 ;  /* 0x00000001d3037824 */ /* 0x002fe200078e0200 */
[--C-:B------:R-:W-:Y:S02]  /*8a50*/  SHF.R.U64 R0, R28, 0x10, R29.reuse ;  /* 0x000000101c007819 */ /* 0x100fe4000000121d */
[----:B------:R-:W-:Y:S01]  /*8a60*/  SHF.R.U32.HI R32, RZ, 0x10, R29 ;  /* 0x00000010ff207819 */ /* 0x000fe2000001161d */
[----:B------:R-:W-:Y:S01]  /*8a70*/  IMAD R3, R3, 0x2, R18 ;  /* 0x0000000203037824 */ /* 0x000fe200078e0212 */
[C---:B------:R-:W-:Y:S02]  /*8a80*/  PRMT R30, R51.reuse, 0x5432, R0 ;  /* 0x00005432331e7816 */ /* 0x040fe40000000000 */
[----:B------:R-:W-:-:S02]  /*8a90*/  PRMT R25, R51, 0x5410, R13 ;  /* 0x0000541033197816 */ /* 0x000fc4000000000d */
[----:B------:R-:W1:Y:S01]  /*8aa0*/  LDS.128 R4, [R3+0x18400] ;  /* 0x0184000003047984 */ /* 0x000e620000000c00 */
[----:B------:R-:W-:Y:S01]  /*8ab0*/  SHF.R.U32.HI R35, RZ, 0x10, R31 ;  /* 0x00000010ff237819 */ /* 0x000fe2000001161f */
[----:B------:R-:W-:Y:S01]  /*8ac0*/  IMAD.U32 R31, R30, 0x10000, RZ ;  /* 0x000100001e1f7824 */ /* 0x000fe200078e00ff */
[----:B------:R-:W-:Y:S01]  /*8ad0*/  PRMT R29, R55, 0x5432, R26 ;  /* 0x00005432371d7816 */ /* 0x000fe2000000001a */
[----:B------:R-:W-:Y:S01]  /*8ae0*/  IMAD.U32 R26, R25, 0x10000, RZ ;  /* 0x00010000191a7824 */ /* 0x000fe200078e00ff */
[----:B------:R-:W-:Y:S02]  /*8af0*/  PRMT R32, R52, 0x5432, R32 ;  /* 0x0000543234207816 */ /* 0x000fe40000000020 */
[----:B------:R-:W-:Y:S02]  /*8b00*/  PRMT R27, R53, 0x5432, R24 ;  /* 0x00005432351b7816 */ /* 0x000fe40000000018 */
[----:B------:R-:W-:Y:S01]  /*8b10*/  PRMT R35, R14, 0x5410, R35 ;  /* 0x000054100e237816 */ /* 0x000fe20000000023 */
[----:B------:R-:W-:Y:S01]  /*8b20*/  IMAD.U32 R33, R32, 0x10000, RZ ;  /* 0x0001000020217824 */ /* 0x000fe200078e00ff */
[----:B------:R-:W-:-:S02]  /*8b30*/  PRMT R28, R54, 0x5432, R12 ;  /* 0x00005432361c7816 */ /* 0x000fc4000000000c */
[----:B------:R-:W-:Y:S02]  /*8b40*/  PRMT R34, R14, 0x5432, R34 ;  /* 0x000054320e227816 */ /* 0x000fe40000000022 */
[----:B------:R-:W-:Y:S01]  /*8b50*/  LOP3.LUT R25, R25, 0xffff0000, RZ, 0xc0, !PT ;  /* 0xffff000019197812 */ /* 0x000fe200078ec0ff */
[----:B--2---:R-:W-:Y:S01]  /*8b60*/  IMAD.U32 R0, R8, 0x10000, RZ ;  /* 0x0001000008007824 */ /* 0x004fe200078e00ff */
[----:B------:R-:W-:Y:S01]  /*8b70*/  LOP3.LUT R32, R32, 0xffff0000, RZ, 0xc0, !PT ;  /* 0xffff000020207812 */ /* 0x000fe200078ec0ff */
[C---:B------:R-:W-:Y:S01]  /*8b80*/  IMAD.U32 R12, R9.reuse, 0x10000, RZ ;  /* 0x00010000090c7824 */ /* 0x040fe200078e00ff */
[----:B------:R-:W-:Y:S01]  /*8b90*/  LOP3.LUT R9, R9, 0xffff0000, RZ, 0xc0, !PT ;  /* 0xffff000009097812 */ /* 0x000fe200078ec0ff */
[----:B------:R-:W-:Y:S01]  /*8ba0*/  IMAD.U32 R14, R11, 0x10000, RZ ;  /* 0x000100000b0e7824 */ /* 0x000fe200078e00ff */
[----:B------:R-:W-:Y:S01]  /*8bb0*/  LOP3.LUT R8, R8, 0xffff0000, RZ, 0xc0, !PT ;  /* 0xffff000008087812 */ /* 0x000fe200078ec0ff */
[C---:B------:R-:W-:Y:S01]  /*8bc0*/  IMAD.U32 R13, R10.reuse, 0x10000, RZ ;  /* 0x000100000a0d7824 */ /* 0x040fe200078e00ff */
[----:B------:R-:W-:-:S02]  /*8bd0*/  LOP3.LUT R10, R10, 0xffff0000, RZ, 0xc0, !PT ;  /* 0xffff00000a0a7812 */ /* 0x000fc400078ec0ff */
[----:B------:R-:W-:Y:S01]  /*8be0*/  LOP3.LUT R11, R11, 0xffff0000, RZ, 0xc0, !PT ;  /* 0xffff00000b0b7812 */ /* 0x000fe200078ec0ff */
[C---:B-1----:R-:W-:Y:S01]  /*8bf0*/  IMAD.U32 R15, R4.reuse, 0x10000, RZ ;  /* 0x00010000040f7824 */ /* 0x042fe200078e00ff */
[----:B------:R-:W-:Y:S01]  /*8c00*/  LOP3.LUT R4, R4, 0xffff0000, RZ, 0xc0, !PT ;  /* 0xffff000004047812 */ /* 0x000fe200078ec0ff */
[C---:B------:R-:W-:Y:S01]  /*8c10*/  IMAD.U32 R20, R5.reuse, 0x10000, RZ ;  /* 0x0001000005147824 */ /* 0x040fe200078e00ff */
[----:B------:R-:W-:Y:S01]  /*8c20*/  LOP3.LUT R5, R5, 0xffff0000, RZ, 0xc0, !PT ;  /* 0xffff000005057812 */ /* 0x000fe200078ec0ff */
[C---:B------:R-:W-:Y:S01]  /*8c30*/  FMUL.FTZ R37, R15.reuse, R31 ;  /* 0x0000001f0f257220 */ /* 0x040fe20000410000 */
[-C--:B------:R-:W-:Y:S01]  /*8c40*/  FMUL.FTZ R39, R15, R26.reuse ;  /* 0x0000001a0f277220 */ /* 0x080fe20000410000 */
[----:B------:R-:W-:Y:S02]  /*8c50*/  IMAD.U32 R15, R27, 0x10000, RZ ;  /* 0x000100001b0f7824 */ /* 0x000fe400078e00ff */
[----:B------:R-:W-:Y:S01]  /*8c60*/  FMUL.FTZ R41, R20, R33 ;  /* 0x0000002114297220 */ /* 0x000fe20000410000 */
[----:B------:R-:W-:Y:S01]  /*8c70*/  FFMA.FTZ R26, R0, R26, -R37 ;  /* 0x0000001a001a7223 */ /* 0x000fe20000010825 */
[----:B------:R-:W-:-:S02]  /*8c80*/  IMAD.U32 R24, R7, 0x10000, RZ ;  /* 0x0001000007187824 */ /* 0x000fc400078e00ff */
[----:B------:R-:W-:Y:S01]  /*8c90*/  FFMA.FTZ R39, R0, R31, R39 ;  /* 0x0000001f00277223 */ /* 0x000fe20000010027 */
[----:B------:R-:W-:Y:S02]  /*8ca0*/  IMAD.U32 R37, R35, 0x10000, RZ ;  /* 0x0001000023257824 */ /* 0x000fe400078e00ff */
[-C--:B------:R-:W-:Y:S01]  /*8cb0*/  FMUL.FTZ R43, R20, R15.reuse ;  /* 0x0000000f142b7220 */ /* 0x080fe20000410000 */
[----:B------:R-:W-:Y:S02]  /*8cc0*/  IMAD.U32 R31, R29, 0x10000, RZ ;  /* 0x000100001d1f7824 */ /* 0x000fe400078e00ff */
[----:B------:R-:W-:Y:S01]  /*8cd0*/  FFMA.FTZ R41, R12, R15, -R41 ;  /* 0x0000000f0c297223 */ /* 0x000fe20000010829 */
[----:B------:R-:W-:Y:S01]  /*8ce0*/  FMUL.FTZ R45, R24, R37 ;  /* 0x00000025182d7220 */ /* 0x000fe20000410000 */
[----:B------:R-:W-:Y:S01]  /*8cf0*/  LOP3.LUT R15, R30, 0xffff0000, RZ, 0xc0, !PT ;  /* 0xffff00001e0f7812 */ /* 0x000fe200078ec0ff */
[----:B------:R-:W-:Y:S01]  /*8d00*/  FMUL.FTZ R24, R24, R31 ;  /* 0x0000001f18187220 */ /* 0x000fe20000410000 */
[----:B------:R-:W-:Y:S01]  /*8d10*/  FFMA.FTZ R43, R12, R33, R43 ;  /* 0x000000210c2b7223 */ /* 0x000fe2000001002b */
[----:B------:R-:W-:Y:S01]  /*8d20*/  LOP3.LUT R0, R27, 0xffff0000, RZ, 0xc0, !PT ;  /* 0xffff00001b007812 */ /* 0x000fe200078ec0ff */
[----:B------:R-:W-:-:S02]  /*8d30*/  IMAD.U32 R21, R6, 0x10000, RZ ;  /* 0x0001000006157824 */ /* 0x000fc400078e00ff */
[----:B------:R-:W-:Y:S01]  /*8d40*/  FFMA.FTZ R45, R14, R31, -R45 ;  /* 0x0000001f0e2d7223 */ /* 0x000fe2000001082d */
[----:B------:R-:W-:Y:S02]  /*8d50*/  IMAD.U32 R12, R34, 0x10000, RZ ;  /* 0x00010000220c7824 */ /* 0x000fe400078e00ff */
[----:B------:R-:W-:Y:S01]  /*8d60*/  FFMA.FTZ R37, R14, R37, R24 ;  /* 0x000000250e257223 */ /* 0x000fe20000010018 */
[C---:B------:R-:W-:Y:S01]  /*8d70*/  FMUL.FTZ R31, R4.reuse, R15 ;  /* 0x0000000f041f7220 */ /* 0x040fe20000410000 */
[-C--:B------:R-:W-:Y:S01]  /*8d80*/  FMUL.FTZ R27, R4, R25.reuse ;  /* 0x00000019041b7220 */ /* 0x080fe20000410000 */
[C---:B------:R-:W-:Y:S01]  /*8d90*/  FMUL.FTZ R14, R5.reuse, R32 ;  /* 0x00000020050e7220 */ /* 0x040fe20000410000 */
[----:B------:R-:W-:Y:S02]  /*8da0*/  IMAD.U32 R4, R28, 0x10000, RZ ;  /* 0x000100001c047824 */ /* 0x000fe400078e00ff */
[----:B------:R-:W-:Y:S01]  /*8db0*/  FMUL.FTZ R5, R5, R0 ;  /* 0x0000000005057220 */ /* 0x000fe20000410000 */
[----:B------:R-:W-:Y:S01]  /*8dc0*/  FMUL.FTZ R20, R21, R12 ;  /* 0x0000000c15147220 */ /* 0x000fe20000410000 */
[----:B------:R-:W-:Y:S01]  /*8dd0*/  FFMA.FTZ R14, R9, R0, -R14 ;  /* 0x00000000090e7223 */ /* 0x000fe2000001080e */
[----:B------:R-:W-:Y:S01]  /*8de0*/  FMUL.FTZ R24, R21, R4 ;  /* 0x0000000415187220 */ /* 0x000fe20000410000 */
[----:B------:R-:W-:Y:S01]  /*8df0*/  FFMA.FTZ R32, R9, R32, R5 ;  /* 0x0000002009207223 */ /* 0x000fe20000010005 */
[C---:B------:R-:W-:Y:S01]  /*8e00*/  FFMA.FTZ R20, R13.reuse, R4, -R20 ;  /* 0x000000040d147223 */ /* 0x040fe20000010814 */
[----:B------:R-:W-:Y:S01]  /*8e10*/  LOP3.LUT R6, R6, 0xffff0000, RZ, 0xc0, !PT ;  /* 0xffff000006067812 */ /* 0x000fe200078ec0ff */
[----:B------:R-:W-:Y:S01]  /*8e20*/  FFMA.FTZ R24, R13, R12, R24 ;  /* 0x0000000c0d187223 */ /* 0x000fe20000010018 */
[----:B------:R-:W-:Y:S01]  /*8e30*/  LOP3.LUT R7, R7, 0xffff0000, RZ, 0xc0, !PT ;  /* 0xffff000007077812 */ /* 0x000fe200078ec0ff */
[----:B------:R-:W-:Y:S01]  /*8e40*/  FFMA.FTZ R31, R8, R25, -R31 ;  /* 0x00000019081f7223 */ /* 0x000fe2000001081f */
[----:B------:R-:W-:Y:S01]  /*8e50*/  LOP3.LUT R9, R34, 0xffff0000, RZ, 0xc0, !PT ;  /* 0xffff000022097812 */ /* 0x000fe200078ec0ff */
[----:B------:R-:W-:Y:S01]  /*8e60*/  FFMA.FTZ R8, R8, R15, R27 ;  /* 0x0000000f08087223 */ /* 0x000fe2000001001b */
[----:B------:R-:W-:-:S02]  /*8e70*/  LOP3.LUT R4, R35, 0xffff0000, RZ, 0xc0, !PT ;  /* 0xffff000023047812 */ /* 0x000fc400078ec0ff */
[----:B------:R-:W-:Y:S01]  /*8e80*/  LOP3.LUT R5, R28, 0xffff0000, RZ, 0xc0, !PT ;  /* 0xffff00001c057812 */ /* 0x000fe200078ec0ff */
[C---:B------:R-:W-:Y:S01]  /*8e90*/  FMUL.FTZ R13, R6.reuse, R9 ;  /* 0x00000009060d7220 */ /* 0x040fe20000410000 */
[----:B------:R-:W-:Y:S01]  /*8ea0*/  LOP3.LUT R0, R29, 0xffff0000, RZ, 0xc0, !PT ;  /* 0xffff00001d007812 */ /* 0x000fe200078ec0ff */
[----:B------:R-:W-:Y:S01]  /*8eb0*/  FMUL.FTZ R12, R7, R4 ;  /* 0x00000004070c7220 */ /* 0x000fe20000410000 */
[----:B------:R-:W-:Y:S01]  /*8ec0*/  F2FP.BF16.F32.PACK_AB R28, R31, R26 ;  /* 0x0000001a1f1c723e */ /* 0x000fe200000010ff */
[-C--:B------:R-:W-:Y:S01]  /*8ed0*/  FMUL.FTZ R6, R6, R5.reuse ;  /* 0x0000000506067220 */ /* 0x080fe20000410000 */
[C---:B------:R-:W-:Y:S01]  /*8ee0*/  FFMA.FTZ R13, R10.reuse, R5, -R13 ;  /* 0x000000050a0d7223 */ /* 0x040fe2000001080d */
[-C--:B------:R-:W-:Y:S01]  /*8ef0*/  FMUL.FTZ R7, R7, R0.reuse ;  /* 0x0000000007077220 */ /* 0x080fe20000410000 */
[C---:B------:R-:W-:Y:S01]  /*8f00*/  FFMA.FTZ R12, R11.reuse, R0, -R12 ;  /* 0x000000000b0c7223 */ /* 0x040fe2000001080c */
[----:B------:R-:W-:Y:S01]  /*8f10*/  FFMA.FTZ R9, R10, R9, R6 ;  /* 0x000000090a097223 */ /* 0x000fe20000010006 */
[----:B------:R-:W-:Y:S01]  /*8f20*/  F2FP.BF16.F32.PACK_AB R29, R14, R41 ;  /* 0x000000290e1d723e */ /* 0x000fe200000010ff */
[----:B------:R-:W-:Y:S01]  /*8f30*/  FFMA.FTZ R4, R11, R4, R7 ;  /* 0x000000040b047223 */ /* 0x000fe20000010007 */
[----:B------:R-:W-:-:S02]  /*8f40*/  F2FP.BF16.F32.PACK_AB R30, R13, R20 ;  /* 0x000000140d1e723e */ /* 0x000fc400000010ff */
[----:B------:R-:W-:Y:S02]  /*8f50*/  F2FP.BF16.F32.PACK_AB R31, R12, R45 ;  /* 0x0000002d0c1f723e */ /* 0x000fe400000010ff */
[----:B------:R-:W-:Y:S02]  /*8f60*/  F2FP.BF16.F32.PACK_AB R48, R8, R39 ;  /* 0x000000270830723e */ /* 0x000fe400000010ff */
[----:B------:R-:W-:Y:S01]  /*8f70*/  F2FP.BF16.F32.PACK_AB R49, R32, R43 ;  /* 0x0000002b2031723e */ /* 0x000fe200000010ff */
[----:B------:R1:W-:Y:S01]  /*8f80*/  STS.128 [R234+0x18400], R28 ;  /* 0x0184001cea007388 */ /* 0x0003e20000000c00 */
[----:B------:R-:W-:Y:S02]  /*8f90*/  F2FP.BF16.F32.PACK_AB R50, R9, R24 ;  /* 0x000000180932723e */ /* 0x000fe400000010ff */
[----:B------:R-:W-:-:S05]  /*8fa0*/  F2FP.BF16.F32.PACK_AB R51, R4, R37 ;  /* 0x000000250433723e */ /* 0x000fca00000010ff */
[----:B------:R1:W-:Y:S02]  /*8fb0*/  STS.128 [R3+0x18400], R48 ;  /* 0x0184003003007388 */ /* 0x0003e40000000c00 */
.L_x_3834:
[----:B------:R-:W-:Y:S05]  /*8fc0*/  BSYNC B0 ;  /* 0x0000000000007941 */ /* 0x000fea0003800000 */
.L_x_3814:
        /* <DEDUP_REMOVED lines=8> */
.L_x_3811:
        /* <DEDUP_REMOVED lines=9> */
.L_x_3849:
[----:B------:R-:W-:Y:S01]  /*90e0*/  IMAD R20, R22, 0x8, R18 ;  /* 0x0000000816147824 */ /* 0x000fe200078e0212 */
[----:B------:R-:W-:-:S04]  /*90f0*/  SHF.L.U32 R73, R23, 0x1f, RZ ;  /* 0x0000001f17497819 */ /* 0x000fc800000006ff */
[----:B------:R3:W4:Y:S01]  /*9100*/  SYNCS.PHASECHK.TRANS64.TRYWAIT P1, [R20+URZ+0x22830], R73 ;  /* 0x02283049140075a7 */ /* 0x000722000802017f */
[----:B------:R-:W-:Y:S05]  /*9110*/  @!P0 BRA `(.L_x_3850) ;  /* 0x0000000000048947 */ /* 0x000fea0003800000 */
[----:B------:R-:W-:Y:S01]  /*9120*/  BPT.TRAP 0x1 ;  /* 0x000000040000795c */ /* 0x000fe20000300000 */
.L_x_3850:
        /* <DEDUP_REMOVED lines=9> */
.L_x_3851:
[----:B------:R-:W-:Y:S01]  /*91c0*/  IMAD R6, R22, 0x300, R9 ;  /* 0x0000030016067824 */ /* 0x000fe200078e0209 */
[----:B------:R-:W-:Y:S05]  /*91d0*/  WARPSYNC.ALL ;  /* 0x0000000000007948 */ /* 0x000fea0003800000 */
[----:B-1----:R-:W-:Y:S01]  /*91e0*/  IMAD.MOV.U32 R7, RZ, RZ, 0x40000040 ;  /* 0x40000040ff077424 */ /* 0x002fe200078e00ff */
[C---:B------:R-:W-:Y:S01]  /*91f0*/  R2UR UR4, R4.reuse ;  /* 0x00000000040472ca */ /* 0x040fe200000e0000 */
[----:B-----5:R-:W-:Y:S01]  /*9200*/  WARPGROUP.ARRIVE ;  /* 0x00000000000079c5 */ /* 0x020fe20000000000 */
        /* <DEDUP_REMOVED lines=13> */
[----:B------:R-:W-:Y:S02]  /*92e0*/  R2UR UR4, R14 ;  /* 0x000000000e0472ca */ /* 0x000fe400000e0000 */
[----:B------:R-:W-:-:S02]  /*92f0*/  R2UR UR5, R15 ;  /* 0x000000000f0572ca */ /* 0x000fc400000e0000 */
[----:B------:R-:W-:Y:S01]  /*9300*/  R2UR UR6, R10 ;  /* 0x000000000a0672ca */ /* 0x000fe200000e0000 */
[C---:B------:R-:W-:Y:S01]  /*9310*/  VIADD R10, R6.reuse, 0x4 ;  /* 0x00000004060a7836 */ /* 0x040fe20000000000 */
[----:B------:R-:W-:Y:S01]  /*9320*/  R2UR UR7, R11 ;  /* 0x000000000b0772ca */ /* 0x000fe200000e0000 */
[----:B------:R-:W-:Y:S02]  /*9330*/  IMAD.MOV.U32 R11, RZ, RZ, 0x40000040 ;  /* 0x40000040ff0b7424 */ /* 0x000fe400078e00ff */
[----:B------:R-:W-:Y:S01]  /*9340*/  VIADD R6, R6, 0x6 ;  /* 0x0000000606067836 */ /* 0x000fe20000000000 */
[----:B-1----:R-:W-:Y:S01]  /*9350*/  LOP3.LUT R72, R72, 0x7f, RZ, 0xc0, !PT ;  /* 0x0000007f48487812 */ /* 0x002fe200078ec0ff */
[----:B------:R-:W-:Y:S02]  /*9360*/  WARPGROUP.DEPBAR.LE gsb0, 0x0 ;  /* 0x00008000000079c5 */ /* 0x000fe40000010000 */
        /* <DEDUP_REMOVED lines=14> */
[----:B------:R-:W-:Y:S02]  /*9450*/  R2UR UR7, R7 ;  /* 0x00000000070772ca */ /* 0x000fe400000e0000 */
[----:B------:R-:W-:Y:S01]  /*9460*/  IADD3 R7, -R202, 0x61, R3 ;  /* 0x00000061ca077810 */ /* 0x000fe20007ffe103 */
[----:B------:R-:W-:-:S04]  /*9470*/  VIADD R3, R3, 0x60 ;  /* 0x0000006003037836 */ /* 0x000fc80000000000 */
[C---:B------:R-:W-:Y:S02]  /*9480*/  IMAD R0, R212.reuse, -0x2, R7 ;  /* 0xfffffffed4007824 */ /* 0x040fe400078e0207 */
[----:B------:R-:W-:Y:S02]  /*9490*/  IMAD R7, R205, 0x80, R213 ;  /* 0x00000080cd077824 */ /* 0x000fe400078e02d5 */
        /* <DEDUP_REMOVED lines=13> */
[----:B------:R-:W-:Y:S02]  /*9570*/  FSEL R75, R26, -INF , P1 ;  /* 0xff8000001a4b7808 */ /* 0x000fe40000800000 */
[----:B------:R-:W-:Y:S02]  /*9580*/  FSEL R26, R27, -INF , P2 ;  /* 0xff8000001b1a7808 */ /* 0x000fe40001000000 */
[----:B------:R-:W-:Y:S02]  /*9590*/  ISETP.GT.AND P1, PT, R6, 0x9, PT ;  /* 0x000000090600780c */ /* 0x000fe40003f24270 */
[----:B------:R-:W-:-:S02]  /*95a0*/  FSEL R77, R30, -INF , P3 ;  /* 0xff8000001e4d7808 */ /* 0x000fc40001800000 */
[----:B------:R-:W-:Y:S02]  /*95b0*/  FMNMX.FTZ R8, R75, R26, !PT ;  /* 0x0000001a4b087209 */ /* 0x000fe40007810000 */
[C---:B------:R-:W-:Y:S02]  /*95c0*/  ISETP.GT.AND P2, PT, R6.reuse, 0x10, PT ;  /* 0x000000100600780c */ /* 0x040fe40003f44270 */
[----:B------:R-:W-:Y:S02]  /*95d0*/  FSEL R79, R31, -INF , P1 ;  /* 0xff8000001f4f7808 */ /* 0x000fe40000800000 */
[----:B------:R-:W-:Y:S02]  /*95e0*/  FMNMX.FTZ R8, R77, R8, !PT ;  /* 0x000000084d087209 */ /* 0x000fe40007810000 */
        /* <DEDUP_REMOVED lines=57> */
[----:B------:R-:W-:Y:S02]  /*9980*/  FSEL R119, R71, -INF , P1 ;  /* 0xff80000047777808 */ /* 0x000fe40000800000 */
[----:B------:R-:W-:Y:S02]  /*9990*/  FMNMX.FTZ R8, R117, R8, !PT ;  /* 0x0000000875087209 */ /* 0x000fe40007810000 */
[----:B------:R-:W-:Y:S02]  /*99a0*/  ISETP.GT.AND P2, PT, R3, RZ, PT ;  /* 0x000000ff0300720c */ /* 0x000fe40003f44270 */
[----:B------:R-:W-:Y:S02]  /*99b0*/  FMNMX.FTZ R27, R119, R8, !PT ;  /* 0x00000008771b7209 */ /* 0x000fe40007810000 */
[----:B------:R-:W-:-:S02]  /*99c0*/  ISETP.GT.AND P3, PT, R3, 0x1, PT ;  /* 0x000000010300780c */ /* 0x000fc40003f64270 */
[----:B------:R-:W-:Y:S01]  /*99d0*/  ISETP.GT.AND P1, PT, R3, 0x9, PT ;  /* 0x000000090300780c */ /* 0x000fe20003f24270 */
[----:B------:R-:W1:Y:S01]  /*99e0*/  SHFL.BFLY PT, R6, R27, 0x2, 0x1f ;  /* 0x0c401f001b067f89 */ /* 0x000e6200000e0000 */
[----:B------:R-:W-:Y:S02]  /*99f0*/  FSEL R25, R25, -INF , P3 ;  /* 0xff80000019197808 */ /* 0x000fe40001800000 */
        /* <DEDUP_REMOVED lines=8> */
[----:B-1----:R-:W-:Y:S01]  /*9a80*/  FMNMX.FTZ R30, R27, R6, !PT ;  /* 0x000000061b1e7209 */ /* 0x002fe20007810000 */
[----:B------:R-:W-:Y:S01]  /*9a90*/  IMAD.U32 R6, RZ, RZ, UR4 ;  /* 0x00000004ff067e24 */ /* 0x000fe2000f8e00ff */
[----:B------:R-:W-:Y:S02]  /*9aa0*/  FSEL R27, R24, -INF , P2 ;  /* 0xff800000181b7808 */ /* 0x000fe40001000000 */
[----:B------:R-:W-:Y:S01]  /*9ab0*/  ISETP.GT.AND P2, PT, R3, 0x10, PT ;  /* 0x000000100300780c */ /* 0x000fe20003f44270 */
[----:B------:R-:W1:Y:S01]  /*9ac0*/  SHFL.BFLY PT, R31, R30, 0x1, 0x1f ;  /* 0x0c201f001e1f7f89 */ /* 0x000e6200000e0000 */
[----:B------:R-:W-:-:S02]  /*9ad0*/  FMNMX.FTZ R0, R27, R25, !PT ;  /* 0x000000191b007209 */ /* 0x000fc40007810000 */
[----:B------:R-:W-:Y:S02]  /*9ae0*/  FSEL R35, R32, -INF , P2 ;  /* 0xff80000020237808 */ /* 0x000fe40001000000 */
[----:B------:R-:W-:Y:S02]  /*9af0*/  ISETP.GT.AND P2, PT, R3, 0x18, PT ;  /* 0x000000180300780c */ /* 0x000fe40003f44270 */
        /* <DEDUP_REMOVED lines=8> */
[----:B------:R-:W-:Y:S02]  /*9b80*/  ISETP.GT.AND P2, PT, R3, 0x30, PT ;  /* 0x000000300300780c */ /* 0x000fe40003f44270 */
[----:B-1----:R-:W-:-:S02]  /*9b90*/  FMNMX.FTZ R8, R30, R31, !PT ;  /* 0x0000001f1e087209 */ /* 0x002fc40007810000 */
[----:B------:R-:W-:Y:S02]  /*9ba0*/  FSEL R31, R28, -INF , P4 ;  /* 0xff8000001c1f7808 */ /* 0x000fe40002000000 */
[C---:B------:R-:W-:Y:S01]  /*9bb0*/  FSETP.NEU.FTZ.AND P3, PT, R8.reuse, -INF , PT ;  /* 0xff8000000800780b */ /* 0x040fe20003f7d000 */
[----:B------:R-:W-:Y:S01]  /*9bc0*/  FMUL.FTZ R7, R8, R6 ;  /* 0x0000000608077220 */ /* 0x000fe20000410000 */
[----:B------:R-:W-:Y:S02]  /*9bd0*/  FMNMX.FTZ R0, R31, R0, !PT ;  /* 0x000000001f007209 */ /* 0x000fe40007810000 */
[----:B------:R-:W-:Y:S02]  /*9be0*/  FSEL R51, R48, -INF , P2 ;  /* 0xff80000030337808 */ /* 0x000fe40001000000 */
[----:B------:R-:W-:Y:S02]  /*9bf0*/  FMNMX.FTZ R0, R29, R0, !PT ;  /* 0x000000001d007209 */ /* 0x000fe40007810000 */
[----:B------:R-:W-:-:S02]  /*9c00*/  FSEL R30, R7, RZ, P3 ;  /* 0x000000ff071e7208 */ /* 0x000fc40001800000 */
[----:B------:R-:W-:Y:S02]  /*9c10*/  FMNMX.FTZ R0, R35, R0, !PT ;  /* 0x0000000023007209 */ /* 0x000fe40007810000 */
[----:B------:R-:W-:Y:S01]  /*9c20*/  ISETP.GT.AND P2, PT, R3, 0x38, PT ;  /* 0x000000380300780c */ /* 0x000fe20003f44270 */
[--C-:B------:R-:W-:Y:S01]  /*9c30*/  FFMA.FTZ R26, R26, R6, -R30.reuse ;  /* 0x000000061a1a7223 */ /* 0x100fe2000001081e */
[----:B------:R-:W-:Y:S01]  /*9c40*/  FMNMX.FTZ R24, R33, R0, !PT ;  /* 0x0000000021187209 */ /* 0x000fe20007810000 */
[--C-:B------:R-:W-:Y:S01]  /*9c50*/  FFMA.FTZ R153, R75, R6, -R30.reuse ;  /* 0x000000064b997223 */ /* 0x100fe2000001081e */
[----:B------:R-:W-:Y:S01]  /*9c60*/  ISETP.GT.AND P1, PT, R3, 0x39, PT ;  /* 0x000000390300780c */ /* 0x000fe20003f24270 */
[----:B------:R1:W-:Y:S01]  /*9c70*/  MUFU.EX2 R0, R26 ;  /* 0x0000001a00007308 */ /* 0x0003e20000000800 */
[----:B------:R-:W-:Y:S01]  /*9c80*/  FMNMX.FTZ R24, R39, R24, !PT ;  /* 0x0000001827187209 */ /* 0x000fe20007810000 */
[-CC-:B------:R-:W-:Y:S01]  /*9c90*/  FFMA.FTZ R155, R77, R6.reuse, -R30.reuse ;  /* 0x000000064d9b7223 */ /* 0x180fe2000001081e */
[----:B------:R-:W-:Y:S01]  /*9ca0*/  FSEL R55, R52, -INF , P2 ;  /* 0xff80000034377808 */ /* 0x000fe20001000000 */
[--C-:B------:R-:W-:Y:S01]  /*9cb0*/  FFMA.FTZ R79, R79, R6, -R30.reuse ;  /* 0x000000064f4f7223 */ /* 0x100fe2000001081e */
[----:B------:R-:W-:Y:S01]  /*9cc0*/  FMNMX.FTZ R24, R37, R24, !PT ;  /* 0x0000001825187209 */ /* 0x000fe20007810000 */
[--C-:B------:R-:W-:Y:S01]  /*9cd0*/  FFMA.FTZ R157, R81, R6, -R30.reuse ;  /* 0x00000006519d7223 */ /* 0x100fe2000001081e */
[----:B------:R-:W-:Y:S01]  /*9ce0*/  ISETP.GT.AND P2, PT, R3, 0x40, PT ;  /* 0x000000400300780c */ /* 0x000fe20003f44270 */
[----:B------:R-:W4:Y:S01]  /*9cf0*/  MUFU.EX2 R153, R153 ;  /* 0x0000009900997308 */ /* 0x000f220000000800 */
[----:B------:R-:W-:Y:S01]  /*9d00*/  FMNMX.FTZ R24, R43, R24, !PT ;  /* 0x000000182b187209 */ /* 0x000fe20007810000 */
[-CC-:B------:R-:W-:Y:S01]  /*9d10*/  FFMA.FTZ R83, R83, R6.reuse, -R30.reuse ;  /* 0x0000000653537223 */ /* 0x180fe2000001081e */
[----:B------:R-:W-:Y:S01]  /*9d20*/  FSEL R53, R53, -INF , P1 ;  /* 0xff80000035357808 */ /* 0x000fe20000800000 */
[--C-:B------:R-:W-:Y:S01]  /*9d30*/  FFMA.FTZ R159, R85, R6, -R30.reuse ;  /* 0x00000006559f7223 */ /* 0x100fe2000001081e */
[----:B-1----:R-:W-:Y:S01]  /*9d40*/  FMNMX.FTZ R26, R41, R24, !PT ;  /* 0x00000018291a7209 */ /* 0x002fe20007810000 */
[--C-:B------:R-:W-:Y:S01]  /*9d50*/  FFMA.FTZ R87, R87, R6, -R30.reuse ;  /* 0x0000000657577223 */ /* 0x100fe2000001081e */
[----:B------:R-:W-:Y:S01]  /*9d60*/  ISETP.GT.AND P1, PT, R3, 0x41, PT ;  /* 0x000000410300780c */ /* 0x000fe20003f24270 */
[----:B------:R-:W-:Y:S01]  /*9d70*/  MUFU.EX2 R155, R155 ;  /* 0x0000009b009b7308 */ /* 0x000fe20000000800 */
[----:B------:R-:W-:Y:S01]  /*9d80*/  FMNMX.FTZ R26, R47, R26, !PT ;  /* 0x0000001a2f1a7209 */ /* 0x000fe20007810000 */
[-CC-:B------:R-:W-:Y:S01]  /*9d90*/  FFMA.FTZ R89, R89, R6.reuse, -R30.reuse ;  /* 0x0000000659597223 */ /* 0x180fe2000001081e */
[----:B------:R-:W-:Y:S01]  /*9da0*/  FSEL R59, R56, -INF , P2 ;  /* 0xff800000383b7808 */ /* 0x000fe20001000000 */
[--C-:B------:R-:W-:Y:S01]  /*9db0*/  FFMA.FTZ R91, R91, R6, -R30.reuse ;  /* 0x000000065b5b7223 */ /* 0x100fe2000001081e */
[----:B------:R-:W-:Y:S01]  /*9dc0*/  FMNMX.FTZ R26, R45, R26, !PT ;  /* 0x0000001a2d1a7209 */ /* 0x000fe20007810000 */
[----:B------:R-:W-:Y:S01]  /*9dd0*/  FFMA.FTZ R93, R93, R6, -R30 ;  /* 0x000000065d5d7223 */ /* 0x000fe2000001081e */
[----:B------:R-:W-:Y:S01]  /*9de0*/  ISETP.GT.AND P2, PT, R3, 0x48, PT ;  /* 0x000000480300780c */ /* 0x000fe20003f44270 */
[----:B------:R-:W-:Y:S01]  /*9df0*/  MUFU.EX2 R24, R79 ;  /* 0x0000004f00187308 */ /* 0x000fe20000000800 */
[----:B------:R-:W-:Y:S01]  /*9e00*/  FMNMX.FTZ R26, R51, R26, !PT ;  /* 0x0000001a331a7209 */ /* 0x000fe20007810000 */
[----:B----4-:R-:W-:Y:S01]  /*9e10*/  FADD.FTZ R48, R153, R0 ;  /* 0x0000000099307221 */ /* 0x010fe20000010000 */
[----:B------:R-:W-:Y:S01]  /*9e20*/  FSEL R57, R57, -INF , P1 ;  /* 0xff80000039397808 */ /* 0x000fe20000800000 */
[--C-:B------:R-:W-:Y:S01]  /*9e30*/  FFMA.FTZ R95, R95, R6, -R30.reuse ;  /* 0x000000065f5f7223 */ /* 0x100fe2000001081e */
[----:B------:R-:W-:Y:S01]  /*9e40*/  FMNMX.FTZ R28, R49, R26, !PT ;  /* 0x0000001a311c7209 */ /* 0x000fe20007810000 */
        /* <DEDUP_REMOVED lines=24> */
[-CC-:B------:R-:W-:Y:S01]  /*9fd0*/  FFMA.FTZ R115, R115, R6.reuse, -R30.reuse ;  /* 0x0000000673737223 */ /* 0x180fe2000001081e */
[----:B------:R-:W-:Y:S01]  /*9fe0*/  ISETP.GT.AND P2, PT, R3, 0x58, PT ;  /* 0x000000580300780c */ /* 0x000fe20003f44270 */
[----:B------:R-:W-:Y:S01]  /*9ff0*/  MUFU.EX2 R32, R87 ;  /* 0x0000005700207308 */ /* 0x000fe20000000800 */
[----:B------:R-:W-:Y:S01]  /*a000*/  FSEL R65, R65, -INF , P1 ;  /* 0xff80000041417808 */ /* 0x000fe20000800000 */
[--C-:B------:R-:W-:Y:S01]  /*a010*/  FFMA.FTZ R117, R117, R6, -R30.reuse ;  /* 0x0000000675757223 */ /* 0x100fe2000001081e */
[----:B------:R-:W-:Y:S01]  /*a020*/  FMNMX.FTZ R28, R67, R28, !PT ;  /* 0x0000001c431c7209 */ /* 0x000fe20007810000 */
[----:B------:R-:W-:Y:S01]  /*a030*/  FFMA.FTZ R30, R119, R6, -R30 ;  /* 0x00000006771e7223 */ /* 0x000fe2000001081e */
[----:B------:R-:W-:-:S02]  /*a040*/  ISETP.GT.AND P1, PT, R3, 0x59, PT ;  /* 0x000000590300780c */ /* 0x000fc40003f24270 */
[----:B------:R-:W-:Y:S01]  /*a050*/  FSEL R71, R68, -INF , P2 ;  /* 0xff80000044477808 */ /* 0x000fe20001000000 */
[----:B------:R-:W-:Y:S01]  /*a060*/  MUFU.EX2 R89, R89 ;  /* 0x0000005900597308 */ /* 0x000fe20000000800 */
[----:B------:R-:W-:Y:S02]  /*a070*/  FMNMX.FTZ R28, R65, R28, !PT ;  /* 0x0000001c411c7209 */ /* 0x000fe40007810000 */
[----:B------:R-:W-:Y:S02]  /*a080*/  FSEL R69, R69, -INF , P1 ;  /* 0xff80000045457808 */ /* 0x000fe40000800000 */
[----:B------:R-:W-:Y:S02]  /*a090*/  FMNMX.FTZ R28, R71, R28, !PT ;  /* 0x0000001c471c7209 */ /* 0x000fe40007810000 */
[----:B------:R-:W-:Y:S01]  /*a0a0*/  F2FP.BF16.F32.PACK_AB R153, R0, R153 ;  /* 0x000000990099723e */ /* 0x000fe200000010ff */
[----:B------:R-:W1:Y:S01]  /*a0b0*/  MUFU.EX2 R34, R91 ;  /* 0x0000005b00227308 */ /* 0x000e620000000800 */
[----:B------:R-:W-:-:S05]  /*a0c0*/  FMNMX.FTZ R28, R69, R28, !PT ;  /* 0x0000001c451c7209 */ /* 0x000fca0007810000 */
[----:B------:R-:W4:Y:S02]  /*a0d0*/  SHFL.BFLY PT, R3, R28, 0x2, 0x1f ;  /* 0x0c401f001c037f89 */ /* 0x000f2400000e0000 */
[----:B------:R-:W-:Y:S08]  /*a0e0*/  MUFU.EX2 R93, R93 ;  /* 0x0000005d005d7308 */ /* 0x000ff00000000800 */
[----:B------:R-:W0:Y:S01]  /*a0f0*/  MUFU.EX2 R36, R95 ;  /* 0x0000005f00247308 */ /* 0x000e220000000800 */
[----:B-1----:R-:W-:-:S07]  /*a100*/  F2FP.BF16.F32.PACK_AB R161, R34, R89 ;  /* 0x0000005922a1723e */ /* 0x002fce00000010ff */
[----:B------:R-:W-:Y:S01]  /*a110*/  MUFU.EX2 R97, R97 ;  /* 0x0000006100617308 */ /* 0x000fe20000000800 */
[----:B----4-:R-:W-:-:S07]  /*a120*/  FMNMX.FTZ R3, R28, R3, !PT ;  /* 0x000000031c037209 */ /* 0x010fce0007810000 */
[----:B------:R-:W1:Y:S01]  /*a130*/  MUFU.EX2 R38, R99 ;  /* 0x0000006300267308 */ /* 0x000e620000000800 */
[----:B0-----:R-:W-:Y:S01]  /*a140*/  F2FP.BF16.F32.PACK_AB R163, R36, R93 ;  /* 0x0000005d24a3723e */ /* 0x001fe200000010ff */
[----:B------:R-:W0:Y:S06]  /*a150*/  SHFL.BFLY PT, R28, R3, 0x1, 0x1f ;  /* 0x0c201f00031c7f89 */ /* 0x000e2c00000e0000 */
[----:B------:R-:W-:Y:S08]  /*a160*/  MUFU.EX2 R101, R101 ;  /* 0x0000006500657308 */ /* 0x000ff00000000800 */
[----:B------:R-:W4:Y:S01]  /*a170*/  MUFU.EX2 R40, R103 ;  /* 0x0000006700287308 */ /* 0x000f220000000800 */
[----:B-1----:R-:W-:-:S07]  /*a180*/  F2FP.BF16.F32.PACK_AB R165, R38, R97 ;  /* 0x0000006126a5723e */ /* 0x002fce00000010ff */
[----:B------:R-:W-:Y:S01]  /*a190*/  MUFU.EX2 R105, R105 ;  /* 0x0000006900697308 */ /* 0x000fe20000000800 */
[----:B0-----:R-:W-:-:S04]  /*a1a0*/  FMNMX.FTZ R7, R3, R28, !PT ;  /* 0x0000001c03077209 */ /* 0x001fc80007810000 */
[C---:B------:R-:W-:Y:S01]  /*a1b0*/  FSETP.NEU.FTZ.AND P1, PT, R7.reuse, -INF , PT ;  /* 0xff8000000700780b */ /* 0x040fe20003f3d000 */
[-C--:B------:R-:W-:Y:S02]  /*a1c0*/  FMUL.FTZ R3, R7, R6.reuse ;  /* 0x0000000607037220 */ /* 0x080fe40000410000 */
[----:B------:R-:W-:Y:S01]  /*a1d0*/  MUFU.EX2 R42, R107 ;  /* 0x0000006b002a7308 */ /* 0x000fe20000000800 */
[----:B----4-:R-:W-:Y:S02]  /*a1e0*/  F2FP.BF16.F32.PACK_AB R167, R40, R101 ;  /* 0x0000006528a7723e */ /* 0x010fe400000010ff */
[----:B------:R-:W-:Y:S01]  /*a1f0*/  FSEL R28, R3, RZ, P1 ;  /* 0x000000ff031c7208 */ /* 0x000fe20000800000 */
[----:B------:R-:W-:Y:S01]  /*a200*/  FADD.FTZ R3, R155, R48 ;  /* 0x000000309b037221 */ /* 0x000fe20000010000 */
[----:B------:R-:W-:Y:S02]  /*a210*/  ISETP.NE.AND P1, PT, R72, RZ, PT ;  /* 0x000000ff4800720c */ /* 0x000fe40003f25270 */
[----:B------:R-:W0:Y:S01]  /*a220*/  S2R R72, SR_TID.X ;  /* 0x0000000000487919 */ /* 0x000e220000002100 */
[-CC-:B------:R-:W-:Y:S01]  /*a230*/  FFMA.FTZ R27, R27, R6.reuse, -R28.reuse ;  /* 0x000000061b1b7223 */ /* 0x180fe2000001081c */
[-CC-:B------:R-:W-:Y:S01]  /*a240*/  FFMA.FTZ R25, R25, R6.reuse, -R28.reuse ;  /* 0x0000000619197223 */ /* 0x180fe2000001081c */
[-CC-:B------:R-:W-:Y:S01]  /*a250*/  FFMA.FTZ R31, R31, R6.reuse, -R28.reuse ;  /* 0x000000061f1f7223 */ /* 0x180fe2000001081c */
[-CC-:B------:R-:W-:Y:S01]  /*a260*/  FFMA.FTZ R29, R29, R6.reuse, -R28.reuse ;  /* 0x000000061d1d7223 */ /* 0x180fe2000001081c */
[-CC-:B------:R-:W-:Y:S01]  /*a270*/  FFMA.FTZ R35, R35, R6.reuse, -R28.reuse ;  /* 0x0000000623237223 */ /* 0x180fe2000001081c */
[----:B------:R1:W-:Y:S01]  /*a280*/  MUFU.EX2 R152, R25 ;  /* 0x0000001900987308 */ /* 0x0003e20000000800 */
[-CC-:B------:R-:W-:Y:S01]  /*a290*/  FFMA.FTZ R33, R33, R6.reuse, -R28.reuse ;  /* 0x0000000621217223 */ /* 0x180fe2000001081c */
[----:B------:R-:W-:Y:S01]  /*a2a0*/  FADD.FTZ R48, R24, R3 ;  /* 0x0000000318307221 */ /* 0x000fe20000010000 */
[-CC-:B------:R-:W-:Y:S01]  /*a2b0*/  FFMA.FTZ R39, R39, R6.reuse, -R28.reuse ;  /* 0x0000000627277223 */ /* 0x180fe2000001081c */
[-CC-:B------:R-:W-:Y:S01]  /*a2c0*/  FFMA.FTZ R37, R37, R6.reuse, -R28.reuse ;  /* 0x0000000625257223 */ /* 0x180fe2000001081c */
[-C--:B------:R-:W-:Y:S01]  /*a2d0*/  FFMA.FTZ R43, R43, R6.reuse, -R28 ;  /* 0x000000062b2b7223 */ /* 0x080fe2000001081c */
[----:B------:R-:W-:Y:S01]  /*a2e0*/  FADD.FTZ R3, R157, R48 ;  /* 0x000000309d037221 */ /* 0x000fe20000010000 */
[-CC-:B------:R-:W-:Y:S01]  /*a2f0*/  FFMA.FTZ R41, R41, R6.reuse, -R28.reuse ;  /* 0x0000000629297223 */ /* 0x180fe2000001081c */
[----:B------:R-:W4:Y:S01]  /*a300*/  MUFU.EX2 R27, R27 ;  /* 0x0000001b001b7308 */ /* 0x000f220000000800 */
[-CC-:B------:R-:W-:Y:S01]  /*a310*/  FFMA.FTZ R47, R47, R6.reuse, -R28.reuse ;  /* 0x000000062f2f7223 */ /* 0x180fe2000001081c */
[----:B------:R-:W-:Y:S01]  /*a320*/  FADD.FTZ R50, R26, R3 ;  /* 0x000000031a327221 */ /* 0x000fe20000010000 */
[-CC-:B------:R-:W-:Y:S01]  /*a330*/  FFMA.FTZ R45, R45, R6.reuse, -R28.reuse ;  /* 0x000000062d2d7223 */ /* 0x180fe2000001081c */
[-CC-:B------:R-:W-:Y:S01]  /*a340*/  FFMA.FTZ R51, R51, R6.reuse, -R28.reuse ;  /* 0x0000000633337223 */ /* 0x180fe2000001081c */
[-C--:B------:R-:W-:Y:S01]  /*a350*/  FFMA.FTZ R49, R49, R6.reuse, -R28 ;  /* 0x0000000631317223 */ /* 0x080fe2000001081c */
[----:B-1----:R-:W-:Y:S01]  /*a360*/  FADD.FTZ R25, R159, R50 ;  /* 0x000000329f197221 */ /* 0x002fe20000010000 */
[-CC-:B------:R-:W-:Y:S01]  /*a370*/  FFMA.FTZ R55, R55, R6.reuse, -R28.reuse ;  /* 0x0000000637377223 */ /* 0x180fe2000001081c */
[----:B------:R-:W1:Y:S01]  /*a380*/  MUFU.EX2 R31, R31 ;  /* 0x0000001f001f7308 */ /* 0x000e620000000800 */
[-CC-:B------:R-:W-:Y:S01]  /*a390*/  FFMA.FTZ R53, R53, R6.reuse, -R28.reuse ;  /* 0x0000000635357223 */ /* 0x180fe2000001081c */
[----:B------:R-:W-:Y:S01]  /*a3a0*/  FADD.FTZ R50, R32, R25 ;  /* 0x0000001920327221 */ /* 0x000fe20000010000 */
[-CC-:B------:R-:W-:Y:S01]  /*a3b0*/  FFMA.FTZ R59, R59, R6.reuse, -R28.reuse ;  /* 0x000000063b3b7223 */ /* 0x180fe2000001081c */
[-CC-:B------:R-:W-:Y:S01]  /*a3c0*/  FFMA.FTZ R57, R57, R6.reuse, -R28.reuse ;  /* 0x0000000639397223 */ /* 0x180fe2000001081c */
[-CC-:B------:R-:W-:Y:S01]  /*a3d0*/  FFMA.FTZ R63, R63, R6.reuse, -R28.reuse ;  /* 0x000000063f3f7223 */ /* 0x180fe2000001081c */
[----:B------:R-:W-:Y:S01]  /*a3e0*/  F2FP.BF16.F32.PACK_AB R155, R24, R155 ;  /* 0x0000009b189b723e */ /* 0x000fe200000010ff */
[-C--:B------:R-:W-:Y:S01]  /*a3f0*/  FFMA.FTZ R61, R61, R6.reuse, -R28 ;  /* 0x000000063d3d7223 */ /* 0x080fe2000001081c */
[----:B------:R2:W3:Y:S01]  /*a400*/  MUFU.EX2 R154, R29 ;  /* 0x0000001d009a7308 */ /* 0x0004e20000000800 */
[----:B----4-:R-:W-:Y:S01]  /*a410*/  FADD.FTZ R48, R27, R152 ;  /* 0x000000981b307221 */ /* 0x010fe20000010000 */
[----:B0-----:R-:W-:Y:S01]  /*a420*/  SHF.R.U32.HI R72, RZ, 0x7, R72 ;  /* 0x00000007ff487819 */ /* 0x001fe20000011648 */
[-CC-:B------:R-:W-:Y:S01]  /*a430*/  FFMA.FTZ R67, R67, R6.reuse, -R28.reuse ;  /* 0x0000000643437223 */ /* 0x180fe2000001081c */
[-CC-:B------:R-:W-:Y:S01]  /*a440*/  FFMA.FTZ R65, R65, R6.reuse, -R28.reuse ;  /* 0x0000000641417223 */ /* 0x180fe2000001081c */
[-CC-:B------:R-:W-:Y:S01]  /*a450*/  FFMA.FTZ R71, R71, R6.reuse, -R28.reuse ;  /* 0x0000000647477223 */ /* 0x180fe2000001081c */
[----:B------:R-:W-:Y:S01]  /*a460*/  IADD3 R176, -R72, 0xb, RZ ;  /* 0x0000000b48b07810 */ /* 0x000fe20007ffe1ff */
[----:B------:R-:W-:Y:S01]  /*a470*/  FFMA.FTZ R28, R69, R6, -R28 ;  /* 0x00000006451c7223 */ /* 0x000fe2000001081c */
[----:B------:R-:W0:Y:S01]  /*a480*/  MUFU.EX2 R35, R35 ;  /* 0x0000002300237308 */ /* 0x000e220000000800 */
[----:B-1----:R-:W-:Y:S01]  /*a490*/  FADD.FTZ R3, R31, R48 ;  /* 0x000000301f037221 */ /* 0x002fe20000010000 */
[----:B--2---:R-:W-:Y:S01]  /*a4a0*/  FADD.FTZ R29, R89, R50 ;  /* 0x00000032591d7221 */ /* 0x004fe20000010000 */
[----:B------:R-:W-:-:S02]  /*a4b0*/  F2FP.BF16.F32.PACK_AB R157, R26, R157 ;  /* 0x0000009d1a9d723e */ /* 0x000fc400000010ff */
[----:B------:R-:W-:Y:S01]  /*a4c0*/  F2FP.BF16.F32.PACK_AB R159, R32, R159 ;  /* 0x0000009f209f723e */ /* 0x000fe200000010ff */
[----:B------:R-:W-:Y:S01]  /*a4d0*/  FADD.FTZ R50, R34, R29 ;  /* 0x0000001d22327221 */ /* 0x000fe20000010000 */
[----:B------:R-:W-:Y:S01]  /*a4e0*/  F2FP.BF16.F32.PACK_AB R169, R42, R105 ;  /* 0x000000692aa9723e */ /* 0x000fe200000010ff */
[----:B------:R-:W1:Y:S01]  /*a4f0*/  MUFU.EX2 R156, R33 ;  /* 0x00000021009c7308 */ /* 0x000e620000000800 */
[----:B---3--:R-:W-:Y:S01]  /*a500*/  FADD.FTZ R48, R154, R3 ;  /* 0x000000039a307221 */ /* 0x008fe20000010000 */
[----:B------:R-:W-:Y:S02]  /*a510*/  @!P1 VIADD R3, R20, 0x22840 ;  /* 0x0002284014039836 */ /* 0x000fe40000000000 */
[----:B------:R-:W-:Y:S01]  /*a520*/  FADD.FTZ R29, R93, R50 ;  /* 0x000000325d1d7221 */ /* 0x000fe20000010000 */
[----:B------:R-:W-:Y:S02]  /*a530*/  F2FP.BF16.F32.PACK_AB R152, R152, R27 ;  /* 0x0000001b9898723e */ /* 0x000fe400000010ff */
[----:B------:R-:W-:Y:S01]  /*a540*/  F2FP.BF16.F32.PACK_AB R154, R154, R31 ;  /* 0x0000001f9a9a723e */ /* 0x000fe200000010ff */
[----:B------:R-:W-:Y:S01]  /*a550*/  FADD.FTZ R50, R36, R29 ;  /* 0x0000001d24327221 */ /* 0x000fe20000010000 */
[----:B------:R-:W2:Y:S01]  /*a560*/  MUFU.EX2 R39, R39 ;  /* 0x0000002700277308 */ /* 0x000ea20000000800 */
[----:B0-----:R-:W-:Y:S01]  /*a570*/  FADD.FTZ R25, R35, R48 ;  /* 0x0000003023197221 */ /* 0x001fe20000010000 */
[----:B------:R-:W-:Y:S01]  /*a580*/  @!P1 PRMT R3, RZ, 0x654, R3 ;  /* 0x00000654ff039816 */ /* 0x000fe20000000003 */
[----:B------:R0:W-:Y:S06]  /*a590*/  BAR.ARV R176, 0x100 ;  /* 0x000400b00000751d */ /* 0x0001ec0000002000 */
[----:B------:R-:W3:Y:S01]  /*a5a0*/  MUFU.EX2 R158, R37 ;  /* 0x00000025009e7308 */ /* 0x000ee20000000800 */
[C---:B-1----:R-:W-:Y:S01]  /*a5b0*/  FADD.FTZ R48, R156.reuse, R25 ;  /* 0x000000199c307221 */ /* 0x042fe20000010000 */
[----:B------:R1:W-:Y:S01]  /*a5c0*/  @!P1 SYNCS.ARRIVE.TRANS64.RED.A1T0 RZ, [R3+URZ], RZ ;  /* 0x000000ff03ff99a7 */ /* 0x0003e2000810043f */
[----:B------:R-:W-:-:S05]  /*a5d0*/  F2FP.BF16.F32.PACK_AB R156, R156, R35 ;  /* 0x000000239c9c723e */ /* 0x000fca00000010ff */
[----:B------:R-:W1:Y:S01]  /*a5e0*/  MUFU.EX2 R43, R43 ;  /* 0x0000002b002b7308 */ /* 0x000e620000000800 */
[----:B--2---:R-:W-:-:S07]  /*a5f0*/  FADD.FTZ R25, R39, R48 ;  /* 0x0000003027197221 */ /* 0x004fce0000010000 */
[----:B------:R-:W2:Y:S01]  /*a600*/  MUFU.EX2 R160, R41 ;  /* 0x0000002900a07308 */ /* 0x000ea20000000800 */
[C---:B---3--:R-:W-:Y:S01]  /*a610*/  FADD.FTZ R48, R158.reuse, R25 ;  /* 0x000000199e307221 */ /* 0x048fe20000010000 */
[----:B------:R-:W-:Y:S01]  /*a620*/  FADD.FTZ R25, R97, R50 ;  /* 0x0000003261197221 */ /* 0x000fe20000010000 */
[----:B------:R-:W-:-:S03]  /*a630*/  F2FP.BF16.F32.PACK_AB R158, R158, R39 ;  /* 0x000000279e9e723e */ /* 0x000fc600000010ff */
[----:B------:R-:W-:Y:S02]  /*a640*/  FADD.FTZ R50, R38, R25 ;  /* 0x0000001926327221 */ /* 0x000fe40000010000 */
[----:B------:R-:W3:Y:S01]  /*a650*/  MUFU.EX2 R47, R47 ;  /* 0x0000002f002f7308 */ /* 0x000ee20000000800 */
[----:B-1----:R-:W-:Y:S01]  /*a660*/  FADD.FTZ R3, R43, R48 ;  /* 0x000000302b037221 */ /* 0x002fe20000010000 */
[----:B------:R-:W-:-:S04]  /*a670*/  FADD.FTZ R25, R101, R50 ;  /* 0x0000003265197221 */ /* 0x000fc80000010000 */
[----:B------:R-:W-:Y:S02]  /*a680*/  FADD.FTZ R50, R40, R25 ;  /* 0x0000001928327221 */ /* 0x000fe40000010000 */
[----:B------:R-:W1:Y:S01]  /*a690*/  MUFU.EX2 R162, R45 ;  /* 0x0000002d00a27308 */ /* 0x000e620000000800 */
[C---:B--2---:R-:W-:Y:S01]  /*a6a0*/  FADD.FTZ R48, R160.reuse, R3 ;  /* 0x00000003a0307221 */ /* 0x044fe20000010000 */
[----:B------:R-:W-:Y:S01]  /*a6b0*/  FADD.FTZ R25, R105, R50 ;  /* 0x0000003269197221 */ /* 0x000fe20000010000 */
[----:B------:R-:W-:-:S03]  /*a6c0*/  F2FP.BF16.F32.PACK_AB R160, R160, R43 ;  /* 0x0000002ba0a0723e */ /* 0x000fc600000010ff */
[----:B------:R-:W-:Y:S02]  /*a6d0*/  FADD.FTZ R24, R42, R25 ;  /* 0x000000192a187221 */ /* 0x000fe40000010000 */
[----:B------:R-:W2:Y:S01]  /*a6e0*/  MUFU.EX2 R51, R51 ;  /* 0x0000003300337308 */ /* 0x000ea20000000800 */
[----:B---3--:R-:W-:-:S07]  /*a6f0*/  FADD.FTZ R3, R47, R48 ;  /* 0x000000302f037221 */ /* 0x008fce0000010000 */
[----:B------:R-:W3:Y:S01]  /*a700*/  MUFU.EX2 R164, R49 ;  /* 0x0000003100a47308 */ /* 0x000ee20000000800 */
[C---:B-1----:R-:W-:Y:S01]  /*a710*/  FADD.FTZ R48, R162.reuse, R3 ;  /* 0x00000003a2307221 */ /* 0x042fe20000010000 */
[----:B------:R-:W-:-:S06]  /*a720*/  F2FP.BF16.F32.PACK_AB R162, R162, R47 ;  /* 0x0000002fa2a2723e */ /* 0x000fcc00000010ff */
[----:B------:R-:W1:Y:S01]  /*a730*/  MUFU.EX2 R55, R55 ;  /* 0x0000003700377308 */ /* 0x000e620000000800 */
[----:B--2---:R-:W-:-:S07]  /*a740*/  FADD.FTZ R3, R51, R48 ;  /* 0x0000003033037221 */ /* 0x004fce0000010000 */
[----:B------:R-:W2:Y:S01]  /*a750*/  MUFU.EX2 R109, R109 ;  /* 0x0000006d006d7308 */ /* 0x000ea20000000800 */
[C---:B---3--:R-:W-:Y:S01]  /*a760*/  FADD.FTZ R0, R164.reuse, R3 ;  /* 0x00000003a4007221 */ /* 0x048fe20000010000 */
[----:B------:R-:W-:-:S06]  /*a770*/  F2FP.BF16.F32.PACK_AB R164, R164, R51 ;  /* 0x00000033a4a4723e */ /* 0x000fcc00000010ff */
[----:B------:R-:W3:Y:S01]  /*a780*/  MUFU.EX2 R166, R53 ;  /* 0x0000003500a67308 */ /* 0x000ee20000000800 */
[----:B-1----:R-:W-:-:S07]  /*a790*/  FADD.FTZ R3, R55, R0 ;  /* 0x0000000037037221 */ /* 0x002fce0000010000 */
[----:B------:R-:W1:Y:S01]  /*a7a0*/  MUFU.EX2 R44, R111 ;  /* 0x0000006f002c7308 */ /* 0x000e620000000800 */
[----:B--2---:R-:W-:-:S07]  /*a7b0*/  FADD.FTZ R25, R109, R24 ;  /* 0x000000186d197221 */ /* 0x004fce0000010000 */
[----:B------:R-:W2:Y:S01]  /*a7c0*/  MUFU.EX2 R59, R59 ;  /* 0x0000003b003b7308 */ /* 0x000ea20000000800 */
[C---:B---3--:R-:W-:Y:S01]  /*a7d0*/  FADD.FTZ R0, R166.reuse, R3 ;  /* 0x00000003a6007221 */ /* 0x048fe20000010000 */
[----:B------:R-:W-:-:S06]  /*a7e0*/  F2FP.BF16.F32.PACK_AB R166, R166, R55 ;  /* 0x00000037a6a6723e */ /* 0x000fcc00000010ff */
[----:B------:R-:W3:Y:S01]  /*a7f0*/  MUFU.EX2 R113, R113 ;  /* 0x0000007100717308 */ /* 0x000ee20000000800 */
[C---:B-1----:R-:W-:Y:S01]  /*a800*/  FADD.FTZ R24, R44.reuse, R25 ;  /* 0x000000192c187221 */ /* 0x042fe20000010000 */
[----:B------:R-:W-:-:S06]  /*a810*/  F2FP.BF16.F32.PACK_AB R171, R44, R109 ;  /* 0x0000006d2cab723e */ /* 0x000fcc00000010ff */
[----:B------:R-:W1:Y:S01]  /*a820*/  MUFU.EX2 R168, R57 ;  /* 0x0000003900a87308 */ /* 0x000e620000000800 */
[----:B--2---:R-:W-:-:S07]  /*a830*/  FADD.FTZ R3, R59, R0 ;  /* 0x000000003b037221 */ /* 0x004fce0000010000 */
[----:B------:R-:W2:Y:S01]  /*a840*/  MUFU.EX2 R46, R115 ;  /* 0x00000073002e7308 */ /* 0x000ea20000000800 */
[----:B---3--:R-:W-:-:S07]  /*a850*/  FADD.FTZ R25, R113, R24 ;  /* 0x0000001871197221 */ /* 0x008fce0000010000 */
[----:B------:R-:W3:Y:S01]  /*a860*/  MUFU.EX2 R63, R63 ;  /* 0x0000003f003f7308 */ /* 0x000ee20000000800 */
[C---:B-1----:R-:W-:Y:S01]  /*a870*/  FADD.FTZ R0, R168.reuse, R3 ;  /* 0x00000003a8007221 */ /* 0x042fe20000010000 */
[----:B------:R-:W-:-:S06]  /*a880*/  F2FP.BF16.F32.PACK_AB R168, R168, R59 ;  /* 0x0000003ba8a8723e */ /* 0x000fcc00000010ff */
        /* <DEDUP_REMOVED lines=9> */
[----:B------:R-:W-:-:S06]  /*a920*/  F2FP.BF16.F32.PACK_AB R170, R170, R63 ;  /* 0x0000003faaaa723e */ /* 0x000fcc00000010ff */
[----:B------:R-:W2:Y:S01]  /*a930*/  MUFU.EX2 R71, R71 ;  /* 0x0000004700477308 */ /* 0x000ea20000000800 */
[----:B---3--:R-:W-:-:S07]  /*a940*/  FADD.FTZ R3, R67, R24 ;  /* 0x0000001843037221 */ /* 0x008fce0000010000 */
[----:B------:R-:W3:Y:S01]  /*a950*/  MUFU.EX2 R30, R30 ;  /* 0x0000001e001e7308 */ /* 0x000ee20000000800 */
[C---:B-1----:R-:W-:Y:S01]  /*a960*/  FADD.FTZ R24, R172.reuse, R3 ;  /* 0x00000003ac187221 */ /* 0x042fe20000010000 */
[----:B------:R-:W-:-:S06]  /*a970*/  F2FP.BF16.F32.PACK_AB R172, R172, R67 ;  /* 0x00000043acac723e */ /* 0x000fcc00000010ff */
[----:B------:R-:W1:Y:S01]  /*a980*/  MUFU.EX2 R28, R28 ;  /* 0x0000001c001c7308 */ /* 0x000e620000000800 */
[----:B--2---:R-:W-:Y:S01]  /*a990*/  FADD.FTZ R3, R71, R24 ;  /* 0x0000001847037221 */ /* 0x004fe20000010000 */
[C---:B---3--:R-:W-:Y:S01]  /*a9a0*/  FADD.FTZ R0, R30.reuse, R25 ;  /* 0x000000191e007221 */ /* 0x048fe20000010000 */
[----:B------:R-:W-:Y:S02]  /*a9b0*/  F2FP.BF16.F32.PACK_AB R175, R30, R117 ;  /* 0x000000751eaf723e */ /* 0x000fe400000010ff */
[C---:B-1----:R-:W-:Y:S01]  /*a9c0*/  FADD.FTZ R3, R28.reuse, R3 ;  /* 0x000000031c037221 */ /* 0x042fe20000010000 */
[----:B------:R-:W-:Y:S01]  /*a9d0*/  F2FP.BF16.F32.PACK_AB R174, R28, R71 ;  /* 0x000000471cae723e */ /* 0x000fe200000010ff */
[----:B0-----:R-:W-:Y:S06]  /*a9e0*/  @!P0 BRA `(.L_x_3853) ;  /* 0x0000000000048947 */ /* 0x001fec0003800000 */
[----:B------:R-:W-:Y:S01]  /*a9f0*/  BPT.TRAP 0x1 ;  /* 0x000000040000795c */ /* 0x000fe20000300000 */
.L_x_3853:
[----:B------:R0:W1:Y:S01]  /*aa00*/  SYNCS.PHASECHK.TRANS64.TRYWAIT P2, [R20+URZ+0x22850], R73 ;  /* 0x02285049140075a7 */ /* 0x000062000804017f */
[----:B------:R-:W-:Y:S05]  /*aa10*/  @!P0 BRA `(.L_x_3854) ;  /* 0x0000000000048947 */ /* 0x000fea0003800000 */
[----:B------:R-:W-:Y:S01]  /*aa20*/  BPT.TRAP 0x1 ;  /* 0x000000040000795c */ /* 0x000fe20000300000 */
.L_x_3854:
[----:B------:R-:W-:Y:S04]  /*aa30*/  BSSY B0, `(.L_x_3855) ;  /* 0x0000004000007945 */ /* 0x000fe80003800000 */
[----:B-1----:R-:W-:Y:S05]  /*aa40*/  @P2 BRA `(.L_x_3856) ;  /* 0x0000000000082947 */ /* 0x002fea0003800000 */
[----:B------:R-:W1:Y:S02]  /*aa50*/  SYNCS.PHASECHK.TRANS64.TRYWAIT P2, [R20+URZ+0x22850], R73 ;  /* 0x02285049140075a7 */ /* 0x000e64000804017f */
[----:B-1----:R-:W-:Y:S05]  /*aa60*/  @!P2 BRA `(.L_x_3857) ;  /* 0x000000e4004ca947 */ /* 0x002fea0003800000 */
.L_x_3856:
[----:B------:R-:W-:Y:S05]  /*aa70*/  BSYNC B0 ;  /* 0x0000000000007941 */ /* 0x000fea0003800000 */
.L_x_3855:
[----:B------:R-:W-:Y:S05]  /*aa80*/  WARPSYNC.ALL ;  /* 0x0000000000007948 */ /* 0x000fea0003800000 */
[----:B------:R-:W-:Y:S01]  /*aa90*/  R2UR UR4, R18 ;  /* 0x00000000120472ca */ /* 0x000fe200000e0000 */
[----:B------:R2:W-:Y:S01]  /*aaa0*/  BAR.SYNC.DEFER_BLOCKING R21, 0x100 ;  /* 0x000400150000751d */ /* 0x0005e20000010000 */
[----:B------:R-:W-:Y:S02]  /*aab0*/  IMAD.MOV.U32 R179, RZ, RZ, 0xc00 ;  /* 0x00000c00ffb37424 */ /* 0x000fe400078e00ff */
[----:B01----:R-:W-:-:S03]  /*aac0*/  @!P1 VIADD R20, R20, 0x22860 ;  /* 0x0002286014149836 */ /* 0x003fc60000000000 */
[----:B------:R-:W-:Y:S01]  /*aad0*/  ULDC UR46, c[0x0][0x988] ;  /* 0x00026200002e7ab9 */ /* 0x000fe20000000800 */
[----:B------:R-:W-:Y:S01]  /*aae0*/  ULDC UR47, c[0x0][0x988] ;  /* 0x00026200002f7ab9 */ /* 0x000fe20000000800 */
        /* <DEDUP_REMOVED lines=38> */
[----:B------:R-:W-:Y:S01]  /*ad50*/  R2UR UR6, R152 ;  /* 0x00000000980672ca */ /* 0x000fe200000e0000 */
[----:B------:R-:W-:Y:S01]  /*ad60*/  IMAD.IADD R152, R204, 0x1, -R202 ;  /* 0x00000001cc987824 */ /* 0x000fe200078e0aca */
[----:B------:R-:W-:-:S03]  /*ad70*/  R2UR UR7, R153 ;  /* 0x00000000990772ca */ /* 0x000fc600000e0000 */
[----:B------:R-:W-:-:S04]  /*ad80*/  IMAD R152, R205, 0x80, R152 ;  /* 0x00000080cd987824 */ /* 0x000fc800078e0298 */
[----:B------:R-:W-:-:S05]  /*ad90*/  IMAD.HI R152, R152, 0x2aaaaaab, RZ ;  /* 0x2aaaaaab98987827 */ /* 0x000fca00078e02ff */
[----:B--2---:R-:W-:Y:S01]  /*ada0*/  SHF.R.U32.HI R21, RZ, 0x1f, R152 ;  /* 0x0000001fff157819 */ /* 0x004fe20000011698 */
[----:B------:R-:W-:Y:S02]  /*adb0*/  WARPGROUP.DEPBAR.LE gsb0, 0x0 ;  /* 0x00008000000079c5 */ /* 0x000fe40000010000 */
[----:B------:R-:W-:-:S10]  /*adc0*/  WARPGROUP.ARRIVE ;  /* 0x00000000000079c5 */ /* 0x000fd40000000000 */
        /* <DEDUP_REMOVED lines=9> */
[----:B0-----:R-:W-:Y:S01]  /*ae60*/  LEA.HI.SX32 R20, R152, R21, 0x1c ;  /* 0x0000001598147211 */ /* 0x001fe200078fe2ff */
[----:B------:R-:W-:-:S03]  /*ae70*/  VIADD R21, R177, 0xfffffffe ;  /* 0xfffffffeb1157836 */ /* 0x000fc60000000000 */
[----:B------:R-:W-:-:S04]  /*ae80*/  VIMNMX R20, RZ, R20, !PT ;  /* 0x00000014ff147248 */ /* 0x000fc80007fe0100 */
[----:B------:R-:W-:-:S13]  /*ae90*/  ISETP.GE.AND P2, PT, R21, R20, PT ;  /* 0x000000141500720c */ /* 0x000fda0003f46270 */
[----:B------:R-:W-:Y:S05]  /*aea0*/  @!P2 BRA `(.L_x_3858) ;  /* 0x000000240094a947 */ /* 0x000fea0003800000 */
[----:B------:R-:W-:Y:S02]  /*aeb0*/  IMAD.MOV.U32 R219, RZ, RZ, R8 ;  /* 0x000000ffffdb7224 */ /* 0x000fe400078e0008 */
[----:B------:R-:W-:-:S07]  /*aec0*/  IMAD.MOV.U32 R220, RZ, RZ, R7 ;  /* 0x000000ffffdc7224 */ /* 0x000fce00078e0007 */
.L_x_3868:
        /* <DEDUP_REMOVED lines=8> */
.L_x_3859:
[----:B------:R-:W-:Y:S01]  /*af50*/  IMAD R206, R22, 0x8, R18 ;  /* 0x0000000816ce7824 */ /* 0x000fe200078e0212 */
[----:B------:R-:W-:-:S04]  /*af60*/  SHF.L.U32 R207, R23, 0x1f, RZ ;  /* 0x0000001f17cf7819 */ /* 0x000fc800000006ff */
[----:B------:R0:W1:Y:S01]  /*af70*/  SYNCS.PHASECHK.TRANS64.TRYWAIT P2, [R206+URZ+0x22830], R207 ;  /* 0x022830cfce0075a7 */ /* 0x000062000804017f */
[----:B------:R-:W-:Y:S05]  /*af80*/  @!P0 BRA `(.L_x_3860) ;  /* 0x0000000000048947 */ /* 0x000fea0003800000 */
[----:B------:R-:W-:Y:S01]  /*af90*/  BPT.TRAP 0x1 ;  /* 0x000000040000795c */ /* 0x000fe20000300000 */
.L_x_3860:
[----:B------:R-:W-:Y:S02]  /*afa0*/  IMAD R6, R22, 0x300, R9 ;  /* 0x0000030016067824 */ /* 0x000fe400078e0209 */
[----:B------:R-:W-:Y:S01]  /*afb0*/  IMAD.MOV.U32 R7, RZ, RZ, 0x40000040 ;  /* 0x40000040ff077424 */ /* 0x000fe200078e00ff */
[----:B-1----:R-:W-:Y:S06]  /*afc0*/  @P2 BRA `(.L_x_3861) ;  /* 0x0000000000082947 */ /* 0x002fec0003800000 */
[----:B------:R-:W1:Y:S02]  /*afd0*/  SYNCS.PHASECHK.TRANS64.TRYWAIT P2, [R206+URZ+0x22830], R207 ;  /* 0x022830cfce0075a7 */ /* 0x000e64000804017f */
[----:B-1----:R-:W-:Y:S05]  /*afe0*/  @!P2 BRA `(.L_x_3862) ;  /* 0x000000e00000a947 */ /* 0x002fea0003800000 */
.L_x_3861:
[----:B------:R-:W-:Y:S05]  /*aff0*/  WARPSYNC.ALL ;  /* 0x0000000000007948 */ /* 0x000fea0003800000 */
[C---:B------:R-:W-:Y:S01]  /*b000*/  R2UR UR6, R6.reuse ;  /* 0x00000000060672ca */ /* 0x040fe200000e0000 */
[C---:B------:R-:W-:Y:S01]  /*b010*/  VIADD R152, R6.reuse, 0x2 ;  /* 0x0000000206987836 */ /* 0x040fe20000000000 */
[----:B------:R-:W-:Y:S01]  /*b020*/  R2UR UR7, R7 ;  /* 0x00000000070772ca */ /* 0x000fe200000e0000 */
[----:B------:R-:W-:Y:S01]  /*b030*/  VIADD R154, R6, 0x4 ;  /* 0x00000004069a7836 */ /* 0x000fe20000000000 */
[----:B------:R-:W-:Y:S01]  /*b040*/  R2UR UR4, R4 ;  /* 0x00000000040472ca */ /* 0x000fe200000e0000 */
[----:B------:R-:W-:Y:S01]  /*b050*/  IMAD.MOV.U32 R153, RZ, RZ, 0x40000040 ;  /* 0x40000040ff997424 */ /* 0x000fe200078e00ff */
[----:B------:R-:W-:Y:S01]  /*b060*/  R2UR UR5, R5 ;  /* 0x00000000050572ca */ /* 0x000fe200000e0000 */
[----:B------:R-:W-:Y:S01]  /*b070*/  IMAD.MOV.U32 R155, RZ, RZ, 0x40000040 ;  /* 0x40000040ff9b7424 */ /* 0x000fe200078e00ff */
[----:B------:R-:W-:Y:S01]  /*b080*/  R2UR UR10, R152 ;  /* 0x00000000980a72ca */ /* 0x000fe200000e0000 */
[----:B------:R-:W2:Y:S01]  /*b090*/  LDL.LU R224, [R1] ;  /* 0x0000000001e07983 */ /* 0x000ea20000300800 */
[----:B------:R-:W-:Y:S01]  /*b0a0*/  R2UR UR11, R153 ;  /* 0x00000000990b72ca */ /* 0x000fe200000e0000 */
[----:B------:R-:W-:Y:S01]  /*b0b0*/  VIADD R6, R6, 0x6 ;  /* 0x0000000606067836 */ /* 0x000fe20000000000 */
[----:B------:R-:W-:Y:S01]  /*b0c0*/  R2UR UR14, R154 ;  /* 0x000000009a0e72ca */ /* 0x000fe200000e0000 */
[----:B------:R-:W-:Y:S01]  /*b0d0*/  IMAD.MOV.U32 R7, RZ, RZ, 0x40000040 ;  /* 0x40000040ff077424 */ /* 0x000fe200078e00ff */
[----:B------:R-:W-:Y:S01]  /*b0e0*/  R2UR UR15, R155 ;  /* 0x000000009b0f72ca */ /* 0x000fe200000e0000 */
[----:B------:R-:W3:Y:S01]  /*b0f0*/  S2R R227, SR_TID.X ;  /* 0x0000000000e37919 */ /* 0x000ee20000002100 */
[----:B------:R-:W-:Y:S01]  /*b100*/  WARPGROUP.ARRIVE ;  /* 0x00000000000079c5 */ /* 0x000fe20000000000 */
[----:B------:R-:W-:-:S02]  /*b110*/  R2UR UR8, R14 ;  /* 0x000000000e0872ca */ /* 0x000fc400000e0000 */
[----:B------:R-:W-:Y:S02]  /*b120*/  R2UR UR9, R15 ;  /* 0x000000000f0972ca */ /* 0x000fe400000e0000 */
[----:B------:R-:W-:Y:S01]  /*b130*/  R2UR UR12, R12 ;  /* 0x000000000c0c72ca */ /* 0x000fe200000e0000 */
[----:B------:R-:W-:Y:S01]  /*b140*/  HGMMA.64x96x16.F32.BF16 R152, gdesc[UR4], RZ, !UPT, gsb0 ;  /* 0x01600000049879f0 */ /* 0x000fe2000c0018ff */
[----:B------:R-:W-:Y:S02]  /*b150*/  R2UR UR13, R13 ;  /* 0x000000000d0d72ca */ /* 0x000fe400000e0000 */
[----:B------:R-:W-:Y:S01]  /*b160*/  R2UR UR6, R6 ;  /* 0x00000000060672ca */ /* 0x000fe200000e0000 */
[----:B------:R-:W-:Y:S01]  /*b170*/  IMAD.SHL.U32 R6, R205, 0x80, RZ ;  /* 0x00000080cd067824 */ /* 0x000fe200078e00ff */
[----:B------:R-:W-:Y:S02]  /*b180*/  R2UR UR7, R7 ;  /* 0x00000000070772ca */ /* 0x000fe400000e0000 */
[----:B------:R-:W-:Y:S01]  /*b190*/  R2UR UR4, R10 ;  /* 0x000000000a0472ca */ /* 0x000fe200000e0000 */
[----:B------:R-:W-:Y:S01]  /*b1a0*/  IMAD R7, R21, -0x60, R6 ;  /* 0xffffffa015077824 */ /* 0x000fe200078e0206 */
[----:B------:R-:W-:-:S04]  /*b1b0*/  R2UR UR5, R11 ;  /* 0x000000000b0572ca */ /* 0x000fc800000e0000 */
[----:B------:R-:W-:-:S05]  /*b1c0*/  IADD3 R7, R7, 0x1, R204 ;  /* 0x0000000107077810 */ /* 0x000fca0007ffe0cc */
[----:B------:R-:W-:-:S04]  /*b1d0*/  IMAD.IADD R7, R7, 0x1, -R202 ;  /* 0x0000000107077824 */ /* 0x000fc800078e0aca */
        /* <DEDUP_REMOVED lines=9> */
[----:B------:R-:W-:Y:S01]  /*b270*/  HGMMA.64x96x16.F32.BF16 R152, gdesc[UR12], R152, gsb0 ;  /* 0x016000000c9879f0 */ /* 0x000fe20008001898 */
[----:B--2---:R-:W-:-:S04]  /*b280*/  LOP3.LUT R224, R224, 0xfffffeff, RZ, 0xc0, !PT ;  /* 0xfffffeffe0e07812 */ /* 0x004fc800078ec0ff */
[----:B------:R-:W-:-:S04]  /*b290*/  @P1 LOP3.LUT R224, R224, 0x100, RZ, 0xfc, !PT ;  /* 0x00000100e0e01812 */ /* 0x000fc800078efcff */
[----:B------:R-:W-:-:S04]  /*b2a0*/  LOP3.LUT R224, R224, 0xffffff7f, RZ, 0xc0, !PT ;  /* 0xffffff7fe0e07812 */ /* 0x000fc800078ec0ff */
[----:B------:R-:W-:-:S04]  /*b2b0*/  @P0 LOP3.LUT R224, R224, 0x80, RZ, 0xfc, !PT ;  /* 0x00000080e0e00812 */ /* 0x000fc800078efcff */
[----:B------:R-:W-:Y:S01]  /*b2c0*/  LOP3.LUT R224, R224, 0xfffffdff, RZ, 0xc0, !PT ;  /* 0xfffffdffe0e07812 */ /* 0x000fe200078ec0ff */
        /* <DEDUP_REMOVED lines=71> */
[----:B------:R-:W-:Y:S02]  /*b740*/  FSEL R197, R197, -INF , P3 ;  /* 0xff800000c5c57808 */ /* 0x000fe40001800000 */
[----:B------:R-:W-:-:S04]  /*b750*/  FMNMX.FTZ R8, R196, R7, !PT ;  /* 0x00000007c4087209 */ /* 0x000fc80007810000 */
[----:B------:R-:W-:-:S05]  /*b760*/  FMNMX.FTZ R222, R197, R8, !PT ;  /* 0x00000008c5de7209 */ /* 0x000fca0007810000 */
[----:B------:R-:W2:Y:S02]  /*b770*/  SHFL.BFLY PT, R7, R222, 0x2, 0x1f ;  /* 0x0c401f00de077f89 */ /* 0x000ea400000e0000 */
[----:B--2---:R-:W-:-:S05]  /*b780*/  FMNMX.FTZ R223, R222, R7, !PT ;  /* 0x00000007dedf7209 */ /* 0x004fca0007810000 */
[----:B------:R-:W2:Y:S02]  /*b790*/  SHFL.BFLY PT, R8, R223, 0x1, 0x1f ;  /* 0x0c201f00df087f89 */ /* 0x000ea400000e0000 */
[----:B--2---:R-:W-:Y:S01]  /*b7a0*/  FMNMX.FTZ R7, R223, R8, !PT ;  /* 0x00000008df077209 */ /* 0x004fe20007810000 */
[----:B------:R-:W-:Y:S02]  /*b7b0*/  VIADD R8, R6, 0x8 ;  /* 0x0000000806087836 */ /* 0x000fe40000000000 */
[----:B------:R-:W-:Y:S01]  /*b7c0*/  IMAD.U32 R6, RZ, RZ, UR47 ;  /* 0x0000002fff067e24 */ /* 0x000fe2000f8e00ff */
[----:B------:R-:W-:Y:S02]  /*b7d0*/  FSETP.NEU.FTZ.AND P2, PT, R7, -INF , PT ;  /* 0xff8000000700780b */ /* 0x000fe40003f5d000 */
[C---:B------:R-:W-:Y:S02]  /*b7e0*/  ISETP.GT.AND P3, PT, R8.reuse, RZ, PT ;  /* 0x000000ff0800720c */ /* 0x040fe40003f64270 */
[----:B------:R-:W-:-:S02]  /*b7f0*/  ISETP.GT.AND P5, PT, R8, 0x1, PT ;  /* 0x000000010800780c */ /* 0x000fc40003fa4270 */
[----:B------:R-:W-:Y:S02]  /*b800*/  FSEL R154, R154, -INF , P3 ;  /* 0xff8000009a9a7808 */ /* 0x000fe40001800000 */
[C---:B------:R-:W-:Y:S02]  /*b810*/  ISETP.GT.AND P4, PT, R8.reuse, 0x8, PT ;  /* 0x000000080800780c */ /* 0x040fe40003f84270 */
        /* <DEDUP_REMOVED lines=8> */
[----:B------:R-:W-:Y:S02]  /*b8a0*/  FSEL R163, R163, -INF , P4 ;  /* 0xff800000a3a37808 */ /* 0x000fe40002000000 */
[----:B------:R-:W-:-:S02]  /*b8b0*/  FSEL R166, R166, -INF , P3 ;  /* 0xff800000a6a67808 */ /* 0x000fc40001800000 */
[----:B------:R-:W-:Y:S02]  /*b8c0*/  FSEL R221, R7, RZ, P2 ;  /* 0x000000ff07dd7208 */ /* 0x000fe40001000000 */
[C---:B------:R-:W-:Y:S02]  /*b8d0*/  ISETP.GT.AND P5, PT, R8.reuse, 0x19, PT ;  /* 0x000000190800780c */ /* 0x040fe40003fa4270 */
[C---:B------:R-:W-:Y:S01]  /*b8e0*/  ISETP.GT.AND P4, PT, R8.reuse, 0x20, PT ;  /* 0x000000200800780c */ /* 0x040fe20003f84270 */
[----:B------:R-:W-:Y:S01]  /*b8f0*/  FADD.FTZ R220, -R221, R220 ;  /* 0x000000dcdddc7221 */ /* 0x000fe20000010100 */
[C---:B------:R-:W-:Y:S01]  /*b900*/  ISETP.GT.AND P3, PT, R8.reuse, 0x21, PT ;  /* 0x000000210800780c */ /* 0x040fe20003f64270 */
[----:B------:R-:W-:Y:S01]  /*b910*/  FMUL.FTZ R221, R7, R6 ;  /* 0x0000000607dd7220 */ /* 0x000fe20000410000 */
[----:B------:R-:W-:Y:S02]  /*b920*/  ISETP.GT.AND P1, PT, R8, 0x41, PT ;  /* 0x000000410800780c */ /* 0x000fe40003f24270 */
[----:B------:R-:W-:-:S02]  /*b930*/  FSEL R167, R167, -INF , P5 ;  /* 0xff800000a7a77808 */ /* 0x000fc40002800000 */
[----:B------:R-:W-:Y:S02]  /*b940*/  FSEL R170, R170, -INF , P4 ;  /* 0xff800000aaaa7808 */ /* 0x000fe40002000000 */
[----:B------:R-:W-:Y:S02]  /*b950*/  FSEL R171, R171, -INF , P3 ;  /* 0xff800000abab7808 */ /* 0x000fe40001800000 */
[C---:B------:R-:W-:Y:S02]  /*b960*/  ISETP.GT.AND P5, PT, R8.reuse, 0x28, PT ;  /* 0x000000280800780c */ /* 0x040fe40003fa4270 */
[C---:B------:R-:W-:Y:S02]  /*b970*/  ISETP.GT.AND P4, PT, R8.reuse, 0x29, PT ;  /* 0x000000290800780c */ /* 0x040fe40003f84270 */
[----:B------:R-:W-:Y:S02]  /*b980*/  ISETP.GT.AND P3, PT, R8, 0x30, PT ;  /* 0x000000300800780c */ /* 0x000fe40003f64270 */
[----:B------:R-:W-:-:S02]  /*b990*/  FSEL R174, R174, -INF , P5 ;  /* 0xff800000aeae7808 */ /* 0x000fc40002800000 */
[----:B------:R-:W-:Y:S02]  /*b9a0*/  FSEL R175, R175, -INF , P4 ;  /* 0xff800000afaf7808 */ /* 0x000fe40002000000 */
[----:B------:R-:W-:Y:S02]  /*b9b0*/  FSEL R178, R178, -INF , P3 ;  /* 0xff800000b2b27808 */ /* 0x000fe40001800000 */
[C---:B------:R-:W-:Y:S02]  /*b9c0*/  ISETP.GT.AND P5, PT, R8.reuse, 0x31, PT ;  /* 0x000000310800780c */ /* 0x040fe40003fa4270 */
[C---:B------:R-:W-:Y:S02]  /*b9d0*/  ISETP.GT.AND P4, PT, R8.reuse, 0x38, PT ;  /* 0x000000380800780c */ /* 0x040fe40003f84270 */
[----:B------:R-:W-:Y:S02]  /*b9e0*/  ISETP.GT.AND P3, PT, R8, 0x39, PT ;  /* 0x000000390800780c */ /* 0x000fe40003f64270 */
[----:B------:R-:W-:-:S02]  /*b9f0*/  FSEL R221, R221, RZ, P2 ;  /* 0x000000ffdddd7208 */ /* 0x000fc40001000000 */
[----:B------:R-:W-:Y:S02]  /*ba00*/  FSEL R179, R179, -INF , P5 ;  /* 0xff800000b3b37808 */ /* 0x000fe40002800000 */
[----:B------:R-:W-:Y:S01]  /*ba10*/  FSEL R182, R182, -INF , P4 ;  /* 0xff800000b6b67808 */ /* 0x000fe20002000000 */
[-CC-:B------:R-:W-:Y:S01]  /*ba20*/  FFMA.FTZ R152, R152, R6.reuse, -R221.reuse ;  /* 0x0000000698987223 */ /* 0x180fe200000108dd */
[----:B------:R-:W-:Y:S01]  /*ba30*/  @P1 LOP3.LUT R224, R224, 0x200, RZ, 0xfc, !PT ;  /* 0x00000200e0e01812 */ /* 0x000fe200078efcff */
[-CC-:B------:R-:W-:Y:S01]  /*ba40*/  FFMA.FTZ R153, R153, R6.reuse, -R221.reuse ;  /* 0x0000000699997223 */ /* 0x180fe200000108dd */
[----:B------:R-:W-:Y:S01]  /*ba50*/  FSEL R183, R183, -INF , P3 ;  /* 0xff800000b7b77808 */ /* 0x000fe20001800000 */
[-CC-:B------:R-:W-:Y:S01]  /*ba60*/  FFMA.FTZ R156, R156, R6.reuse, -R221.reuse ;  /* 0x000000069c9c7223 */ /* 0x180fe200000108dd */
[C---:B------:R-:W-:Y:S01]  /*ba70*/  ISETP.GT.AND P0, PT, R8.reuse, 0x48, PT ;  /* 0x000000480800780c */ /* 0x040fe20003f04270 */
[----:B------:R-:W-:Y:S01]  /*ba80*/  MUFU.EX2 R152, R152 ;  /* 0x0000009800987308 */ /* 0x000fe20000000800 */
[C---:B------:R-:W-:Y:S01]  /*ba90*/  ISETP.GT.AND P3, PT, R8.reuse, 0x50, PT ;  /* 0x000000500800780c */ /* 0x040fe20003f64270 */
[-CC-:B------:R-:W-:Y:S01]  /*baa0*/  FFMA.FTZ R157, R157, R6.reuse, -R221.reuse ;  /* 0x000000069d9d7223 */ /* 0x180fe200000108dd */
[----:B------:R-:W-:Y:S01]  /*bab0*/  ISETP.GT.AND P4, PT, R8, 0x51, PT ;  /* 0x000000510800780c */ /* 0x000fe20003f84270 */
[-CC-:B------:R-:W-:Y:S01]  /*bac0*/  FFMA.FTZ R160, R160, R6.reuse, -R221.reuse ;  /* 0x00000006a0a07223 */ /* 0x180fe200000108dd */
[C---:B------:R-:W-:Y:S01]  /*bad0*/  ISETP.GT.AND P5, PT, R8.reuse, 0x58, PT ;  /* 0x000000580800780c */ /* 0x040fe20003fa4270 */
[-CC-:B------:R-:W-:Y:S01]  /*bae0*/  FFMA.FTZ R161, R161, R6.reuse, -R221.reuse ;  /* 0x00000006a1a17223 */ /* 0x180fe200000108dd */
[C---:B------:R-:W-:Y:S01]  /*baf0*/  ISETP.GT.AND P6, PT, R8.reuse, 0x59, PT ;  /* 0x000000590800780c */ /* 0x040fe20003fc4270 */
[----:B------:R-:W-:Y:S01]  /*bb00*/  MUFU.EX2 R153, R153 ;  /* 0x0000009900997308 */ /* 0x000fe20000000800 */
[----:B------:R-:W-:Y:S01]  /*bb10*/  ISETP.GT.AND P1, PT, R8, 0x40, PT ;  /* 0x000000400800780c */ /* 0x000fe20003f24270 */
[-CC-:B------:R-:W-:Y:S01]  /*bb20*/  FFMA.FTZ R164, R164, R6.reuse, -R221.reuse ;  /* 0x00000006a4a47223 */ /* 0x180fe200000108dd */
[----:B------:R-:W-:Y:S01]  /*bb30*/  ISETP.GT.AND P2, PT, R8, 0x49, PT ;  /* 0x000000490800780c */ /* 0x000fe20003f44270 */
[-CC-:B------:R-:W-:Y:S01]  /*bb40*/  FFMA.FTZ R8, R177, R6.reuse, -R221.reuse ;  /* 0x00000006b1087223 */ /* 0x180fe200000108dd */
[-C--:B------:R-:W-:Y:S01]  /*bb50*/  FMUL.FTZ R177, R220, R6.reuse ;  /* 0x00000006dcb17220 */ /* 0x080fe20000410000 */
        /* <DEDUP_REMOVED lines=17> */
[----:B------:R-:W-:Y:S01]  /*bc70*/  FSEL R186, R186, -INF , P1 ;  /* 0xff800000baba7808 */ /* 0x000fe20000800000 */
[----:B------:R-:W-:Y:S01]  /*bc80*/  MUFU.EX2 R157, R157 ;  /* 0x0000009d009d7308 */ /* 0x000fe20000000800 */
[----:B------:R-:W-:Y:S01]  /*bc90*/  LOP3.LUT P1, RZ, R224, 0x200, RZ, 0xc0, !PT ;  /* 0x00000200e0ff7812 */ /* 0x000fe2000782c0ff */
[----:B------:R-:W-:Y:S01]  /*bca0*/  STL [R1], R224 ;  /* 0x000000e001007387 */ /* 0x000fe20000100800 */
[----:B------:R-:W-:Y:S01]  /*bcb0*/  FSEL R190, R190, -INF , P0 ;  /* 0xff800000bebe7808 */ /* 0x000fe20000000000 */
[----:B--2---:R-:W-:Y:S01]  /*bcc0*/  FFMA.FTZ R220, R177, R3, R152 ;  /* 0x00000003b1dc7223 */ /* 0x004fe20000010098 */
[----:B------:R-:W-:Y:S01]  /*bcd0*/  F2FP.BF16.F32.PACK_AB R152, R153, R152 ;  /* 0x000000989998723e */ /* 0x000fe200000010ff */
[----:B------:R-:W-:Y:S01]  /*bce0*/  FMUL.FTZ R24, R24, R177 ;  /* 0x000000b118187220 */ /* 0x000fe20000410000 */
[----:B------:R-:W-:Y:S01]  /*bcf0*/  FSEL R187, R187, -INF , P1 ;  /* 0xff800000bbbb7808 */ /* 0x000fe20000800000 */
[----:B------:R-:W-:Y:S01]  /*bd00*/  FADD.FTZ R3, R153, R220 ;  /* 0x000000dc99037221 */ /* 0x000fe20000010000 */
[----:B------:R-:W-:Y:S01]  /*bd10*/  FMNMX.FTZ R220, R154, R219, !PT ;  /* 0x000000db9adc7209 */ /* 0x000fe20007810000 */
[----:B------:R-:W-:Y:S01]  /*bd20*/  MUFU.EX2 R161, R161 ;  /* 0x000000a100a17308 */ /* 0x000fe20000000800 */
[----:B------:R-:W-:Y:S01]  /*bd30*/  FSEL R191, R191, -INF , P2 ;  /* 0xff800000bfbf7808 */ /* 0x000fe20001000000 */
[-C--:B------:R-:W-:Y:S01]  /*bd40*/  FMUL.FTZ R25, R25, R177.reuse ;  /* 0x000000b119197220 */ /* 0x080fe20000410000 */
[----:B------:R-:W-:Y:S01]  /*bd50*/  FMNMX.FTZ R221, R155, R220, !PT ;  /* 0x000000dc9bdd7209 */ /* 0x000fe20007810000 */
[-C--:B------:R-:W-:Y:S01]  /*bd60*/  FMUL.FTZ R28, R28, R177.reuse ;  /* 0x000000b11c1c7220 */ /* 0x080fe20000410000 */
[----:B------:R-:W-:Y:S01]  /*bd70*/  FSEL R194, R194, -INF , P3 ;  /* 0xff800000c2c27808 */ /* 0x000fe20001800000 */
[----:B------:R-:W-:Y:S01]  /*bd80*/  FMUL.FTZ R29, R29, R177 ;  /* 0x000000b11d1d7220 */ /* 0x000fe20000410000 */
        /* <DEDUP_REMOVED lines=14> */
[----:B------:R-:W-:Y:S01]  /*be70*/  LOP3.LUT P1, RZ, R224, 0x100, RZ, 0xc0, !PT ;  /* 0x00000100e0ff7812 */ /* 0x000fe2000782c0ff */
[----:B------:R-:W-:Y:S01]  /*be80*/  FMUL.FTZ R41, R41, R177 ;  /* 0x000000b129297220 */ /* 0x000fe20000410000 */
[----:B------:R-:W-:Y:S01]  /*be90*/  FMNMX.FTZ R220, R166, R221, !PT ;  /* 0x000000dda6dc7209 */ /* 0x000fe20007810000 */
[----:B------:R-:W-:Y:S01]  /*bea0*/  MUFU.EX2 R169, R169 ;  /* 0x000000a900a97308 */ /* 0x000fe20000000800 */
[----:B------:R-:W-:Y:S01]  /*beb0*/  LOP3.LUT P0, RZ, R224, 0x80, RZ, 0xc0, !PT ;  /* 0x00000080e0ff7812 */ /* 0x000fe2000780c0ff */
        /* <DEDUP_REMOVED lines=68> */
[-C--:B------:R-:W-:Y:S01]  /*c300*/  FMUL.FTZ R129, R129, R177.reuse ;  /* 0x000000b181817220 */ /* 0x080fe20000410000 */
[-C--:B------:R-:W-:Y:S01]  /*c310*/  FMUL.FTZ R132, R132, R177.reuse ;  /* 0x000000b184847220 */ /* 0x080fe20000410000 */
[----:B------:R-:W2:Y:S01]  /*c320*/  SHFL.BFLY PT, R220, R221, 0x2, 0x1f ;  /* 0x0c401f00dddc7f89 */ /* 0x000ea200000e0000 */
[----:B------:R-:W4:Y:S01]  /*c330*/  MUFU.EX2 R153, R156 ;  /* 0x0000009c00997308 */ /* 0x000f220000000800 */
        /* <DEDUP_REMOVED lines=9> */
[----:B------:R-:W-:-:S06]  /*c3d0*/  FMUL.FTZ R149, R149, R177 ;  /* 0x000000b195957220 */ /* 0x000fcc0000410000 */
[----:B------:R-:W-:Y:S01]  /*c3e0*/  MUFU.EX2 R160, R168 ;  /* 0x000000a800a07308 */ /* 0x000fe20000000800 */
[----:B----4-:R-:W-:-:S04]  /*c3f0*/  FADD.FTZ R3, R153, R3 ;  /* 0x0000000399037221 */ /* 0x010fc80000010000 */
[----:B------:R-:W-:Y:S01]  /*c400*/  FADD.FTZ R3, R157, R3 ;  /* 0x000000039d037221 */ /* 0x000fe20000010000 */
[----:B--2---:R-:W-:Y:S02]  /*c410*/  FMNMX.FTZ R221, R221, R220, !PT ;  /* 0x000000dcdddd7209 */ /* 0x004fe40007810000 */
[----:B------:R-:W-:Y:S03]  /*c420*/  MUFU.EX2 R168, R176 ;  /* 0x000000b000a87308 */ /* 0x000fe60000000800 */
[----:B------:R-:W2:Y:S05]  /*c430*/  SHFL.BFLY PT, R222, R221, 0x1, 0x1f ;  /* 0x0c201f00ddde7f89 */ /* 0x000eaa00000e0000 */
[----:B------:R2:W4:Y:S08]  /*c440*/  MUFU.EX2 R220, R8 ;  /* 0x0000000800dc7308 */ /* 0x0005300000000800 */
[----:B------:R-:W-:Y:S08]  /*c450*/  MUFU.EX2 R192, R192 ;  /* 0x000000c000c07308 */ /* 0x000ff00000000800 */
[----:B------:R-:W-:Y:S01]  /*c460*/  MUFU.EX2 R193, R193 ;  /* 0x000000c100c17308 */ /* 0x000fe20000000800 */
[----:B--2---:R-:W-:-:S04]  /*c470*/  FMNMX.FTZ R8, R221, R222, !PT ;  /* 0x000000dedd087209 */ /* 0x004fc80007810000 */
[C---:B------:R-:W-:Y:S01]  /*c480*/  FSETP.NEU.FTZ.AND P2, PT, R8.reuse, -INF , PT ;  /* 0xff8000000800780b */ /* 0x040fe20003f5d000 */
[----:B------:R-:W-:Y:S02]  /*c490*/  FMUL.FTZ R221, R8, R6 ;  /* 0x0000000608dd7220 */ /* 0x000fe40000410000 */
[----:B------:R-:W-:Y:S03]  /*c4a0*/  MUFU.EX2 R196, R196 ;  /* 0x000000c400c47308 */ /* 0x000fe60000000800 */
[----:B------:R-:W-:-:S05]  /*c4b0*/  FSEL R221, R221, RZ, P2 ;  /* 0x000000ffdddd7208 */ /* 0x000fca0001000000 */
        /* <DEDUP_REMOVED lines=24> */
[----:B------:R-:W-:Y:S08]  /*c640*/  MUFU.EX2 R174, R197 ;  /* 0x000000c500ae7308 */ /* 0x000ff00000000800 */
[----:B------:R3:W-:Y:S08]  /*c650*/  MUFU.EX2 R221, R158 ;  /* 0x0000009e00dd7308 */ /* 0x0007f00000000800 */
[----:B------:R2:W-:Y:S01]  /*c660*/  MUFU.EX2 R197, R154 ;  /* 0x0000009a00c57308 */ /* 0x0005e20000000800 */
[----:B---3--:R-:W-:-:S07]  /*c670*/  SHF.R.U32.HI R158, RZ, 0x7, R227 ;  /* 0x00000007ff9e7819 */ /* 0x008fce00000116e3 */
[----:B------:R3:W-:Y:S01]  /*c680*/  MUFU.EX2 R227, R176 ;  /* 0x000000b000e37308 */ /* 0x0007e20000000800 */
[----:B--2---:R-:W-:Y:S01]  /*c690*/  F2FP.BF16.F32.PACK_AB R154, R157, R153 ;  /* 0x000000999d9a723e */ /* 0x004fe200000010ff */
[----:B------:R-:W-:Y:S01]  /*c6a0*/  @!P1 VIADD R157, R206, 0x22840 ;  /* 0x00022840ce9d9836 */ /* 0x000fe20000000000 */
[----:B------:R-:W-:-:S04]  /*c6b0*/  FSEL R153, R8, RZ, P2 ;  /* 0x000000ff08997208 */ /* 0x000fc80001000000 */
[----:B------:R-:W-:Y:S01]  /*c6c0*/  @!P1 PRMT R157, RZ, 0x654, R157 ;  /* 0x00000654ff9d9816 */ /* 0x000fe2000000009d */
[----:B------:R-:W-:Y:S01]  /*c6d0*/  FADD.FTZ R153, -R153, R219 ;  /* 0x000000db99997221 */ /* 0x000fe20000010100 */
[----:B---3--:R-:W-:Y:S01]  /*c6e0*/  IADD3 R176, -R158, 0xb, RZ ;  /* 0x0000000b9eb07810 */ /* 0x008fe20007ffe1ff */
[----:B-----5:R-:W-:Y:S01]  /*c6f0*/  FADD.FTZ R158, R156, R3 ;  /* 0x000000039c9e7221 */ /* 0x020fe20000010000 */
[----:B------:R2:W-:Y:S01]  /*c700*/  MUFU.EX2 R222, R162 ;  /* 0x000000a200de7308 */ /* 0x0005e20000000800 */
[----:B------:R-:W-:Y:S01]  /*c710*/  FMUL.FTZ R153, R153, R6 ;  /* 0x0000000699997220 */ /* 0x000fe20000410000 */
[C---:B------:R-:W-:Y:S01]  /*c720*/  F2FP.BF16.F32.PACK_AB R156, R161.reuse, R156 ;  /* 0x0000009ca19c723e */ /* 0x040fe200000010ff */
[----:B------:R-:W-:Y:S01]  /*c730*/  FADD.FTZ R3, R161, R158 ;  /* 0x0000009ea1037221 */ /* 0x000fe20000010000 */
[----:B------:R3:W-:Y:S06]  /*c740*/  BAR.ARV R176, 0x100 ;  /* 0x000400b00000751d */ /* 0x0007ec0000002000 */
[----:B------:R-:W-:Y:S01]  /*c750*/  FADD.FTZ R158, R164, R3 ;  /* 0x00000003a49e7221 */ /* 0x000fe20000010000 */
[----:B------:R-:W5:Y:S01]  /*c760*/  MUFU.EX2 R219, R153 ;  /* 0x0000009900db7308 */ /* 0x000f620000000800 */
[----:B------:R0:W-:Y:S02]  /*c770*/  @!P1 SYNCS.ARRIVE.TRANS64.RED.A1T0 RZ, [R157+URZ], RZ ;  /* 0x000000ff9dff99a7 */ /* 0x0001e4000810043f */
[C---:B------:R-:W-:Y:S01]  /*c780*/  FADD.FTZ R3, R165.reuse, R158 ;  /* 0x0000009ea5037221 */ /* 0x040fe20000010000 */
[----:B------:R-:W-:-:S02]  /*c790*/  F2FP.BF16.F32.PACK_AB R158, R165, R164 ;  /* 0x000000a4a59e723e */ /* 0x000fc400000010ff */
[----:B----4-:R-:W-:Y:S01]  /*c7a0*/  F2FP.BF16.F32.PACK_AB R164, R220, R168 ;  /* 0x000000a8dca4723e */ /* 0x010fe200000010ff */
[----:B--2---:R-:W-:Y:S01]  /*c7b0*/  FADD.FTZ R162, R160, R3 ;  /* 0x00000003a0a27221 */ /* 0x004fe20000010000 */
[----:B------:R-:W2:Y:S01]  /*c7c0*/  MUFU.EX2 R155, R155 ;  /* 0x0000009b009b7308 */ /* 0x000ea20000000800 */
[C---:B------:R-:W-:Y:S02]  /*c7d0*/  F2FP.BF16.F32.PACK_AB R160, R169.reuse, R160 ;  /* 0x000000a0a9a0723e */ /* 0x040fe400000010ff */
[----:B------:R-:W-:-:S04]  /*c7e0*/  FADD.FTZ R3, R169, R162 ;  /* 0x000000a2a9037221 */ /* 0x000fc80000010000 */
[----:B------:R-:W-:Y:S01]  /*c7f0*/  FADD.FTZ R162, R172, R3 ;  /* 0x00000003aca27221 */ /* 0x000fe20000010000 */
[----:B------:R-:W4:Y:S01]  /*c800*/  MUFU.EX2 R159, R159 ;  /* 0x0000009f009f7308 */ /* 0x000f220000000800 */
[----:B-----5:R-:W-:Y:S01]  /*c810*/  FFMA.FTZ R0, R219, R0, R197 ;  /* 0x00000000db007223 */ /* 0x020fe200000100c5 */
[-C--:B------:R-:W-:Y:S01]  /*c820*/  FMUL.FTZ R26, R26, R219.reuse ;  /* 0x000000db1a1a7220 */ /* 0x080fe20000410000 */
[C---:B------:R-:W-:Y:S01]  /*c830*/  FADD.FTZ R3, R173.reuse, R162 ;  /* 0x000000a2ad037221 */ /* 0x040fe20000010000 */
[----:B------:R-:W-:Y:S01]  /*c840*/  F2FP.BF16.F32.PACK_AB R162, R173, R172 ;  /* 0x000000acada2723e */ /* 0x000fe200000010ff */
[-C--:B------:R-:W-:Y:S01]  /*c850*/  FMUL.FTZ R27, R27, R219.reuse ;  /* 0x000000db1b1b7220 */ /* 0x080fe20000410000 */
[-C--:B------:R-:W-:Y:S01]  /*c860*/  FMUL.FTZ R30, R30, R219.reuse ;  /* 0x000000db1e1e7220 */ /* 0x080fe20000410000 */
[----:B------:R-:W-:Y:S01]  /*c870*/  FADD.FTZ R3, R168, R3 ;  /* 0x00000003a8037221 */ /* 0x000fe20000010000 */
[----:B------:R-:W5:Y:S01]  /*c880*/  MUFU.EX2 R163, R163 ;  /* 0x000000a300a37308 */ /* 0x000f620000000800 */
[----:B--2---:R-:W-:Y:S01]  /*c890*/  FADD.FTZ R0, R155, R0 ;  /* 0x000000009b007221 */ /* 0x004fe20000010000 */
[-C--:B------:R-:W-:Y:S01]  /*c8a0*/  FMUL.FTZ R31, R31, R219.reuse ;  /* 0x000000db1f1f7220 */ /* 0x080fe20000410000 */
[----:B------:R-:W-:Y:S01]  /*c8b0*/  FADD.FTZ R3, R220, R3 ;  /* 0x00000003dc037221 */ /* 0x000fe20000010000 */
[-C--:B------:R-:W-:Y:S01]  /*c8c0*/  FMUL.FTZ R34, R34, R219.reuse ;  /* 0x000000db22227220 */ /* 0x080fe20000410000 */
[----:B------:R-:W-:Y:S01]  /*c8d0*/  FADD.FTZ R0, R221, R0 ;  /* 0x00000000dd007221 */ /* 0x000fe20000010000 */
[-C--:B------:R-:W-:Y:S01]  /*c8e0*/  FMUL.FTZ R35, R35, R219.reuse ;  /* 0x000000db23237220 */ /* 0x080fe20000410000 */
[-C--:B------:R-:W-:Y:S01]  /*c8f0*/  FMUL.FTZ R38, R38, R219.reuse ;  /* 0x000000db26267220 */ /* 0x080fe20000410000 */
[----:B------:R2:W1:Y:S01]  /*c900*/  MUFU.EX2 R223, R166 ;  /* 0x000000a600df7308 */ /* 0x0004620000000800 */
        /* <DEDUP_REMOVED lines=9> */
[----:B----4-:R-:W-:Y:S01]  /*c9a0*/  FADD.FTZ R3, R159, R0 ;  /* 0x000000009f037221 */ /* 0x010fe20000010000 */
[-C--:B------:R-:W-:Y:S01]  /*c9b0*/  FMUL.FTZ R54, R54, R219.reuse ;  /* 0x000000db36367220 */ /* 0x080fe20000410000 */
[-C--:B------:R-:W-:Y:S01]  /*c9c0*/  FMUL.FTZ R55, R55, R219.reuse ;  /* 0x000000db37377220 */ /* 0x080fe20000410000 */
[C---:B------:R-:W-:Y:S01]  /*c9d0*/  FADD.FTZ R153, R181.reuse, R166 ;  /* 0x000000a6b5997221 */ /* 0x040fe20000010000 */
[----:B------:R-:W-:Y:S01]  /*c9e0*/  FADD.FTZ R0, R222, R3 ;  /* 0x00000003de007221 */ /* 0x000fe20000010000 */
[----:B------:R-:W-:Y:S01]  /*c9f0*/  F2FP.BF16.F32.PACK_AB R166, R181, R180 ;  /* 0x000000b4b5a6723e */ /* 0x000fe200000010ff */
[----:B------:R2:W4:Y:S01]  /*ca00*/  MUFU.EX2 R224, R170 ;  /* 0x000000aa00e07308 */ /* 0x0005220000000800 */
[----:B------:R-:W-:Y:S01]  /*ca10*/  FADD.FTZ R168, R184, R153 ;  /* 0x00000099b8a87221 */ /* 0x000fe20000010000 */
[----:B-----5:R-:W-:Y:S01]  /*ca20*/  FADD.FTZ R0, R163, R0 ;  /* 0x00000000a3007221 */ /* 0x020fe20000010000 */
[-C--:B------:R-:W-:Y:S01]  /*ca30*/  FMUL.FTZ R58, R58, R219.reuse ;  /* 0x000000db3a3a7220 */ /* 0x080fe20000410000 */
[-C--:B------:R-:W-:Y:S01]  /*ca40*/  FMUL.FTZ R59, R59, R219.reuse ;  /* 0x000000db3b3b7220 */ /* 0x080fe20000410000 */
[----:B------:R-:W-:Y:S01]  /*ca50*/  FADD.FTZ R3, R185, R168 ;  /* 0x000000a8b9037221 */ /* 0x000fe20000010000 */
[----:B-1----:R-:W-:Y:S01]  /*ca60*/  FADD.FTZ R0, R223, R0 ;  /* 0x00000000df007221 */ /* 0x002fe20000010000 */
[----:B------:R-:W-:Y:S01]  /*ca70*/  F2FP.BF16.F32.PACK_AB R168, R185, R184 ;  /* 0x000000b8b9a8723e */ /* 0x000fe200000010ff */
[----:B------:R-:W1:Y:S01]  /*ca80*/  MUFU.EX2 R171, R171 ;  /* 0x000000ab00ab7308 */ /* 0x000e620000000800 */
[----:B--2---:R-:W-:Y:S01]  /*ca90*/  FADD.FTZ R170, R188, R3 ;  /* 0x00000003bcaa7221 */ /* 0x004fe20000010000 */
[----:B---3--:R-:W-:Y:S01]  /*caa0*/  FADD.FTZ R3, R167, R0 ;  /* 0x00000000a7037221 */ /* 0x008fe20000010000 */
[-C--:B------:R-:W-:Y:S01]  /*cab0*/  FMUL.FTZ R62, R62, R219.reuse ;  /* 0x000000db3e3e7220 */ /* 0x080fe20000410000 */
[-C--:B------:R-:W-:Y:S01]  /*cac0*/  FMUL.FTZ R63, R63, R219.reuse ;  /* 0x000000db3f3f7220 */ /* 0x080fe20000410000 */
[C---:B------:R-:W-:Y:S01]  /*cad0*/  FADD.FTZ R153, R189.reuse, R170 ;  /* 0x000000aabd997221 */ /* 0x040fe20000010000 */
[----:B------:R-:W-:Y:S01]  /*cae0*/  F2FP.BF16.F32.PACK_AB R170, R189, R188 ;  /* 0x000000bcbdaa723e */ /* 0x000fe200000010ff */
[----:B------:R-:W-:Y:S01]  /*caf0*/  FMUL.FTZ R66, R66, R219 ;  /* 0x000000db42427220 */ /* 0x000fe20000410000 */
[----:B------:R-:W2:Y:S01]  /*cb00*/  MUFU.EX2 R175, R175 ;  /* 0x000000af00af7308 */ /* 0x000ea20000000800 */
[----:B----4-:R-:W-:Y:S01]  /*cb10*/  FADD.FTZ R0, R224, R3 ;  /* 0x00000003e0007221 */ /* 0x010fe20000010000 */
[----:B------:R-:W-:Y:S01]  /*cb20*/  FADD.FTZ R172, R192, R153 ;  /* 0x00000099c0ac7221 */ /* 0x000fe20000010000 */
[----:B------:R-:W-:Y:S01]  /*cb30*/  F2FP.BF16.F32.PACK_AB R153, R155, R197 ;  /* 0x000000c59b99723e */ /* 0x000fe200000010ff */
[----:B------:R-:W-:Y:S01]  /*cb40*/  FMUL.FTZ R67, R67, R219 ;  /* 0x000000db43437220 */ /* 0x000fe20000410000 */
[----:B------:R-:W-:Y:S01]  /*cb50*/  F2FP.BF16.F32.PACK_AB R155, R159, R221 ;  /* 0x000000dd9f9b723e */ /* 0x000fe200000010ff */
[C---:B------:R-:W-:Y:S01]  /*cb60*/  FADD.FTZ R3, R193.reuse, R172 ;  /* 0x000000acc1037221 */ /* 0x040fe20000010000 */
[----:B------:R-:W-:Y:S01]  /*cb70*/  F2FP.BF16.F32.PACK_AB R172, R193, R192 ;  /* 0x000000c0c1ac723e */ /* 0x000fe200000010ff */
[----:B------:R-:W3:Y:S01]  /*cb80*/  MUFU.EX2 R165, R178 ;  /* 0x000000b200a57308 */ /* 0x000ee20000000800 */
[C---:B-1----:R-:W-:Y:S01]  /*cb90*/  FADD.FTZ R0, R171.reuse, R0 ;  /* 0x00000000ab007221 */ /* 0x042fe20000010000 */
[----:B------:R-:W-:Y:S01]  /*cba0*/  F2FP.BF16.F32.PACK_AB R161, R171, R224 ;  /* 0x000000e0aba1723e */ /* 0x000fe200000010ff */
[----:B------:R-:W-:Y:S01]  /*cbb0*/  FADD.FTZ R3, R196, R3 ;  /* 0x00000003c4037221 */ /* 0x000fe20000010000 */
[-C--:B------:R-:W-:Y:S01]  /*cbc0*/  FMUL.FTZ R70, R70, R219.reuse ;  /* 0x000000db46467220 */ /* 0x080fe20000410000 */
[----:B------:R-:W-:Y:S01]  /*cbd0*/  FADD.FTZ R0, R227, R0 ;  /* 0x00000000e3007221 */ /* 0x000fe20000010000 */
[-C--:B------:R-:W-:Y:S01]  /*cbe0*/  FMUL.FTZ R71, R71, R219.reuse ;  /* 0x000000db47477220 */ /* 0x080fe20000410000 */
[C---:B------:R-:W-:Y:S01]  /*cbf0*/  FADD.FTZ R3, R174.reuse, R3 ;  /* 0x00000003ae037221 */ /* 0x040fe20000010000 */
[----:B------:R-:W0:Y:S01]  /*cc00*/  MUFU.EX2 R179, R179 ;  /* 0x000000b300b37308 */ /* 0x000e220000000800 */
[----:B--2---:R-:W-:Y:S01]  /*cc10*/  FADD.FTZ R0, R175, R0 ;  /* 0x00000000af007221 */ /* 0x004fe20000010000 */
        /* <DEDUP_REMOVED lines=13> */
[----:B------:R-:W-:Y:S01]  /*ccf0*/  FMUL.FTZ R94, R94, R219 ;  /* 0x000000db5e5e7220 */ /* 0x000fe20000410000 */
[----:B------:R-:W2:Y:S01]  /*cd00*/  MUFU.EX2 R183, R183 ;  /* 0x000000b700b77308 */ /* 0x000ea20000000800 */
        /* <DEDUP_REMOVED lines=32> */
[C---:B-1----:R-:W-:Y:S01]  /*cf10*/  FADD.FTZ R159, R187.reuse, R178 ;  /* 0x000000b2bb9f7221 */ /* 0x042fe20000010000 */
[----:B------:R-:W-:Y:S01]  /*cf20*/  F2FP.BF16.F32.PACK_AB R169, R187, R169 ;  /* 0x000000a9bba9723e */ /* 0x000fe200000010ff */
[-C--:B------:R-:W-:Y:S01]  /*cf30*/  FMUL.FTZ R139, R139, R219.reuse ;  /* 0x000000db8b8b7220 */ /* 0x080fe20000410000 */
[-C--:B------:R-:W-:Y:S01]  /*cf40*/  FMUL.FTZ R142, R142, R219.reuse ;  /* 0x000000db8e8e7220 */ /* 0x080fe20000410000 */
[-C--:B------:R-:W-:Y:S01]  /*cf50*/  FMUL.FTZ R143, R143, R219.reuse ;  /* 0x000000db8f8f7220 */ /* 0x080fe20000410000 */
[-C--:B------:R-:W-:Y:S01]  /*cf60*/  FMUL.FTZ R146, R146, R219.reuse ;  /* 0x000000db92927220 */ /* 0x080fe20000410000 */
[----:B------:R-:W-:Y:S01]  /*cf70*/  FMUL.FTZ R147, R147, R219 ;  /* 0x000000db93937220 */ /* 0x000fe20000410000 */
[----:B------:R-:W1:Y:S01]  /*cf80*/  MUFU.EX2 R173, R194 ;  /* 0x000000c200ad7308 */ /* 0x000e620000000800 */
[----:B--2---:R-:W-:Y:S01]  /*cf90*/  FADD.FTZ R178, R190, R159 ;  /* 0x0000009fbeb27221 */ /* 0x004fe20000010000 */
[----:B------:R-:W-:Y:S01]  /*cfa0*/  F2FP.BF16.F32.PACK_AB R159, R167, R223 ;  /* 0x000000dfa79f723e */ /* 0x000fe200000010ff */
[-C--:B------:R-:W-:Y:S01]  /*cfb0*/  FMUL.FTZ R150, R150, R219.reuse ;  /* 0x000000db96967220 */ /* 0x080fe20000410000 */
[----:B------:R-:W-:Y:S01]  /*cfc0*/  F2FP.BF16.F32.PACK_AB R167, R183, R182 ;  /* 0x000000b6b7a7723e */ /* 0x000fe200000010ff */
[----:B------:R-:W-:-:S03]  /*cfd0*/  FMUL.FTZ R151, R151, R219 ;  /* 0x000000db97977220 */ /* 0x000fc60000410000 */
[----:B------:R-:W2:Y:S01]  /*cfe0*/  MUFU.EX2 R0, R195 ;  /* 0x000000c300007308 */ /* 0x000ea20000000800 */
[----:B0-----:R-:W-:-:S07]  /*cff0*/  FADD.FTZ R178, R191, R178 ;  /* 0x000000b2bfb27221 */ /* 0x001fce0000010000 */
[----:B------:R-:W0:Y:S01]  /*d000*/  MUFU.EX2 R198, R198 ;  /* 0x000000c600c67308 */ /* 0x000e220000000800 */
[----:B-1----:R-:W-:-:S07]  /*d010*/  FADD.FTZ R163, R173, R178 ;  /* 0x000000b2ada37221 */ /* 0x002fce0000010000 */
[----:B------:R-:W1:Y:S01]  /*d020*/  MUFU.EX2 R199, R199 ;  /* 0x000000c700c77308 */ /* 0x000e620000000800 */
[C---:B--2---:R-:W-:Y:S01]  /*d030*/  FADD.FTZ R171, R0.reuse, R163 ;  /* 0x000000a300ab7221 */ /* 0x044fe20000010000 */
[----:B------:R-:W-:Y:S02]  /*d040*/  F2FP.BF16.F32.PACK_AB R163, R175, R227 ;  /* 0x000000e3afa3723e */ /* 0x000fe400000010ff */
[----:B------:R-:W-:Y:S01]  /*d050*/  F2FP.BF16.F32.PACK_AB R173, R0, R173 ;  /* 0x000000ad00ad723e */ /* 0x000fe200000010ff */
[----:B0-----:R-:W-:Y:S01]  /*d060*/  FADD.FTZ R178, R198, R171 ;  /* 0x000000abc6b27221 */ /* 0x001fe20000010000 */
[----:B------:R-:W-:-:S03]  /*d070*/  F2FP.BF16.F32.PACK_AB R171, R191, R190 ;  /* 0x000000bebfab723e */ /* 0x000fc600000010ff */
[C---:B-1----:R-:W-:Y:S01]  /*d080*/  FADD.FTZ R0, R199.reuse, R178 ;  /* 0x000000b2c7007221 */ /* 0x042fe20000010000 */
[----:B------:R-:W-:Y:S01]  /*d090*/  F2FP.BF16.F32.PACK_AB R175, R199, R198 ;  /* 0x000000c6c7af723e */ /* 0x000fe200000010ff */
[----:B------:R-:W-:Y:S06]  /*d0a0*/  @!P0 BRA `(.L_x_3863) ;  /* 0x0000000000048947 */ /* 0x000fec0003800000 */
[----:B------:R-:W-:Y:S01]  /*d0b0*/  BPT.TRAP 0x1 ;  /* 0x000000040000795c */ /* 0x000fe20000300000 */
.L_x_3863:
[----:B------:R0:W1:Y:S01]  /*d0c0*/  SYNCS.PHASECHK.TRANS64.TRYWAIT P2, [R206+URZ+0x22850], R207 ;  /* 0x022850cfce0075a7 */ /* 0x000062000804017f */
[----:B------:R-:W-:Y:S05]  /*d0d0*/  @!P0 BRA `(.L_x_3864) ;  /* 0x0000000000048947 */ /* 0x000fea0003800000 */
[----:B------:R-:W-:Y:S01]  /*d0e0*/  BPT.TRAP 0x1 ;  /* 0x000000040000795c */ /* 0x000fe20000300000 */
.L_x_3864:
[----:B------:R-:W-:Y:S04]  /*d0f0*/  BSSY B0, `(.L_x_3865) ;  /* 0x0000004000007945 */ /* 0x000fe80003800000 */
[----:B-1----:R-:W-:Y:S05]  /*d100*/  @P2 BRA `(.L_x_3866) ;  /* 0x0000000000082947 */ /* 0x002fea0003800000 */
[----:B------:R-:W1:Y:S02]  /*d110*/  SYNCS.PHASECHK.TRANS64.TRYWAIT P2, [R206+URZ+0x22850], R207 ;  /* 0x022850cfce0075a7 */ /* 0x000e64000804017f */
[----:B-1----:R-:W-:Y:S05]  /*d120*/  @!P2 BRA `(.L_x_3867) ;  /* 0x000000bc00c4a947 */ /* 0x002fea0003800000 */
.L_x_3866:
[----:B------:R-:W-:Y:S05]  /*d130*/  BSYNC B0 ;  /* 0x0000000000007941 */ /* 0x000fea0003800000 */
.L_x_3865:
[----:B------:R-:W2:Y:S01]  /*d140*/  S2R R177, SR_TID.X ;  /* 0x0000000000b17919 */ /* 0x000ea20000002100 */
[----:B------:R-:W-:Y:S05]  /*d150*/  WARPSYNC.ALL ;  /* 0x0000000000007948 */ /* 0x000fea0003800000 */
[----:B------:R-:W-:Y:S01]  /*d160*/  IMAD.MOV.U32 R179, RZ, RZ, 0xc00 ;  /* 0x00000c00ffb37424 */ /* 0x000fe200078e00ff */
[----:B------:R-:W-:Y:S01]  /*d170*/  ISETP.GT.AND P2, PT, R21, R20, PT ;  /* 0x000000141500720c */ /* 0x000fe20003f44270 */
[----:B01----:R-:W-:Y:S02]  /*d180*/  @!P1 VIADD R206, R206, 0x22860 ;  /* 0x00022860cece9836 */ /* 0x003fe40000000000 */
[----:B------:R-:W-:-:S02]  /*d190*/  IMAD R178, R22, R179, UR37 ;  /* 0x0000002516b27e24 */ /* 0x000fc4000f8e02b3 */
[----:B------:R-:W-:Y:S01]  /*d1a0*/  IMAD.MOV.U32 R179, RZ, RZ, 0x40000040 ;  /* 0x40000040ffb37424 */ /* 0x000fe200078e00ff */
[----:B------:R-:W-:Y:S01]  /*d1b0*/  @!P1 PRMT R206, RZ, 0x654, R206 ;  /* 0x00000654ffce9816 */ /* 0x000fe200000000ce */
[----:B------:R-:W-:Y:S01]  /*d1c0*/  VIADD R21, R21, 0xffffffff ;  /* 0xffffffff15157836 */ /* 0x000fe20000000000 */
[----:B------:R-:W-:Y:S01]  /*d1d0*/  R2UR UR6, R178 ;  /* 0x00000000b20672ca */ /* 0x000fe200000e0000 */
[----:B------:R-:W-:Y:S01]  /*d1e0*/  IMAD.MOV.U32 R219, RZ, RZ, R8 ;  /* 0x000000ffffdb7224 */ /* 0x000fe200078e0008 */
[----:B------:R-:W-:Y:S01]  /*d1f0*/  R2UR UR7, R179 ;  /* 0x00000000b30772ca */ /* 0x000fe200000e0000 */
[----:B------:R-:W-:Y:S02]  /*d200*/  IMAD.MOV.U32 R179, RZ, RZ, 0x40000040 ;  /* 0x40000040ffb37424 */ /* 0x000fe400078e00ff */
[----:B------:R-:W-:Y:S01]  /*d210*/  IMAD.MOV.U32 R220, RZ, RZ, R7 ;  /* 0x000000ffffdc7224 */ /* 0x000fe200078e0007 */
[----:B--2---:R-:W-:-:S05]  /*d220*/  SHF.R.U32.HI R177, RZ, 0x7, R177 ;  /* 0x00000007ffb17819 */ /* 0x004fca00000116b1 */
        /* <DEDUP_REMOVED lines=45> */
.L_x_3858:
[----:B------:R-:W-:-:S13]  /*d500*/  ISETP.GE.AND P2, PT, R21, RZ, PT ;  /* 0x000000ff1500720c */ /* 0x000fda0003f46270 */
[----:B------:R-:W-:Y:S05]  /*d510*/  @!P2 BRA `(.L_x_3869) ;  /* 0x0000001c00b4a947 */ /* 0x000fea0003800000 */
[----:B0-----:R-:W-:Y:S02]  /*d520*/  IMAD.MOV.U32 R206, RZ, RZ, R8 ;  /* 0x000000ffffce7224 */ /* 0x001fe400078e0008 */
[----:B------:R-:W-:-:S07]  /*d530*/  IMAD.MOV.U32 R207, RZ, RZ, R7 ;  /* 0x000000ffffcf7224 */ /* 0x000fce00078e0007 */
.L_x_3879:
        /* <DEDUP_REMOVED lines=8> */
.L_x_3870:
[----:B------:R-:W-:Y:S01]  /*d5c0*/  IMAD R202, R22, 0x8, R18 ;  /* 0x0000000816ca7824 */ /* 0x000fe200078e0212 */
[----:B------:R-:W-:-:S04]  /*d5d0*/  SHF.L.U32 R20, R23, 0x1f, RZ ;  /* 0x0000001f17147819 */ /* 0x000fc800000006ff */
[----:B------:R0:W1:Y:S01]  /*d5e0*/  SYNCS.PHASECHK.TRANS64.TRYWAIT P2, [R202+URZ+0x22830], R20 ;  /* 0x02283014ca0075a7 */ /* 0x000062000804017f */
[----:B------:R-:W-:Y:S05]  /*d5f0*/  @!P0 BRA `(.L_x_3871) ;  /* 0x0000000000048947 */ /* 0x000fea0003800000 */
[----:B------:R-:W-:Y:S01]  /*d600*/  BPT.TRAP 0x1 ;  /* 0x000000040000795c */ /* 0x000fe20000300000 */
.L_x_3871:
[----:B------:R-:W-:Y:S02]  /*d610*/  IMAD R6, R22, 0x300, R9 ;  /* 0x0000030016067824 */ /* 0x000fe400078e0209 */
[----:B------:R-:W-:Y:S01]  /*d620*/  IMAD.MOV.U32 R7, RZ, RZ, 0x40000040 ;  /* 0x40000040ff077424 */ /* 0x000fe200078e00ff */
[----:B-1----:R-:W-:Y:S06]  /*d630*/  @P2 BRA `(.L_x_3872) ;  /* 0x0000000000082947 */ /* 0x002fec0003800000 */
[----:B------:R-:W1:Y:S02]  /*d640*/  SYNCS.PHASECHK.TRANS64.TRYWAIT P2, [R202+URZ+0x22830], R20 ;  /* 0x02283014ca0075a7 */ /* 0x000e64000804017f */
[----:B-1----:R-:W-:Y:S05]  /*d650*/  @!P2 BRA `(.L_x_3873) ;  /* 0x000000b8008ca947 */ /* 0x002fea0003800000 */
.L_x_3872:
        /* <DEDUP_REMOVED lines=63> */
[----:B--2---:R-:W-:Y:S01]  /*da50*/  FMNMX.FTZ R220, R219, R6, !PT ;  /* 0x00000006dbdc7209 */ /* 0x004fe20007810000 */
[----:B------:R-:W-:-:S04]  /*da60*/  IMAD.U32 R6, RZ, RZ, UR46 ;  /* 0x0000002eff067e24 */ /* 0x000fc8000f8e00ff */
[----:B------:R-:W2:Y:S02]  /*da70*/  SHFL.BFLY PT, R7, R220, 0x1, 0x1f ;  /* 0x0c201f00dc077f89 */ /* 0x000ea400000e0000 */
[----:B--2---:R-:W-:-:S05]  /*da80*/  FMNMX.FTZ R7, R220, R7, !PT ;  /* 0x00000007dc077209 */ /* 0x004fca0007810000 */
[----:B------:R-:W-:Y:S01]  /*da90*/  FADD.FTZ R205, -R7, R207 ;  /* 0x000000cf07cd7221 */ /* 0x000fe20000010100 */
[----:B------:R-:W-:-:S03]  /*daa0*/  FMNMX.FTZ R207, R155, R8, !PT ;  /* 0x000000089bcf7209 */ /* 0x000fc60007810000 */
[-C--:B------:R-:W-:Y:S01]  /*dab0*/  FMUL.FTZ R204, R205, R6.reuse ;  /* 0x00000006cdcc7220 */ /* 0x080fe20000410000 */
[----:B------:R-:W-:Y:S01]  /*dac0*/  FMNMX.FTZ R8, R158, R207, !PT ;  /* 0x000000cf9e087209 */ /* 0x000fe20007810000 */
[----:B------:R-:W-:-:S03]  /*dad0*/  FMUL.FTZ R205, R7, R6 ;  /* 0x0000000607cd7220 */ /* 0x000fc60000410000 */
        /* <DEDUP_REMOVED lines=30> */
[----:B------:R-:W2:Y:S02]  /*dcc0*/  MUFU.EX2 R204, R204 ;  /* 0x000000cc00cc7308 */ /* 0x000ea40000000800 */
[----:B------:R-:W-:-:S04]  /*dcd0*/  FMNMX.FTZ R207, R175, R8, !PT ;  /* 0x00000008afcf7209 */ /* 0x000fc80007810000 */
[----:B------:R-:W-:Y:S02]  /*dce0*/  FMNMX.FTZ R8, R178, R207, !PT ;  /* 0x000000cfb2087209 */ /* 0x000fe40007810000 */
[----:B------:R-:W3:Y:S02]  /*dcf0*/  MUFU.EX2 R152, R152 ;  /* 0x0000009800987308 */ /* 0x000ee40000000800 */
[----:B------:R-:W-:-:S04]  /*dd00*/  FMNMX.FTZ R207, R179, R8, !PT ;  /* 0x00000008b3cf7209 */ /* 0x000fc80007810000 */
[----:B------:R-:W-:Y:S02]  /*dd10*/  FMNMX.FTZ R8, R182, R207, !PT ;  /* 0x000000cfb6087209 */ /* 0x000fe40007810000 */
[----:B------:R-:W4:Y:S01]  /*dd20*/  MUFU.EX2 R153, R153 ;  /* 0x0000009900997308 */ /* 0x000f220000000800 */
[----:B--2---:R-:W-:Y:S01]  /*dd30*/  FMUL.FTZ R24, R24, R204 ;  /* 0x000000cc18187220 */ /* 0x004fe20000410000 */
[----:B------:R-:W-:Y:S01]  /*dd40*/  FMNMX.FTZ R207, R183, R8, !PT ;  /* 0x00000008b7cf7209 */ /* 0x000fe20007810000 */
[-C--:B------:R-:W-:Y:S01]  /*dd50*/  FMUL.FTZ R25, R25, R204.reuse ;  /* 0x000000cc19197220 */ /* 0x080fe20000410000 */
[-C--:B------:R-:W-:Y:S01]  /*dd60*/  FMUL.FTZ R28, R28, R204.reuse ;  /* 0x000000cc1c1c7220 */ /* 0x080fe20000410000 */
[-C--:B------:R-:W-:Y:S01]  /*dd70*/  FMUL.FTZ R29, R29, R204.reuse ;  /* 0x000000cc1d1d7220 */ /* 0x080fe20000410000 */
[----:B------:R-:W-:Y:S01]  /*dd80*/  FMNMX.FTZ R8, R186, R207, !PT ;  /* 0x000000cfba087209 */ /* 0x000fe20007810000 */
[-C--:B------:R-:W-:Y:S01]  /*dd90*/  FMUL.FTZ R32, R32, R204.reuse ;  /* 0x000000cc20207220 */ /* 0x080fe20000410000 */
[----:B------:R-:W-:Y:S01]  /*dda0*/  MUFU.EX2 R156, R156 ;  /* 0x0000009c009c7308 */ /* 0x000fe20000000800 */
[----:B------:R-:W-:Y:S01]  /*ddb0*/  FMUL.FTZ R33, R33, R204 ;  /* 0x000000cc21217220 */ /* 0x000fe20000410000 */
        /* <DEDUP_REMOVED lines=19> */
[----:B------:R-:W-:Y:S01]  /*def0*/  FMUL.FTZ R60, R60, R204 ;  /* 0x000000cc3c3c7220 */ /* 0x000fe20000410000 */
[----:B------:R-:W-:Y:S01]  /*df00*/  FMNMX.FTZ R8, R198, R207, !PT ;  /* 0x000000cfc6087209 */ /* 0x000fe20007810000 */
[-CC-:B------:R-:W-:Y:S01]  /*df10*/  FFMA.FTZ R207, R176, R6.reuse, -R205.reuse ;  /* 0x00000006b0cf7223 */ /* 0x180fe200000108cd */
[----:B------:R-:W-:Y:S01]  /*df20*/  FFMA.FTZ R205, R197, R6, -R205 ;  /* 0x00000006c5cd7223 */ /* 0x000fe200000108cd */
[----:B------:R-:W-:Y:S01]  /*df30*/  MUFU.EX2 R161, R161 ;  /* 0x000000a100a17308 */ /* 0x000fe20000000800 */
[----:B------:R-:W-:Y:S01]  /*df40*/  FMNMX.FTZ R8, R199, R8, !PT ;  /* 0x00000008c7087209 */ /* 0x000fe20007810000 */
[-C--:B------:R-:W-:Y:S01]  /*df50*/  FMUL.FTZ R61, R61, R204.reuse ;  /* 0x000000cc3d3d7220 */ /* 0x080fe20000410000 */
[-C--:B------:R-:W-:Y:S01]  /*df60*/  FMUL.FTZ R64, R64, R204.reuse ;  /* 0x000000cc40407220 */ /* 0x080fe20000410000 */
[-C--:B------:R-:W-:Y:S01]  /*df70*/  FMUL.FTZ R65, R65, R204.reuse ;  /* 0x000000cc41417220 */ /* 0x080fe20000410000 */
[-C--:B------:R-:W-:Y:S01]  /*df80*/  FMUL.FTZ R68, R68, R204.reuse ;  /* 0x000000cc44447220 */ /* 0x080fe20000410000 */
[----:B------:R-:W2:Y:S01]  /*df90*/  SHFL.BFLY PT, R176, R8, 0x2, 0x1f ;  /* 0x0c401f0008b07f89 */ /* 0x000ea200000e0000 */
        /* <DEDUP_REMOVED lines=22> */
[----:B------:R-:W-:Y:S01]  /*e100*/  FMUL.FTZ R108, R108, R204 ;  /* 0x000000cc6c6c7220 */ /* 0x000fe20000410000 */
[----:B--2---:R-:W-:Y:S01]  /*e110*/  FMNMX.FTZ R8, R8, R176, !PT ;  /* 0x000000b008087209 */ /* 0x004fe20007810000 */
[-C--:B------:R-:W-:Y:S01]  /*e120*/  FMUL.FTZ R109, R109, R204.reuse ;  /* 0x000000cc6d6d7220 */ /* 0x080fe20000410000 */
[----:B------:R-:W-:Y:S01]  /*e130*/  MUFU.EX2 R169, R169 ;  /* 0x000000a900a97308 */ /* 0x000fe20000000800 */
[-C--:B------:R-:W-:Y:S01]  /*e140*/  FMUL.FTZ R112, R112, R204.reuse ;  /* 0x000000cc70707220 */ /* 0x080fe20000410000 */
[-C--:B------:R-:W-:Y:S01]  /*e150*/  FMUL.FTZ R113, R113, R204.reuse ;  /* 0x000000cc71717220 */ /* 0x080fe20000410000 */
[----:B------:R-:W2:Y:S01]  /*e160*/  SHFL.BFLY PT, R176, R8, 0x1, 0x1f ;  /* 0x0c201f0008b07f89 */ /* 0x000ea200000e0000 */
        /* <DEDUP_REMOVED lines=21> */
[----:B--2---:R-:W-:-:S02]  /*e2c0*/  FMNMX.FTZ R8, R8, R176, !PT ;  /* 0x000000b008087209 */ /* 0x004fc40007810000 */
[----:B------:R-:W-:-:S03]  /*e2d0*/  IADD3 R176, -R227, 0xb, RZ ;  /* 0x0000000be3b07810 */ /* 0x000fc60007ffe1ff */
[C---:B------:R-:W-:Y:S01]  /*e2e0*/  FADD.FTZ R197, -R8.reuse, R206 ;  /* 0x000000ce08c57221 */ /* 0x040fe20000010100 */
[-C--:B------:R-:W-:Y:S01]  /*e2f0*/  FMUL.FTZ R223, R8, R6.reuse ;  /* 0x0000000608df7220 */ /* 0x080fe20000410000 */
[----:B------:R-:W-:Y:S02]  /*e300*/  MUFU.EX2 R177, R177 ;  /* 0x000000b100b17308 */ /* 0x000fe40000000800 */
        /* <DEDUP_REMOVED lines=9> */
[----:B---3--:R-:W-:Y:S01]  /*e3a0*/  FFMA.FTZ R182, R204, R3, R152 ;  /* 0x00000003ccb67223 */ /* 0x008fe20000010098 */
[-CC-:B------:R-:W-:Y:S01]  /*e3b0*/  FFMA.FTZ R221, R166, R6.reuse, -R223.reuse ;  /* 0x00000006a6dd7223 */ /* 0x180fe200000108df */
[-CC-:B------:R-:W-:Y:S01]  /*e3c0*/  FFMA.FTZ R166, R175, R6.reuse, -R223.reuse ;  /* 0x00000006afa67223 */ /* 0x180fe200000108df */
[-CC-:B------:R-:W-:Y:S01]  /*e3d0*/  FFMA.FTZ R224, R170, R6.reuse, -R223.reuse ;  /* 0x00000006aae07223 */ /* 0x180fe200000108df */
[----:B----4-:R-:W-:Y:S01]  /*e3e0*/  FADD.FTZ R3, R153, R182 ;  /* 0x000000b699037221 */ /* 0x010fe20000010000 */
[----:B------:R-:W2:Y:S01]  /*e3f0*/  MUFU.EX2 R206, R206 ;  /* 0x000000ce00ce7308 */ /* 0x000ea20000000800 */
[-CC-:B------:R-:W-:Y:S01]  /*e400*/  FFMA.FTZ R167, R167, R6.reuse, -R223.reuse ;  /* 0x00000006a7a77223 */ /* 0x180fe200000108df */
[--C-:B------:R-:W-:Y:S01]  /*e410*/  FFMA.FTZ R170, R178, R6, -R223.reuse ;  /* 0x00000006b2aa7223 */ /* 0x100fe200000108df */
[----:B------:R-:W-:Y:S01]  /*e420*/  F2FP.BF16.F32.PACK_AB R152, R153, R152 ;  /* 0x000000989998723e */ /* 0x000fe200000010ff */
[----:B------:R-:W-:Y:S01]  /*e430*/  FFMA.FTZ R222, R171, R6, -R223 ;  /* 0x00000006abde7223 */ /* 0x000fe200000108df */
[----:B------:R-:W-:-:S02]  /*e440*/  @!P1 VIADD R154, R202, 0x22840 ;  /* 0x00022840ca9a9836 */ /* 0x000fc40000000000 */
[-CC-:B------:R-:W-:Y:S01]  /*e450*/  FFMA.FTZ R174, R174, R6.reuse, -R223.reuse ;  /* 0x00000006aeae7223 */ /* 0x180fe200000108df */
[-CC-:B------:R-:W-:Y:S01]  /*e460*/  FFMA.FTZ R158, R183, R6.reuse, -R223.reuse ;  /* 0x00000006b79e7223 */ /* 0x180fe200000108df */
[----:B------:R-:W3:Y:S01]  /*e470*/  MUFU.EX2 R155, R155 ;  /* 0x0000009b009b7308 */ /* 0x000ee20000000800 */
[--C-:B------:R-:W-:Y:S01]  /*e480*/  FFMA.FTZ R186, R186, R6, -R223.reuse ;  /* 0x00000006baba7223 */ /* 0x100fe200000108df */
[----:B------:R-:W-:Y:S01]  /*e490*/  @!P1 PRMT R154, RZ, 0x654, R154 ;  /* 0x00000654ff9a9816 */ /* 0x000fe2000000009a */
[----:B------:R4:W-:Y:S06]  /*e4a0*/  BAR.ARV R176, 0x100 ;  /* 0x000400b00000751d */ /* 0x0009ec0000002000 */
[----:B------:R-:W5:Y:S01]  /*e4b0*/  MUFU.EX2 R219, R219 ;  /* 0x000000db00db7308 */ /* 0x000f620000000800 */
[----:B--2---:R-:W-:Y:S01]  /*e4c0*/  FFMA.FTZ R0, R197, R0, R206 ;  /* 0x00000000c5007223 */ /* 0x004fe200000100ce */
[----:B------:R2:W-:Y:S01]  /*e4d0*/  @!P1 SYNCS.ARRIVE.TRANS64.RED.A1T0 RZ, [R154+URZ], RZ ;  /* 0x000000ff9aff99a7 */ /* 0x0005e2000810043f */
[-CC-:B------:R-:W-:Y:S01]  /*e4e0*/  FFMA.FTZ R187, R187, R6.reuse, -R223.reuse ;  /* 0x00000006bbbb7223 */ /* 0x180fe200000108df */
[-CC-:B------:R-:W-:Y:S01]  /*e4f0*/  FFMA.FTZ R190, R190, R6.reuse, -R223.reuse ;  /* 0x00000006bebe7223 */ /* 0x180fe200000108df */
[-CC-:B------:R-:W-:Y:S01]  /*e500*/  FFMA.FTZ R191, R191, R6.reuse, -R223.reuse ;  /* 0x00000006bfbf7223 */ /* 0x180fe200000108df */
[-CC-:B------:R-:W-:Y:S01]  /*e510*/  FFMA.FTZ R194, R194, R6.reuse, -R223.reuse ;  /* 0x00000006c2c27223 */ /* 0x180fe200000108df */
[-CC-:B------:R-:W-:Y:S01]  /*e520*/  FFMA.FTZ R195, R195, R6.reuse, -R223.reuse ;  /* 0x00000006c3c37223 */ /* 0x180fe200000108df */
[----:B------:R-:W0:Y:S01]  /*e530*/  MUFU.EX2 R159, R159 ;  /* 0x0000009f009f7308 */ /* 0x000e220000000800 */
[----:B---3--:R-:W-:Y:S01]  /*e540*/  FADD.FTZ R0, R155, R0 ;  /* 0x000000009b007221 */ /* 0x008fe20000010000 */
[-CC-:B--2---:R-:W-:Y:S01]  /*e550*/  FFMA.FTZ R154, R179, R6.reuse, -R223.reuse ;  /* 0x00000006b39a7223 */ /* 0x184fe200000108df */
[-CC-:B------:R-:W-:Y:S01]  /*e560*/  FFMA.FTZ R198, R198, R6.reuse, -R223.reuse ;  /* 0x00000006c6c67223 */ /* 0x180fe200000108df */
[----:B------:R-:W-:Y:S01]  /*e570*/  FFMA.FTZ R199, R199, R6, -R223 ;  /* 0x00000006c7c77223 */ /* 0x000fe200000108df */
[-C--:B------:R-:W-:Y:S01]  /*e580*/  FMUL.FTZ R26, R26, R197.reuse ;  /* 0x000000c51a1a7220 */ /* 0x080fe20000410000 */
[-C--:B------:R-:W-:Y:S01]  /*e590*/  FMUL.FTZ R27, R27, R197.reuse ;  /* 0x000000c51b1b7220 */ /* 0x080fe20000410000 */
[-C--:B------:R-:W-:Y:S01]  /*e5a0*/  FMUL.FTZ R30, R30, R197.reuse ;  /* 0x000000c51e1e7220 */ /* 0x080fe20000410000 */
[----:B------:R-:W2:Y:S01]  /*e5b0*/  MUFU.EX2 R220, R220 ;  /* 0x000000dc00dc7308 */ /* 0x000ea20000000800 */
[----:B-----5:R-:W-:Y:S01]  /*e5c0*/  FADD.FTZ R0, R219, R0 ;  /* 0x00000000db007221 */ /* 0x020fe20000010000 */
        /* <DEDUP_REMOVED lines=24> */
[----:B---3--:R-:W-:Y:S01]  /*e750*/  FADD.FTZ R0, R163, R0 ;  /* 0x00000000a3007221 */ /* 0x008fe20000010000 */
        /* <DEDUP_REMOVED lines=13> */
[----:B------:R-:W3:Y:S01]  /*e830*/  MUFU.EX2 R171, R224 ;  /* 0x000000e000ab7308 */ /* 0x000ee20000000800 */
[----:B------:R-:W-:Y:S01]  /*e840*/  FADD.FTZ R166, R164, R3 ;  /* 0x00000003a4a67221 */ /* 0x000fe20000010000 */
[----:B--2---:R-:W-:Y:S01]  /*e850*/  FADD.FTZ R0, R221, R0 ;  /* 0x00000000dd007221 */ /* 0x004fe20000010000 */
[-C--:B------:R-:W-:Y:S01]  /*e860*/  FMUL.FTZ R86, R86, R197.reuse ;  /* 0x000000c556567220 */ /* 0x080fe20000410000 */
[-C--:B------:R-:W-:Y:S01]  /*e870*/  FMUL.FTZ R87, R87, R197.reuse ;  /* 0x000000c557577220 */ /* 0x080fe20000410000 */
[----:B------:R-:W-:Y:S01]  /*e880*/  FADD.FTZ R3, R165, R166 ;  /* 0x000000a6a5037221 */ /* 0x000fe20000010000 */
        /* <DEDUP_REMOVED lines=11> */
[----:B---3--:R-:W-:Y:S01]  /*e940*/  FADD.FTZ R153, R171, R0 ;  /* 0x00000000ab997221 */ /* 0x008fe20000010000 */
        /* <DEDUP_REMOVED lines=15> */
[----:B---3--:R-:W-:Y:S01]  /*ea40*/  F2FP.BF16.F32.PACK_AB R154, R157, R156 ;  /* 0x0000009c9d9a723e */ /* 0x008fe200000010ff */
[----:B0-----:R-:W-:Y:S01]  /*ea50*/  FADD.FTZ R153, R175, R0 ;  /* 0x00000000af997221 */ /* 0x001fe20000010000 */
[----:B------:R-:W-:Y:S01]  /*ea60*/  F2FP.BF16.F32.PACK_AB R156, R161, R160 ;  /* 0x000000a0a19c723e */ /* 0x000fe200000010ff */
[----:B------:R-:W-:Y:S01]  /*ea70*/  FADD.FTZ R160, R168, R3 ;  /* 0x00000003a8a07221 */ /* 0x000fe20000010000 */
[----:B------:R-:W-:Y:S01]  /*ea80*/  F2FP.BF16.F32.PACK_AB R161, R222, R171 ;  /* 0x000000abdea1723e */ /* 0x000fe200000010ff */
[----:B------:R-:W-:Y:S01]  /*ea90*/  FADD.FTZ R0, R178, R153 ;  /* 0x00000099b2007221 */ /* 0x000fe20000010000 */
[----:B------:R-:W-:Y:S01]  /*eaa0*/  F2FP.BF16.F32.PACK_AB R157, R163, R220 ;  /* 0x000000dca39d723e */ /* 0x000fe200000010ff */
[C---:B------:R-:W-:Y:S01]  /*eab0*/  FADD.FTZ R3, R169.reuse, R160 ;  /* 0x000000a0a9037221 */ /* 0x040fe20000010000 */
[----:B------:R0:W-:Y:S01]  /*eac0*/  MUFU.EX2 R204, R158 ;  /* 0x0000009e00cc7308 */ /* 0x0001e20000000800 */
[----:B------:R-:W-:Y:S01]  /*ead0*/  F2FP.BF16.F32.PACK_AB R160, R169, R168 ;  /* 0x000000a8a9a0723e */ /* 0x000fe200000010ff */
[----:B------:R-:W-:Y:S01]  /*eae0*/  FMUL.FTZ R130, R130, R197 ;  /* 0x000000c582827220 */ /* 0x000fe20000410000 */
[----:B------:R-:W-:Y:S01]  /*eaf0*/  F2FP.BF16.F32.PACK_AB R163, R178, R175 ;  /* 0x000000afb2a3723e */ /* 0x000fe200000010ff */
[-C--:B------:R-:W-:Y:S01]  /*eb00*/  FMUL.FTZ R131, R131, R197.reuse ;  /* 0x000000c583837220 */ /* 0x080fe20000410000 */
[-C--:B------:R-:W-:Y:S01]  /*eb10*/  FMUL.FTZ R134, R134, R197.reuse ;  /* 0x000000c586867220 */ /* 0x080fe20000410000 */
[-C--:B------:R-:W-:Y:S01]  /*eb20*/  FMUL.FTZ R135, R135, R197.reuse ;  /* 0x000000c587877220 */ /* 0x080fe20000410000 */
[-C--:B------:R-:W-:Y:S01]  /*eb30*/  FMUL.FTZ R138, R138, R197.reuse ;  /* 0x000000c58a8a7220 */ /* 0x080fe20000410000 */
[----:B------:R-:W3:Y:S01]  /*eb40*/  MUFU.EX2 R180, R180 ;  /* 0x000000b400b47308 */ /* 0x000ee20000000800 */
[----:B0-----:R-:W-:Y:S01]  /*eb50*/  F2FP.BF16.F32.PACK_AB R158, R165, R164 ;  /* 0x000000a4a59e723e */ /* 0x001fe200000010ff */
[----:B------:R-:W-:Y:S01]  /*eb60*/  FADD.FTZ R164, R172, R3 ;  /* 0x00000003aca47221 */ /* 0x000fe20000010000 */
[----:B--2---:R-:W-:Y:S01]  /*eb70*/  FADD.FTZ R153, R179, R0 ;  /* 0x00000000b3997221 */ /* 0x004fe20000010000 */
[-C--:B------:R-:W-:Y:S01]  /*eb80*/  FMUL.FTZ R139, R139, R197.reuse ;  /* 0x000000c58b8b7220 */ /* 0x080fe20000410000 */
[-C--:B------:R-:W-:Y:S01]  /*eb90*/  FMUL.FTZ R142, R142, R197.reuse ;  /* 0x000000c58e8e7220 */ /* 0x080fe20000410000 */
[----:B------:R-:W-:Y:S01]  /*eba0*/  FADD.FTZ R164, R173, R164 ;  /* 0x000000a4ada47221 */ /* 0x000fe20000010000 */
[----:B------:R-:W-:Y:S01]  /*ebb0*/  FADD.FTZ R0, R182, R153 ;  /* 0x00000099b6007221 */ /* 0x000fe20000010000 */
[----:B------:R0:W2:Y:S01]  /*ebc0*/  MUFU.EX2 R183, R162 ;  /* 0x000000a200b77308 */ /* 0x0000a20000000800 */
[-C--:B------:R-:W-:Y:S01]  /*ebd0*/  FMUL.FTZ R143, R143, R197.reuse ;  /* 0x000000c58f8f7220 */ /* 0x080fe20000410000 */
[----:B------:R-:W-:Y:S01]  /*ebe0*/  FADD.FTZ R164, R207, R164 ;  /* 0x000000a4cfa47221 */ /* 0x000fe20000010000 */
[-C--:B------:R-:W-:Y:S01]  /*ebf0*/  FMUL.FTZ R146, R146, R197.reuse ;  /* 0x000000c592927220 */ /* 0x080fe20000410000 */
[-C--:B------:R-:W-:Y:S01]  /*ec00*/  FMUL.FTZ R147, R147, R197.reuse ;  /* 0x000000c593937220 */ /* 0x080fe20000410000 */
[----:B------:R-:W-:Y:S01]  /*ec10*/  FMUL.FTZ R150, R150, R197 ;  /* 0x000000c596967220 */ /* 0x000fe20000410000 */
[C---:B------:R-:W-:Y:S01]  /*ec20*/  FADD.FTZ R3, R177.reuse, R164 ;  /* 0x000000a4b1037221 */ /* 0x040fe20000010000 */
[----:B------:R-:W-:Y:S01]  /*ec30*/  F2FP.BF16.F32.PACK_AB R164, R177, R207 ;  /* 0x000000cfb1a4723e */ /* 0x000fe200000010ff */
[----:B------:R-:W5:Y:S01]  /*ec40*/  MUFU.EX2 R181, R181 ;  /* 0x000000b500b57308 */ /* 0x000f620000000800 */
[----:B0-----:R-:W-:Y:S01]  /*ec50*/  F2FP.BF16.F32.PACK_AB R162, R173, R172 ;  /* 0x000000acada2723e */ /* 0x001fe200000010ff */
[----:B---3--:R-:W-:Y:S01]  /*ec60*/  FADD.FTZ R166, R180, R3 ;  /* 0x00000003b4a67221 */ /* 0x008fe20000010000 */
[----:B------:R-:W-:-:S05]  /*ec70*/  FMUL.FTZ R151, R151, R197 ;  /* 0x000000c597977220 */ /* 0x000fca0000410000 */
[----:B------:R-:W0:Y:S01]  /*ec80*/  MUFU.EX2 R184, R184 ;  /* 0x000000b800b87308 */ /* 0x000e220000000800 */
[----:B--2---:R-:W-:-:S04]  /*ec90*/  FADD.FTZ R153, R183, R0 ;  /* 0x00000000b7997221 */ /* 0x004fc80000010000 */
[----:B------:R-:W-:-:S03]  /*eca0*/  FADD.FTZ R153, R204, R153 ;  /* 0x00000099cc997221 */ /* 0x000fc60000010000 */
[----:B------:R-:W2:Y:S01]  /*ecb0*/  MUFU.EX2 R186, R186 ;  /* 0x000000ba00ba7308 */ /* 0x000ea20000000800 */
[C---:B-----5:R-:W-:Y:S01]  /*ecc0*/  FADD.FTZ R3, R181.reuse, R166 ;  /* 0x000000a6b5037221 */ /* 0x060fe20000010000 */
[----:B------:R-:W-:-:S06]  /*ecd0*/  F2FP.BF16.F32.PACK_AB R166, R181, R180 ;  /* 0x000000b4b5a6723e */ /* 0x000fcc00000010ff */
[----:B------:R-:W3:Y:S01]  /*ece0*/  MUFU.EX2 R185, R185 ;  /* 0x000000b900b97308 */ /* 0x000ee20000000800 */
[----:B0-----:R-:W-:-:S07]  /*ecf0*/  FADD.FTZ R168, R184, R3 ;  /* 0x00000003b8a87221 */ /* 0x001fce0000010000 */
[----:B------:R-:W0:Y:S01]  /*ed00*/  MUFU.EX2 R169, R187 ;  /* 0x000000bb00a97308 */ /* 0x000e220000000800 */
[----:B--2---:R-:W-:-:S07]  /*ed10*/  FADD.FTZ R0, R186, R153 ;  /* 0x00000099ba007221 */ /* 0x004fce0000010000 */
[----:B------:R-:W2:Y:S01]  /*ed20*/  MUFU.EX2 R188, R188 ;  /* 0x000000bc00bc7308 */ /* 0x000ea20000000800 */
[C---:B---3--:R-:W-:Y:S01]  /*ed30*/  FADD.FTZ R3, R185.reuse, R168 ;  /* 0x000000a8b9037221 */ /* 0x048fe20000010000 */
[----:B------:R-:W-:-:S06]  /*ed40*/  F2FP.BF16.F32.PACK_AB R168, R185, R184 ;  /* 0x000000b8b9a8723e */ /* 0x000fcc00000010ff */
[----:B------:R-:W3:Y:S01]  /*ed50*/  MUFU.EX2 R190, R190 ;  /* 0x000000be00be7308 */ /* 0x000ee20000000800 */
[C---:B0-----:R-:W-:Y:S01]  /*ed60*/  FADD.FTZ R153, R169.reuse, R0 ;  /* 0x00000000a9997221 */ /* 0x041fe20000010000 */
[----:B------:R-:W-:-:S06]  /*ed70*/  F2FP.BF16.F32.PACK_AB R169, R169, R186 ;  /* 0x000000baa9a9723e */ /* 0x000fcc00000010ff */
[----:B------:R-:W0:Y:S01]  /*ed80*/  MUFU.EX2 R189, R189 ;  /* 0x000000bd00bd7308 */ /* 0x000e220000000800 */
[----:B--2---:R-:W-:-:S07]  /*ed90*/  FADD.FTZ R170, R188, R3 ;  /* 0x00000003bcaa7221 */ /* 0x004fce0000010000 */
[----:B------:R-:W2:Y:S01]  /*eda0*/  MUFU.EX2 R191, R191 ;  /* 0x000000bf00bf7308 */ /* 0x000ea20000000800 */
[----:B---3--:R-:W-:Y:S01]  /*edb0*/  FADD.FTZ R0, R190, R153 ;  /* 0x00000099be007221 */ /* 0x008fe20000010000 */
[----:B------:R-:W-:Y:S02]  /*edc0*/  F2FP.BF16.F32.PACK_AB R153, R155, R206 ;  /* 0x000000ce9b99723e */ /* 0x000fe400000010ff */
[----:B------:R-:W-:Y:S02]  /*edd0*/  F2FP.BF16.F32.PACK_AB R155, R159, R219 ;  /* 0x000000db9f9b723e */ /* 0x000fe400000010ff */
[----:B------:R-:W-:Y:S02]  /*ede0*/  F2FP.BF16.F32.PACK_AB R159, R167, R221 ;  /* 0x000000dda79f723e */ /* 0x000fe400000010ff */
[----:B------:R-:W3:Y:S01]  /*edf0*/  MUFU.EX2 R192, R192 ;  /* 0x000000c000c07308 */ /* 0x000ee20000000800 */
[C---:B0-----:R-:W-:Y:S01]  /*ee00*/  FADD.FTZ R3, R189.reuse, R170 ;  /* 0x000000aabd037221 */ /* 0x041fe20000010000 */
[----:B------:R-:W-:-:S02]  /*ee10*/  F2FP.BF16.F32.PACK_AB R170, R189, R188 ;  /* 0x000000bcbdaa723e */ /* 0x000fc400000010ff */
[----:B------:R-:W-:-:S04]  /*ee20*/  F2FP.BF16.F32.PACK_AB R167, R204, R183 ;  /* 0x000000b7cca7723e */ /* 0x000fc800000010ff */
[----:B------:R-:W0:Y:S01]  /*ee30*/  MUFU.EX2 R173, R194 ;  /* 0x000000c200ad7308 */ /* 0x000e220000000800 */
[----:B--2---:R-:W-:-:S07]  /*ee40*/  FADD.FTZ R0, R191, R0 ;  /* 0x00000000bf007221 */ /* 0x004fce0000010000 */
[----:B------:R-:W2:Y:S01]  /*ee50*/  MUFU.EX2 R193, R193 ;  /* 0x000000c100c17308 */ /* 0x000ea20000000800 */
[----:B---3--:R-:W-:-:S07]  /*ee60*/  FADD.FTZ R172, R192, R3 ;  /* 0x00000003c0ac7221 */ /* 0x008fce0000010000 */
[----:B------:R-:W3:Y:S01]  /*ee70*/  MUFU.EX2 R180, R195 ;  /* 0x000000c300b47308 */ /* 0x000ee20000000800 */
[----:B0-----:R-:W-:-:S07]  /*ee80*/  FADD.FTZ R165, R173, R0 ;  /* 0x00000000ada57221 */ /* 0x001fce0000010000 */
[----:B------:R-:W0:Y:S01]  /*ee90*/  MUFU.EX2 R196, R196 ;  /* 0x000000c400c47308 */ /* 0x000e220000000800 */
[C---:B--2---:R-:W-:Y:S01]  /*eea0*/  FADD.FTZ R3, R193.reuse, R172 ;  /* 0x000000acc1037221 */ /* 0x044fe20000010000 */
[----:B------:R-:W-:-:S06]  /*eeb0*/  F2FP.BF16.F32.PACK_AB R172, R193, R192 ;  /* 0x000000c0c1ac723e */ /* 0x000fcc00000010ff */
[----:B------:R-:W2:Y:S01]  /*eec0*/  MUFU.EX2 R198, R198 ;  /* 0x000000c600c67308 */ /* 0x000ea20000000800 */
[----:B---3--:R-:W-:Y:S01]  /*eed0*/  FADD.FTZ R171, R180, R165 ;  /* 0x000000a5b4ab7221 */ /* 0x008fe20000010000 */
[----:B------:R-:W-:Y:S02]  /*eee0*/  F2FP.BF16.F32.PACK_AB R165, R182, R179 ;  /* 0x000000b3b6a5723e */ /* 0x000fe400000010ff */
[----:B------:R-:W-:-:S04]  /*eef0*/  F2FP.BF16.F32.PACK_AB R173, R180, R173 ;  /* 0x000000adb4ad723e */ /* 0x000fc800000010ff */
[----:B------:R-:W3:Y:S01]  /*ef00*/  MUFU.EX2 R205, R205 ;  /* 0x000000cd00cd7308 */ /* 0x000ee20000000800 */
[----:B0-----:R-:W-:-:S07]  /*ef10*/  FADD.FTZ R174, R196, R3 ;  /* 0x00000003c4ae7221 */ /* 0x001fce0000010000 */
[----:B------:R-:W0:Y:S01]  /*ef20*/  MUFU.EX2 R199, R199 ;  /* 0x000000c700c77308 */ /* 0x000e220000000800 */
[----:B--2---:R-:W-:Y:S01]  /*ef30*/  FADD.FTZ R0, R198, R171 ;  /* 0x000000abc6007221 */ /* 0x004fe20000010000 */
[----:B------:R-:W-:Y:S01]  /*ef40*/  F2FP.BF16.F32.PACK_AB R171, R191, R190 ;  /* 0x000000bebfab723e */ /* 0x000fe200000010ff */
[C---:B---3--:R-:W-:Y:S01]  /*ef50*/  FADD.FTZ R3, R205.reuse, R174 ;  /* 0x000000aecd037221 */ /* 0x048fe20000010000 */
[----:B------:R-:W-:Y:S01]  /*ef60*/  F2FP.BF16.F32.PACK_AB R174, R205, R196 ;  /* 0x000000c4cdae723e */ /* 0x000fe200000010ff */
[C---:B0-----:R-:W-:Y:S01]  /*ef70*/  FADD.FTZ R0, R199.reuse, R0 ;  /* 0x00000000c7007221 */ /* 0x041fe20000010000 */
[----:B------:R-:W-:Y:S01]  /*ef80*/  F2FP.BF16.F32.PACK_AB R175, R199, R198 ;  /* 0x000000c6c7af723e */ /* 0x000fe200000010ff */
[----:B----4-:R-:W-:Y:S06]  /*ef90*/  @!P0 BRA `(.L_x_3874) ;  /* 0x0000000000048947 */ /* 0x010fec0003800000 */
[----:B------:R-:W-:Y:S01]  /*efa0*/  BPT.TRAP 0x1 ;  /* 0x000000040000795c */ /* 0x000fe20000300000 */
.L_x_3874:
[----:B------:R0:W2:Y:S01]  /*efb0*/  SYNCS.PHASECHK.TRANS64.TRYWAIT P2, [R202+URZ+0x22850], R20 ;  /* 0x02285014ca0075a7 */ /* 0x0000a2000804017f */
[----:B------:R-:W-:Y:S05]  /*efc0*/  @!P0 BRA `(.L_x_3875) ;  /* 0x0000000000048947 */ /* 0x000fea0003800000 */
[----:B------:R-:W-:Y:S01]  /*efd0*/  BPT.TRAP 0x1 ;  /* 0x000000040000795c */ /* 0x000fe20000300000 */
.L_x_3875:
[----:B------:R-:W-:Y:S04]  /*efe0*/  BSSY B0, `(.L_x_3876) ;  /* 0x0000004000007945 */ /* 0x000fe80003800000 */
[----:B--2---:R-:W-:Y:S05]  /*eff0*/  @P2 BRA `(.L_x_3877) ;  /* 0x0000000000082947 */ /* 0x004fea0003800000 */
[----:B------:R-:W2:Y:S02]  /*f000*/  SYNCS.PHASECHK.TRANS64.TRYWAIT P2, [R202+URZ+0x22850], R20 ;  /* 0x02285014ca0075a7 */ /* 0x000ea4000804017f */
[----:B--2---:R-:W-:Y:S05]  /*f010*/  @!P2 BRA `(.L_x_3878) ;  /* 0x000000a00030a947 */ /* 0x004fea0003800000 */
.L_x_3877:
[----:B------:R-:W-:Y:S05]  /*f020*/  BSYNC B0 ;  /* 0x0000000000007941 */ /* 0x000fea0003800000 */
.L_x_3876:
[----:B------:R-:W3:Y:S01]  /*f030*/  S2R R177, SR_TID.X ;  /* 0x0000000000b17919 */ /* 0x000ee20000002100 */
[----:B------:R-:W-:Y:S05]  /*f040*/  WARPSYNC.ALL ;  /* 0x0000000000007948 */ /* 0x000fea0003800000 */
[----:B------:R-:W-:Y:S01]  /*f050*/  IMAD.MOV.U32 R179, RZ, RZ, 0xc00 ;  /* 0x00000c00ffb37424 */ /* 0x000fe200078e00ff */
[----:B------:R-:W-:Y:S01]  /*f060*/  ISETP.GT.AND P2, PT, R21, RZ, PT ;  /* 0x000000ff1500720c */ /* 0x000fe20003f44270 */
[----:B012---:R-:W-:Y:S02]  /*f070*/  @!P1 VIADD R202, R202, 0x22860 ;  /* 0x00022860caca9836 */ /* 0x007fe40000000000 */
        /* <DEDUP_REMOVED lines=55> */
.L_x_3869:
[----:B------:R-:W-:Y:S05]  /*f3f0*/  WARPSYNC.ALL ;  /* 0x0000000000007948 */ /* 0x000fea0003800000 */
[----:B------:R-:W2:Y:S01]  /*f400*/  SHFL.BFLY PT, R4, R3, 0x2, 0x1f ;  /* 0x0c401f0003047f89 */ /* 0x000ea200000e0000 */
[----:B------:R-:W-:Y:S01]  /*f410*/  VIADD R22, R22, 0x1 ;  /* 0x0000000116167836 */ /* 0x000fe20000000000 */
[----:B------:R3:W-:Y:S08]  /*f420*/  BAR.ARV R176, 0x100 ;  /* 0x000400b00000751d */ /* 0x0007f00000002000 */
[----:B------:R-:W-:Y:S06]  /*f430*/  BAR.ARV 0x8, 0x120 ;  /* 0x0204800000007b1d */ /* 0x000fec0000002000 */
[----:B------:R-:W-:Y:S01]  /*f440*/  ISETP.NE.AND P0, PT, R22, 0x2, PT ;  /* 0x000000021600780c */ /* 0x000fe20003f05270 */
[----:B------:R-:W-:Y:S01]  /*f450*/  VIADD R225, R225, 0x1 ;  /* 0x00000001e1e17836 */ /* 0x000fe20000000000 */
[----:B------:R-:W4:Y:S01]  /*f460*/  SHFL.BFLY PT, R9, R0, 0x2, 0x1f ;  /* 0x0c401f0000097f89 */ /* 0x000f2200000e0000 */
[----:B------:R-:W-:-:S02]  /*f470*/  PLOP3.LUT P1, PT, PT, PT, PT, 0x8, 0x0 ;  /* 0x000000000000781c */ /* 0x000fc40003f2e170 */
[----:B------:R-:W-:Y:S01]  /*f480*/  SEL R22, R22, RZ, P0 ;  /* 0x000000ff16167207 */ /* 0x000fe20000000000 */
[----:B--2---:R-:W-:Y:S01]  /*f490*/  FADD.FTZ R10, R4, R3 ;  /* 0x00000003040a7221 */ /* 0x004fe20000010000 */
[----:B------:R-:W-:Y:S02]  /*f4a0*/  IMAD.MOV.U32 R4, RZ, RZ, RZ ;  /* 0x000000ffff047224 */ /* 0x000fe400078e00ff */
[----:B------:R-:W-:Y:S02]  /*f4b0*/  IMAD.MOV.U32 R3, RZ, RZ, -0x800000 ;  /* 0xff800000ff037424 */ /* 0x000fe400078e00ff */
[----:B------:R-:W2:Y:S01]  /*f4c0*/  SHFL.BFLY PT, R5, R10, 0x1, 0x1f ;  /* 0x0c201f000a057f89 */ /* 0x000ea200000e0000 */
[----:B----4-:R-:W-:Y:S01]  /*f4d0*/  FADD.FTZ R11, R9, R0 ;  /* 0x00000000090b7221 */ /* 0x010fe20000010000 */
[----:B------:R-:W-:-:S04]  /*f4e0*/  IMAD.MOV.U32 R0, RZ, RZ, RZ ;  /* 0x000000ffff007224 */ /* 0x000fc800078e00ff */
[----:B------:R-:W4:Y:S01]  /*f4f0*/  SHFL.BFLY PT, R12, R11, 0x1, 0x1f ;  /* 0x0c201f000b0c7f89 */ /* 0x000f2200000e0000 */
[----:B--2---:R-:W-:Y:S01]  /*f500*/  FADD.FTZ R5, R10, R5 ;  /* 0x000000050a057221 */ /* 0x004fe20000010000 */
[----:B------:R-:W-:-:S04]  /*f510*/  SEL R10, RZ, 0x1, P0 ;  /* 0x00000001ff0a7807 */ /* 0x000fc80000000000 */
[----:B------:R-:W-:Y:S02]  /*f520*/  FSETP.NE.FTZ.AND P2, PT, R5, RZ, PT ;  /* 0x000000ff0500720b */ /* 0x000fe40003f55000 */
[----:B------:R-:W-:-:S11]  /*f530*/  LOP3.LUT R23, R23, R10, RZ, 0x3c, !PT ;  /* 0x0000000a17177212 */ /* 0x000fd600078e3cff */
[----:B------:R-:W-:Y:S01]  /*f540*/  @P2 FMUL.FTZ R14, R6, 0.69314718246459960938 ;  /* 0x3f317218060e2820 */ /* 0x000fe20000410000 */
[----:B------:R-:W2:Y:S01]  /*f550*/  @P2 MUFU.LG2 R18, R5 ;  /* 0x0000000500122308 */ /* 0x000ea20000000c00 */
[----:B----4-:R-:W-:-:S05]  /*f560*/  FADD.FTZ R9, R11, R12 ;  /* 0x0000000c0b097221 */ /* 0x010fca0000010000 */
[----:B------:R-:W-:Y:S02]  /*f570*/  FSETP.NE.FTZ.AND P3, PT, R9, RZ, PT ;  /* 0x000000ff0900720b */ /* 0x000fe40003f75000 */
[----:B------:R-:W4:Y:S01]  /*f580*/  @P2 MUFU.RCP R4, R5 ;  /* 0x0000000500042308 */ /* 0x000f220000001000 */
[----:B--2---:R-:W-:-:S10]  /*f590*/  @P2 FMUL.FTZ R21, R18, 0.69314718246459960938 ;  /* 0x3f31721812152820 */ /* 0x004fd40000410000 */
[----:B------:R-:W-:Y:S01]  /*f5a0*/  @P3 FMUL.FTZ R15, R6, 0.69314718246459960938 ;  /* 0x3f317218060f3820 */ /* 0x000fe20000410000 */
[----:B------:R-:W2:Y:S01]  /*f5b0*/  @P3 MUFU.RCP R0, R9 ;  /* 0x0000000900003308 */ /* 0x000ea20000001000 */
[-C--:B----4-:R-:W-:Y:S01]  /*f5c0*/  FMUL.FTZ R157, R64, R4.reuse ;  /* 0x00000004409d7220 */ /* 0x090fe20000410000 */
[-C--:B------:R-:W-:Y:S01]  /*f5d0*/  FMUL.FTZ R159, R72, R4.reuse ;  /* 0x00000004489f7220 */ /* 0x080fe20000410000 */
[----:B------:R-:W-:-:S05]  /*f5e0*/  FMUL.FTZ R161, R80, R4 ;  /* 0x0000000450a17220 */ /* 0x000fca0000410000 */
[----:B------:R-:W4:Y:S01]  /*f5f0*/  @P3 MUFU.LG2 R6, R9 ;  /* 0x0000000900063308 */ /* 0x000f220000000c00 */
        /* <DEDUP_REMOVED lines=16> */
[----:B----4-:R-:W-:Y:S01]  /*f700*/  @P3 FMUL.FTZ R6, R6, 0.69314718246459960938 ;  /* 0x3f31721806063820 */ /* 0x010fe20000410000 */
        /* <DEDUP_REMOVED lines=111> */
[----:B---3--:R-:W-:-:S07]  /*fe00*/  @P3 FFMA.FTZ R3, R15, R8, R6 ;  /* 0x000000080f033223 */ /* 0x008fce0000010006 */
.L_x_3803:
[----:B------:R-:W-:Y:S05]  /*fe10*/  WARPSYNC.ALL ;  /* 0x0000000000007948 */ /* 0x000fea0003800000 */
[----:B------:R-:W2:Y:S08]  /*fe20*/  S2UR UR5, SR_CgaCtaId ;  /* 0x00000000000579c3 */ /* 0x000eb00000008800 */
[----:B------:R-:W-:Y:S06]  /*fe30*/  BAR.SYNC.DEFER_BLOCKING 0x5, 0x120 ;  /* 0x0144800000007b1d */ /* 0x000fec0000010000 */
[----:B------:R-:W-:Y:S01]  /*fe40*/  UMOV UR4, 0x400 ;  /* 0x0000040000047882 */ /* 0x000fe20000000000 */
[----:B------:R-:W-:Y:S01]  /*fe50*/  BSSY B0, `(.L_x_3880) ;  /* 0x0000292000007945 */ /* 0x000fe20003800000 */
[----:B--2---:R-:W-:-:S06]  /*fe60*/  ULEA UR4, UR5, UR4, 0x18 ;  /* 0x0000000405047291 */ /* 0x004fcc000f8ec03f */
[----:B------:R-:W-:-:S05]  /*fe70*/  IMAD.U32 R18, RZ, RZ, UR4 ;  /* 0x00000004ff127e24 */ /* 0x000fca000f8e00ff */
[----:B0-----:R0:W2:Y:S01]  /*fe80*/  LDS.128 R204, [R18+0x228d0] ;  /* 0x0228d00012cc7984 */ /* 0x0010a20000000c00 */
[----:B------:R-:W-:Y:S06]  /*fe90*/  BAR.ARV 0x4, 0x120 ;  /* 0x0104800000007b1d */ /* 0x000fec0000002000 */
[----:B------:R-:W-:Y:S05]  /*fea0*/  @P1 BRA `(.L_x_3881) ;  /* 0x0000001c004c1947 */ /* 0x000fea0003800000 */
[----:B------:R-:W3:Y:S01]  /*feb0*/  S2R R15, SR_SWINHI ;  /* 0x00000000000f7919 */ /* 0x000ee20000002f00 */
        /* <DEDUP_REMOVED lines=17> */
[----:B---3--:R-:W-:Y:S02]  /*ffd0*/  MOV R7, R15 ;  /* 0x0000000f00077202 */ /* 0x008fe40000000f00 */
[----:B------:R-:W-:-:S02]  /*ffe0*/  F2FP.BF16.F32.PACK_AB R49, R10, R50 ;  /* 0x000000320a31723e */ /* 0x000fc400000010ff */
[----:B------:R-:W-:Y:S01]  /*fff0*/  F2FP.BF16.F32.PACK_AB R56, R57, R56 ;  /* 0x000000383938723e */ /* 0x000fe200000010ff */
[----:B------:R-:W-:Y:S01]  /*10000*/  IMAD.WIDE R134, R236, 0x2, R6 ;  /* 0x00000002ec867825 */ /* 0x000fe200078e0206 */
[----:B------:R-:W-:Y:S02]  /*10010*/  F2FP.BF16.F32.PACK_AB R50, R53, R52 ;  /* 0x000000343532723e */ /* 0x000fe400000010ff */
[----:B------:R-:W-:Y:S02]  /*10020*/  F2FP.BF16.F32.PACK_AB R51, R55, R51 ;  /* 0x000000333733723e */ /* 0x000fe400000010ff */
[C---:B------:R-:W-:Y:S02]  /*10030*/  IADD3 R177, P2, R134.reuse, 0x40, RZ ;  /* 0x0000004086b17810 */ /* 0x040fe40007f5e0ff */
[----:B------:R-:W-:Y:S02]  /*10040*/  IADD3 R175, P1, R134, 0x20, RZ ;  /* 0x0000002086af7810 */ /* 0x000fe40007f3e0ff */
[----:B------:R-:W-:Y:S01]  /*10050*/  LOP3.LUT R38, R177, 0x380, RZ, 0xc0, !PT ;  /* 0x00000380b1267812 */ /* 0x000fe200078ec0ff */
[--C-:B------:R-:W-:Y:S01]  /*10060*/  IMAD.X R39, RZ, RZ, R135.reuse, P2 ;  /* 0x000000ffff277224 */ /* 0x100fe200010e0687 */
[----:B------:R-:W-:Y:S01]  /*10070*/  LOP3.LUT R30, R175, 0x380, RZ, 0xc0, !PT ;  /* 0x00000380af1e7812 */ /* 0x000fe200078ec0ff */
[----:B-----5:R-:W-:Y:S01]  /*10080*/  IMAD.X R31, RZ, RZ, R135, P1 ;  /* 0x000000ffff1f7224 */ /* 0x020fe200008e0687 */
        /* <DEDUP_REMOVED lines=8> */
[----:B------:R-:W-:Y:S01]  /*10110*/  LOP3.LUT R177, R98, 0x380, RZ, 0xc0, !PT ;  /* 0x0000038062b17812 */ /* 0x000fe200078ec0ff */
[----:B------:R-:W-:Y:S01]  /*10120*/  IMAD.X R95, RZ, RZ, R135, P4 ;  /* 0x000000ffff5f7224 */ /* 0x000fe200020e0687 */
[----:B------:R-:W-:-:S02]  /*10130*/  LOP3.LUT R30, R30, R175, RZ, 0x3c, !PT ;  /* 0x000000af1e1e7212 */ /* 0x000fc400078e3cff */
[----:B------:R-:W-:Y:S02]  /*10140*/  LOP3.LUT R175, R94, 0x380, RZ, 0xc0, !PT ;  /* 0x000003805eaf7812 */ /* 0x000fe400078ec0ff */
[----:B------:R-:W-:Y:S02]  /*10150*/  SHF.R.U64 R177, R177, 0x3, RZ ;  /* 0x00000003b1b17819 */ /* 0x000fe400000012ff */
[C---:B------:R-:W-:Y:S02]  /*10160*/  IADD3 R114, P3, R134.reuse, 0x8020, RZ ;  /* 0x0000802086727810 */ /* 0x040fe40007f7e0ff */
[----:B------:R-:W-:Y:S02]  /*10170*/  LOP3.LUT R46, R179, 0x380, RZ, 0xc0, !PT ;  /* 0x00000380b32e7812 */ /* 0x000fe400078ec0ff */
[----:B------:R-:W-:Y:S01]  /*10180*/  SHF.R.U64 R175, R175, 0x3, RZ ;  /* 0x00000003afaf7819 */ /* 0x000fe200000012ff */
[----:B------:R-:W-:Y:S01]  /*10190*/  IMAD.X R115, RZ, RZ, R135, P3 ;  /* 0x000000ffff737224 */ /* 0x000fe200018e0687 */
[----:B------:R-:W-:-:S02]  /*101a0*/  IADD3 R106, P1, R134, 0x4060, RZ ;  /* 0x00004060866a7810 */ /* 0x000fc40007f3e0ff */
[----:B------:R-:W-:Y:S02]  /*101b0*/  IADD3 R110, P2, R134, 0x8000, RZ ;  /* 0x00008000866e7810 */ /* 0x000fe40007f5e0ff */
[----:B------:R-:W-:Y:S01]  /*101c0*/  LOP3.LUT R98, R177, R98, RZ, 0x3c, !PT ;  /* 0x00000062b1627212 */ /* 0x000fe200078e3cff */
[--C-:B------:R-:W-:Y:S01]  /*101d0*/  IMAD.X R107, RZ, RZ, R135.reuse, P1 ;  /* 0x000000ffff6b7224 */ /* 0x100fe200008e0687 */
[----:B------:R-:W-:Y:S01]  /*101e0*/  LOP3.LUT R177, R114, 0x380, RZ, 0xc0, !PT ;  /* 0x0000038072b17812 */ /* 0x000fe200078ec0ff */
[----:B------:R-:W-:Y:S01]  /*101f0*/  IMAD.X R111, RZ, RZ, R135, P2 ;  /* 0x000000ffff6f7224 */ /* 0x000fe200010e0687 */
[----:B------:R-:W-:Y:S02]  /*10200*/  SHF.R.U64 R46, R46, 0x3, RZ ;  /* 0x000000032e2e7819 */ /* 0x000fe400000012ff */
[----:B------:R-:W-:Y:S02]  /*10210*/  IADD3 R102, P0, R134, 0x4040, RZ ;  /* 0x0000404086667810 */ /* 0x000fe40007f1e0ff */
[----:B------:R-:W-:-:S02]  /*10220*/  LOP3.LUT R94, R175, R94, RZ, 0x3c, !PT ;  /* 0x0000005eaf5e7212 */ /* 0x000fc400078e3cff */
[----:B------:R-:W-:Y:S01]  /*10230*/  LOP3.LUT R175, R110, 0x380, RZ, 0xc0, !PT ;  /* 0x000003806eaf7812 */ /* 0x000fe200078ec0ff */
[--C-:B------:R-:W-:Y:S01]  /*10240*/  IMAD.X R103, RZ, RZ, R135.reuse, P0 ;  /* 0x000000ffff677224 */ /* 0x100fe200000e0687 */
[C---:B------:R-:W-:Y:S02]  /*10250*/  LOP3.LUT R21, R134.reuse, 0x380, RZ, 0xc0, !PT ;  /* 0x0000038086157812 */ /* 0x040fe400078ec0ff */
[----:B------:R-:W-:Y:S02]  /*10260*/  SHF.R.U64 R177, R177, 0x3, RZ ;  /* 0x00000003b1b17819 */ /* 0x000fe400000012ff */
[----:B------:R-:W-:Y:S02]  /*10270*/  IADD3 R14, P1, R134, 0xc020, RZ ;  /* 0x0000c020860e7810 */ /* 0x000fe40007f3e0ff */
[----:B------:R-:W-:Y:S02]  /*10280*/  LOP3.LUT R46, R46, R179, RZ, 0x3c, !PT ;  /* 0x000000b32e2e7212 */ /* 0x000fe400078e3cff */
[----:B------:R-:W-:Y:S01]  /*10290*/  IADD3 R151, P2, R134, 0xc040, RZ ;  /* 0x0000c04086977810 */ /* 0x000fe20007f5e0ff */
[----:B------:R-:W-:Y:S01]  /*102a0*/  IMAD.X R131, RZ, RZ, R135, P1 ;  /* 0x000000ffff837224 */ /* 0x000fe200008e0687 */
[----:B------:R-:W-:-:S02]  /*102b0*/  LOP3.LUT R179, R102, 0x380, RZ, 0xc0, !PT ;  /* 0x0000038066b37812 */ /* 0x000fc400078ec0ff */
[----:B------:R-:W-:Y:S01]  /*102c0*/  SHF.R.U64 R175, R175, 0x3, RZ ;  /* 0x00000003afaf7819 */ /* 0x000fe200000012ff */
[--C-:B------:R-:W-:Y:S01]  /*102d0*/  IMAD.X R15, RZ, RZ, R135.reuse, P2 ;  /* 0x000000ffff0f7224 */ /* 0x100fe200010e0687 */
[----:B------:R-:W-:Y:S02]  /*102e0*/  IADD3 R8, P0, R134, 0xc000, RZ ;  /* 0x0000c00086087810 */ /* 0x000fe40007f1e0ff */
[----:B------:R-:W-:Y:S02]  /*102f0*/  SHF.R.U64 R21, R21, 0x3, RZ ;  /* 0x0000000315157819 */ /* 0x000fe400000012ff */
[----:B------:R-:W-:Y:S01]  /*10300*/  LOP3.LUT R114, R177, R114, RZ, 0x3c, !PT ;  /* 0x00000072b1727212 */ /* 0x000fe200078e3cff */
[----:B------:R-:W-:Y:S01]  /*10310*/  IMAD.X R127, RZ, RZ, R135, P0 ;  /* 0x000000ffff7f7224 */ /* 0x000fe200000e0687 */
[----:B------:R-:W-:Y:S02]  /*10320*/  LOP3.LUT R177, R14, 0x380, RZ, 0xc0, !PT ;  /* 0x000003800eb17812 */ /* 0x000fe400078ec0ff */
[----:B------:R-:W-:-:S02]  /*10330*/  SHF.R.U64 R179, R179, 0x3, RZ ;  /* 0x00000003b3b37819 */ /* 0x000fc400000012ff */
[----:B------:R-:W-:Y:S02]  /*10340*/  LOP3.LUT R174, R151, 0x380, RZ, 0xc0, !PT ;  /* 0x0000038097ae7812 */ /* 0x000fe400078ec0ff */
[C---:B------:R-:W-:Y:S02]  /*10350*/  IADD3 R118, P4, R134.reuse, 0x8040, RZ ;  /* 0x0000804086767810 */ /* 0x040fe40007f9e0ff */
[C---:B------:R-:W-:Y:S02]  /*10360*/  IADD3 R122, P5, R134.reuse, 0x8060, RZ ;  /* 0x00008060867a7810 */ /* 0x040fe40007fbe0ff */
[----:B-1----:R-:W-:Y:S01]  /*10370*/  IADD3 R20, P3, R134, 0xc060, RZ ;  /* 0x0000c06086147810 */ /* 0x002fe20007f7e0ff */
[--C-:B------:R-:W-:Y:S01]  /*10380*/  IMAD.X R119, RZ, RZ, R135.reuse, P4 ;  /* 0x000000ffff777224 */ /* 0x100fe200020e0687 */
[----:B------:R-:W-:Y:S01]  /*10390*/  LOP3.LUT R181, R106, 0x380, RZ, 0xc0, !PT ;  /* 0x000003806ab57812 */ /* 0x000fe200078ec0ff */
[----:B------:R-:W-:Y:S01]  /*103a0*/  IMAD.X R123, RZ, RZ, R135, P5 ;  /* 0x000000ffff7b7224 */ /* 0x000fe200028e0687 */
[----:B------:R-:W-:-:S02]  /*103b0*/  LOP3.LUT R110, R175, R110, RZ, 0x3c, !PT ;  /* 0x0000006eaf6e7212 */ /* 0x000fc400078e3cff */
[----:B------:R-:W-:Y:S01]  /*103c0*/  LOP3.LUT R134, R21, R134, RZ, 0x3c, !PT ;  /* 0x0000008615867212 */ /* 0x000fe200078e3cff */
[----:B------:R-:W-:Y:S01]  /*103d0*/  IMAD.X R21, RZ, RZ, R135, P3 ;  /* 0x000000ffff157224 */ /* 0x000fe200018e0687 */
[----:B------:R-:W-:Y:S02]  /*103e0*/  LOP3.LUT R175, R8, 0x380, RZ, 0xc0, !PT ;  /* 0x0000038008af7812 */ /* 0x000fe400078ec0ff */
[----:B------:R-:W-:Y:S02]  /*103f0*/  SHF.R.U64 R177, R177, 0x3, RZ ;  /* 0x00000003b1b17819 */ /* 0x000fe400000012ff */
[----:B------:R-:W-:Y:S02]  /*10400*/  LOP3.LUT R102, R179, R102, RZ, 0x3c, !PT ;  /* 0x00000066b3667212 */ /* 0x000fe400078e3cff */
[----:B------:R-:W-:Y:S02]  /*10410*/  SHF.R.U64 R174, R174, 0x3, RZ ;  /* 0x00000003aeae7819 */ /* 0x000fe400000012ff */
[----:B------:R-:W-:-:S02]  /*10420*/  SHF.R.U64 R181, R181, 0x3, RZ ;  /* 0x00000003b5b57819 */ /* 0x000fc400000012ff */
[----:B------:R-:W-:Y:S02]  /*10430*/  LOP3.LUT R179, R118, 0x380, RZ, 0xc0, !PT ;  /* 0x0000038076b37812 */ /* 0x000fe400078ec0ff */
[----:B------:R-:W-:Y:S02]  /*10440*/  SHF.R.U64 R175, R175, 0x3, RZ ;  /* 0x00000003afaf7819 */ /* 0x000fe400000012ff */
[----:B------:R-:W-:Y:S02]  /*10450*/  MOV R134, R134 ;  /* 0x0000008600867202 */ /* 0x000fe40000000f00 */
[----:B------:R-:W-:Y:S02]  /*10460*/  LOP3.LUT R130, R177, R14, RZ, 0x3c, !PT ;  /* 0x0000000eb1827212 */ /* 0x000fe400078e3cff */
[----:B------:R-:W-:Y:S01]  /*10470*/  MOV R30, R30 ;  /* 0x0000001e001e7202 */ /* 0x000fe20000000f00 */
[----:B------:R1:W-:Y:S01]  /*10480*/  STSM.16.M88.4 [R134], R24 ;  /* 0x0000001886007844 */ /* 0x0003e20000000200 */
[----:B------:R-:W-:-:S02]  /*10490*/  LOP3.LUT R14, R174, R151, RZ, 0x3c, !PT ;  /* 0x00000097ae0e7212 */ /* 0x000fc400078e3cff */
[----:B------:R-:W-:Y:S01]  /*104a0*/  MOV R38, R38 ;  /* 0x0000002600267202 */ /* 0x000fe20000000f00 */
[----:B------:R-:W-:Y:S01]  /*104b0*/  STSM.16.M88.4 [R30], R32 ;  /* 0x000000201e007844 */ /* 0x000fe20000000200 */
[----:B------:R-:W-:Y:S02]  /*104c0*/  LOP3.LUT R106, R181, R106, RZ, 0x3c, !PT ;  /* 0x0000006ab56a7212 */ /* 0x000fe400078e3cff */
[----:B------:R-:W-:Y:S01]  /*104d0*/  SHF.R.U64 R179, R179, 0x3, RZ ;  /* 0x00000003b3b37819 */ /* 0x000fe200000012ff */
[----:B------:R-:W-:Y:S01]  /*104e0*/  STSM.16.M88.4 [R38], R40 ;  /* 0x0000002826007844 */ /* 0x000fe20000000200 */
[----:B------:R-:W-:Y:S02]  /*104f0*/  MOV R46, R46 ;  /* 0x0000002e002e7202 */ /* 0x000fe40000000f00 */
[----:B------:R-:W-:Y:S02]  /*10500*/  F2FP.BF16.F32.PACK_AB R57, R5, R58 ;  /* 0x0000003a0539723e */ /* 0x000fe400000010ff */
[----:B------:R-:W-:Y:S01]  /*10510*/  LOP3.LUT R181, R122, 0x380, RZ, 0xc0, !PT ;  /* 0x000003807ab57812 */ /* 0x000fe200078ec0ff */
[----:B------:R-:W-:Y:S01]  /*10520*/  STSM.16.M88.4 [R46], R48 ;  /* 0x000000302e007844 */ /* 0x000fe20000000200 */
[----:B------:R-:W-:-:S02]  /*10530*/  LOP3.LUT R126, R175, R8, RZ, 0x3c, !PT ;  /* 0x00000008af7e7212 */ /* 0x000fc400078e3cff */
[----:B------:R-:W-:Y:S02]  /*10540*/  MOV R94, R94 ;  /* 0x0000005e005e7202 */ /* 0x000fe40000000f00 */
[----:B------:R-:W-:Y:S02]  /*10550*/  F2FP.BF16.F32.PACK_AB R58, R61, R60 ;  /* 0x0000003c3d3a723e */ /* 0x000fe400000010ff */
[----:B------:R-:W-:Y:S02]  /*10560*/  F2FP.BF16.F32.PACK_AB R59, R59, R62 ;  /* 0x0000003e3b3b723e */ /* 0x000fe400000010ff */
[----:B------:R-:W-:Y:S02]  /*10570*/  MOV R98, R98 ;  /* 0x0000006200627202 */ /* 0x000fe40000000f00 */
[----:B------:R-:W-:Y:S01]  /*10580*/  F2FP.BF16.F32.PACK_AB R8, R65, R157 ;  /* 0x0000009d4108723e */ /* 0x000fe200000010ff */
[----:B------:R-:W-:Y:S01]  /*10590*/  STSM.16.M88.4 [R94], R56 ;  /* 0x000000385e007844 */ /* 0x000fe20000000200 */
[----:B------:R-:W-:-:S02]  /*105a0*/  F2FP.BF16.F32.PACK_AB R9, R9, R66 ;  /* 0x000000420909723e */ /* 0x000fc400000010ff */
[----:B------:R-:W-:Y:S02]  /*105b0*/  F2FP.BF16.F32.PACK_AB R10, R69, R158 ;  /* 0x0000009e450a723e */ /* 0x000fe400000010ff */
[----:B------:R-:W-:Y:S02]  /*105c0*/  F2FP.BF16.F32.PACK_AB R11, R11, R70 ;  /* 0x000000460b0b723e */ /* 0x000fe400000010ff */
[----:B------:R-:W-:Y:S02]  /*105d0*/  MOV R28, R14 ;  /* 0x0000000e001c7202 */ /* 0x000fe40000000f00 */
[----:B------:R-:W-:Y:S01]  /*105e0*/  LOP3.LUT R118, R179, R118, RZ, 0x3c, !PT ;  /* 0x00000076b3767212 */ /* 0x000fe200078e3cff */
[----:B------:R3:W-:Y:S01]  /*105f0*/  STSM.16.M88.4 [R98], R8 ;  /* 0x0000000862007844 */ /* 0x0007e20000000200 */
[----:B------:R-:W-:Y:S02]  /*10600*/  MOV R102, R102 ;  /* 0x0000006600667202 */ /* 0x000fe40000000f00 */
[----:B------:R-:W-:-:S02]  /*10610*/  F2FP.BF16.F32.PACK_AB R12, R73, R159 ;  /* 0x0000009f490c723e */ /* 0x000fc400000010ff */
[----:B------:R-:W-:Y:S02]  /*10620*/  F2FP.BF16.F32.PACK_AB R13, R13, R74 ;  /* 0x0000004a0d0d723e */ /* 0x000fe400000010ff */
[----:B------:R-:W-:Y:S02]  /*10630*/  F2FP.BF16.F32.PACK_AB R14, R77, R160 ;  /* 0x000000a04d0e723e */ /* 0x000fe400000010ff */
[----:B------:R-:W-:Y:S02]  /*10640*/  F2FP.BF16.F32.PACK_AB R15, R79, R78 ;  /* 0x0000004e4f0f723e */ /* 0x000fe400000010ff */
[----:B------:R-:W-:Y:S02]  /*10650*/  SHF.R.U64 R181, R181, 0x3, RZ ;  /* 0x00000003b5b57819 */ /* 0x000fe400000012ff */
[----:B------:R-:W-:Y:S01]  /*10660*/  LOP3.LUT R179, R20, 0x380, RZ, 0xc0, !PT ;  /* 0x0000038014b37812 */ /* 0x000fe200078ec0ff */
[----:B------:R4:W-:Y:S01]  /*10670*/  STSM.16.M88.4 [R102], R12 ;  /* 0x0000000c66007844 */ /* 0x0009e20000000200 */
[----:B------:R-:W-:-:S02]  /*10680*/  MOV R106, R106 ;  /* 0x0000006a006a7202 */ /* 0x000fc40000000f00 */
[----:B-1----:R-:W-:Y:S02]  /*10690*/  F2FP.BF16.F32.PACK_AB R24, R81, R161 ;  /* 0x000000a15118723e */ /* 0x002fe400000010ff */
[----:B------:R-:W-:Y:S01]  /*106a0*/  F2FP.BF16.F32.PACK_AB R25, R83, R82 ;  /* 0x000000525319723e */ /* 0x000fe200000010ff */
[----:B------:R-:W-:Y:S01]  /*106b0*/  IMAD.MOV.U32 R83, RZ, RZ, RZ ;  /* 0x000000ffff537224 */ /* 0x000fe200078e00ff */
[----:B------:R-:W-:Y:S02]  /*106c0*/  F2FP.BF16.F32.PACK_AB R26, R85, R162 ;  /* 0x000000a2551a723e */ /* 0x000fe400000010ff */
[----:B------:R-:W-:Y:S02]  /*106d0*/  F2FP.BF16.F32.PACK_AB R27, R87, R86 ;  /* 0x00000056571b723e */ /* 0x000fe400000010ff */
[----:B------:R-:W-:Y:S02]  /*106e0*/  MOV R110, R110 ;  /* 0x0000006e006e7202 */ /* 0x000fe40000000f00 */
[----:B------:R-:W-:Y:S01]  /*106f0*/  F2FP.BF16.F32.PACK_AB R60, R89, R163 ;  /* 0x000000a3593c723e */ /* 0x000fe200000010ff */
[----:B------:R1:W-:Y:S01]  /*10700*/  STSM.16.M88.4 [R106], R24 ;  /* 0x000000186a007844 */ /* 0x0003e20000000200 */
[----:B------:R-:W-:-:S02]  /*10710*/  F2FP.BF16.F32.PACK_AB R61, R91, R90 ;  /* 0x0000005a5b3d723e */ /* 0x000fc400000010ff */
        /* <DEDUP_REMOVED lines=8> */
[----:B------:R-:W-:Y:S02]  /*107a0*/  MOV R118, R118 ;  /* 0x0000007600767202 */ /* 0x000fe40000000f00 */
[----:B---3--:R-:W-:Y:S01]  /*107b0*/  F2FP.BF16.F32.PACK_AB R8, R105, R167 ;  /* 0x000000a76908723e */ /* 0x008fe200000010ff */
[----:B------:R-:W-:Y:S01]  /*107c0*/  STSM.16.M88.4 [R114], R72 ;  /* 0x0000004872007844 */ /* 0x000fe20000000200 */
[----:B------:R-:W-:Y:S02]  /*107d0*/  F2FP.BF16.F32.PACK_AB R9, R92, R88 ;  /* 0x000000585c09723e */ /* 0x000fe400000010ff */
[----:B------:R-:W-:Y:S02]  /*107e0*/  F2FP.BF16.F32.PACK_AB R10, R109, R168 ;  /* 0x000000a86d0a723e */ /* 0x000fe400000010ff */
[----:B------:R-:W-:-:S02]  /*107f0*/  F2FP.BF16.F32.PACK_AB R11, R100, R96 ;  /* 0x00000060640b723e */ /* 0x000fc400000010ff */
[----:B------:R-:W-:Y:S02]  /*10800*/  LOP3.LUT R122, R181, R122, RZ, 0x3c, !PT ;  /* 0x0000007ab57a7212 */ /* 0x000fe400078e3cff */
[----:B------:R-:W-:Y:S01]  /*10810*/  SHF.R.U64 R179, R179, 0x3, RZ ;  /* 0x00000003b3b37819 */ /* 0x000fe200000012ff */
[----:B------:R3:W-:Y:S01]  /*10820*/  STSM.16.M88.4 [R118], R8 ;  /* 0x0000000876007844 */ /* 0x0007e20000000200 */
[----:B------:R-:W-:Y:S02]  /*10830*/  MOV R122, R122 ;  /* 0x0000007a007a7202 */ /* 0x000fe40000000f00 */
[----:B------:R-:W-:Y:S02]  /*10840*/  LOP3.LUT R20, R179, R20, RZ, 0x3c, !PT ;  /* 0x00000014b3147212 */ /* 0x000fe400078e3cff */
[----:B----4-:R-:W-:Y:S02]  /*10850*/  F2FP.BF16.F32.PACK_AB R12, R113, R169 ;  /* 0x000000a9710c723e */ /* 0x010fe400000010ff */
[----:B------:R-:W-:-:S02]  /*10860*/  F2FP.BF16.F32.PACK_AB R13, R108, R104 ;  /* 0x000000686c0d723e */ /* 0x000fc400000010ff */
[----:B------:R-:W-:Y:S02]  /*10870*/  F2FP.BF16.F32.PACK_AB R14, R117, R170 ;  /* 0x000000aa750e723e */ /* 0x000fe400000010ff */
[----:B------:R-:W-:Y:S02]  /*10880*/  F2FP.BF16.F32.PACK_AB R15, R116, R112 ;  /* 0x00000070740f723e */ /* 0x000fe400000010ff */
[----:B------:R-:W-:Y:S02]  /*10890*/  MOV R126, R126 ;  /* 0x0000007e007e7202 */ /* 0x000fe40000000f00 */
[----:B-1----:R-:W-:Y:S01]  /*108a0*/  F2FP.BF16.F32.PACK_AB R24, R121, R171 ;  /* 0x000000ab7918723e */ /* 0x002fe200000010ff */
[----:B------:R1:W-:Y:S01]  /*108b0*/  STSM.16.M88.4 [R122], R12 ;  /* 0x0000000c7a007844 */ /* 0x0003e20000000200 */
[----:B------:R-:W-:Y:S02]  /*108c0*/  F2FP.BF16.F32.PACK_AB R25, R124, R120 ;  /* 0x000000787c19723e */ /* 0x000fe400000010ff */
[----:B------:R-:W-:-:S02]  /*108d0*/  F2FP.BF16.F32.PACK_AB R26, R125, R172 ;  /* 0x000000ac7d1a723e */ /* 0x000fc400000010ff */
[----:B------:R-:W-:Y:S02]  /*108e0*/  F2FP.BF16.F32.PACK_AB R27, R152, R128 ;  /* 0x00000080981b723e */ /* 0x000fe400000010ff */
[----:B------:R-:W-:Y:S02]  /*108f0*/  F2FP.BF16.F32.PACK_AB R153, R154, R153 ;  /* 0x000000999a99723e */ /* 0x000fe400000010ff */
[----:B------:R-:W-:Y:S01]  /*10900*/  F2FP.BF16.F32.PACK_AB R136, R137, R136 ;  /* 0x000000888988723e */ /* 0x000fe200000010ff */
[----:B------:R4:W-:Y:S01]  /*10910*/  STSM.16.M88.4 [R126], R24 ;  /* 0x000000187e007844 */ /* 0x0009e20000000200 */
[----:B------:R-:W-:Y:S02]  /*10920*/  ISETP.NE.U32.AND P0, PT, RZ, UR4, PT ;  /* 0x00000004ff007c0c */ /* 0x000fe4000bf05070 */
[----:B---3--:R-:W-:Y:S02]  /*10930*/  IADD3 R10, P1, R215, UR4, RZ ;  /* 0x00000004d70a7c10 */ /* 0x008fe4000ff3e0ff */
[----:B------:R-:W-:-:S02]  /*10940*/  MOV R130, R130 ;  /* 0x0000008200827202 */ /* 0x000fc40000000f00 */
        /* <DEDUP_REMOVED lines=13> */
[----:B------:R-:W-:-:S02]  /*10a20*/  ISETP.NE.AND.EX P0, PT, RZ, UR5, PT, P0 ;  /* 0x00000005ff007c0c */ /* 0x000fc4000bf05300 */
        /* <DEDUP_REMOVED lines=20> */
.L_x_3882:
[----:B------:R-:W-:Y:S01]  /*10b70*/  SHF.R.S32.HI R80, RZ, 0x1f, R214 ;  /* 0x0000001fff507819 */ /* 0x000fe200000114d6 */
[----:B------:R-:W-:Y:S01]  /*10b80*/  ULDC.64 UR4, c[0x0][0xb70] ;  /* 0x0002dc0000047ab9 */ /* 0x000fe20000000a00 */
[--C-:B-----5:R-:W-:Y:S01]  /*10b90*/  SHF.R.S32.HI R21, RZ, 0x1f, R83.reuse ;  /* 0x0000001fff157819 */ /* 0x120fe20000011453 */
[----:B----4-:R-:W-:Y:S01]  /*10ba0*/  IMAD.MOV.U32 R20, RZ, RZ, R83 ;  /* 0x000000ffff147224 */ /* 0x010fe200078e0053 */
[----:B------:R-:W-:Y:S01]  /*10bb0*/  SEL R231, R231, RZ, !P0 ;  /* 0x000000ffe7e77207 */ /* 0x000fe20004000000 */
[----:B------:R-:W-:Y:S01]  /*10bc0*/  IMAD R5, R80, UR4, RZ ;  /* 0x0000000450057c24 */ /* 0x000fe2000f8e02ff */
[----:B------:R-:W-:Y:S01]  /*10bd0*/  SEL R217, R217, RZ, !P0 ;  /* 0x000000ffd9d97207 */ /* 0x000fe20004000000 */
[----:B------:R-:W-:Y:S01]  /*10be0*/  IMAD.WIDE.U32 R8, R214, UR4, R20 ;  /* 0x00000004d6087c25 */ /* 0x000fe2000f8e0014 */
[C---:B------:R-:W-:Y:S02]  /*10bf0*/  IADD3 R29, P0, R6.reuse, 0x3000, RZ ;  /* 0x00003000061d7810 */ /* 0x040fe40007f1e0ff */
[----:B------:R-:W-:Y:S01]  /*10c00*/  IADD3 R25, P5, R6, 0x2000, RZ ;  /* 0x0000200006197810 */ /* 0x000fe20007fbe0ff */
[----:B------:R-:W-:Y:S01]  /*10c10*/  IMAD R5, R214, UR5, R5 ;  /* 0x00000005d6057c24 */ /* 0x000fe2000f8e0205 */
[----:B------:R-:W-:Y:S01]  /*10c20*/  ULDC.64 UR4, c[0x0][0xb78] ;  /* 0x0002de0000047ab9 */ /* 0x000fe20000000a00 */
[----:B------:R-:W-:Y:S01]  /*10c30*/  IMAD R11, R228, 0x80, R213 ;  /* 0x00000080e40b7824 */ /* 0x000fe200078e02d5 */
[C---:B------:R-:W-:Y:S01]  /*10c40*/  IADD3 R37, P2, R6.reuse, 0x5000, RZ ;  /* 0x0000500006257810 */ /* 0x040fe20007f5e0ff */
[----:B------:R-:W-:Y:S01]  /*10c50*/  IMAD.IADD R9, R9, 0x1, R5 ;  /* 0x0000000109097824 */ /* 0x000fe200078e0205 */
[----:B------:R-:W-:Y:S01]  /*10c60*/  IADD3 R33, P1, R6, 0x4000, RZ ;  /* 0x0000400006217810 */ /* 0x000fe20007f3e0ff */
[----:B------:R-:W-:Y:S01]  /*10c70*/  IMAD R0, R231, UR4, RZ ;  /* 0x00000004e7007c24 */ /* 0x000fe2000f8e02ff */
[----:B------:R-:W-:Y:S01]  /*10c80*/  LOP3.LUT R28, R29, 0x380, RZ, 0xc0, !PT ;  /* 0x000003801d1c7812 */ /* 0x000fe200078ec0ff */
[----:B------:R-:W-:Y:S01]  /*10c90*/  IMAD.WIDE.U32 R8, R217, UR4, R8 ;  /* 0x00000004d9087c25 */ /* 0x000fe2000f8e0008 */
[----:B------:R-:W-:-:S02]  /*10ca0*/  LOP3.LUT R12, R13, 0x380, RZ, 0xc0, !PT ;  /* 0x000003800d0c7812 */ /* 0x000fc400078ec0ff */
[----:B------:R-:W-:Y:S01]  /*10cb0*/  LOP3.LUT R24, R25, 0x380, RZ, 0xc0, !PT ;  /* 0x0000038019187812 */ /* 0x000fe200078ec0ff */
[----:B------:R-:W-:Y:S01]  /*10cc0*/  IMAD R10, R217, UR5, R0 ;  /* 0x00000005d90a7c24 */ /* 0x000fe2000f8e0200 */
[----:B------:R-:W-:Y:S01]  /*10cd0*/  SHF.R.S32.HI R5, RZ, 0x1f, R11 ;  /* 0x0000001fff057819 */ /* 0x000fe2000001140b */
[----:B------:R-:W-:Y:S01]  /*10ce0*/  ULDC.64 UR4, c[0x0][0xb40] ;  /* 0x0002d00000047ab9 */ /* 0x000fe20000000a00 */
[----:B------:R-:W-:Y:S02]  /*10cf0*/  IADD3 R0, P3, R11, R8, RZ ;  /* 0x000000080b007210 */ /* 0x000fe40007f7e0ff */
[----:B------:R-:W-:Y:S02]  /*10d00*/  LOP3.LUT R36, R37, 0x380, RZ, 0xc0, !PT ;  /* 0x0000038025247812 */ /* 0x000fe400078ec0ff */
[----:B------:R-:W-:Y:S02]  /*10d10*/  LOP3.LUT R32, R33, 0x380, RZ, 0xc0, !PT ;  /* 0x0000038021207812 */ /* 0x000fe400078ec0ff */
[----:B------:R-:W-:-:S02]  /*10d20*/  SHF.R.U64 R28, R28, 0x3, RZ ;  /* 0x000000031c1c7819 */ /* 0x000fc400000012ff */
[----:B------:R-:W-:Y:S02]  /*10d30*/  SHF.R.U64 R12, R12, 0x3, RZ ;  /* 0x000000030c0c7819 */ /* 0x000fe400000012ff */
[----:B------:R-:W-:Y:S02]  /*10d40*/  SHF.R.U64 R24, R24, 0x3, RZ ;  /* 0x0000000318187819 */ /* 0x000fe400000012ff */
[----:B------:R-:W-:Y:S02]  /*10d50*/  IADD3.X R5, R5, R9, R10, P3, !PT ;  /* 0x0000000905057210 */ /* 0x000fe40001ffe40a */
[----:B------:R-:W-:Y:S02]  /*10d60*/  SHF.R.U64 R36, R36, 0x3, RZ ;  /* 0x0000000324247819 */ /* 0x000fe400000012ff */
[----:B------:R-:W-:Y:S02]  /*10d70*/  LEA R54, P3, R0, UR4, 0x2 ;  /* 0x0000000400367c11 */ /* 0x000fe4000f8610ff */
[----:B------:R-:W-:-:S02]  /*10d80*/  SHF.R.U64 R32, R32, 0x3, RZ ;  /* 0x0000000320207819 */ /* 0x000fc400000012ff */
        /* <DEDUP_REMOVED lines=8> */
[----:B------:R-:W-:Y:S01]  /*10e10*/  LEA.HI.X R55, R0, UR5, R5, 0x2, P3 ;  /* 0x0000000500377c11 */ /* 0x000fe200098f1405 */
[----:B------:R-:W-:Y:S01]  /*10e20*/  VIADD R0, R11, 0x8 ;  /* 0x000000080b007836 */ /* 0x000fe20000000000 */
[C---:B------:R-:W-:Y:S01]  /*10e30*/  IADD3 R77, P0, R6.reuse, 0x9000, RZ ;  /* 0x00009000064d7810 */ /* 0x040fe20007f1e0ff */
[----:B------:R-:W-:Y:S01]  /*10e40*/  ULDC.64 UR4, c[0x0][0xaa0] ;  /* 0x0002a80000047ab9 */ /* 0x000fe20000000a00 */
[----:B------:R-:W-:-:S02]  /*10e50*/  IADD3 R41, P3, R6, 0x6000, RZ ;  /* 0x0000600006297810 */ /* 0x000fc40007f7e0ff */
[C---:B------:R-:W-:Y:S02]  /*10e60*/  IADD3 R45, P4, R6.reuse, 0x7000, RZ ;  /* 0x00007000062d7810 */ /* 0x040fe40007f9e0ff */
[----:B------:R-:W-:Y:S02]  /*10e70*/  IADD3 R49, P5, R6, 0x8000, RZ ;  /* 0x0000800006317810 */ /* 0x000fe40007fbe0ff */
[----:B------:R-:W-:Y:S01]  /*10e80*/  LOP3.LUT R32, R32, R33, RZ, 0x3c, !PT ;  /* 0x0000002120207212 */ /* 0x000fe200078e3cff */
[----:B------:R-:W-:Y:S01]  /*10e90*/  IMAD.X R33, RZ, RZ, R7, P1 ;  /* 0x000000ffff217224 */ /* 0x000fe200008e0607 */
[C---:B------:R-:W-:Y:S02]  /*10ea0*/  IADD3 R57, P2, R6.reuse, 0xb000, RZ ;  /* 0x0000b00006397810 */ /* 0x040fe40007f5e0ff */
[----:B------:R-:W-:Y:S02]  /*10eb0*/  LOP3.LUT R76, R77, 0x380, RZ, 0xc0, !PT ;  /* 0x000003804d4c7812 */ /* 0x000fe400078ec0ff */
[----:B------:R-:W-:-:S02]  /*10ec0*/  IADD3 R53, P1, R6, 0xa000, RZ ;  /* 0x0000a00006357810 */ /* 0x000fc40007f3e0ff */
[----:B------:R-:W-:Y:S02]  /*10ed0*/  LOP3.LUT R40, R41, 0x380, RZ, 0xc0, !PT ;  /* 0x0000038029287812 */ /* 0x000fe400078ec0ff */
[----:B------:R-:W-:Y:S02]  /*10ee0*/  LOP3.LUT R44, R45, 0x380, RZ, 0xc0, !PT ;  /* 0x000003802d2c7812 */ /* 0x000fe400078ec0ff */
[----:B------:R-:W-:Y:S02]  /*10ef0*/  LOP3.LUT R48, R49, 0x380, RZ, 0xc0, !PT ;  /* 0x0000038031307812 */ /* 0x000fe400078ec0ff */
[----:B------:R-:W-:Y:S02]  /*10f00*/  LOP3.LUT R56, R57, 0x380, RZ, 0xc0, !PT ;  /* 0x0000038039387812 */ /* 0x000fe400078ec0ff */
[----:B------:R-:W-:Y:S02]  /*10f10*/  SHF.R.U64 R76, R76, 0x3, RZ ;  /* 0x000000034c4c7819 */ /* 0x000fe400000012ff */
[----:B------:R-:W-:-:S02]  /*10f20*/  LOP3.LUT R52, R53, 0x380, RZ, 0xc0, !PT ;  /* 0x0000038035347812 */ /* 0x000fc400078ec0ff */
[----:B------:R-:W-:Y:S02]  /*10f30*/  SHF.R.U64 R40, R40, 0x3, RZ ;  /* 0x0000000328287819 */ /* 0x000fe400000012ff */
[----:B------:R-:W-:Y:S02]  /*10f40*/  SHF.R.U64 R44, R44, 0x3, RZ ;  /* 0x000000032c2c7819 */ /* 0x000fe400000012ff */
[----:B------:R-:W-:Y:S02]  /*10f50*/  SHF.R.U64 R48, R48, 0x3, RZ ;  /* 0x0000000330307819 */ /* 0x000fe400000012ff */
[----:B------:R-:W-:Y:S02]  /*10f60*/  SHF.R.U64 R56, R56, 0x3, RZ ;  /* 0x0000000338387819 */ /* 0x000fe400000012ff */
[----:B------:R-:W-:Y:S01]  /*10f70*/  LOP3.LUT R76, R76, R77, RZ, 0x3c, !PT ;  /* 0x0000004d4c4c7212 */ /* 0x000fe200078e3cff */
[----:B------:R-:W-:Y:S01]  /*10f80*/  IMAD.X R77, RZ, RZ, R7, P0 ;  /* 0x000000ffff4d7224 */ /* 0x000fe200000e0607 */
        /* <DEDUP_REMOVED lines=9> */
[----:B------:R-:W-:Y:S02]  /*11020*/  LOP3.LUT P0, RZ, R233, 0x3, RZ, 0xc0, !PT ;  /* 0x00000003e9ff7812 */ /* 0x000fe4000780c0ff */
[----:B------:R-:W-:-:S02]  /*11030*/  IADD3 R61, P3, R6, 0xc000, RZ ;  /* 0x0000c000063d7810 */ /* 0x000fc40007f7e0ff */
[C---:B------:R-:W-:Y:S02]  /*11040*/  IADD3 R65, P4, R6.reuse, 0xd000, RZ ;  /* 0x0000d00006417810 */ /* 0x040fe40007f9e0ff */
[----:B------:R-:W-:Y:S02]  /*11050*/  IADD3 R69, P5, R6, 0xe000, RZ ;  /* 0x0000e00006457810 */ /* 0x000fe40007fbe0ff */
[----:B------:R-:W-:Y:S01]  /*11060*/  LOP3.LUT R52, R52, R53, RZ, 0x3c, !PT ;  /* 0x0000003534347212 */ /* 0x000fe200078e3cff */
[--C-:B------:R-:W-:Y:S01]  /*11070*/  IMAD.X R53, RZ, RZ, R7.reuse, P1 ;  /* 0x000000ffff357224 */ /* 0x100fe200008e0607 */
[----:B------:R-:W-:Y:S02]  /*11080*/  IADD3 R5, P2, R6, 0xf000, RZ ;  /* 0x0000f00006057810 */ /* 0x000fe40007f5e0ff */
[----:B------:R-:W-:Y:S02]  /*11090*/  ISETP.GE.OR P1, PT, R11, R81, P0 ;  /* 0x000000510b00720c */ /* 0x000fe40000726670 */
[----:B------:R-:W-:Y:S01]  /*110a0*/  LOP3.LUT R60, R61, 0x380, RZ, 0xc0, !PT ;  /* 0x000003803d3c7812 */ /* 0x000fe200078ec0ff */
[----:B------:R-:W-:Y:S01]  /*110b0*/  IMAD.X R73, RZ, RZ, R7, P2 ;  /* 0x000000ffff497224 */ /* 0x000fe200010e0607 */
[----:B------:R-:W-:-:S02]  /*110c0*/  LOP3.LUT R64, R65, 0x380, RZ, 0xc0, !PT ;  /* 0x0000038041407812 */ /* 0x000fc400078ec0ff */
[----:B------:R-:W-:Y:S02]  /*110d0*/  LOP3.LUT R68, R69, 0x380, RZ, 0xc0, !PT ;  /* 0x0000038045447812 */ /* 0x000fe400078ec0ff */
[----:B------:R-:W-:Y:S02]  /*110e0*/  LOP3.LUT R9, R6, 0x380, RZ, 0xc0, !PT ;  /* 0x0000038006097812 */ /* 0x000fe400078ec0ff */
[----:B------:R-:W-:Y:S02]  /*110f0*/  ISETP.GE.OR P0, PT, R0, R81, P0 ;  /* 0x000000510000720c */ /* 0x000fe40000706670 */
[----:B------:R-:W-:Y:S01]  /*11100*/  LOP3.LUT R0, R5, 0x380, RZ, 0xc0, !PT ;  /* 0x0000038005007812 */ /* 0x000fe200078ec0ff */
[----:B------:R1:W-:Y:S01]  /*11110*/  @!P1 STG.E desc[UR40][R54.64], R4 ;  /* 0x0000000436009986 */ /* 0x0003e2000c101928 */
[----:B------:R-:W-:Y:S02]  /*11120*/  SHF.R.U64 R60, R60, 0x3, RZ ;  /* 0x000000033c3c7819 */ /* 0x000fe400000012ff */
[----:B------:R-:W-:-:S02]  /*11130*/  SHF.R.U64 R64, R64, 0x3, RZ ;  /* 0x0000000340407819 */ /* 0x000fc400000012ff */
[----:B------:R-:W-:Y:S02]  /*11140*/  SHF.R.U64 R68, R68, 0x3, RZ ;  /* 0x0000000344447819 */ /* 0x000fe400000012ff */
[----:B------:R-:W-:Y:S02]  /*11150*/  SHF.R.U64 R9, R9, 0x3, RZ ;  /* 0x0000000309097819 */ /* 0x000fe400000012ff */
[----:B------:R-:W-:Y:S01]  /*11160*/  SHF.R.U64 R0, R0, 0x3, RZ ;  /* 0x0000000300007819 */ /* 0x000fe200000012ff */
[----:B------:R3:W-:Y:S01]  /*11170*/  @!P0 STG.E desc[UR40][R54.64+0x20], R3 ;  /* 0x0000200336008986 */ /* 0x0007e2000c101928 */
        /* <DEDUP_REMOVED lines=19> */
[----:B------:R-:W5:Y:S04]  /*112b0*/  LD.E.128 R48, desc[UR40][R48.64] ;  /* 0x0000002830307980 */ /* 0x000f68000c101d00 */
[----:B-1----:R1:W5:Y:S04]  /*112c0*/  LD.E.128 R4, desc[UR40][R76.64] ;  /* 0x000000284c047980 */ /* 0x002368000c101d00 */
[----:B---3--:R-:W5:Y:S04]  /*112d0*/  LD.E.128 R52, desc[UR40][R52.64] ;  /* 0x0000002834347980 */ /* 0x008f68000c101d00 */
        /* <DEDUP_REMOVED lines=11> */
[----:B---3--:R-:W3:Y:S01]  /*11390*/  FENCE.VIEW.ASYNC.S ;  /* 0x00000000000073c6 */ /* 0x008ee20000000000 */
[----:B------:R-:W-:-:S04]  /*113a0*/  IMAD.WIDE.U32 R20, R83, UR4, R78 ;  /* 0x0000000453147c25 */ /* 0x000fc8000f8e004e */
[----:B------:R-:W-:Y:S01]  /*113b0*/  IMAD R83, R83, UR5, R0 ;  /* 0x0000000553537c24 */ /* 0x000fe2000f8e0200 */
[----:B------:R-:W-:Y:S01]  /*113c0*/  ULDC.64 UR4, c[0x0][0xae0] ;  /* 0x0002b80000047ab9 */ /* 0x000fe20000000a00 */
[----:B------:R-:W-:Y:S02]  /*113d0*/  IMAD R81, R228, -0x80, R81 ;  /* 0xffffff80e4517824 */ /* 0x000fe400078e0251 */
[C---:B------:R-:W-:Y:S02]  /*113e0*/  VIADD R0, R208.reuse, 0x20 ;  /* 0x00000020d0007836 */ /* 0x040fe40000000000 */
[----:B------:R-:W-:Y:S01]  /*113f0*/  IMAD.IADD R21, R21, 0x1, R83 ;  /* 0x0000000115157824 */ /* 0x000fe200078e0253 */
[-C--:B------:R-:W-:Y:S01]  /*11400*/  ISETP.GE.AND P3, PT, R208, R81.reuse, PT ;  /* 0x00000051d000720c */ /* 0x080fe20003f66270 */
[----:B-1----:R-:W-:Y:S01]  /*11410*/  IMAD R77, R80, UR4, RZ ;  /* 0x00000004504d7c24 */ /* 0x002fe2000f8e02ff */
[----:B------:R-:W-:Y:S01]  /*11420*/  ISETP.GE.AND P2, PT, R0, R81, PT ;  /* 0x000000510000720c */ /* 0x000fe20003f46270 */
[----:B------:R-:W-:-:S02]  /*11430*/  VIADD R3, R208, 0x40 ;  /* 0x00000040d0037836 */ /* 0x000fc40000000000 */
[C---:B------:R-:W-:Y:S02]  /*11440*/  IMAD R77, R214.reuse, UR5, R77 ;  /* 0x00000005d64d7c24 */ /* 0x040fe4000f8e024d */
[----:B------:R-:W-:Y:S01]  /*11450*/  IMAD.WIDE.U32 R20, R214, UR4, R20 ;  /* 0x00000004d6147c25 */ /* 0x000fe2000f8e0014 */
[----:B------:R-:W-:-:S03]  /*11460*/  ULDC.64 UR4, c[0x0][0xae8] ;  /* 0x0002ba0000047ab9 */ /* 0x000fc60000000a00 */
[----:B------:R-:W-:Y:S01]  /*11470*/  VIADD R0, R18, 0x22820 ;  /* 0x0002282012007836 */ /* 0x000fe20000000000 */
[-C--:B------:R-:W-:Y:S01]  /*11480*/  ISETP.GE.AND P0, PT, R3, R81.reuse, PT ;  /* 0x000000510300720c */ /* 0x080fe20003f06270 */
[----:B------:R-:W-:Y:S02]  /*11490*/  IMAD.IADD R21, R21, 0x1, R77 ;  /* 0x0000000115157824 */ /* 0x000fe400078e024d */
[----:B------:R-:W-:Y:S01]  /*114a0*/  IMAD R3, R231, UR4, RZ ;  /* 0x00000004e7037c24 */ /* 0x000fe2000f8e02ff */
[----:B------:R-:W-:Y:S01]  /*114b0*/  PRMT R0, RZ, 0x654, R0 ;  /* 0x00000654ff007816 */ /* 0x000fe20000000000 */
[----:B------:R-:W-:Y:S01]  /*114c0*/  VIADD R76, R208, 0x60 ;  /* 0x00000060d04c7836 */ /* 0x000fe20000000000 */
[----:B------:R-:W-:Y:S01]  /*114d0*/  SHF.R.S32.HI R209, RZ, 0x1f, R208 ;  /* 0x0000001fffd17819 */ /* 0x000fe200000114d0 */
[C---:B------:R-:W-:Y:S01]  /*114e0*/  IMAD R3, R217.reuse, UR5, R3 ;  /* 0x00000005d9037c24 */ /* 0x040fe2000f8e0203 */
[----:B---3--:R1:W-:Y:S01]  /*114f0*/  SYNCS.ARRIVE.TRANS64.RED.A1T0 RZ, [R0+URZ], RZ ;  /* 0x000000ff00ff79a7 */ /* 0x0083e2000810043f */
[----:B------:R-:W-:Y:S01]  /*11500*/  IMAD.WIDE.U32 R78, R217, UR4, R20 ;  /* 0x00000004d94e7c25 */ /* 0x000fe2000f8e0014 */
[----:B------:R-:W-:Y:S01]  /*11510*/  BSSY B1, `(.L_x_3883) ;  /* 0x000001b000017945 */ /* 0x000fe20003800000 */
[----:B------:R-:W-:-:S02]  /*11520*/  ISETP.GE.AND P1, PT, R76, R81, PT ;  /* 0x000000514c00720c */ /* 0x000fc40003f26270 */
        /* <DEDUP_REMOVED lines=25> */
.L_x_3884:
[----:B------:R-:W-:Y:S05]  /*116c0*/  BSYNC B1 ;  /* 0x0000000000017941 */ /* 0x000fea0003800000 */
.L_x_3883:
        /* <DEDUP_REMOVED lines=26> */
.L_x_3886:
[----:B------:R-:W-:Y:S05]  /*11870*/  BSYNC B1 ;  /* 0x0000000000017941 */ /* 0x000fea0003800000 */
.L_x_3885:
[----:B------:R-:W-:Y:S04]  /*11880*/  BSSY B1, `(.L_x_3887) ;  /* 0x000001a000017945 */ /* 0x000fe80003800000 */
[----:B------:R-:W-:Y:S05]  /*11890*/  @P0 BRA `(.L_x_3888) ;  /* 0x0000000000600947 */ /* 0x000fea0003800000 */
[----:B------:R-:W-:Y:S01]  /*118a0*/  IADD3 R3, P0, R76, 0x40, RZ ;  /* 0x000000404c037810 */ /* 0x000fe20007f1e0ff */
[C---:B---3-5:R-:W-:Y:S01]  /*118b0*/  VIADD R4, R201.reuse, 0x40 ;  /* 0x00000040c9047836 */ /* 0x068fe20000000000 */
        /* <DEDUP_REMOVED lines=22> */
.L_x_3888:
[----:B------:R-:W-:Y:S05]  /*11a20*/  BSYNC B1 ;  /* 0x0000000000017941 */ /* 0x000fea0003800000 */
.L_x_3887:
        /* <DEDUP_REMOVED lines=17> */
[----:B----4-:R-:W-:Y:S01]  /*11b40*/  LEA R6, P0, R4, UR6, 0x1 ;  /* 0x0000000604067c11 */ /* 0x010fe2000f8008ff */
        /* <DEDUP_REMOVED lines=9> */
.L_x_3881:
        /* <DEDUP_REMOVED lines=9> */
[----:B------:R3:W5:Y:S01]  /*11c70*/  @P0 LDG.E R9, desc[UR40][R4.64] ;  /* 0x0000002804090981 */ /* 0x000762000c1e1900 */
[----:B------:R-:W4:Y:S08]  /*11c80*/  S2R R0, SR_TID.X ;  /* 0x0000000000007919 */ /* 0x000f300000002100 */
[----:B------:R-:W-:Y:S01]  /*11c90*/  @P1 IADD3 R6, P2, R215, UR4, RZ ;  /* 0x00000004d7061c10 */ /* 0x000fe2000ff5e0ff */
[----:B------:R-:W-:-:S02]  /*11ca0*/  ULDC UR4, c[0x0][0xa88] ;  /* 0x0002a20000047ab9 */ /* 0x000fc40000000800 */
[----:B------:R-:W-:Y:S01]  /*11cb0*/  IMAD.U32 R3, RZ, RZ, UR4 ;  /* 0x00000004ff037e24 */ /* 0x000fe2000f8e00ff */
[----:B------:R-:W-:-:S05]  /*11cc0*/  @P1 IADD3.X R7, R216, UR5, RZ, P2, !PT ;  /* 0x00000005d8071c10 */ /* 0x000fca00097fe4ff */
[----:B------:R3:W5:Y:S01]  /*11cd0*/  @P1 LDG.E R3, desc[UR40][R6.64] ;  /* 0x0000002806031981 */ /* 0x000762000c1e1900 */
[----:B----4-:R-:W-:-:S05]  /*11ce0*/  VIADD R0, R0, 0xffffff80 ;  /* 0xffffff8000007836 */ /* 0x010fca0000000000 */
[----:B------:R-:W-:Y:S01]  /*11cf0*/  ISETP.GT.AND P2, PT, R0, 0x7f, PT ;  /* 0x0000007f0000780c */ /* 0x000fe20003f44270 */
[----:B---3--:R-:W-:-:S12]  /*11d00*/  @P1 BRA `(.L_x_3890) ;  /* 0x0000000000101947 */ /* 0x008fd80003800000 */
[----:B------:R-:W-:Y:S05]  /*11d10*/  @!P0 BRA `(.L_x_3890) ;  /* 0x00000000000c8947 */ /* 0x000fea0003800000 */
[----:B------:R-:W3:Y:S04]  /*11d20*/  LDG.E R0, desc[UR40][R4.64] ;  /* 0x0000002804007981 */ /* 0x000ee8000c1e1900 */
[----:B-----5:R-:W3:Y:S02]  /*11d30*/  LDG.E R3, desc[UR40][R4.64+0x4] ;  /* 0x0000042804037981 */ /* 0x020ee4000c1e1900 */
[----:B---3--:R-:W-:-:S07]  /*11d40*/  IMAD.IADD R3, R3, 0x1, -R0 ;  /* 0x0000000103037824 */ /* 0x008fce00078e0a00 */
.L_x_3890:
[----:B------:R-:W-:Y:S01]  /*11d50*/  BSSY B1, `(.L_x_3891) ;  /* 0x000001d000017945 */ /* 0x000fe20003800000 */
[----:B------:R-:W-:Y:S02]  /*11d60*/  SHF.R.S32.HI R10, RZ, 0x1f, R214 ;  /* 0x0000001fff0a7819 */ /* 0x000fe400000114d6 */
[----:B------:R-:W-:Y:S02]  /*11d70*/  SHF.R.S32.HI R12, RZ, 0x1f, R201 ;  /* 0x0000001fff0c7819 */ /* 0x000fe400000114c9 */
[----:B------:R-:W-:Y:S02]  /*11d80*/  SEL R217, R217, RZ, !P0 ;  /* 0x000000ffd9d97207 */ /* 0x000fe40004000000 */
[----:B------:R-:W-:Y:S02]  /*11d90*/  SEL R231, R231, RZ, !P0 ;  /* 0x000000ffe7e77207 */ /* 0x000fe40004000000 */
[----:B-----5:R-:W-:Y:S01]  /*11da0*/  SHF.R.S32.HI R8, RZ, 0x1f, R9 ;  /* 0x0000001fff087819 */ /* 0x020fe20000011409 */
[----:B------:R-:W-:Y:S06]  /*11db0*/  @P2 BRA `(.L_x_3892) ;  /* 0x0000000000582947 */ /* 0x000fec0003800000 */
[----:B------:R-:W3:Y:S02]  /*11dc0*/  S2R R0, SR_TID.X ;  /* 0x0000000000007919 */ /* 0x000ee40000002100 */
[----:B---3--:R-:W-:-:S04]  /*11dd0*/  IMAD R0, R228, 0x80, R0 ;  /* 0x00000080e4007824 */ /* 0x008fc800078e0200 */
        /* <DEDUP_REMOVED lines=20> */
.L_x_3892:
[----:B------:R-:W-:Y:S05]  /*11f20*/  BSYNC B1 ;  /* 0x0000000000017941 */ /* 0x000fea0003800000 */
.L_x_3891:
[----:B------:R-:W-:Y:S01]  /*11f30*/  ULDC.64 UR4, c[0x0][0xaa0] ;  /* 0x0002a80000047ab9 */ /* 0x000fe20000000a00 */
[----:B------:R-:W-:Y:S01]  /*11f40*/  IMAD.MOV.U32 R4, RZ, RZ, R201 ;  /* 0x000000ffff047224 */ /* 0x000fe200078e00c9 */
[----:B------:R-:W-:Y:S01]  /*11f50*/  BSSY B1, `(.L_x_3893) ;  /* 0x000002f000017945 */ /* 0x000fe20003800000 */
[----:B---3--:R-:W-:Y:S02]  /*11f60*/  IMAD.MOV.U32 R5, RZ, RZ, R12 ;  /* 0x000000ffff057224 */ /* 0x008fe400078e000c */
[----:B------:R-:W-:Y:S02]  /*11f70*/  IMAD R0, R8, UR4, RZ ;  /* 0x0000000408007c24 */ /* 0x000fe4000f8e02ff */
[----:B------:R-:W-:-:S04]  /*11f80*/  IMAD.WIDE.U32 R4, R9, UR4, R4 ;  /* 0x0000000409047c25 */ /* 0x000fc8000f8e0004 */
[----:B------:R-:W-:Y:S01]  /*11f90*/  IMAD R9, R9, UR5, R0 ;  /* 0x0000000509097c24 */ /* 0x000fe2000f8e0200 */
[----:B------:R-:W-:Y:S01]  /*11fa0*/  ULDC.64 UR4, c[0x0][0xae0] ;  /* 0x0002b80000047ab9 */ /* 0x000fe20000000a00 */
[----:B------:R-:W-:Y:S02]  /*11fb0*/  IMAD R13, R228, -0x80, R3 ;  /* 0xffffff80e40d7824 */ /* 0x000fe400078e0203 */
[----:B------:R-:W-:Y:S02]  /*11fc0*/  IMAD R7, R10, UR4, RZ ;  /* 0x000000040a077c24 */ /* 0x000fe4000f8e02ff */
[----:B------:R-:W-:Y:S01]  /*11fd0*/  IMAD.IADD R5, R5, 0x1, R9 ;  /* 0x0000000105057824 */ /* 0x000fe200078e0209 */
[C---:B------:R-:W-:Y:S01]  /*11fe0*/  ISETP.GE.AND P1, PT, R208.reuse, R13, PT ;  /* 0x0000000dd000720c */ /* 0x040fe20003f26270 */
[----:B------:R-:W-:Y:S01]  /*11ff0*/  VIADD R0, R208, 0x20 ;  /* 0x00000020d0007836 */ /* 0x000fe20000000000 */
[----:B------:R-:W-:Y:S01]  /*12000*/  SHF.R.S32.HI R9, RZ, 0x1f, R208 ;  /* 0x0000001fff097819 */ /* 0x000fe200000114d0 */
        /* <DEDUP_REMOVED lines=35> */
.L_x_3894:
[----:B------:R-:W-:Y:S05]  /*12240*/  BSYNC B1 ;  /* 0x0000000000017941 */ /* 0x000fea0003800000 */
.L_x_3893:
        /* <DEDUP_REMOVED lines=21> */
[----:B---3--:R-:W-:Y:S01]  /*123a0*/  LEA R14, P0, R4, UR6, 0x1 ;  /* 0x00000006040e7c11 */ /* 0x008fe2000f8008ff */
[----:B------:R-:W-:-:S05]  /*123b0*/  IMAD.IADD R3, R5, 0x1, R3 ;  /* 0x0000000105037824 */ /* 0x000fca00078e0203 */
[----:B------:R-:W-:-:S05]  /*123c0*/  LEA.HI.X R15, R4, UR7, R3, 0x1, P0 ;  /* 0x00000007040f7c11 */ /* 0x000fca00080f0c03 */
[----:B------:R4:W-:Y:S04]  /*123d0*/  @!P2 STG.E.128 desc[UR40][R14.64], RZ ;  /* 0x000000ff0e00a986 */ /* 0x0009e8000c101d28 */
[----:B------:R4:W-:Y:S04]  /*123e0*/  @!P3 STG.E.128 desc[UR40][R14.64+0x80], RZ ;  /* 0x000080ff0e00b986 */ /* 0x0009e8000c101d28 */
[----:B------:R4:W-:Y:S04]  /*123f0*/  @!P4 STG.E.128 desc[UR40][R14.64+0x100], RZ ;  /* 0x000100ff0e00c986 */ /* 0x0009e8000c101d28 */
[----:B------:R4:W-:Y:S02]  /*12400*/  @!P5 STG.E.128 desc[UR40][R14.64+0x180], RZ ;  /* 0x000180ff0e00d986 */ /* 0x0009e4000c101d28 */
.L_x_3896:
[----:B------:R-:W-:Y:S05]  /*12410*/  BSYNC B1 ;  /* 0x0000000000017941 */ /* 0x000fea0003800000 */
.L_x_3895:
        /* <DEDUP_REMOVED lines=27> */
.L_x_3898:
[----:B------:R-:W-:Y:S05]  /*125d0*/  BSYNC B1 ;  /* 0x0000000000017941 */ /* 0x000fea0003800000 */
.L_x_3897:
        /* <DEDUP_REMOVED lines=25> */
.L_x_3889:
[----:B------:R-:W-:Y:S05]  /*12770*/  BSYNC B0 ;  /* 0x0000000000007941 */ /* 0x000fea0003800000 */
.L_x_3880:
[----:B------:R-:W-:Y:S02]  /*12780*/  ULDC UR4, c[0x0][0xc14] ;  /* 0x0003050000047ab9 */ /* 0x000fe40000000800 */
[----:B--2---:R-:W-:-:S13]  /*12790*/  ISETP.GE.AND P0, PT, R207, UR4, PT ;  /* 0x00000004cf007c0c */ /* 0x004fda000bf06270 */
[----:B------:R-:W-:Y:S05]  /*127a0*/  @!P0 BRA `(.L_x_3899) ;  /* 0xfffffee800048947 */ /* 0x000fea000383ffff */
[----:B------:R-:W-:Y:S05]  /*127b0*/  BRA `(.L_x_3745) ;  /* 0x0000005800bc7947 */ /* 0x000fea0003800000 */
.L_x_3743:
[----:B------:R-:W-:-:S08]  /*127c0*/  NOP ;  /* 0x0000000000007918 */ /* 0x000fd00000000000 */
[----:B------:R-:W0:-:S00]  /*127d0*/  USETMAXREG.DEALLOC.CTAPOOL 0x18 ;  /* 0x00000018000079c8 */ /* 0x000e0000080e0500 */
[----:B0-----:R-:W-:-:S06]  /*127e0*/  LOP3.LUT R0, R0, 0x3, RZ, 0xc0, !PT ;  /* 0x0000000300007812 */ /* 0x001fcc00078ec0ff */
[----:B------:R-:W0:Y:S02]  /*127f0*/  SHFL.IDX PT, R0, R0, RZ, 0x1f ;  /* 0x00001fff00007589 */ /* 0x000e2400000e0000 */
[----:B0-----:R-:W-:-:S13]  /*12800*/  ISETP.NE.AND P0, PT, R0, RZ, PT ;  /* 0x000000ff0000720c */ /* 0x001fda0003f05270 */
[----:B------:R-:W-:Y:S05]  /*12810*/  @P0 BRA `(.L_x_3745) ;  /* 0x0000005800a40947 */ /* 0x000fea0003800000 */
[----:B------:R-:W2:Y:S01]  /*12820*/  LDL.LU R6, [R1] ;  /* 0x0000000001067983 */ /* 0x000ea20000300800 */
        /* <DEDUP_REMOVED lines=45> */
[----:B------:R2:W-:Y:S01]  /*12b00*/  STL [R1], R6 ;  /* 0x0000000601007387 */ /* 0x0005e20000100800 */
        /* <DEDUP_REMOVED lines=9> */
.L_x_3904:
        /* <DEDUP_REMOVED lines=16> */
.L_x_3903:
[----:B------:R-:W-:Y:S05]  /*12ca0*/  BSYNC B0 ;  /* 0x0000000000007941 */ /* 0x000fea0003800000 */
.L_x_3902:
        /* <DEDUP_REMOVED lines=25> */
.L_x_3900:
        /* <DEDUP_REMOVED lines=20> */
.L_x_3905:
        /* <DEDUP_REMOVED lines=56> */
.L_x_3901:
[----:B------:R-:W-:Y:S02]  /*13300*/  IMAD.MOV.U32 R17, RZ, RZ, RZ ;  /* 0x000000ffff117224 */ /* 0x000fe400078e00ff */
[----:B------:R-:W-:Y:S02]  /*13310*/  IMAD.U32 R16, RZ, RZ, UR6 ;  /* 0x00000006ff107e24 */ /* 0x000fe4000f8e00ff */
[----:B------:R-:W-:-:S07]  /*13320*/  IMAD.MOV.U32 R18, RZ, RZ, RZ ;  /* 0x000000ffff127224 */ /* 0x000fce00078e00ff */
.L_x_3906:
        /* <DEDUP_REMOVED lines=16> */
[----:B------:R-:W-:Y:S01]  /*13430*/  ULDC.64 UR38, c[0x0][0x198] ;  /* 0x0000660000267ab9 */ /* 0x000fe20000000a00 */
[----:B------:R-:W-:Y:S02]  /*13440*/  ULDC UR37, c[0x0][0xc] ;  /* 0x0000030000257ab9 */ /* 0x000fe40000000800 */
[----:B------:R1:W-:Y:S04]  /*13450*/  STL [R1+0x8], R0 ;  /* 0x0000080001007387 */ /* 0x0003e80000100800 */
[----:B------:R1:W-:Y:S04]  /*13460*/  STL [R1+0x4], RZ ;  /* 0x000004ff01007387 */ /* 0x0003e80000100800 */
[----:B------:R1:W-:Y:S04]  /*13470*/  STL [R1+0xc], R0 ;  /* 0x00000c0001007387 */ /* 0x0003e80000100800 */
[----:B------:R1:W-:Y:S02]  /*13480*/  STL [R1+0x28], RZ ;  /* 0x000028ff01007387 */ /* 0x0003e40000100800 */
.L_x_3991:
[----:B--2---:R-:W2:Y:S02]  /*13490*/  LDC.64 R2, c[0x0][0xc60] ;  /* 0x00031800ff027b82 */ /* 0x004ea40000000a00 */
[----:B--2---:R-:W-:-:S05]  /*134a0*/  IMAD.WIDE R2, R19, 0x4, R2 ;  /* 0x0000000413027825 */ /* 0x004fca00078e0202 */
[----:B01----:R-:W1:Y:S01]  /*134b0*/  LDG.E R11, desc[UR40][R2.64] ;  /* 0x00000028020b7981 */ /* 0x003e62000c1e1900 */
[----:B------:R-:W-:Y:S05]  /*134c0*/  YIELD ;  /* 0x0000000000007946 */ /* 0x000fea0003800000 */
[----:B------:R-:W-:Y:S01]  /*134d0*/  ULDC.64 UR4, c[0x0][0xa28] ;  /* 0x00028a0000047ab9 */ /* 0x000fe20000000a00 */
[----:B------:R-:W-:Y:S02]  /*134e0*/  CS2R R8, SRZ ;  /* 0x0000000000087805 */ /* 0x000fe4000001ff00 */
[----:B------:R-:W-:Y:S01]  /*134f0*/  ISETP.NE.U32.AND P0, PT, RZ, UR4, PT ;  /* 0x00000004ff007c0c */ /* 0x000fe2000bf05070 */
[----:B------:R-:W-:Y:S01]  /*13500*/  ULDC.64 UR8, c[0x0][0xa08] ;  /* 0x0002820000087ab9 */ /* 0x000fe20000000a00 */
[----:B------:R-:W-:-:S02]  /*13510*/  ULDC.64 UR10, c[0x0][0xa10] ;  /* 0x00028400000a7ab9 */ /* 0x000fc40000000a00 */
[----:B------:R-:W-:Y:S02]  /*13520*/  ISETP.NE.AND.EX P0, PT, RZ, UR5, PT, P0 ;  /* 0x00000005ff007c0c */ /* 0x000fe4000bf05300 */
[----:B-1----:R-:W-:Y:S01]  /*13530*/  SHF.R.S32.HI R0, RZ, 0x1f, R11 ;  /* 0x0000001fff007819 */ /* 0x002fe2000001140b */
[----:B------:R-:W-:-:S10]  /*13540*/  IMAD.SHL.U32 R15, R11, 0x4, RZ ;  /* 0x000000040b0f7824 */ /* 0x000fd400078e00ff */
[C---:B------:R-:W-:Y:S01]  /*13550*/  @P0 LEA R2, P1, R11.reuse, UR4, 0x2 ;  /* 0x000000040b020c11 */ /* 0x040fe2000f8210ff */
[----:B------:R-:W-:Y:S03]  /*13560*/  STL [R1+0x18], R11 ;  /* 0x0000180b01007387 */ /* 0x000fe60000100800 */
[----:B------:R-:W-:Y:S01]  /*13570*/  @P0 LEA.HI.X R3, R11, UR5, R0, 0x2, P1 ;  /* 0x000000050b030c11 */ /* 0x000fe200088f1400 */
[----:B------:R-:W-:-:S04]  /*13580*/  ULDC.64 UR4, c[0x0][0xa18] ;  /* 0x0002860000047ab9 */ /* 0x000fc80000000a00 */
[----:B------:R0:W5:Y:S01]  /*13590*/  @P0 LDG.E R8, desc[UR40][R2.64] ;  /* 0x0000002802080981 */ /* 0x000162000c1e1900 */
[----:B------:R-:W-:Y:S02]  /*135a0*/  ISETP.NE.U32.AND P0, PT, RZ, UR4, PT ;  /* 0x00000004ff007c0c */ /* 0x000fe4000bf05070 */
[----:B------:R-:W-:Y:S01]  /*135b0*/  SHF.L.U64.HI R14, R11, 0x2, R0 ;  /* 0x000000020b0e7819 */ /* 0x000fe20000010200 */
[----:B------:R-:W-:Y:S01]  /*135c0*/  STL [R1+0x20], R15 ;  /* 0x0000200f01007387 */ /* 0x000fe20000100800 */
[----:B------:R-:W-:Y:S01]  /*135d0*/  ISETP.NE.AND.EX P0, PT, RZ, UR5, PT, P0 ;  /* 0x00000005ff007c0c */ /* 0x000fe2000bf05300 */
[----:B------:R-:W-:Y:S02]  /*135e0*/  ULDC UR6, c[0x0][0x338] ;  /* 0x0000ce0000067ab9 */ /* 0x000fe40000000800 */
[----:B------:R-:W-:Y:S10]  /*135f0*/  STL [R1+0x24], R14 ;  /* 0x0000240e01007387 */ /* 0x000ff40000100800 */
[----:B------:R-:W-:-:S04]  /*13600*/  @P0 IADD3 R12, P1, R15, UR4, RZ ;  /* 0x000000040f0c0c10 */ /* 0x000fc8000ff3e0ff */
[C---:B------:R-:W-:Y:S01]  /*13610*/  @P0 IADD3.X R13, R14.reuse, UR5, RZ, P1, !PT ;  /* 0x000000050e0d0c10 */ /* 0x040fe20008ffe4ff */
[----:B------:R-:W-:Y:S02]  /*13620*/  ULDC.64 UR4, c[0x0][0xa00] ;  /* 0x0002800000047ab9 */ /* 0x000fe40000000a00 */
[----:B------:R-:W-:Y:S02]  /*13630*/  ISETP.NE.U32.AND P2, PT, RZ, UR4, PT ;  /* 0x00000004ff007c0c */ /* 0x000fe4000bf45070 */
[C---:B0-----:R-:W-:Y:S02]  /*13640*/  IADD3 R2, P1, R15.reuse, UR4, RZ ;  /* 0x000000040f027c10 */ /* 0x041fe4000ff3e0ff */
[----:B------:R-:W-:Y:S02]  /*13650*/  ISETP.NE.AND.EX P2, PT, RZ, UR5, PT, P2 ;  /* 0x00000005ff007c0c */ /* 0x000fe4000bf45320 */
[----:B------:R-:W-:Y:S01]  /*13660*/  IADD3.X R3, R14, UR5, RZ, P1, !PT ;  /* 0x000000050e037c10 */ /* 0x000fe20008ffe4ff */
[----:B------:R-:W-:Y:S01]  /*13670*/  ULDC UR4, c[0x0][0x288] ;  /* 0x0000a20000047ab9 */ /* 0x000fe20000000800 */
[----:B------:R-:W-:Y:S01]  /*13680*/  IADD3 R6, P1, R15, UR8, RZ ;  /* 0x000000080f067c10 */ /* 0x000fe2000ff3e0ff */
[----:B------:R-:W-:Y:S01]  /*13690*/  IMAD.U32 R10, RZ, RZ, UR4 ;  /* 0x00000004ff0a7e24 */ /* 0x000fe2000f8e00ff */
[----:B------:R-:W-:-:S02]  /*136a0*/  ULDC.64 UR4, c[0x0][0x3f8] ;  /* 0x0000fe0000047ab9 */ /* 0x000fc40000000a00 */
[----:B------:R-:W-:-:S03]  /*136b0*/  IADD3.X R7, R14, UR9, RZ, P1, !PT ;  /* 0x000000090e077c10 */ /* 0x000fc60008ffe4ff */
[----:B------:R0:W5:Y:S04]  /*136c0*/  @P0 LDG.E R10, desc[UR40][R12.64] ;  /* 0x000000280c0a0981 */ /* 0x000168000c1e1900 */
[----:B------:R-:W2:Y:S01]  /*136d0*/  @P2 LDG.E R9, desc[UR40][R2.64] ;  /* 0x0000002802092981 */ /* 0x000ea2000c1e1900 */
[----:B------:R-:W-:Y:S01]  /*136e0*/  UISETP.NE.U32.AND UP0, UPT, UR4, URZ, UPT ;  /* 0x0000003f0400728c */ /* 0x000fe2000bf05070 */
[----:B------:R-:W-:Y:S02]  /*136f0*/  IADD3 R4, P1, R15, UR10, RZ ;  /* 0x0000000a0f047c10 */ /* 0x000fe4000ff3e0ff */
[----:B------:R-:W-:Y:S01]  /*13700*/  ULDC UR4, c[0x0][0x404] ;  /* 0x0001010000047ab9 */ /* 0x000fe20000000800 */
[----:B------:R-:W-:Y:S01]  /*13710*/  UISETP.NE.AND.EX UP0, UPT, UR5, URZ, UPT, UP0 ;  /* 0x0000003f0500728c */ /* 0x000fe2000bf05300 */
[----:B------:R-:W-:-:S02]  /*13720*/  IADD3.X R5, R14, UR11, RZ, P1, !PT ;  /* 0x0000000b0e057c10 */ /* 0x000fc40008ffe4ff */
[----:B------:R-:W-:Y:S01]  /*13730*/  ISETP.NE.U32.AND P1, PT, RZ, UR8, PT ;  /* 0x00000008ff007c0c */ /* 0x000fe2000bf25070 */
[----:B------:R-:W-:Y:S01]  /*13740*/  USEL UR4, UR4, 0x1, UP0 ;  /* 0x0000000104047887 */ /* 0x000fe20008000000 */
[----:B------:R-:W-:Y:S02]  /*13750*/  ULDC UR5, c[0x0][0x2e0] ;  /* 0x0000b80000057ab9 */ /* 0x000fe40000000800 */
[----:B------:R-:W-:Y:S01]  /*13760*/  ISETP.NE.AND.EX P3, PT, RZ, UR9, PT, P1 ;  /* 0x00000009ff007c0c */ /* 0x000fe2000bf65310 */
[----:B------:R-:W-:Y:S01]  /*13770*/  UIMAD UR4, UR4, UR5, URZ ;  /* 0x00000005040472a4 */ /* 0x000fe2000f8e023f */
[----:B------:R-:W-:Y:S01]  /*13780*/  ISETP.NE.U32.AND P1, PT, RZ, UR10, PT ;  /* 0x0000000aff007c0c */ /* 0x000fe2000bf25070 */
[----:B------:R-:W-:-:S03]  /*13790*/  IMAD.U32 R0, RZ, RZ, UR6 ;  /* 0x00000006ff007e24 */ /* 0x000fc6000f8e00ff */
[----:B------:R-:W-:Y:S01]  /*137a0*/  ISETP.NE.AND.EX P1, PT, RZ, UR11, PT, P1 ;  /* 0x0000000bff007c0c */ /* 0x000fe2000bf25310 */
[----:B--2---:R1:W-:Y:S02]  /*137b0*/  STL [R1+0x2c], R9 ;  /* 0x00002c0901007387 */ /* 0x0043e40000100800 */
[----:B-1----:R-:W-:Y:S01]  /*137c0*/  IMAD.U32 R9, RZ, RZ, UR4 ;  /* 0x00000004ff097e24 */ /* 0x002fe2000f8e00ff */
[----:B0-----:R-:W-:Y:S09]  /*137d0*/  @P0 BRA `(.L_x_3908) ;  /* 0x0000000000100947 */ /* 0x001ff20003800000 */
[----:B------:R-:W-:Y:S05]  /*137e0*/  @!P2 BRA `(.L_x_3908) ;  /* 0x00000000000ca947 */ /* 0x000fea0003800000 */
[----:B-----5:R-:W2:Y:S04]  /*137f0*/  LDG.E R10, desc[UR40][R2.64] ;  /* 0x00000028020a7981 */ /* 0x020ea8000c1e1900 */
[----:B------:R-:W2:Y:S02]  /*13800*/  LDG.E R2, desc[UR40][R2.64+0x4] ;  /* 0x0000042802027981 */ /* 0x000ea4000c1e1900 */
[----:B--2---:R-:W-:-:S07]  /*13810*/  IMAD.IADD R10, R2, 0x1, -R10 ;  /* 0x00000001020a7824 */ /* 0x004fce00078e0a0a */
.L_x_3908:
[----:B------:R-:W-:Y:S01]  /*13820*/  IMAD.MOV.U32 R2, RZ, RZ, RZ ;  /* 0x000000ffff027224 */ /* 0x000fe200078e00ff */
[----:B------:R-:W-:-:S05]  /*13830*/  ULDC.64 UR4, c[0x0][0xa20] ;  /* 0x0002880000047ab9 */ /* 0x000fca0000000a00 */
[----:B------:R-:W2:Y:S01]  /*13840*/  @P3 LDG.E R2, desc[UR40][R6.64] ;  /* 0x0000002806023981 */ /* 0x000ea2000c1e1900 */
[----:B------:R-:W-:-:S06]  /*13850*/  IMAD.MOV.U32 R20, RZ, RZ, RZ ;  /* 0x000000ffff147224 */ /* 0x000fcc00078e00ff */
[----:B------:R0:W5:Y:S01]  /*13860*/  @P1 LDG.E R20, desc[UR40][R4.64] ;  /* 0x0000002804141981 */ /* 0x000162000c1e1900 */
[----:B------:R-:W-:-:S04]  /*13870*/  ISETP.NE.U32.AND P0, PT, RZ, UR4, PT ;  /* 0x00000004ff007c0c */ /* 0x000fc8000bf05070 */
[----:B------:R-:W-:Y:S01]  /*13880*/  ISETP.NE.AND.EX P0, PT, RZ, UR5, PT, P0 ;  /* 0x00000005ff007c0c */ /* 0x000fe2000bf05300 */
[----:B--2--5:R-:W-:-:S05]  /*13890*/  IMAD.IADD R2, R2, 0x1, R8 ;  /* 0x0000000102027824 */ /* 0x024fca00078e0208 */
[----:B------:R0:W-:Y:S07]  /*138a0*/  STL [R1+0x10], R2 ;  /* 0x0000100201007387 */ /* 0x0001ee0000100800 */
[----:B------:R-:W-:Y:S05]  /*138b0*/  @!P0 BRA `(.L_x_3909) ;  /* 0x0000000000108947 */ /* 0x000fea0003800000 */
[----:B0-----:R-:W-:-:S04]  /*138c0*/  IADD3 R2, P0, R15, UR4, RZ ;  /* 0x000000040f027c10 */ /* 0x001fc8000ff1e0ff */
[----:B------:R-:W-:-:S05]  /*138d0*/  IADD3.X R3, R14, UR5, RZ, P0, !PT ;  /* 0x000000050e037c10 */ /* 0x000fca00087fe4ff */
[----:B------:R0:W5:Y:S01]  /*138e0*/  LDG.E R9, desc[UR40][R2.64] ;  /* 0x0000002802097981 */ /* 0x000162000c1e1900 */
[----:B------:R-:W-:Y:S05]  /*138f0*/  BRA `(.L_x_3910) ;  /* 0x0000000000107947 */ /* 0x000fea0003800000 */
.L_x_3909:
[----:B------:R-:W-:Y:S05]  /*13900*/  @!P3 BRA `(.L_x_3910) ;  /* 0x00000000000cb947 */ /* 0x000fea0003800000 */
[----:B------:R-:W2:Y:S04]  /*13910*/  LDG.E R9, desc[UR40][R6.64] ;  /* 0x0000002806097981 */ /* 0x000ea8000c1e1900 */
[----:B------:R-:W2:Y:S02]  /*13920*/  LDG.E R6, desc[UR40][R6.64+0x4] ;  /* 0x0000042806067981 */ /* 0x000ea4000c1e1900 */
[----:B--2---:R-:W-:-:S07]  /*13930*/  IMAD.IADD R9, R6, 0x1, -R9 ;  /* 0x0000000106097824 */ /* 0x004fce00078e0a09 */
.L_x_3910:
[----:B0-----:R-:W2:Y:S01]  /*13940*/  @P1 LDG.E R2, desc[UR40][R4.64] ;  /* 0x0000002804021981 */ /* 0x001ea2000c1e1900 */
[----:B-----5:R-:W-:-:S03]  /*13950*/  IMAD.IADD R9, R9, 0x1, -R8 ;  /* 0x0000000109097824 */ /* 0x020fc600078e0a08 */
[----:B------:R-:W2:Y:S01]  /*13960*/  @P1 LDG.E R4, desc[UR40][R4.64+0x4] ;  /* 0x0000042804041981 */ /* 0x000ea2000c1e1900 */
[----:B------:R-:W-:Y:S01]  /*13970*/  LEA R3, R17, 0xdf, 0x7 ;  /* 0x000000df11037811 */ /* 0x000fe200078e38ff */
[----:B------:R-:W-:Y:S01]  /*13980*/  BSSY B0, `(.L_x_3911) ;  /* 0x00000ee000007945 */ /* 0x000fe20003800000 */
[----:B------:R-:W-:Y:S01]  /*13990*/  PLOP3.LUT P2, PT, PT, PT, PT, 0x80, 0x0 ;  /* 0x000000000000781c */ /* 0x000fe20003f4f070 */
[----:B--2---:R-:W-:-:S04]  /*139a0*/  @P1 IMAD.IADD R0, R4, 0x1, -R2 ;  /* 0x0000000104001824 */ /* 0x004fc800078e0a02 */
[----:B------:R-:W-:-:S05]  /*139b0*/  IMAD.IADD R2, R9, 0x1, R0 ;  /* 0x0000000109027824 */ /* 0x000fca00078e0200 */
[C---:B------:R-:W-:Y:S01]  /*139c0*/  IADD3 R3, R2.reuse, R3, -R10 ;  /* 0x0000000302037210 */ /* 0x040fe20007ffe80a */
[----:B------:R-:W-:-:S04]  /*139d0*/  VIADD R2, R2, 0x5f ;  /* 0x0000005f02027836 */ /* 0x000fc80000000000 */
[----:B------:R-:W-:-:S04]  /*139e0*/  IMAD.HI R2, R2, 0x2aaaaaab, RZ ;  /* 0x2aaaaaab02027827 */ /* 0x000fc800078e02ff */
[----:B------:R-:W-:Y:S01]  /*139f0*/  IMAD.HI R3, R3, 0x2aaaaaab, RZ ;  /* 0x2aaaaaab03037827 */ /* 0x000fe200078e02ff */
[----:B------:R-:W-:-:S04]  /*13a00*/  SHF.R.U32.HI R4, RZ, 0x1f, R2 ;  /* 0x0000001fff047819 */ /* 0x000fc80000011602 */
[----:B------:R-:W-:Y:S02]  /*13a10*/  LEA.HI.SX32 R4, R2, R4, 0x1c ;  /* 0x0000000402047211 */ /* 0x000fe400078fe2ff */
[----:B------:R-:W-:-:S04]  /*13a20*/  SHF.R.U32.HI R2, RZ, 0x1f, R3 ;  /* 0x0000001fff027819 */ /* 0x000fc80000011603 */
[----:B------:R-:W-:-:S04]  /*13a30*/  LEA.HI.SX32 R2, R3, R2, 0x1c ;  /* 0x0000000203027211 */ /* 0x000fc800078fe2ff */
[----:B------:R-:W-:-:S05]  /*13a40*/  VIMNMX R6, R4, R2, PT ;  /* 0x0000000204067248 */ /* 0x000fca0003fe0100 */
[--C-:B------:R-:W-:Y:S02]  /*13a50*/  IMAD R2, R6, 0x60, -R9.reuse ;  /* 0x0000006006027824 */ /* 0x100fe400078e0a09 */
[----:B------:R-:W-:-:S03]  /*13a60*/  IMAD.MOV R9, RZ, RZ, -R9 ;  /* 0x000000ffff097224 */ /* 0x000fc600078e0a09 */
[----:B------:R-:W-:Y:S02]  /*13a70*/  VIMNMX R2, R2, R0, PT ;  /* 0x0000000002027248 */ /* 0x000fe40003fe0100 */
[----:B------:R-:W-:-:S04]  /*13a80*/  VIMNMX R9, RZ, R9, !PT ;  /* 0x00000009ff097248 */ /* 0x000fc80007fe0100 */
[----:B------:R-:W-:Y:S01]  /*13a90*/  ISETP.GT.AND P0, PT, R2, R9, PT ;  /* 0x000000090200720c */ /* 0x000fe20003f04270 */
[----:B------:R0:W-:-:S12]  /*13aa0*/  STL [R1+0x1c], R6 ;  /* 0x00001c0601007387 */ /* 0x0001d80000100800 */
[----:B------:R-:W-:Y:S02]  /*13ab0*/  @P0 VIADD R4, R2, 0x5f ;  /* 0x0000005f02040836 */ /* 0x000fe40000000000 */
[----:B------:R-:W-:-:S04]  /*13ac0*/  IMAD.WIDE.U32 R2, R9, -0x55555555, RZ ;  /* 0xaaaaaaab09027825 */ /* 0x000fc800078e00ff */
[----:B------:R-:W-:Y:S01]  /*13ad0*/  @P0 IMAD.HI R4, R4, 0x2aaaaaab, RZ ;  /* 0x2aaaaaab04040827 */ /* 0x000fe200078e02ff */
[----:B------:R-:W-:-:S04]  /*13ae0*/  SHF.R.U32.HI R0, RZ, 0x6, R3 ;  /* 0x00000006ff007819 */ /* 0x000fc80000011603 */
[----:B------:R-:W-:Y:S01]  /*13af0*/  @P0 SHF.R.U32.HI R3, RZ, 0x1f, R4 ;  /* 0x0000001fff030819 */ /* 0x000fe20000011604 */
[----:B------:R-:W-:-:S03]  /*13b00*/  IMAD.MOV.U32 R2, RZ, RZ, R0 ;  /* 0x000000ffff027224 */ /* 0x000fc600078e0000 */
[----:B------:R-:W-:-:S04]  /*13b10*/  @P0 LEA.HI.SX32 R2, R4, R3, 0x1c ;  /* 0x0000000304020211 */ /* 0x000fc800078fe2ff */
[----:B------:R-:W-:-:S13]  /*13b20*/  ISETP.GT.AND P0, PT, R2, R0, PT ;  /* 0x000000000200720c */ /* 0x000fda0003f04270 */
[----:B0-----:R-:W-:Y:S05]  /*13b30*/  @!P0 BRA `(.L_x_3912) ;  /* 0x0000000c00488947 */ /* 0x001fea0003800000 */
[----:B------:R-:W0:Y:S01]  /*13b40*/  LDC R3, c[0x0][0x428] ;  /* 0x00010a00ff037b82 */ /* 0x000e220000000800 */
[----:B------:R-:W-:Y:S01]  /*13b50*/  UMOV UR4, 0xffffffff ;  /* 0xffffffff00047882 */ /* 0x000fe20000000000 */
[----:B0-----:R-:W-:Y:S01]  /*13b60*/  ISETP.NE.AND P0, PT, R3, 0x1, PT ;  /* 0x000000010300780c */ /* 0x001fe20003f05270 */
[----:B------:R-:W-:-:S12]  /*13b70*/  IMAD.MOV.U32 R3, RZ, RZ, R18 ;  /* 0x000000ffff037224 */ /* 0x000fd800078e0012 */
[----:B------:R-:W0:Y:S08]  /*13b80*/  @P0 LDC R4, c[0x0][0x42c] ;  /* 0x00010b00ff040b82 */ /* 0x000e300000000800 */
[----:B------:R-:W1:Y:S01]  /*13b90*/  @P0 LDC R5, c[0x0][0x430] ;  /* 0x00010c00ff050b82 */ /* 0x000e620000000800 */
[----:B0-----:R-:W-:-:S05]  /*13ba0*/  @P0 IMAD.HI.U32 R4, R18, R4, RZ ;  /* 0x0000000412040227 */ /* 0x001fca00078e00ff */
[----:B-1----:R-:W-:Y:S02]  /*13bb0*/  @P0 SHF.R.U32.HI R3, RZ, R5, R4 ;  /* 0x00000005ff030219 */ /* 0x002fe40000011604 */
[----:B------:R-:W-:Y:S01]  /*13bc0*/  SEL R4, R11, RZ, !P1 ;  /* 0x000000ff0b047207 */ /* 0x000fe20004800000 */
[----:B------:R-:W-:Y:S06]  /*13bd0*/  BRA.DIV UR4, `(.L_x_3913) ;  /* 0x0000005604547947 */ /* 0x000fec000b800000 */
.L_x_4061:
[----:B------:R-:W-:-:S03]  /*13be0*/  UMOV UR4, 0xffffffff ;  /* 0xffffffff00047882 */ /* 0x000fc60000000000 */
[----:B------:R-:W-:Y:S05]  /*13bf0*/  BRA.DIV UR4, `(.L_x_3914) ;  /* 0x0000005604807947 */ /* 0x000fea000b800000 */
[----:B------:R-:W-:-:S13]  /*13c00*/  ELECT P6, URZ, PT ;  /* 0x00000000003f782f */ /* 0x000fda00038c0000 */
.L_x_4064:
[----:B------:R-:W2:Y:S01]  /*13c10*/  LDL R5, [R1+0x28] ;  /* 0x0000280001057983 */ /* 0x000ea20000100800 */
[----:B------:R-:W-:Y:S01]  /*13c20*/  BSSY B1, `(.L_x_3915) ;  /* 0x000000b000017945 */ /* 0x000fe20003800000 */
[----:B------:R-:W0:Y:S01]  /*13c30*/  S2R R9, SR_CgaCtaId ;  /* 0x0000000000097919 */ /* 0x000e220000008800 */
[----:B--2---:R-:W-:-:S05]  /*13c40*/  VIADD R5, R5, 0x1 ;  /* 0x0000000105057836 */ /* 0x004fca0000000000 */
[----:B------:R-:W-:-:S04]  /*13c50*/  LEA.HI R6, R5, R5, RZ, 0x1 ;  /* 0x0000000505067211 */ /* 0x000fc800078f08ff */
[----:B------:R-:W-:-:S05]  /*13c60*/  LOP3.LUT R6, R6, 0xfffffffe, RZ, 0xc0, !PT ;  /* 0xfffffffe06067812 */ /* 0x000fca00078ec0ff */
[----:B------:R-:W-:Y:S01]  /*13c70*/  IMAD.IADD R5, R5, 0x1, -R6 ;  /* 0x0000000105057824 */ /* 0x000fe200078e0a06 */
[----:B------:R-:W-:-:S04]  /*13c80*/  MOV R6, 0x400 ;  /* 0x0000040000067802 */ /* 0x000fc80000000f00 */
[----:B0-----:R-:W-:Y:S02]  /*13c90*/  LEA R9, R9, R6, 0x18 ;  /* 0x0000000609097211 */ /* 0x001fe400078ec0ff */
[----:B------:R-:W-:-:S04]  /*13ca0*/  SHF.L.U32 R5, R5, 0x1f, RZ ;  /* 0x0000001f05057819 */ /* 0x000fc800000006ff */
[----:B------:R-:W0:Y:S02]  /*13cb0*/  SYNCS.PHASECHK.TRANS64.TRYWAIT P0, [R9+URZ+0x22820], R5 ;  /* 0x02282005090075a7 */ /* 0x000e24000800017f */
[----:B0-----:R-:W-:Y:S05]  /*13cc0*/  @!P0 BRA `(.L_x_3916) ;  /* 0x00000054006c8947 */ /* 0x001fea0003800000 */
.L_x_4065:
[----:B------:R-:W-:Y:S05]  /*13cd0*/  BSYNC B1 ;  /* 0x0000000000017941 */ /* 0x000fea0003800000 */
.L_x_3915:
        /* <DEDUP_REMOVED lines=8> */
.L_x_4066:
        /* <DEDUP_REMOVED lines=11> */
.L_x_3920:
        /* <DEDUP_REMOVED lines=19> */
.L_x_4067:
        /* <DEDUP_REMOVED lines=8> */
.L_x_3922:
        /* <DEDUP_REMOVED lines=31> */
.L_x_3918:
[----:B------:R-:W-:Y:S05]  /*141b0*/  BSYNC B1 ;  /* 0x0000000000017941 */ /* 0x000fea0003800000 */
.L_x_3917:
        /* <DEDUP_REMOVED lines=12> */
[----:B0-----:R-:W-:Y:S05]  /*14280*/  @!P0 BRA `(.L_x_3912) ;  /* 0x0000000400748947 */ /* 0x001fea0003800000 */
[C---:B------:R-:W-:Y:S02]  /*14290*/  IMAD R5, R2.reuse, 0x60, R20 ;  /* 0x0000006002057824 */ /* 0x040fe400078e0214 */
[----:B------:R-:W-:Y:S02]  /*142a0*/  VIADD R2, R2, 0xffffffff ;  /* 0xffffffff02027836 */ /* 0x000fe40000000000 */
[----:B------:R-:W-:-:S07]  /*142b0*/  VIADD R5, R5, 0xffffff40 ;  /* 0xffffff4005057836 */ /* 0x000fce0000000000 */
.L_x_3929:
[----:B------:R-:W-:Y:S05]  /*142c0*/  YIELD ;  /* 0x0000000000007946 */ /* 0x000fea0003800000 */
[----:B------:R-:W-:Y:S04]  /*142d0*/  BSSY B1, `(.L_x_3923) ;  /* 0x000004b000017945 */ /* 0x000fe80003800000 */
[----:B0-----:R-:W-:Y:S05]  /*142e0*/  @!P6 BRA `(.L_x_3924) ;  /* 0x000000040024e947 */ /* 0x001fea0003800000 */
[----:B------:R-:W2:Y:S04]  /*142f0*/  LDL R6, [R1+0x4] ;  /* 0x0000040001067983 */ /* 0x000ea80000100800 */
[----:B------:R-:W3:Y:S01]  /*14300*/  LDL R7, [R1+0xc] ;  /* 0x00000c0001077983 */ /* 0x000ee20000100800 */
[----:B--2---:R-:W-:Y:S01]  /*14310*/  IMAD R6, R6, 0x8, R9 ;  /* 0x0000000806067824 */ /* 0x004fe200078e0209 */
[----:B---3--:R-:W-:-:S04]  /*14320*/  SHF.L.U32 R7, R7, 0x1f, RZ ;  /* 0x0000001f07077819 */ /* 0x008fc800000006ff */
[----:B------:R-:W0:Y:S02]  /*14330*/  SYNCS.PHASECHK.TRANS64.TRYWAIT P0, [R6+URZ+0x228a0], R7 ;  /* 0x0228a007060075a7 */ /* 0x000e24000800017f */
[----:B0-----:R-:W-:Y:S05]  /*14340*/  @!P0 BRA `(.L_x_3925) ;  /* 0x0000005000088947 */ /* 0x001fea0003800000 */
.L_x_4068:
        /* <DEDUP_REMOVED lines=11> */
.L_x_3926:
        /* <DEDUP_REMOVED lines=17> */
.L_x_4069:
        /* <DEDUP_REMOVED lines=8> */
.L_x_3928:
        /* <DEDUP_REMOVED lines=31> */
.L_x_3924:
[----:B------:R-:W-:Y:S05]  /*14780*/  BSYNC B1 ;  /* 0x0000000000017941 */ /* 0x000fea0003800000 */
.L_x_3923:
        /* <DEDUP_REMOVED lines=13> */
.L_x_3912:
[----:B------:R-:W-:Y:S05]  /*14860*/  BSYNC B0 ;  /* 0x0000000000007941 */ /* 0x000fea0003800000 */
.L_x_3911:
[----:B------:R-:W2:Y:S01]  /*14870*/  LDL R6, [R1+0x1c] ;  /* 0x00001c0001067983 */ /* 0x000ea20000100800 */
        /* <DEDUP_REMOVED lines=9> */
[----:B0-----:R-:W0:Y:S01]  /*14910*/  S2R R7, SR_LANEID ;  /* 0x0000000000077919 */ /* 0x001e220000000000 */
[----:B------:R-:W-:Y:S01]  /*14920*/  VOTEU.ANY UR4, UPT, PT ;  /* 0x0000000000047886 */ /* 0x000fe200038e0100 */
[----:B------:R-:W1:Y:S01]  /*14930*/  LDC.64 R2, c[0x0][0xc38] ;  /* 0x00030e00ff027b82 */ /* 0x000e620000000a00 */
[----:B------:R-:W0:Y:S08]  /*14940*/  FLO.U32 R0, UR4 ;  /* 0x0000000400007d00 */ /* 0x000e3000080e0000 */
[----:B------:R-:W1:Y:S01]  /*14950*/  POPC R5, UR4 ;  /* 0x0000000400057d09 */ /* 0x000e620008000000 */
[----:B0-----:R-:W-:-:S13]  /*14960*/  ISETP.EQ.U32.AND P0, PT, R0, R7, PT ;  /* 0x000000070000720c */ /* 0x001fda0003f02070 */
[----:B-1----:R-:W2:Y:S01]  /*14970*/  @P0 ATOMG.E.ADD.STRONG.GPU PT, R3, desc[UR40][R2.64], R5 ;  /* 0x00000005020309a8 */ /* 0x002ea200081ee1e8 */
[----:B------:R-:W0:Y:S02]  /*14980*/  S2R R4, SR_LTMASK ;  /* 0x0000000000047919 */ /* 0x000e240000003900 */
[----:B0-----:R-:W-:-:S04]  /*14990*/  LOP3.LUT R4, R4, UR4, RZ, 0xc0, !PT ;  /* 0x0000000404047c12 */ /* 0x001fc8000f8ec0ff */
[----:B------:R-:W0:Y:S01]  /*149a0*/  POPC R7, R4 ;  /* 0x0000000400077309 */ /* 0x000e220000000000 */
[----:B--2---:R-:W0:Y:S02]  /*149b0*/  SHFL.IDX PT, R0, R3, R0, 0x1f ;  /* 0x00001f0003007589 */ /* 0x004e2400000e0000 */
[----:B0-----:R-:W-:Y:S01]  /*149c0*/  IADD3 R16, R0, UR37, R7 ;  /* 0x0000002500107c10 */ /* 0x001fe2000fffe007 */
[----:B------:R-:W-:Y:S06]  /*149d0*/  BRA `(.L_x_3932) ;  /* 0x0000002800447947 */ /* 0x000fec0003800000 */
.L_x_3931:
        /* <DEDUP_REMOVED lines=15> */
[----:B0-----:R-:W-:-:S02]  /*14ad0*/  IMAD.U32 R7, RZ, RZ, UR9 ;  /* 0x00000009ff077e24 */ /* 0x001fc4000f8e00ff */
[----:B------:R-:W-:Y:S02]  /*14ae0*/  IMAD.U32 R10, RZ, RZ, UR4 ;  /* 0x00000004ff0a7e24 */ /* 0x000fe4000f8e00ff */
[----:B------:R-:W-:Y:S02]  /*14af0*/  IMAD.U32 R11, RZ, RZ, UR5 ;  /* 0x00000005ff0b7e24 */ /* 0x000fe4000f8e00ff */
[----:B------:R-:W-:Y:S02]  /*14b00*/  IMAD.MOV.U32 R8, RZ, RZ, 0x70 ;  /* 0x00000070ff087424 */ /* 0x000fe400078e00ff */
[----:B------:R-:W-:Y:S02]  /*14b10*/  IMAD.MOV.U32 R12, RZ, RZ, 0x1 ;  /* 0x00000001ff0c7424 */ /* 0x000fe400078e00ff */
[----:B------:R-:W-:-:S07]  /*14b20*/  IMAD.MOV.U32 R13, RZ, RZ, RZ ;  /* 0x000000ffff0d7224 */ /* 0x000fce00078e00ff */
[----:B------:R-:W-:-:S07]  /*14b30*/  LEPC R20, `(.L_x_3933) ;  /* 0x000000001014794e */ /* 0x000fce0000000000 */
[----:B-1----:R-:W-:Y:S05]  /*14b40*/  CALL.ABS.NOINC R2 ;  /* 0x0000000002007343 */ /* 0x002fea0003c00000 */
.L_x_3933:
        /* <DEDUP_REMOVED lines=12> */
[----:B0-----:R-:W-:-:S02]  /*14c10*/  IMAD.U32 R7, RZ, RZ, UR9 ;  /* 0x00000009ff077e24 */ /* 0x001fc4000f8e00ff */
[----:B------:R-:W-:Y:S02]  /*14c20*/  IMAD.U32 R10, RZ, RZ, UR4 ;  /* 0x00000004ff0a7e24 */ /* 0x000fe4000f8e00ff */
[----:B------:R-:W-:Y:S02]  /*14c30*/  IMAD.U32 R11, RZ, RZ, UR5 ;  /* 0x00000005ff0b7e24 */ /* 0x000fe4000f8e00ff */
[----:B------:R-:W-:Y:S02]  /*14c40*/  IMAD.MOV.U32 R8, RZ, RZ, 0x70 ;  /* 0x00000070ff087424 */ /* 0x000fe400078e00ff */
[----:B------:R-:W-:Y:S02]  /*14c50*/  IMAD.MOV.U32 R12, RZ, RZ, 0x1 ;  /* 0x00000001ff0c7424 */ /* 0x000fe400078e00ff */
[----:B-1----:R-:W-:-:S07]  /*14c60*/  IMAD.MOV.U32 R13, RZ, RZ, RZ ;  /* 0x000000ffff0d7224 */ /* 0x002fce00078e00ff */
[----:B------:R-:W-:-:S07]  /*14c70*/  LEPC R20, `(.L_x_3935) ;  /* 0x000000001014794e */ /* 0x000fce0000000000 */
[----:B--2---:R-:W-:Y:S05]  /*14c80*/  CALL.ABS.NOINC R2 ;  /* 0x0000000002007343 */ /* 0x004fea0003c00000 */
.L_x_3935:
        /* <DEDUP_REMOVED lines=16> */
.L_x_3934:
[----:B------:R-:W2:Y:S01]  /*14d90*/  LDL.LU R2, [R1+0x20] ;  /* 0x0000200001027983 */ /* 0x000ea20000300800 */
[----:B------:R-:W-:-:S03]  /*14da0*/  ULDC.64 UR4, c[0x0][0x9f8] ;  /* 0x00027e0000047ab9 */ /* 0x000fc60000000a00 */
[----:B------:R-:W3:Y:S04]  /*14db0*/  LDL.LU R0, [R1+0x24] ;  /* 0x0000240001007983 */ /* 0x000ee80000300800 */
[----:B------:R-:W4:Y:S04]  /*14dc0*/  LDL.LU R4, [R1+0x2c] ;  /* 0x00002c0001047983 */ /* 0x000f280000300800 */
[----:B0-----:R-:W4:Y:S01]  /*14dd0*/  LDL.LU R7, [R1+0x18] ;  /* 0x0000180001077983 */ /* 0x001f220000300800 */
        /* <DEDUP_REMOVED lines=26> */
.L_x_3936:
        /* <DEDUP_REMOVED lines=19> */
.L_x_4072:
[----:B------:R-:W-:Y:S01]  /*150b0*/  UMOV UR4, 0xffffffff ;  /* 0xffffffff00047882 */ /* 0x000fe20000000000 */
[----:B------:R-:W-:Y:S02]  /*150c0*/  SHF.R.S32.HI R8, RZ, 0x1f, R0 ;  /* 0x0000001fff087819 */ /* 0x000fe40000011400 */
[----:B------:R-:W-:Y:S05]  /*150d0*/  BRA.DIV UR4, `(.L_x_3938) ;  /* 0x0000004604007947 */ /* 0x000fea000b800000 */
[----:B------:R-:W-:-:S13]  /*150e0*/  ELECT P6, URZ, PT ;  /* 0x00000000003f782f */ /* 0x000fda00038c0000 */
.L_x_4075:
[----:B------:R-:W-:Y:S05]  /*150f0*/  @!P6 BRA `(.L_x_3939) ;  /* 0x0000000000fce947 */ /* 0x000fea0003800000 */
[----:B------:R-:W-:-:S04]  /*15100*/  ISETP.NE.U32.AND P0, PT, R20, RZ, PT ;  /* 0x000000ff1400720c */ /* 0x000fc80003f05070 */
[----:B------:R-:W-:-:S13]  /*15110*/  ISETP.NE.AND.EX P0, PT, R21, RZ, PT, P0 ;  /* 0x000000ff1500720c */ /* 0x000fda0003f05300 */
[----:B------:R-:W-:Y:S05]  /*15120*/  @!P0 BRA `(.L_x_3940) ;  /* 0x0000000000488947 */ /* 0x000fea0003800000 */
[----:B------:R-:W0:Y:S01]  /*15130*/  LDC R9, c[0x0][0x41c] ;  /* 0x00010700ff097b82 */ /* 0x000e220000000800 */
        /* <DEDUP_REMOVED lines=17> */
.L_x_3940:
        /* <DEDUP_REMOVED lines=9> */
.L_x_4076:
        /* <DEDUP_REMOVED lines=11> */
.L_x_3942:
        /* <DEDUP_REMOVED lines=22> */
.L_x_3939:
        /* <DEDUP_REMOVED lines=30> */
.L_x_4077:
[----:B------:R-:W-:Y:S05]  /*156d0*/  BSYNC B0 ;  /* 0x0000000000007941 */ /* 0x000fea0003800000 */
.L_x_3943:
        /* <DEDUP_REMOVED lines=11> */
.L_x_4078:
        /* <DEDUP_REMOVED lines=11> */
.L_x_3948:
        /* <DEDUP_REMOVED lines=37> */
.L_x_3946:
[----:B------:R-:W-:Y:S05]  /*15a90*/  BSYNC B0 ;  /* 0x0000000000007941 */ /* 0x000fea0003800000 */
.L_x_3945:
        /* <DEDUP_REMOVED lines=33> */
[--C-:B------:R-:W-:Y:S01]  /*15cb0*/  SHF.R.S32.HI R3, RZ, 0x1f, R2.reuse ;  /* 0x0000001fff037819 */ /* 0x100fe20000011402 */
        /* <DEDUP_REMOVED lines=8> */
.L_x_3955:
[----:B------:R-:W2:Y:S01]  /*15d40*/  S2R R5, SR_CgaCtaId ;  /* 0x0000000000057919 */ /* 0x000ea20000008800 */
[----:B------:R-:W-:-:S04]  /*15d50*/  MOV R3, 0x400 ;  /* 0x0000040000037802 */ /* 0x000fc80000000f00 */
[----:B--2---:R-:W-:Y:S02]  /*15d60*/  LEA R3, R5, R3, 0x18 ;  /* 0x0000000305037211 */ /* 0x004fe400078ec0ff */
[----:B------:R-:W-:-:S03]  /*15d70*/  SHF.L.U32 R5, R9, 0x1f, RZ ;  /* 0x0000001f09057819 */ /* 0x000fc600000006ff */
[----:B------:R-:W-:-:S04]  /*15d80*/  IMAD R3, R12, 0x8, R3 ;  /* 0x000000080c037824 */ /* 0x000fc800078e0203 */
[----:B------:R-:W2:Y:S02]  /*15d90*/  SYNCS.PHASECHK.TRANS64.TRYWAIT P0, [R3+URZ+0x22840], R5 ;  /* 0x02284005030075a7 */ /* 0x000ea4000800017f */
[----:B--2---:R-:W-:Y:S05]  /*15da0*/  @!P0 BRA `(.L_x_3956) ;  /* 0x0000003800348947 */ /* 0x004fea0003800000 */
.L_x_4079:
        /* <DEDUP_REMOVED lines=11> */
.L_x_3957:
[----:B0-----:R-:W3:Y:S01]  /*15e60*/  LDL R9, [R1] ;  /* 0x0000000001097983 */ /* 0x001ee20000100800 */
[----:B------:R-:W-:-:S03]  /*15e70*/  MOV R11, 0x400 ;  /* 0x00000400000b7802 */ /* 0x000fc60000000f00 */
        /* <DEDUP_REMOVED lines=20> */
.L_x_4080:
        /* <DEDUP_REMOVED lines=8> */
.L_x_3959:
[----:B0-2---:R-:W2:Y:S01]  /*16040*/  LDL R5, [R1] ;  /* 0x0000000001057983 */ /* 0x005ea20000100800 */
[----:B------:R-:W-:Y:S01]  /*16050*/  MOV R9, 0x400 ;  /* 0x0000040000097802 */ /* 0x000fe20000000f00 */
[----:B------:R-:W0:Y:S01]  /*16060*/  S2R R10, SR_CgaCtaId ;  /* 0x00000000000a7919 */ /* 0x000e220000008800 */
[----:B------:R-:W-:Y:S02]  /*16070*/  R2UR UR11, R2 ;  /* 0x00000000020b72ca */ /* 0x000fe400000e0000 */
[----:B------:R-:W-:Y:S01]  /*16080*/  R2UR UR9, R3 ;  /* 0x00000000030972ca */ /* 0x000fe200000e0000 */
[----:B------:R-:W-:Y:S01]  /*16090*/  UIADD3 UR4, UP0, UR38, 0x470, URZ ;  /* 0x0000047026047890 */ /* 0x000fe2000ff1e03f */
[----:B------:R-:W-:Y:S02]  /*160a0*/  R2UR UR12, R4 ;  /* 0x00000000040c72ca */ /* 0x000fe400000e0000 */
[----:B------:R-:W-:Y:S01]  /*160b0*/  R2UR UR13, R6 ;  /* 0x00000000060d72ca */ /* 0x000fe200000e0000 */
[----:B------:R-:W-:Y:S01]  /*160c0*/  UIADD3.X UR5, URZ, UR39, URZ, UP0, !UPT ;  /* 0x000000273f057290 */ /* 0x000fe200087fe43f */
[----:B0-----:R-:W-:-:S07]  /*160d0*/  LEA R9, R10, R9, 0x18 ;  /* 0x000000090a097211 */ /* 0x001fce00078ec0ff */
        /* <DEDUP_REMOVED lines=24> */
.L_x_3954:
[----:B------:R-:W-:Y:S05]  /*16260*/  BSYNC B2 ;  /* 0x0000000000027941 */ /* 0x000fea0003800000 */
.L_x_3953:
[----:B------:R-:W2:Y:S02]  /*16270*/  LDL.LU R2, [R1+0x1c] ;  /* 0x00001c0001027983 */ /* 0x000ea40000300800 */
[----:B--2---:R-:W-:-:S07]  /*16280*/  VIADD R5, R2, 0xfffffffd ;  /* 0xfffffffd02057836 */ /* 0x004fce0000000000 */
.L_x_3952:
[----:B------:R-:W-:Y:S05]  /*16290*/  BSYNC B1 ;  /* 0x0000000000017941 */ /* 0x000fea0003800000 */
.L_x_3951:
[----:B------:R-:W-:-:S13]  /*162a0*/  ISETP.NE.AND P0, PT, R7, RZ, PT ;  /* 0x000000ff0700720c */ /* 0x000fda0003f05270 */
[----:B------:R-:W-:Y:S05]  /*162b0*/  @!P0 BRA `(.L_x_3950) ;  /* 0x0000000c009c8947 */ /* 0x000fea0003800000 */
.L_x_3974:
[----:B0-----:R-:W0:Y:S04]  /*162c0*/  LDL.LU R3, [R1] ;  /* 0x0000000001037983 */ /* 0x001e280000300800 */
[----:B------:R-:W2:Y:S01]  /*162d0*/  LDL.LU R2, [R1+0x8] ;  /* 0x0000080001027983 */ /* 0x000ea20000300800 */
[----:B------:R-:W-:Y:S05]  /*162e0*/  YIELD ;  /* 0x0000000000007946 */ /* 0x000fea0003800000 */
[----:B------:R-:W-:Y:S01]  /*162f0*/  BSSY B1, `(.L_x_3960) ;  /* 0x000006d000017945 */ /* 0x000fe20003800000 */
[----:B0-----:R-:W-:-:S05]  /*16300*/  VIADD R9, R3, 0x1 ;  /* 0x0000000103097836 */ /* 0x001fca0000000000 */
[----:B------:R-:W-:-:S04]  /*16310*/  ISETP.NE.AND P0, PT, R9, 0x2, PT ;  /* 0x000000020900780c */ /* 0x000fc80003f05270 */
[----:B------:R-:W-:Y:S02]  /*16320*/  SEL R10, RZ, 0x1, P0 ;  /* 0x00000001ff0a7807 */ /* 0x000fe40000000000 */
[----:B------:R-:W-:Y:S02]  /*16330*/  SEL R9, R9, RZ, P0 ;  /* 0x000000ff09097207 */ /* 0x000fe40000000000 */
[----:B--2---:R-:W-:Y:S01]  /*16340*/  LOP3.LUT R10, R2, R10, RZ, 0x3c, !PT ;  /* 0x0000000a020a7212 */ /* 0x004fe200078e3cff */
[----:B------:R-:W-:Y:S06]  /*16350*/  @!P6 BRA `(.L_x_3961) ;  /* 0x000000040098e947 */ /* 0x000fec0003800000 */
[----:B------:R-:W-:Y:S01]  /*16360*/  ULDC.64 UR4, c[0x0][0x3f8] ;  /* 0x0000fe0000047ab9 */ /* 0x000fe20000000a00 */
[----:B------:R-:W-:Y:S01]  /*16370*/  IMAD.MOV.U32 R11, RZ, RZ, R5 ;  /* 0x000000ffff0b7224 */ /* 0x000fe200078e0005 */
[----:B------:R-:W-:-:S04]  /*16380*/  ISETP.NE.U32.AND P0, PT, RZ, UR4, PT ;  /* 0x00000004ff007c0c */ /* 0x000fc8000bf05070 */
[----:B------:R-:W-:-:S13]  /*16390*/  ISETP.NE.AND.EX P0, PT, RZ, UR5, PT, P0 ;  /* 0x00000005ff007c0c */ /* 0x000fda000bf05300 */
[----:B------:R-:W-:Y:S05]  /*163a0*/  @!P0 BRA `(.L_x_3962) ;  /* 0x0000000000448947 */ /* 0x000fea0003800000 */
[----:B------:R-:W0:Y:S01]  /*163b0*/  LDC R6, c[0x0][0x41c] ;  /* 0x00010700ff067b82 */ /* 0x000e220000000800 */
[----:B------:R-:W-:Y:S02]  /*163c0*/  ULDC.64 UR6, c[0x0][0x408] ;  /* 0x0001020000067ab9 */ /* 0x000fe40000000a00 */
[----:B------:R-:W-:Y:S01]  /*163d0*/  IMAD R7, R8, UR6, RZ ;  /* 0x0000000608077c24 */ /* 0x000fe2000f8e02ff */
[----:B0-----:R-:W-:-:S13]  /*163e0*/  ISETP.NE.AND P0, PT, R6, 0x1, PT ;  /* 0x000000010600780c */ /* 0x001fda0003f05270 */
[----:B------:R-:W0:Y:S02]  /*163f0*/  @P0 LDC.64 R2, c[0x0][0x420] ;  /* 0x00010800ff020b82 */ /* 0x000e240000000a00 */
[----:B0-----:R-:W-:-:S04]  /*16400*/  @P0 IMAD.HI.U32 R12, R5, R2, RZ ;  /* 0x00000002050c0227 */ /* 0x001fc800078e00ff */
        /* <DEDUP_REMOVED lines=11> */
.L_x_3962:
[----:B------:R-:W2:Y:S01]  /*164c0*/  S2R R3, SR_CgaCtaId ;  /* 0x0000000000037919 */ /* 0x000ea20000008800 */
[----:B------:R-:W-:-:S04]  /*164d0*/  MOV R2, 0x400 ;  /* 0x0000040000027802 */ /* 0x000fc80000000f00 */
[----:B--2---:R-:W-:Y:S02]  /*164e0*/  LEA R2, R3, R2, 0x18 ;  /* 0x0000000203027211 */ /* 0x004fe400078ec0ff */
[----:B------:R-:W-:-:S03]  /*164f0*/  SHF.L.U32 R3, R10, 0x1f, RZ ;  /* 0x0000001f0a037819 */ /* 0x000fc600000006ff */
[----:B------:R-:W-:-:S04]  /*16500*/  IMAD R2, R9, 0x8, R2 ;  /* 0x0000000809027824 */ /* 0x000fc800078e0202 */
[----:B------:R-:W2:Y:S02]  /*16510*/  SYNCS.PHASECHK.TRANS64.TRYWAIT P0, [R2+URZ+0x22840], R3 ;  /* 0x02284003020075a7 */ /* 0x000ea4000800017f */
[----:B--2---:R-:W-:Y:S05]  /*16520*/  @!P0 BRA `(.L_x_3963) ;  /* 0x00000030007c8947 */ /* 0x004fea0003800000 */
.L_x_4081:
        /* <DEDUP_REMOVED lines=11> */
.L_x_3964:
[----:B------:R-:W3:Y:S01]  /*165e0*/  LDL R12, [R1+0x10] ;  /* 0x00001000010c7983 */ /* 0x000ee20000100800 */
        /* <DEDUP_REMOVED lines=19> */
[----:B0--3--:R-:W-:Y:S05]  /*16720*/  @!P1 BRA `(.L_x_3965) ;  /* 0x0000003000109947 */ /* 0x009fea0003800000 */
.L_x_4082:
        /* <DEDUP_REMOVED lines=8> */
.L_x_3966:
        /* <DEDUP_REMOVED lines=33> */
.L_x_3961:
[----:B------:R-:W-:Y:S05]  /*169c0*/  BSYNC B1 ;  /* 0x0000000000017941 */ /* 0x000fea0003800000 */
.L_x_3960:
        /* <DEDUP_REMOVED lines=16> */
[----:B------:R-:W-:Y:S01]  /*16ad0*/  IMAD R7, R8, UR6, RZ ;  /* 0x0000000608077c24 */ /* 0x000fe2000f8e02ff */
        /* <DEDUP_REMOVED lines=8> */
[C---:B------:R-:W-:Y:S02]  /*16b60*/  IMAD R6, R0.reuse, UR7, R7 ;  /* 0x0000000700067c24 */ /* 0x040fe4000f8e0207 */
[----:B------:R-:W-:-:S04]  /*16b70*/  IMAD.WIDE.U32 R2, R0, UR6, R2 ;  /* 0x0000000600027c25 */ /* 0x000fc8000f8e0002 */
[----:B------:R-:W-:Y:S01]  /*16b80*/  IMAD.IADD R3, R6, 0x1, R3 ;  /* 0x0000000106037824 */ /* 0x000fe200078e0203 */
[----:B------:R-:W-:-:S04]  /*16b90*/  LEA R6, P0, R2, UR4, 0x2 ;  /* 0x0000000402067c11 */ /* 0x000fc8000f8010ff */
[----:B------:R-:W-:-:S05]  /*16ba0*/  LEA.HI.X R7, R2, UR5, R3, 0x2, P0 ;  /* 0x0000000502077c11 */ /* 0x000fca00080f1403 */
[----:B------:R2:W5:Y:S04]  /*16bb0*/  LDG.E R6, desc[UR40][R6.64] ;  /* 0x0000002806067981 */ /* 0x000568000c1e1900 */
.L_x_3969:
[----:B------:R-:W3:Y:S01]  /*16bc0*/  S2R R3, SR_CgaCtaId ;  /* 0x0000000000037919 */ /* 0x000ee20000008800 */
[----:B------:R-:W-:-:S04]  /*16bd0*/  MOV R2, 0x400 ;  /* 0x0000040000027802 */ /* 0x000fc80000000f00 */
[----:B---3--:R-:W-:Y:S02]  /*16be0*/  LEA R2, R3, R2, 0x18 ;  /* 0x0000000203027211 */ /* 0x008fe400078ec0ff */
[----:B------:R-:W-:-:S03]  /*16bf0*/  SHF.L.U32 R3, R11, 0x1f, RZ ;  /* 0x0000001f0b037819 */ /* 0x000fc600000006ff */
[----:B------:R-:W-:-:S04]  /*16c00*/  IMAD R2, R12, 0x8, R2 ;  /* 0x000000080c027824 */ /* 0x000fc800078e0202 */
[----:B------:R-:W3:Y:S02]  /*16c10*/  SYNCS.PHASECHK.TRANS64.TRYWAIT P0, [R2+URZ+0x22840], R3 ;  /* 0x02284003020075a7 */ /* 0x000ee4000800017f */
[----:B---3--:R-:W-:Y:S05]  /*16c20*/  @!P0 BRA `(.L_x_3970) ;  /* 0x0000002800e48947 */ /* 0x008fea0003800000 */
.L_x_4083:
        /* <DEDUP_REMOVED lines=11> */
.L_x_3971:
        /* <DEDUP_REMOVED lines=22> */
.L_x_4084:
        /* <DEDUP_REMOVED lines=8> */
.L_x_3973:
        /* <DEDUP_REMOVED lines=34> */
.L_x_3968:
[----:B------:R-:W-:Y:S05]  /*170e0*/  BSYNC B1 ;  /* 0x0000000000017941 */ /* 0x000fea0003800000 */
.L_x_3967:
[C---:B------:R-:W-:Y:S01]  /*170f0*/  ISETP.GT.AND P0, PT, R5.reuse, 0x1, PT ;  /* 0x000000010500780c */ /* 0x040fe20003f04270 */
[----:B------:R-:W-:-:S04]  /*17100*/  VIADD R2, R5, 0xfffffffe ;  /* 0xfffffffe05027836 */ /* 0x000fc80000000000 */
[----:B------:R-:W-:-:S08]  /*17110*/  IMAD.MOV.U32 R5, RZ, RZ, R2 ;  /* 0x000000ffff057224 */ /* 0x000fd000078e0002 */
[----:B------:R-:W-:Y:S05]  /*17120*/  @P0 BRA `(.L_x_3974) ;  /* 0xfffffff000640947 */ /* 0x000fea000383ffff */
.L_x_3950:
[----:B------:R-:W-:Y:S05]  /*17130*/  BSYNC B0 ;  /* 0x0000000000007941 */ /* 0x000fea0003800000 */
.L_x_3949:
[----:B------:R-:W2:Y:S01]  /*17140*/  LDL.LU R3, [R1] ;  /* 0x0000000001037983 */ /* 0x000ea20000300800 */
[----:B------:R-:W-:Y:S01]  /*17150*/  BSSY B0, `(.L_x_3975) ;  /* 0x0000016000007945 */ /* 0x000fe20003800000 */
[----:B0-----:R-:W0:Y:S02]  /*17160*/  S2R R2, SR_TID.X ;  /* 0x0000000000027919 */ /* 0x001e240000002100 */
[----:B0-----:R-:W-:-:S04]  /*17170*/  LOP3.LUT R2, R2, 0x1f, RZ, 0xc0, !PT ;  /* 0x0000001f02027812 */ /* 0x001fc800078ec0ff */
        /* <DEDUP_REMOVED lines=18> */
[----:B0-----:R-:W-:-:S07]  /*172a0*/  IADD3 R16, R4, UR37, R7 ;  /* 0x0000002504107c10 */ /* 0x001fce000fffe007 */
.L_x_3976:
[----:B------:R-:W-:Y:S05]  /*172b0*/  BSYNC B0 ;  /* 0x0000000000007941 */ /* 0x000fea0003800000 */
.L_x_3975:
[----:B0-----:R-:W2:Y:S02]  /*172c0*/  LDL.LU R2, [R1+0x8] ;  /* 0x0000080001027983 */ /* 0x001ea40000300800 */
[----:B--2---:R-:W-:-:S05]  /*172d0*/  LOP3.LUT R2, R2, R0, RZ, 0x3c, !PT ;  /* 0x0000000002027212 */ /* 0x004fca00078e3cff */
[----:B------:R0:W-:Y:S02]  /*172e0*/  STL [R1+0x8], R2 ;  /* 0x0000080201007387 */ /* 0x0001e40000100800 */
.L_x_3932:
[----:B------:R-:W-:Y:S05]  /*172f0*/  BSYNC B6 ;  /* 0x0000000000067941 */ /* 0x000fea0003800000 */
.L_x_3930:
[----:B------:R-:W-:-:S03]  /*17300*/  UMOV UR4, 0xffffffff ;  /* 0xffffffff00047882 */ /* 0x000fc60000000000 */
[----:B------:R-:W-:Y:S05]  /*17310*/  BRA.DIV UR4, `(.L_x_3977) ;  /* 0x0000002604507947 */ /* 0x000fea000b800000 */
[----:B------:R2:W3:Y:S04]  /*17320*/  SHFL.IDX PT, R4, R16, RZ, 0x1f ;  /* 0x00001fff10047589 */ /* 0x0004e800000e0000 */
[----:B------:R-:W4:Y:S02]  /*17330*/  SHFL.IDX PT, R16, R16, 0x1, 0x1f ;  /* 0x00201f0010107f89 */ /* 0x000f2400000e0000 */
.L_x_4088:
        /* <DEDUP_REMOVED lines=10> */
[----:B------:R-:W0:Y:S02]  /*173e0*/  LDC.64 R2, c[0x0][0xc58] ;  /* 0x00031600ff027b82 */ /* 0x000e240000000a00 */
[----:B0-----:R-:W-:-:S05]  /*173f0*/  IMAD.WIDE R2, R5, 0x4, R2 ;  /* 0x0000000405027825 */ /* 0x001fca00078e0202 */
[----:B------:R0:W5:Y:S02]  /*17400*/  LDG.E R17, desc[UR40][R2.64] ;  /* 0x0000002802117981 */ /* 0x000164000c1e1900 */
.L_x_3979:
[----:B------:R-:W-:Y:S05]  /*17410*/  BSYNC B0 ;  /* 0x0000000000007941 */ /* 0x000fea0003800000 */
.L_x_3978:
        /* <DEDUP_REMOVED lines=22> */
[----:B------:R0:W0:Y:S02]  /*17580*/  SHFL.IDX PT, R14, R2, 0x1f, 0x1f ;  /* 0x03e01f00020e7f89 */ /* 0x00002400000e0000 */
.L_x_4096:
[----:B------:R-:W-:Y:S02]  /*17590*/  ULDC UR4, c[0x0][0xc10] ;  /* 0x0003040000047ab9 */ /* 0x000fe40000000800 */
[----:B------:R-:W-:-:S04]  /*175a0*/  IMAD.U32 R5, RZ, RZ, UR4 ;  /* 0x00000004ff057e24 */ /* 0x000fc8000f8e00ff */
[----:B0-----:R-:W-:-:S04]  /*175b0*/  IMAD R3, R14, R5, RZ ;  /* 0x000000050e037224 */ /* 0x001fc800078e02ff */
[----:B--2-4-:R-:W-:-:S05]  /*175c0*/  IMAD.IADD R16, R16, 0x1, R3 ;  /* 0x0000000110107824 */ /* 0x014fca00078e0203 */
[----:B---3--:R-:W-:-:S13]  /*175d0*/  ISETP.GT.AND P0, PT, R16, R4, PT ;  /* 0x000000041000720c */ /* 0x008fda0003f04270 */
[----:B------:R-:W-:Y:S05]  /*175e0*/  @P0 BRA `(.L_x_3981) ;  /* 0x0000000000b40947 */ /* 0x000fea0003800000 */
[----:B------:R-:W0:Y:S02]  /*175f0*/  LDC R0, c[0x0][0xc14] ;  /* 0x00030500ff007b82 */ /* 0x000e240000000800 */
.L_x_3986:
[----:B------:R-:W-:-:S05]  /*17600*/  VIADD R19, R19, 0x1f ;  /* 0x0000001f13137836 */ /* 0x000fca0000000000 */
[----:B0-----:R-:W-:-:S13]  /*17610*/  ISETP.GE.AND P0, PT, R19, R0, PT ;  /* 0x000000001300720c */ /* 0x001fda0003f06270 */
[----:B------:R-:W-:Y:S05]  /*17620*/  @P0 BRA `(.L_x_3982) ;  /* 0x0000000400ec0947 */ /* 0x000fea0003800000 */
[----:B------:R-:W0:Y:S01]  /*17630*/  S2R R2, SR_TID.X ;  /* 0x0000000000027919 */ /* 0x000e220000002100 */
        /* <DEDUP_REMOVED lines=10> */
.L_x_3984:
[----:B------:R-:W-:Y:S05]  /*176e0*/  BSYNC B0 ;  /* 0x0000000000007941 */ /* 0x000fea0003800000 */
.L_x_3983:
        /* <DEDUP_REMOVED lines=23> */
.L_x_4104:
[----:B------:R-:W-:Y:S02]  /*17860*/  ULDC UR4, c[0x0][0xc10] ;  /* 0x0003040000047ab9 */ /* 0x000fe40000000800 */
[----:B------:R-:W-:-:S04]  /*17870*/  IMAD.U32 R5, RZ, RZ, UR4 ;  /* 0x00000004ff057e24 */ /* 0x000fc8000f8e00ff */
[----:B--2---:R-:W-:-:S04]  /*17880*/  IMAD R3, R14, R5, RZ ;  /* 0x000000050e037224 */ /* 0x004fc800078e02ff */
[----:B------:R-:W-:-:S05]  /*17890*/  IMAD.IADD R16, R3, 0x1, R16 ;  /* 0x0000000103107824 */ /* 0x000fca00078e0210 */
[----:B------:R-:W-:-:S13]  /*178a0*/  ISETP.GT.AND P0, PT, R16, R4, PT ;  /* 0x000000041000720c */ /* 0x000fda0003f04270 */
[----:B------:R-:W-:Y:S05]  /*178b0*/  @!P0 BRA `(.L_x_3986) ;  /* 0xfffffffc00508947 */ /* 0x000fea000383ffff */
.L_x_3981:
        /* <DEDUP_REMOVED lines=8> */
.L_x_4108:
[----:B------:R-:W-:Y:S01]  /*17940*/  ISETP.NE.AND P0, PT, R3, RZ, PT ;  /* 0x000000ff0300720c */ /* 0x000fe20003f05270 */
[----:B------:R-:W-:-:S12]  /*17950*/  IMAD.MOV.U32 R7, RZ, RZ, RZ ;  /* 0x000000ffff077224 */ /* 0x000fd800078e00ff */
[----:B------:R-:W-:Y:S05]  /*17960*/  @!P0 BRA `(.L_x_3988) ;  /* 0x0000000000108947 */ /* 0x000fea0003800000 */
[----:B------:R-:W-:Y:S01]  /*17970*/  UMOV UR4, 0xffffffff ;  /* 0xffffffff00047882 */ /* 0x000fe20000000000 */
[----:B------:R-:W-:Y:S02]  /*17980*/  VIADD R12, R6, 0xffffffff ;  /* 0xffffffff060c7836 */ /* 0x000fe40000000000 */
[----:B------:R-:W-:Y:S05]  /*17990*/  BRA.DIV UR4, `(.L_x_3989) ;  /* 0x0000002604e47947 */ /* 0x000fea000b800000 */
[----:B------:R4:W0:Y:S02]  /*179a0*/  SHFL.IDX PT, R7, R2, R12, 0x1f ;  /* 0x00001f0c02077589 */ /* 0x00082400000e0000 */
.L_x_3988:
[----:B0---4-:R-:W0:Y:S01]  /*179b0*/  LDC.64 R2, c[0x0][0xc68] ;  /* 0x00031a00ff027b82 */ /* 0x011e220000000a00 */
[----:B------:R-:W-:-:S04]  /*179c0*/  IMAD.IADD R19, R6, 0x1, R19 ;  /* 0x0000000106137824 */ /* 0x000fc800078e0213 */
[----:B0-----:R-:W-:-:S05]  /*179d0*/  IMAD.WIDE R2, R19, 0x4, R2 ;  /* 0x0000000413027825 */ /* 0x001fca00078e0202 */
[----:B------:R0:W2:Y:S01]  /*179e0*/  LDG.E R8, desc[UR40][R2.64] ;  /* 0x0000002802087981 */ /* 0x0000a2000c1e1900 */
[----:B------:R-:W-:-:S04]  /*179f0*/  IMAD R16, R7, R5, R16 ;  /* 0x0000000507107224 */ /* 0x000fc800078e0210 */
[----:B------:R-:W-:Y:S02]  /*17a00*/  IMAD.IADD R7, R4, 0x1, -R16 ;  /* 0x0000000104077824 */ /* 0x000fe400078e0a10 */
[----:B0-----:R-:W-:Y:S02]  /*17a10*/  IMAD.MOV.U32 R2, RZ, RZ, RZ ;  /* 0x000000ffff027224 */ /* 0x001fe400078e00ff */
[----:B--23--:R-:W-:-:S05]  /*17a20*/  IMAD R6, R17, R8, RZ ;  /* 0x0000000811067224 */ /* 0x00cfca00078e02ff */
        /* <DEDUP_REMOVED lines=29> */
[----:B------:R-:W-:Y:S02]  /*17c00*/  IMAD.MOV.U32 R2, RZ, RZ, RZ ;  /* 0x000000ffff027224 */ /* 0x000fe400078e00ff */
[----:B------:R-:W-:Y:S01]  /*17c10*/  IMAD.IADD R4, R6, 0x1, R4 ;  /* 0x0000000106047824 */ /* 0x000fe200078e0204 */
[----:B------:R-:W-:-:S04]  /*17c20*/  IABS R8, R5 ;  /* 0x0000000500087213 */ /* 0x000fc80000000000 */
[----:B------:R-:W0:Y:S08]  /*17c30*/  I2F.RP R10, R8 ;  /* 0x00000008000a7306 */ /* 0x000e300000209400 */
[----:B0-----:R-:W0:Y:S02]  /*17c40*/  MUFU.RCP R10, R10 ;  /* 0x0000000a000a7308 */ /* 0x001e240000001000 */
[----:B0-----:R-:W-:-:S06]  /*17c50*/  VIADD R11, R10, 0xffffffe ;  /* 0x0ffffffe0a0b7836 */ /* 0x001fcc0000000000 */
[----:B------:R-:W0:Y:S02]  /*17c60*/  F2I.FTZ.U32.TRUNC.NTZ R3, R11 ;  /* 0x0000000b00037305 */ /* 0x000e24000021f000 */
[----:B0-----:R-:W-:-:S04]  /*17c70*/  IMAD.MOV R7, RZ, RZ, -R3 ;  /* 0x000000ffff077224 */ /* 0x001fc800078e0a03 */
[----:B------:R-:W-:-:S04]  /*17c80*/  IMAD R7, R7, R8, RZ ;  /* 0x0000000807077224 */ /* 0x000fc800078e02ff */
        /* <DEDUP_REMOVED lines=21> */
.L_x_3982:
[----:B------:R-:W-:Y:S01]  /*17de0*/  UMOV UR4, URZ ;  /* 0x0000003f00047c82 */ /* 0x000fe20008000000 */
[----:B------:R-:W-:Y:S01]  /*17df0*/  UMOV UR5, URZ ;  /* 0x0000003f00057c82 */ /* 0x000fe20008000000 */
[----:B------:R-:W-:Y:S01]  /*17e00*/  ULDC UR6, c[0x0][0xc14] ;  /* 0x0003050000067ab9 */ /* 0x000fe20000000800 */
[----:B------:R-:W-:Y:S02]  /*17e10*/  IMAD.MOV.U32 R16, RZ, RZ, R4 ;  /* 0x000000ffff107224 */ /* 0x000fe400078e0004 */
[----:B------:R-:W-:Y:S02]  /*17e20*/  IMAD.U32 R17, RZ, RZ, UR4 ;  /* 0x00000004ff117e24 */ /* 0x000fe4000f8e00ff */
[----:B------:R-:W-:Y:S02]  /*17e30*/  IMAD.U32 R18, RZ, RZ, UR5 ;  /* 0x00000005ff127e24 */ /* 0x000fe4000f8e00ff */
[----:B------:R-:W-:-:S07]  /*17e40*/  IMAD.U32 R19, RZ, RZ, UR6 ;  /* 0x00000006ff137e24 */ /* 0x000fce000f8e00ff */
.L_x_3990:
[----:B------:R-:W0:Y:S01]  /*17e50*/  S2R R2, SR_TID.X ;  /* 0x0000000000027919 */ /* 0x000e220000002100 */
        /* <DEDUP_REMOVED lines=11> */
.L_x_3907:
        /* <DEDUP_REMOVED lines=12> */
.L_x_4111:
[----:B------:R-:W-:Y:S05]  /*17fd0*/  BSYNC B0 ;  /* 0x0000000000007941 */ /* 0x000fea0003800000 */
.L_x_3992:
[----:B------:R-:W-:-:S03]  /*17fe0*/  UMOV UR4, 0xffffffff ;  /* 0xffffffff00047882 */ /* 0x000fc60000000000 */
[----:B------:R-:W-:Y:S05]  /*17ff0*/  BRA.DIV UR4, `(.L_x_3994) ;  /* 0x0000002204887947 */ /* 0x000fea000b800000 */
[----:B------:R-:W2:Y:S02]  /*18000*/  S2R R2, SR_TID.X ;  /* 0x0000000000027919 */ /* 0x000ea40000002100 */
[----:B--2---:R-:W-:-:S04]  /*18010*/  SHF.R.U32.HI R2, RZ, 0x5, R2 ;  /* 0x00000005ff027819 */ /* 0x004fc80000011602 */
[----:B------:R-:W-:-:S05]  /*18020*/  LOP3.LUT R2, R2, 0x3, RZ, 0xc0, !PT ;  /* 0x0000000302027812 */ /* 0x000fca00078ec0ff */
[----:B------:R2:W3:Y:S02]  /*18030*/  SHFL.IDX PT, R14, R2, RZ, 0x1f ;  /* 0x00001fff020e7589 */ /* 0x0004e400000e0000 */
.L_x_4114:
[----:B---3--:R-:W-:-:S13]  /*18040*/  ISETP.NE.AND P0, PT, R14, RZ, PT ;  /* 0x000000ff0e00720c */ /* 0x008fda0003f05270 */
[----:B------:R-:W-:Y:S05]  /*18050*/  @P0 BRA `(.L_x_3745) ;  /* 0x0000000000940947 */ /* 0x000fea0003800000 */
[----:B------:R-:W-:-:S03]  /*18060*/  UMOV UR4, 0xffffffff ;  /* 0xffffffff00047882 */ /* 0x000fc60000000000 */
[----:B------:R-:W-:Y:S05]  /*18070*/  BRA.DIV UR4, `(.L_x_3995) ;  /* 0x00000022049c7947 */ /* 0x000fea000b800000 */
[----:B------:R-:W-:-:S13]  /*18080*/  ELECT P6, URZ, PT ;  /* 0x00000000003f782f */ /* 0x000fda00038c0000 */
.L_x_4117:
[----:B------:R-:W-:Y:S05]  /*18090*/  @!P6 BRA `(.L_x_3745) ;  /* 0x000000000084e947 */ /* 0x000fea0003800000 */
[----:B------:R-:W-:-:S06]  /*180a0*/  ULOP3.LUT UR4, UR36, 0x2, URZ, 0xfc, !UPT ;  /* 0x0000000224047892 */ /* 0x000fcc000f8efc3f */
[----:B--2---:R-:W-:-:S05]  /*180b0*/  IMAD.U32 R2, RZ, RZ, UR4 ;  /* 0x00000004ff027e24 */ /* 0x004fca000f8e00ff */
[----:B------:R-:W-:-:S13]  /*180c0*/  ISETP.NE.AND P2, PT, R2, 0x3, PT ;  /* 0x000000030200780c */ /* 0x000fda0003f45270 */
[----:B------:R-:W-:Y:S05]  /*180d0*/  @!P2 BRA `(.L_x_3996) ;  /* 0x000000000004a947 */ /* 0x000fea0003800000 */
[----:B------:R-:W-:Y:S01]  /*180e0*/  BPT.TRAP 0x1 ;  /* 0x000000040000795c */ /* 0x000fe20000300000 */
.L_x_3996:
        /* <DEDUP_REMOVED lines=14> */
.L_x_4118:
[----:B------:R-:W2:Y:S02]  /*181d0*/  SYNCS.PHASECHK.TRANS64.TRYWAIT P0, [R7+URZ], R2 ;  /* 0x00000002070075a7 */ /* 0x000ea4000800017f */
[----:B--2---:R-:W-:Y:S05]  /*181e0*/  @!P0 BRA `(.L_x_3998) ;  /* 0x0000002000748947 */ /* 0x004fea0003800000 */
.L_x_4119:
[----:B------:R-:W-:Y:S05]  /*181f0*/  @!P2 BRA `(.L_x_3999) ;  /* 0x000000000004a947 */ /* 0x000fea0003800000 */
[----:B------:R-:W-:Y:S01]  /*18200*/  BPT.TRAP 0x1 ;  /* 0x000000040000795c */ /* 0x000fe20000300000 */
.L_x_3999:
[----:B------:R-:W3:Y:S01]  /*18210*/  LDL.LU R4, [R1] ;  /* 0x0000000001047983 */ /* 0x000ee20000300800 */
[----:B------:R-:W-:-:S04]  /*18220*/  VIADD R0, R0, 0x22860 ;  /* 0x0002286000007836 */ /* 0x000fc80000000000 */
[----:B---3--:R-:W-:-:S04]  /*18230*/  IMAD R4, R4, 0x8, R0 ;  /* 0x0000000804047824 */ /* 0x008fc800078e0200 */
[----:B------:R-:W3:Y:S02]  /*18240*/  SYNCS.PHASECHK.TRANS64.TRYWAIT P0, [R4+URZ], R5 ;  /* 0x00000005040075a7 */ /* 0x000ee4000800017f */
[----:B---3--:R-:W-:Y:S05]  /*18250*/  @!P0 BRA `(.L_x_4000) ;  /* 0x00000020006c8947 */ /* 0x008fea0003800000 */
.L_x_4120:
[----:B------:R-:W-:-:S07]  /*18260*/  IMAD R3, R3, 0x8, R0 ;  /* 0x0000000803037824 */ /* 0x000fce00078e0200 */
.L_x_4001:
[----:B----4-:R4:W0:Y:S02]  /*18270*/  SYNCS.PHASECHK.TRANS64.TRYWAIT P0, [R3+URZ], R2 ;  /* 0x00000002030075a7 */ /* 0x010824000800017f */
[----:B0-----:R-:W-:Y:S05]  /*18280*/  @!P0 NANOSLEEP.SYNCS 0x989680 ;  /* 0x009896800000895d */ /* 0x001fea0003900000 */
[----:B------:R-:W0:Y:S02]  /*18290*/  @!P0 SYNCS.PHASECHK.TRANS64 P0, [R3+URZ], R2 ;  /* 0x00000002030085a7 */ /* 0x000e24000800007f */
[----:B0-----:R-:W-:Y:S05]  /*182a0*/  @!P0 BRA `(.L_x_4001) ;  /* 0xfffffffc00f08947 */ /* 0x001fea000383ffff */
.L_x_3745:
[----:B------:R-:W-:Y:S05]  /*182b0*/  BSYNC B7 ;  /* 0x0000000000077941 */ /* 0x000fea0003800000 */
.L_x_3742:
[----:B------:R-:W-:Y:S05]  /*182c0*/  EXIT ;  /* 0x000000000000794d */ /* 0x000fea0003800000 */
.L_x_3763:
[----:B0-----:R0:W1:Y:S02]  /*182d0*/  SYNCS.PHASECHK.TRANS64.TRYWAIT P6, [R88+URZ+0x22890], R101 ;  /* 0x02289065580075a7 */ /* 0x00106400080c017f */
[----:B-1----:R-:W-:Y:S05]  /*182e0*/  @!P6 NANOSLEEP.SYNCS 0x989680 ;  /* 0x009896800000e95d */ /* 0x002fea0003900000 */
[----:B------:R-:W1:Y:S02]  /*182f0*/  @!P6 SYNCS.PHASECHK.TRANS64 P6, [R88+URZ+0x22890], R101 ;  /* 0x022890655800e5a7 */ /* 0x000e6400080c007f */
[----:B-1----:R-:W-:Y:S05]  /*18300*/  @!P6 BRA `(.L_x_3763) ;  /* 0xfffffffc00f0e947 */ /* 0x002fea000383ffff */
[----:B------:R-:W-:Y:S05]  /*18310*/  BRA `(.L_x_4002) ;  /* 0xfffffea8002c7947 */ /* 0x000fea000383ffff */
.L_x_3781:
[----:B0-----:R0:W1:Y:S02]  /*18320*/  SYNCS.PHASECHK.TRANS64.TRYWAIT P5, [R88+URZ+0x22890], R101 ;  /* 0x02289065580075a7 */ /* 0x00106400080a017f */
[----:B-1----:R-:W-:Y:S05]  /*18330*/  @!P5 NANOSLEEP.SYNCS 0x989680 ;  /* 0x009896800000d95d */ /* 0x002fea0003900000 */
[----:B------:R-:W1:Y:S02]  /*18340*/  @!P5 SYNCS.PHASECHK.TRANS64 P5, [R88+URZ+0x22890], R101 ;  /* 0x022890655800d5a7 */ /* 0x000e6400080a007f */
[----:B-1----:R-:W-:Y:S05]  /*18350*/  @!P5 BRA `(.L_x_3781) ;  /* 0xfffffffc00f0d947 */ /* 0x002fea000383ffff */
[----:B------:R-:W-:Y:S05]  /*18360*/  BRA `(.L_x_4003) ;  /* 0xfffffeb800e07947 */ /* 0x000fea000383ffff */
.L_x_3790:
[----:B0-----:R0:W1:Y:S02]  /*18370*/  SYNCS.PHASECHK.TRANS64.TRYWAIT P4, [R88+URZ+0x22890], R101 ;  /* 0x02289065580075a7 */ /* 0x001064000808017f */
[----:B-1----:R-:W-:Y:S05]  /*18380*/  @!P4 NANOSLEEP.SYNCS 0x989680 ;  /* 0x009896800000c95d */ /* 0x002fea0003900000 */
[----:B------:R-:W1:Y:S02]  /*18390*/  @!P4 SYNCS.PHASECHK.TRANS64 P4, [R88+URZ+0x22890], R101 ;  /* 0x022890655800c5a7 */ /* 0x000e64000808007f */
[----:B-1----:R-:W-:Y:S05]  /*183a0*/  @!P4 BRA `(.L_x_3790) ;  /* 0xfffffffc00f0c947 */ /* 0x002fea000383ffff */
[----:B------:R-:W-:Y:S05]  /*183b0*/  BRA `(.L_x_4004) ;  /* 0xfffffecc00087947 */ /* 0x000fea000383ffff */
.L_x_3796:
[----:B-1----:R1:W2:Y:S02]  /*183c0*/  SYNCS.PHASECHK.TRANS64.TRYWAIT P3, [R88+URZ+0x228b0], R101 ;  /* 0x0228b065580075a7 */ /* 0x0022a4000806017f */
[----:B--2---:R-:W-:Y:S05]  /*183d0*/  @!P3 NANOSLEEP.SYNCS 0x989680 ;  /* 0x009896800000b95d */ /* 0x004fea0003900000 */
[----:B------:R-:W2:Y:S02]  /*183e0*/  @!P3 SYNCS.PHASECHK.TRANS64 P3, [R88+URZ+0x228b0], R101 ;  /* 0x0228b0655800b5a7 */ /* 0x000ea4000806007f */
[----:B--2---:R-:W-:Y:S05]  /*183f0*/  @!P3 BRA `(.L_x_3796) ;  /* 0xfffffffc00f0b947 */ /* 0x004fea000383ffff */
[----:B------:R-:W-:Y:S05]  /*18400*/  BRA `(.L_x_4005) ;  /* 0xfffffecc00987947 */ /* 0x000fea000383ffff */
.L_x_3804:
        /* <DEDUP_REMOVED lines=8> */
.L_x_4007:
[----:B------:R-:W-:Y:S05]  /*18490*/  BSYNC B0 ;  /* 0x0000000000007941 */ /* 0x000fea0003800000 */
.L_x_4006:
[----:B------:R-:W-:Y:S05]  /*184a0*/  BRA `(.L_x_4008) ;  /* 0xfffffed800387947 */ /* 0x000fea000383ffff */
.L_x_3820:
        /* <DEDUP_REMOVED lines=8> */
.L_x_4010:
[----:B------:R-:W-:Y:S05]  /*18530*/  BSYNC B1 ;  /* 0x0000000000017941 */ /* 0x000fea0003800000 */
.L_x_4009:
[----:B------:R-:W-:Y:S05]  /*18540*/  BRA `(.L_x_4011) ;  /* 0xfffffee4007c7947 */ /* 0x000fea000383ffff */
.L_x_3821:
        /* <DEDUP_REMOVED lines=8> */
.L_x_4013:
[----:B------:R-:W-:Y:S05]  /*185d0*/  BSYNC B1 ;  /* 0x0000000000017941 */ /* 0x000fea0003800000 */
.L_x_4012:
[----:B------:R-:W-:Y:S05]  /*185e0*/  BRA `(.L_x_4014) ;  /* 0xfffffee4005c7947 */ /* 0x000fea000383ffff */
.L_x_3822:
        /* <DEDUP_REMOVED lines=8> */
.L_x_4016:
[----:B------:R-:W-:Y:S05]  /*18670*/  BSYNC B1 ;  /* 0x0000000000017941 */ /* 0x000fea0003800000 */
.L_x_4015:
[----:B------:R-:W-:Y:S05]  /*18680*/  BRA `(.L_x_4017) ;  /* 0xfffffee4003c7947 */ /* 0x000fea000383ffff */
.L_x_3823:
        /* <DEDUP_REMOVED lines=8> */
.L_x_4019:
[----:B------:R-:W-:Y:S05]  /*18710*/  BSYNC B1 ;  /* 0x0000000000017941 */ /* 0x000fea0003800000 */
.L_x_4018:
[----:B------:R-:W-:Y:S05]  /*18720*/  BRA `(.L_x_4020) ;  /* 0xfffffee4001c7947 */ /* 0x000fea000383ffff */
.L_x_3824:
[----:B------:R-:W-:Y:S01]  /*18730*/  BSSY B1, `(.L_x_4021) ;  /* 0x0000008000017945 */ /* 0x000fe20003800000 */
[----:B------:R-:W-:Y:S02]  /*18740*/  IMAD.MOV.U32 R13, RZ, RZ, R5 ;  /* 0x000000ffff0d7224 */ /* 0x000fe400078e0005 */
[----:B------:R-:W-:Y:S02]  /*18750*/  IMAD.MOV.U32 R12, RZ, RZ, 0x1 ;  /* 0x00000001ff0c7424 */ /* 0x000fe400078e00ff */
[----:B------:R-:W-:Y:S02]  /*18760*/  IMAD.MOV.U32 R11, RZ, RZ, 0x1c1f ;  /* 0x00001c1fff0b7424 */ /* 0x000fe400078e00ff */
[----:B------:R-:W-:-:S07]  /*18770*/  IMAD.MOV.U32 R15, RZ, RZ, -0x1 ;  /* 0xffffffffff0f7424 */ /* 0x000fce00078e00ff */
[----:B0----5:R-:W-:Y:S05]  /*18780*/  WARPSYNC.COLLECTIVE R15, `(.L_x_4022) ;  /* 0x000000000f087348 */ /* 0x021fea0003c00000 */
[----:B------:R1:W2:Y:S02]  /*18790*/  SHFL.IDX P6, R14, R13, R12, R11 ;  /* 0x0000000c0d0e7389 */ /* 0x0002a400000c000b */
[----:B012--5:R-:W-:Y:S01]  /*187a0*/  ENDCOLLECTIVE ;  /* 0x000000000000791b */ /* 0x027fe20003800000 */
.L_x_4022:
[----:B------:R-:W-:Y:S05]  /*187b0*/  BSYNC B1 ;  /* 0x0000000000017941 */ /* 0x000fea0003800000 */
.L_x_4021:
[----:B------:R-:W-:Y:S05]  /*187c0*/  BRA `(.L_x_4023) ;  /* 0xfffffee000fc7947 */ /* 0x000fea000383ffff */
.L_x_3825:
        /* <DEDUP_REMOVED lines=8> */
.L_x_4025:
[----:B------:R-:W-:Y:S05]  /*18850*/  BSYNC B1 ;  /* 0x0000000000017941 */ /* 0x000fea0003800000 */
.L_x_4024:
[----:B------:R-:W-:Y:S05]  /*18860*/  BRA `(.L_x_4026) ;  /* 0xfffffee000dc7947 */ /* 0x000fea000383ffff */
.L_x_3826:
        /* <DEDUP_REMOVED lines=8> */
.L_x_4028:
[----:B------:R-:W-:Y:S05]  /*188f0*/  BSYNC B1 ;  /* 0x0000000000017941 */ /* 0x000fea0003800000 */
.L_x_4027:
[----:B------:R-:W-:Y:S05]  /*18900*/  BRA `(.L_x_4029) ;  /* 0xfffffee000bc7947 */ /* 0x000fea000383ffff */
.L_x_3827:
        /* <DEDUP_REMOVED lines=8> */
.L_x_4031:
[----:B------:R-:W-:Y:S05]  /*18990*/  BSYNC B1 ;  /* 0x0000000000017941 */ /* 0x000fea0003800000 */
.L_x_4030:
[----:B------:R-:W-:Y:S05]  /*189a0*/  BRA `(.L_x_4032) ;  /* 0xfffffee0009c7947 */ /* 0x000fea000383ffff */
.L_x_3829:
[----:B-1----:R1:W2:Y:S02]  /*189b0*/  SYNCS.PHASECHK.TRANS64.TRYWAIT P2, [R18+URZ+0x22800], R7 ;  /* 0x02280007120075a7 */ /* 0x0022a4000804017f */
[----:B--2---:R-:W-:Y:S05]  /*189c0*/  @!P2 NANOSLEEP.SYNCS 0x989680 ;  /* 0x009896800000a95d */ /* 0x004fea0003900000 */
[----:B------:R-:W2:Y:S02]  /*189d0*/  @!P2 SYNCS.PHASECHK.TRANS64 P2, [R18+URZ+0x22800], R7 ;  /* 0x022800071200a5a7 */ /* 0x000ea4000804007f */
[----:B--2---:R-:W-:Y:S05]  /*189e0*/  @!P2 BRA `(.L_x_3829) ;  /* 0xfffffffc00f0a947 */ /* 0x004fea000383ffff */
[----:B------:R-:W-:Y:S05]  /*189f0*/  BRA `(.L_x_4033) ;  /* 0xfffffee400247947 */ /* 0x000fea000383ffff */
.L_x_3837:
        /* <DEDUP_REMOVED lines=8> */
.L_x_4035:
[----:B------:R-:W-:Y:S05]  /*18a80*/  BSYNC B1 ;  /* 0x0000000000017941 */ /* 0x000fea0003800000 */
.L_x_4034:
[----:B------:R-:W-:Y:S05]  /*18a90*/  BRA `(.L_x_4036) ;  /* 0xfffffef400407947 */ /* 0x000fea000383ffff */
.L_x_3838:
        /* <DEDUP_REMOVED lines=8> */
.L_x_4038:
[----:B------:R-:W-:Y:S05]  /*18b20*/  BSYNC B1 ;  /* 0x0000000000017941 */ /* 0x000fea0003800000 */
.L_x_4037:
[----:B------:R-:W-:Y:S05]  /*18b30*/  BRA `(.L_x_4039) ;  /* 0xfffffef400207947 */ /* 0x000fea000383ffff */
.L_x_3839:
        /* <DEDUP_REMOVED lines=8> */
.L_x_4041:
[----:B------:R-:W-:Y:S05]  /*18bc0*/  BSYNC B1 ;  /* 0x0000000000017941 */ /* 0x000fea0003800000 */
.L_x_4040:
[----:B------:R-:W-:Y:S05]  /*18bd0*/  BRA `(.L_x_4042) ;  /* 0xfffffef400007947 */ /* 0x000fea000383ffff */
.L_x_3840:
        /* <DEDUP_REMOVED lines=8> */
.L_x_4044:
[----:B------:R-:W-:Y:S05]  /*18c60*/  BSYNC B1 ;  /* 0x0000000000017941 */ /* 0x000fea0003800000 */
.L_x_4043:
[----:B------:R-:W-:Y:S05]  /*18c70*/  BRA `(.L_x_4045) ;  /* 0xfffffef000e07947 */ /* 0x000fea000383ffff */
.L_x_3841:
        /* <DEDUP_REMOVED lines=8> */
.L_x_4047:
[----:B------:R-:W-:Y:S05]  /*18d00*/  BSYNC B1 ;  /* 0x0000000000017941 */ /* 0x000fea0003800000 */
.L_x_4046:
[----:B------:R-:W-:Y:S05]  /*18d10*/  BRA `(.L_x_4048) ;  /* 0xfffffef000c07947 */ /* 0x000fea000383ffff */
.L_x_3842:
        /* <DEDUP_REMOVED lines=8> */
.L_x_4050:
[----:B------:R-:W-:Y:S05]  /*18da0*/  BSYNC B1 ;  /* 0x0000000000017941 */ /* 0x000fea0003800000 */
.L_x_4049:
[----:B------:R-:W-:Y:S05]  /*18db0*/  BRA `(.L_x_4051) ;  /* 0xfffffef000a47947 */ /* 0x000fea000383ffff */
.L_x_3843:
        /* <DEDUP_REMOVED lines=8> */
.L_x_4053:
[----:B------:R-:W-:Y:S05]  /*18e40*/  BSYNC B1 ;  /* 0x0000000000017941 */ /* 0x000fea0003800000 */
.L_x_4052:
[----:B------:R-:W-:Y:S05]  /*18e50*/  BRA `(.L_x_4054) ;  /* 0xfffffef000887947 */ /* 0x000fea000383ffff */
.L_x_3844:
        /* <DEDUP_REMOVED lines=8> */
.L_x_4056:
[----:B------:R-:W-:Y:S05]  /*18ee0*/  BSYNC B1 ;  /* 0x0000000000017941 */ /* 0x000fea0003800000 */
.L_x_4055:
[----:B------:R-:W-:Y:S05]  /*18ef0*/  BRA `(.L_x_4057) ;  /* 0xfffffef0006c7947 */ /* 0x000fea000383ffff */
.L_x_3846:
[----:B-1----:R1:W2:Y:S02]  /*18f00*/  SYNCS.PHASECHK.TRANS64.TRYWAIT P1, [R18+URZ+0x22800], R3 ;  /* 0x02280003120075a7 */ /* 0x0022a4000802017f */
[----:B--2---:R-:W-:Y:S05]  /*18f10*/  @!P1 NANOSLEEP.SYNCS 0x989680 ;  /* 0x009896800000995d */ /* 0x004fea0003900000 */
[----:B------:R-:W2:Y:S02]  /*18f20*/  @!P1 SYNCS.PHASECHK.TRANS64 P1, [R18+URZ+0x22800], R3 ;  /* 0x02280003120095a7 */ /* 0x000ea4000802007f */
[----:B--2---:R-:W-:Y:S05]  /*18f30*/  @!P1 BRA `(.L_x_3846) ;  /* 0xfffffffc00f09947 */ /* 0x004fea000383ffff */
[----:B------:R-:W-:Y:S05]  /*18f40*/  BRA `(.L_x_4058) ;  /* 0xfffffef000e07947 */ /* 0x000fea000383ffff */
.L_x_3852:
[----:B--2---:R2:W4:Y:S02]  /*18f50*/  SYNCS.PHASECHK.TRANS64.TRYWAIT P1, [R20+URZ+0x22830], R73 ;  /* 0x02283049140075a7 */ /* 0x004524000802017f */
[----:B----4-:R-:W-:Y:S05]  /*18f60*/  @!P1 NANOSLEEP.SYNCS 0x989680 ;  /* 0x009896800000995d */ /* 0x010fea0003900000 */
[----:B------:R-:W4:Y:S02]  /*18f70*/  @!P1 SYNCS.PHASECHK.TRANS64 P1, [R20+URZ+0x22830], R73 ;  /* 0x02283049140095a7 */ /* 0x000f24000802007f */
[----:B----4-:R-:W-:Y:S05]  /*18f80*/  @!P1 BRA `(.L_x_3852) ;  /* 0xfffffffc00f09947 */ /* 0x010fea000383ffff */
[----:B------:R-:W-:Y:S05]  /*18f90*/  BRA `(.L_x_3851) ;  /* 0xffffff0000887947 */ /* 0x000fea000383ffff */
.L_x_3857:
[----:B-1----:R1:W2:Y:S02]  /*18fa0*/  SYNCS.PHASECHK.TRANS64.TRYWAIT P2, [R20+URZ+0x22850], R73 ;  /* 0x02285049140075a7 */ /* 0x0022a4000804017f */
[----:B--2---:R-:W-:Y:S05]  /*18fb0*/  @!P2 NANOSLEEP.SYNCS 0x989680 ;  /* 0x009896800000a95d */ /* 0x004fea0003900000 */
[----:B------:R-:W2:Y:S02]  /*18fc0*/  @!P2 SYNCS.PHASECHK.TRANS64 P2, [R20+URZ+0x22850], R73 ;  /* 0x022850491400a5a7 */ /* 0x000ea4000804007f */
[----:B--2---:R-:W-:Y:S05]  /*18fd0*/  @!P2 BRA `(.L_x_3857) ;  /* 0xfffffffc00f0a947 */ /* 0x004fea000383ffff */
[----:B------:R-:W-:Y:S05]  /*18fe0*/  BRA `(.L_x_3856) ;  /* 0xffffff1800a07947 */ /* 0x000fea000383ffff */
.L_x_3862:
[----:B-1----:R1:W2:Y:S02]  /*18ff0*/  SYNCS.PHASECHK.TRANS64.TRYWAIT P2, [R206+URZ+0x22830], R207 ;  /* 0x022830cfce0075a7 */ /* 0x0022a4000804017f */
[----:B--2---:R-:W-:Y:S05]  /*19000*/  @!P2 NANOSLEEP.SYNCS 0x989680 ;  /* 0x009896800000a95d */ /* 0x004fea0003900000 */
[----:B------:R-:W2:Y:S02]  /*19010*/  @!P2 SYNCS.PHASECHK.TRANS64 P2, [R206+URZ+0x22830], R207 ;  /* 0x022830cfce00a5a7 */ /* 0x000ea4000804007f */
[----:B--2---:R-:W-:Y:S05]  /*19020*/  @!P2 BRA `(.L_x_3862) ;  /* 0xfffffffc00f0a947 */ /* 0x004fea000383ffff */
[----:B------:R-:W-:Y:S05]  /*19030*/  BRA `(.L_x_3861) ;  /* 0xffffff1c00ec7947 */ /* 0x000fea000383ffff */
.L_x_3867:
[----:B-1----:R1:W2:Y:S02]  /*19040*/  SYNCS.PHASECHK.TRANS64.TRYWAIT P2, [R206+URZ+0x22850], R207 ;  /* 0x022850cfce0075a7 */ /* 0x0022a4000804017f */
[----:B--2---:R-:W-:Y:S05]  /*19050*/  @!P2 NANOSLEEP.SYNCS 0x989680 ;  /* 0x009896800000a95d */ /* 0x004fea0003900000 */
[----:B------:R-:W2:Y:S02]  /*19060*/  @!P2 SYNCS.PHASECHK.TRANS64 P2, [R206+URZ+0x22850], R207 ;  /* 0x022850cfce00a5a7 */ /* 0x000ea4000804007f */
[----:B--2---:R-:W-:Y:S05]  /*19070*/  @!P2 BRA `(.L_x_3867) ;  /* 0xfffffffc00f0a947 */ /* 0x004fea000383ffff */
[----:B------:R-:W-:Y:S05]  /*19080*/  BRA `(.L_x_3866) ;  /* 0xffffff4000287947 */ /* 0x000fea000383ffff */
.L_x_3873:
[----:B-1----:R1:W2:Y:S02]  /*19090*/  SYNCS.PHASECHK.TRANS64.TRYWAIT P2, [R202+URZ+0x22830], R20 ;  /* 0x02283014ca0075a7 */ /* 0x0022a4000804017f */
[----:B--2---:R-:W-:Y:S05]  /*190a0*/  @!P2 NANOSLEEP.SYNCS 0x989680 ;  /* 0x009896800000a95d */ /* 0x004fea0003900000 */
[----:B------:R-:W2:Y:S02]  /*190b0*/  @!P2 SYNCS.PHASECHK.TRANS64 P2, [R202+URZ+0x22830], R20 ;  /* 0x02283014ca00a5a7 */ /* 0x000ea4000804007f */
[----:B--2---:R-:W-:Y:S05]  /*190c0*/  @!P2 BRA `(.L_x_3873) ;  /* 0xfffffffc00f0a947 */ /* 0x004fea000383ffff */
[----:B------:R-:W-:Y:S05]  /*190d0*/  BRA `(.L_x_3872) ;  /* 0xffffff4400607947 */ /* 0x000fea000383ffff */
.L_x_3878:
[----:B--2---:R2:W3:Y:S02]  /*190e0*/  SYNCS.PHASECHK.TRANS64.TRYWAIT P2, [R202+URZ+0x22850], R20 ;  /* 0x02285014ca0075a7 */ /* 0x0044e4000804017f */
[----:B---3--:R-:W-:Y:S05]  /*190f0*/  @!P2 NANOSLEEP.SYNCS 0x989680 ;  /* 0x009896800000a95d */ /* 0x008fea0003900000 */
[----:B------:R-:W3:Y:S02]  /*19100*/  @!P2 SYNCS.PHASECHK.TRANS64 P2, [R202+URZ+0x22850], R20 ;  /* 0x02285014ca00a5a7 */ /* 0x000ee4000804007f */
[----:B---3--:R-:W-:Y:S05]  /*19110*/  @!P2 BRA `(.L_x_3878) ;  /* 0xfffffffc00f0a947 */ /* 0x008fea000383ffff */
[----:B------:R-:W-:Y:S05]  /*19120*/  BRA `(.L_x_3877) ;  /* 0xffffff5c00bc7947 */ /* 0x000fea000383ffff */
.L_x_3913:
        /* <DEDUP_REMOVED lines=11> */
.L_x_4060:
[----:B------:R-:W-:Y:S05]  /*191e0*/  BSYNC B1 ;  /* 0x0000000000017941 */ /* 0x000fea0003800000 */
.L_x_4059:
[----:B------:R-:W-:Y:S05]  /*191f0*/  BRA `(.L_x_4061) ;  /* 0xffffffa800787947 */ /* 0x000fea000383ffff */
.L_x_3914:
[----:B------:R-:W-:Y:S01]  /*19200*/  BSSY B1, `(.L_x_4062) ;  /* 0x0000006000017945 */ /* 0x000fe20003800000 */
[----:B------:R-:W-:-:S07]  /*19210*/  IMAD.MOV.U32 R15, RZ, RZ, -0x1 ;  /* 0xffffffffff0f7424 */ /* 0x000fce00078e00ff */
[----:B------:R-:W-:Y:S05]  /*19220*/  WARPSYNC.COLLECTIVE R15, `(.L_x_4063) ;  /* 0x000000000f0c7348 */ /* 0x000fea0003c00000 */
[----:B------:R-:W-:Y:S02]  /*19230*/  ELECT P6, UR62, PT ;  /* 0x00000000003e782f */ /* 0x000fe400038c0000 */
[----:B------:R-:W-:Y:S01]  /*19240*/  MOV R14, UR62 ;  /* 0x0000003e000e7c02 */ /* 0x000fe20008000f00 */
[----:B------:R-:W-:Y:S10]  /*19250*/  ENDCOLLECTIVE ;  /* 0x000000000000791b */ /* 0x000ff40003800000 */
.L_x_4063:
[----:B------:R-:W-:Y:S05]  /*19260*/  BSYNC B1 ;  /* 0x0000000000017941 */ /* 0x000fea0003800000 */
.L_x_4062:
[----:B------:R-:W-:Y:S05]  /*19270*/  BRA `(.L_x_4064) ;  /* 0xffffffa800647947 */ /* 0x000fea000383ffff */
.L_x_3916:
[----:B0-----:R0:W1:Y:S02]  /*19280*/  SYNCS.PHASECHK.TRANS64.TRYWAIT P0, [R9+URZ+0x22820], R5 ;  /* 0x02282005090075a7 */ /* 0x001064000800017f */
[----:B-1----:R-:W-:Y:S05]  /*19290*/  @!P0 NANOSLEEP.SYNCS 0x989680 ;  /* 0x009896800000895d */ /* 0x002fea0003900000 */
[----:B------:R-:W1:Y:S02]  /*192a0*/  @!P0 SYNCS.PHASECHK.TRANS64 P0, [R9+URZ+0x22820], R5 ;  /* 0x02282005090085a7 */ /* 0x000e64000800007f */
[----:B-1----:R-:W-:Y:S05]  /*192b0*/  @!P0 BRA `(.L_x_3916) ;  /* 0xfffffffc00f08947 */ /* 0x002fea000383ffff */
[----:B------:R-:W-:Y:S05]  /*192c0*/  BRA `(.L_x_4065) ;  /* 0xffffffa800807947 */ /* 0x000fea000383ffff */
.L_x_3919:
[----:B0-----:R0:W1:Y:S02]  /*192d0*/  SYNCS.PHASECHK.TRANS64.TRYWAIT P0, [R5+URZ+0x228a0], R7 ;  /* 0x0228a007050075a7 */ /* 0x001064000800017f */
[----:B-1----:R-:W-:Y:S05]  /*192e0*/  @!P0 NANOSLEEP.SYNCS 0x989680 ;  /* 0x009896800000895d */ /* 0x002fea0003900000 */
[----:B------:R-:W1:Y:S02]  /*192f0*/  @!P0 SYNCS.PHASECHK.TRANS64 P0, [R5+URZ+0x228a0], R7 ;  /* 0x0228a007050085a7 */ /* 0x000e64000800007f */
[----:B-1----:R-:W-:Y:S05]  /*19300*/  @!P0 BRA `(.L_x_3919) ;  /* 0xfffffffc00f08947 */ /* 0x002fea000383ffff */
[----:B------:R-:W-:Y:S05]  /*19310*/  BRA `(.L_x_4066) ;  /* 0xffffffa800907947 */ /* 0x000fea000383ffff */
.L_x_3921:
[----:B-1----:R1:W2:Y:S02]  /*19320*/  SYNCS.PHASECHK.TRANS64.TRYWAIT P0, [R5+URZ+0x228c0], R7 ;  /* 0x0228c007050075a7 */ /* 0x0022a4000800017f */
[----:B--2---:R-:W-:Y:S05]  /*19330*/  @!P0 NANOSLEEP.SYNCS 0x989680 ;  /* 0x009896800000895d */ /* 0x004fea0003900000 */
[----:B------:R-:W2:Y:S02]  /*19340*/  @!P0 SYNCS.PHASECHK.TRANS64 P0, [R5+URZ+0x228c0], R7 ;  /* 0x0228c007050085a7 */ /* 0x000ea4000800007f */
[----:B--2---:R-:W-:Y:S05]  /*19350*/  @!P0 BRA `(.L_x_3921) ;  /* 0xfffffffc00f08947 */ /* 0x004fea000383ffff */
[----:B------:R-:W-:Y:S05]  /*19360*/  BRA `(.L_x_4067) ;  /* 0xffffffa800f47947 */ /* 0x000fea000383ffff */
.L_x_3925:
[----:B0-----:R0:W1:Y:S02]  /*19370*/  SYNCS.PHASECHK.TRANS64.TRYWAIT P0, [R6+URZ+0x228a0], R7 ;  /* 0x0228a007060075a7 */ /* 0x001064000800017f */
[----:B-1----:R-:W-:Y:S05]  /*19380*/  @!P0 NANOSLEEP.SYNCS 0x989680 ;  /* 0x009896800000895d */ /* 0x002fea0003900000 */
[----:B------:R-:W1:Y:S02]  /*19390*/  @!P0 SYNCS.PHASECHK.TRANS64 P0, [R6+URZ+0x228a0], R7 ;  /* 0x0228a007060085a7 */ /* 0x000e64000800007f */
[----:B-1----:R-:W-:Y:S05]  /*193a0*/  @!P0 BRA `(.L_x_3925) ;  /* 0xfffffffc00f08947 */ /* 0x002fea000383ffff */
[----:B------:R-:W-:Y:S05]  /*193b0*/  BRA `(.L_x_4068) ;  /* 0xffffffac00e47947 */ /* 0x000fea000383ffff */
.L_x_3927:
[----:B-1----:R1:W2:Y:S02]  /*193c0*/  SYNCS.PHASECHK.TRANS64.TRYWAIT P1, [R6+URZ+0x228c0], R7 ;  /* 0x0228c007060075a7 */ /* 0x0022a4000802017f */
[----:B--2---:R-:W-:Y:S05]  /*193d0*/  @!P1 NANOSLEEP.SYNCS 0x989680 ;  /* 0x009896800000995d */ /* 0x004fea0003900000 */
[----:B------:R-:W2:Y:S02]  /*193e0*/  @!P1 SYNCS.PHASECHK.TRANS64 P1, [R6+URZ+0x228c0], R7 ;  /* 0x0228c007060095a7 */ /* 0x000ea4000802007f */
[----:B--2---:R-:W-:Y:S05]  /*193f0*/  @!P1 BRA `(.L_x_3927) ;  /* 0xfffffffc00f09947 */ /* 0x004fea000383ffff */
[----:B------:R-:W-:Y:S05]  /*19400*/  BRA `(.L_x_4069) ;  /* 0xffffffb000407947 */ /* 0x000fea000383ffff */
.L_x_3937:
        /* <DEDUP_REMOVED lines=11> */
.L_x_4071:
[----:B------:R-:W-:Y:S05]  /*194c0*/  BSYNC B0 ;  /* 0x0000000000007941 */ /* 0x000fea0003800000 */
.L_x_4070:
[----:B------:R-:W-:Y:S05]  /*194d0*/  BRA `(.L_x_4072) ;  /* 0xffffffb800f47947 */ /* 0x000fea000383ffff */
.L_x_3938:
[----:B------:R-:W-:Y:S01]  /*194e0*/  BSSY B0, `(.L_x_4073) ;  /* 0x0000006000007945 */ /* 0x000fe20003800000 */
[----:B------:R-:W-:-:S07]  /*194f0*/  IMAD.MOV.U32 R15, RZ, RZ, -0x1 ;  /* 0xffffffffff0f7424 */ /* 0x000fce00078e00ff */
[----:B------:R-:W-:Y:S05]  /*19500*/  WARPSYNC.COLLECTIVE R15, `(.L_x_4074) ;  /* 0x000000000f0c7348 */ /* 0x000fea0003c00000 */
[----:B------:R-:W-:Y:S02]  /*19510*/  ELECT P6, UR62, PT ;  /* 0x00000000003e782f */ /* 0x000fe400038c0000 */
[----:B------:R-:W-:Y:S01]  /*19520*/  MOV R14, UR62 ;  /* 0x0000003e000e7c02 */ /* 0x000fe20008000f00 */
[----:B------:R-:W-:Y:S10]  /*19530*/  ENDCOLLECTIVE ;  /* 0x000000000000791b */ /* 0x000ff40003800000 */
.L_x_4074:
[----:B------:R-:W-:Y:S05]  /*19540*/  BSYNC B0 ;  /* 0x0000000000007941 */ /* 0x000fea0003800000 */
.L_x_4073:
[----:B------:R-:W-:Y:S05]  /*19550*/  BRA `(.L_x_4075) ;  /* 0xffffffb800e47947 */ /* 0x000fea000383ffff */
.L_x_3941:
[----:B0-----:R0:W1:Y:S02]  /*19560*/  SYNCS.PHASECHK.TRANS64.TRYWAIT P0, [R5+URZ+0x22840], R7 ;  /* 0x02284007050075a7 */ /* 0x001064000800017f */
[----:B-1----:R-:W-:Y:S05]  /*19570*/  @!P0 NANOSLEEP.SYNCS 0x989680 ;  /* 0x009896800000895d */ /* 0x002fea0003900000 */
[----:B------:R-:W1:Y:S02]  /*19580*/  @!P0 SYNCS.PHASECHK.TRANS64 P0, [R5+URZ+0x22840], R7 ;  /* 0x02284007050085a7 */ /* 0x000e64000800007f */
[----:B-1----:R-:W-:Y:S05]  /*19590*/  @!P0 BRA `(.L_x_3941) ;  /* 0xfffffffc00f08947 */ /* 0x002fea000383ffff */
[----:B------:R-:W-:Y:S05]  /*195a0*/  BRA `(.L_x_4076) ;  /* 0xffffffbc004c7947 */ /* 0x000fea000383ffff */
.L_x_3944:
        /* <DEDUP_REMOVED lines=8> */
.L_x_3947:
[----:B0-----:R0:W1:Y:S02]  /*19630*/  SYNCS.PHASECHK.TRANS64.TRYWAIT P0, [R2+URZ+0x22860], R5 ;  /* 0x02286005020075a7 */ /* 0x001064000800017f */
[----:B-1----:R-:W-:Y:S05]  /*19640*/  @!P0 NANOSLEEP.SYNCS 0x989680 ;  /* 0x009896800000895d */ /* 0x002fea0003900000 */
[----:B------:R-:W1:Y:S02]  /*19650*/  @!P0 SYNCS.PHASECHK.TRANS64 P0, [R2+URZ+0x22860], R5 ;  /* 0x02286005020085a7 */ /* 0x000e64000800007f */
[----:B-1----:R-:W-:Y:S05]  /*19660*/  @!P0 BRA `(.L_x_3947) ;  /* 0xfffffffc00f08947 */ /* 0x002fea000383ffff */
[----:B------:R-:W-:Y:S05]  /*19670*/  BRA `(.L_x_4078) ;  /* 0xffffffc000447947 */ /* 0x000fea000383ffff */
.L_x_3956:
[----:B--2---:R2:W3:Y:S02]  /*19680*/  SYNCS.PHASECHK.TRANS64.TRYWAIT P0, [R3+URZ+0x22840], R5 ;  /* 0x02284005030075a7 */ /* 0x0044e4000800017f */
[----:B---3--:R-:W-:Y:S05]  /*19690*/  @!P0 NANOSLEEP.SYNCS 0x989680 ;  /* 0x009896800000895d */ /* 0x008fea0003900000 */
[----:B------:R-:W3:Y:S02]  /*196a0*/  @!P0 SYNCS.PHASECHK.TRANS64 P0, [R3+URZ+0x22840], R5 ;  /* 0x02284005030085a7 */ /* 0x000ee4000800007f */
[----:B---3--:R-:W-:Y:S05]  /*196b0*/  @!P0 BRA `(.L_x_3956) ;  /* 0xfffffffc00f08947 */ /* 0x008fea000383ffff */
[----:B------:R-:W-:Y:S05]  /*196c0*/  BRA `(.L_x_4079) ;  /* 0xffffffc400b87947 */ /* 0x000fea000383ffff */
.L_x_3958:
[----:B0-----:R0:W3:Y:S02]  /*196d0*/  SYNCS.PHASECHK.TRANS64.TRYWAIT P0, [R3+URZ+0x22860], R5 ;  /* 0x02286005030075a7 */ /* 0x0010e4000800017f */
[----:B---3--:R-:W-:Y:S05]  /*196e0*/  @!P0 NANOSLEEP.SYNCS 0x989680 ;  /* 0x009896800000895d */ /* 0x008fea0003900000 */
[----:B------:R-:W3:Y:S02]  /*196f0*/  @!P0 SYNCS.PHASECHK.TRANS64 P0, [R3+URZ+0x22860], R5 ;  /* 0x02286005030085a7 */ /* 0x000ee4000800007f */
[----:B---3--:R-:W-:Y:S05]  /*19700*/  @!P0 BRA `(.L_x_3958) ;  /* 0xfffffffc00f08947 */ /* 0x008fea000383ffff */
[----:B------:R-:W-:Y:S05]  /*19710*/  BRA `(.L_x_4080) ;  /* 0xffffffc800287947 */ /* 0x000fea000383ffff */
.L_x_3963:
[----:B--2---:R2:W3:Y:S02]  /*19720*/  SYNCS.PHASECHK.TRANS64.TRYWAIT P0, [R2+URZ+0x22840], R3 ;  /* 0x02284003020075a7 */ /* 0x0044e4000800017f */
[----:B---3--:R-:W-:Y:S05]  /*19730*/  @!P0 NANOSLEEP.SYNCS 0x989680 ;  /* 0x009896800000895d */ /* 0x008fea0003900000 */
[----:B------:R-:W3:Y:S02]  /*19740*/  @!P0 SYNCS.PHASECHK.TRANS64 P0, [R2+URZ+0x22840], R3 ;  /* 0x02284003020085a7 */ /* 0x000ee4000800007f */
[----:B---3--:R-:W-:Y:S05]  /*19750*/  @!P0 BRA `(.L_x_3963) ;  /* 0xfffffffc00f08947 */ /* 0x008fea000383ffff */
[----:B------:R-:W-:Y:S05]  /*19760*/  BRA `(.L_x_4081) ;  /* 0xffffffcc00707947 */ /* 0x000fea000383ffff */
.L_x_3965:
[----:B0-----:R0:W3:Y:S02]  /*19770*/  SYNCS.PHASECHK.TRANS64.TRYWAIT P1, [R2+URZ+0x22860], R3 ;  /* 0x02286003020075a7 */ /* 0x0010e4000802017f */
[----:B---3--:R-:W-:Y:S05]  /*19780*/  @!P1 NANOSLEEP.SYNCS 0x989680 ;  /* 0x009896800000995d */ /* 0x008fea0003900000 */
[----:B------:R-:W3:Y:S02]  /*19790*/  @!P1 SYNCS.PHASECHK.TRANS64 P1, [R2+URZ+0x22860], R3 ;  /* 0x02286003020095a7 */ /* 0x000ee4000802007f */
[----:B---3--:R-:W-:Y:S05]  /*197a0*/  @!P1 BRA `(.L_x_3965) ;  /* 0xfffffffc00f09947 */ /* 0x008fea000383ffff */
[----:B------:R-:W-:Y:S05]  /*197b0*/  BRA `(.L_x_4082) ;  /* 0xffffffcc00dc7947 */ /* 0x000fea000383ffff */
.L_x_3970:
[----:B---3--:R3:W4:Y:S02]  /*197c0*/  SYNCS.PHASECHK.TRANS64.TRYWAIT P0, [R2+URZ+0x22840], R3 ;  /* 0x02284003020075a7 */ /* 0x008724000800017f */
[----:B----4-:R-:W-:Y:S05]  /*197d0*/  @!P0 NANOSLEEP.SYNCS 0x989680 ;  /* 0x009896800000895d */ /* 0x010fea0003900000 */
[----:B------:R-:W4:Y:S02]  /*197e0*/  @!P0 SYNCS.PHASECHK.TRANS64 P0, [R2+URZ+0x22840], R3 ;  /* 0x02284003020085a7 */ /* 0x000f24000800007f */
[----:B----4-:R-:W-:Y:S05]  /*197f0*/  @!P0 BRA `(.L_x_3970) ;  /* 0xfffffffc00f08947 */ /* 0x010fea000383ffff */
[----:B------:R-:W-:Y:S05]  /*19800*/  BRA `(.L_x_4083) ;  /* 0xffffffd400087947 */ /* 0x000fea000383ffff */
.L_x_3972:
[----:B0-----:R0:W2:Y:S02]  /*19810*/  SYNCS.PHASECHK.TRANS64.TRYWAIT P1, [R2+URZ+0x22860], R3 ;  /* 0x02286003020075a7 */ /* 0x0010a4000802017f */
[----:B--2---:R-:W-:Y:S05]  /*19820*/  @!P1 NANOSLEEP.SYNCS 0x989680 ;  /* 0x009896800000995d */ /* 0x004fea0003900000 */
[----:B------:R-:W2:Y:S02]  /*19830*/  @!P1 SYNCS.PHASECHK.TRANS64 P1, [R2+URZ+0x22860], R3 ;  /* 0x02286003020095a7 */ /* 0x000ea4000802007f */
[----:B--2---:R-:W-:Y:S05]  /*19840*/  @!P1 BRA `(.L_x_3972) ;  /* 0xfffffffc00f09947 */ /* 0x004fea000383ffff */
[----:B------:R-:W-:Y:S05]  /*19850*/  BRA `(.L_x_4084) ;  /* 0xffffffd400787947 */ /* 0x000fea000383ffff */
.L_x_3977:
[----:B------:R-:W-:Y:S01]  /*19860*/  BSSY B0, `(.L_x_4085) ;  /* 0x0000008000007945 */ /* 0x000fe20003800000 */
[----:B------:R-:W-:Y:S02]  /*19870*/  IMAD.MOV.U32 R13, RZ, RZ, R16 ;  /* 0x000000ffff0d7224 */ /* 0x000fe400078e0010 */
[----:B------:R-:W-:Y:S02]  /*19880*/  IMAD.MOV.U32 R12, RZ, RZ, RZ ;  /* 0x000000ffff0c7224 */ /* 0x000fe400078e00ff */
[----:B------:R-:W-:Y:S02]  /*19890*/  IMAD.MOV.U32 R11, RZ, RZ, 0x1f ;  /* 0x0000001fff0b7424 */ /* 0x000fe400078e00ff */
[----:B------:R-:W-:-:S07]  /*198a0*/  IMAD.MOV.U32 R15, RZ, RZ, -0x1 ;  /* 0xffffffffff0f7424 */ /* 0x000fce00078e00ff */
[----:B01----:R-:W-:Y:S05]  /*198b0*/  WARPSYNC.COLLECTIVE R15, `(.L_x_4086) ;  /* 0x000000000f087348 */ /* 0x003fea0003c00000 */
[----:B------:R2:W3:Y:S02]  /*198c0*/  SHFL.IDX P6, R14, R13, R12, R11 ;  /* 0x0000000c0d0e7389 */ /* 0x0004e400000c000b */
[----:B0123--:R-:W-:Y:S01]  /*198d0*/  ENDCOLLECTIVE ;  /* 0x000000000000791b */ /* 0x00ffe20003800000 */
.L_x_4086:
[----:B------:R-:W-:Y:S05]  /*198e0*/  BSYNC B0 ;  /* 0x0000000000007941 */ /* 0x000fea0003800000 */
.L_x_4085:
        /* <DEDUP_REMOVED lines=8> */
.L_x_4087:
[----:B------:R-:W-:Y:S01]  /*19970*/  IMAD.MOV.U32 R16, RZ, RZ, R14 ;  /* 0x000000ffff107224 */ /* 0x000fe200078e000e */
[----:B------:R-:W-:Y:S06]  /*19980*/  BRA `(.L_x_4088) ;  /* 0xffffffd8006c7947 */ /* 0x000fec000383ffff */
.L_x_3980:
        /* <DEDUP_REMOVED lines=8> */
.L_x_4090:
[----:B------:R-:W-:Y:S05]  /*19a10*/  BSYNC B0 ;  /* 0x0000000000007941 */ /* 0x000fea0003800000 */
.L_x_4089:
        /* <DEDUP_REMOVED lines=10> */
.L_x_4091:
        /* <DEDUP_REMOVED lines=8> */
.L_x_4092:
        /* <DEDUP_REMOVED lines=8> */
.L_x_4093:
        /* <DEDUP_REMOVED lines=8> */
.L_x_4094:
        /* <DEDUP_REMOVED lines=8> */
.L_x_4095:
[----:B------:R-:W-:Y:S05]  /*19cc0*/  BRA `(.L_x_4096) ;  /* 0xffffffd800307947 */ /* 0x000fea000383ffff */
.L_x_3985:
[----:B------:R-:W-:Y:S01]  /*19cd0*/  BSSY B0, `(.L_x_4097) ;  /* 0x0000008000007945 */ /* 0x000fe20003800000 */
[----:B-----5:R-:W-:Y:S02]  /*19ce0*/  IMAD.MOV.U32 R13, RZ, RZ, R17 ;  /* 0x000000ffff0d7224 */ /* 0x020fe400078e0011 */
[----:B------:R-:W-:Y:S02]  /*19cf0*/  IMAD.MOV.U32 R12, RZ, RZ, 0x1 ;  /* 0x00000001ff0c7424 */ /* 0x000fe400078e00ff */
[----:B------:R-:W-:Y:S02]  /*19d00*/  IMAD.MOV.U32 R11, RZ, RZ, RZ ;  /* 0x000000ffff0b7224 */ /* 0x000fe400078e00ff */
[----:B------:R-:W-:-:S07]  /*19d10*/  IMAD.MOV.U32 R15, RZ, RZ, -0x1 ;  /* 0xffffffffff0f7424 */ /* 0x000fce00078e00ff */
[----:B01----:R-:W-:Y:S05]  /*19d20*/  WARPSYNC.COLLECTIVE R15, `(.L_x_4098) ;  /* 0x000000000f087348 */ /* 0x003fea0003c00000 */
[----:B------:R2:W3:Y:S02]  /*19d30*/  SHFL.UP P6, R14, R13, R12, R11 ;  /* 0x0400000c0d0e7389 */ /* 0x0004e400000c000b */
[----:B0123--:R-:W-:Y:S01]  /*19d40*/  ENDCOLLECTIVE ;  /* 0x000000000000791b */ /* 0x00ffe20003800000 */
.L_x_4098:
[----:B------:R-:W-:Y:S05]  /*19d50*/  BSYNC B0 ;  /* 0x0000000000007941 */ /* 0x000fea0003800000 */
.L_x_4097:
        /* <DEDUP_REMOVED lines=10> */
.L_x_4099:
        /* <DEDUP_REMOVED lines=8> */
.L_x_4100:
        /* <DEDUP_REMOVED lines=8> */
.L_x_4101:
        /* <DEDUP_REMOVED lines=8> */
.L_x_4102:
        /* <DEDUP_REMOVED lines=8> */
.L_x_4103:
[----:B------:R-:W-:Y:S05]  /*1a000*/  BRA `(.L_x_4104) ;  /* 0xffffffd800147947 */ /* 0x000fea000383ffff */
.L_x_3987:
[----:B------:R-:W-:Y:S01]  /*1a010*/  BSSY B0, `(.L_x_4105) ;  /* 0x0000006000007945 */ /* 0x000fe20003800000 */
[----:B------:R-:W-:Y:S01]  /*1a020*/  PLOP3.LUT P6, PT, P6, PT, PT, 0x8, 0x0 ;  /* 0x000000000000781c */ /* 0x000fe200037ce170 */
[----:B------:R-:W-:-:S12]  /*1a030*/  IMAD.MOV.U32 R15, RZ, RZ, -0x1 ;  /* 0xffffffffff0f7424 */ /* 0x000fd800078e00ff */
[----:B01----:R-:W-:Y:S05]  /*1a040*/  WARPSYNC.COLLECTIVE R15, `(.L_x_4106) ;  /* 0x000000000f087348 */ /* 0x003fea0003c00000 */
[----:B------:R-:W-:Y:S01]  /*1a050*/  VOTE.ANY R14, PT, P6 ;  /* 0x00000000000e7806 */ /* 0x000fe200030e0100 */
[----:B01----:R-:W-:Y:S06]  /*1a060*/  ENDCOLLECTIVE ;  /* 0x000000000000791b */ /* 0x003fec0003800000 */
.L_x_4106:
[----:B------:R-:W-:Y:S05]  /*1a070*/  BSYNC B0 ;  /* 0x0000000000007941 */ /* 0x000fea0003800000 */
.L_x_4105:
        /* <DEDUP_REMOVED lines=9> */
.L_x_4107:
[----:B------:R-:W-:Y:S01]  /*1a110*/  IMAD.MOV.U32 R17, RZ, RZ, R14 ;  /* 0x000000ffff117224 */ /* 0x000fe200078e000e */
[----:B------:R-:W-:Y:S06]  /*1a120*/  BRA `(.L_x_4108) ;  /* 0xffffffd800047947 */ /* 0x000fec000383ffff */
.L_x_3989:
[----:B------:R-:W-:Y:S01]  /*1a130*/  BSSY B0, `(.L_x_4109) ;  /* 0x0000007000007945 */ /* 0x000fe20003800000 */
[----:B------:R-:W-:Y:S02]  /*1a140*/  IMAD.MOV.U32 R13, RZ, RZ, R2 ;  /* 0x000000ffff0d7224 */ /* 0x000fe400078e0002 */
[----:B------:R-:W-:Y:S02]  /*1a150*/  IMAD.MOV.U32 R11, RZ, RZ, 0x1f ;  /* 0x0000001fff0b7424 */ /* 0x000fe400078e00ff */
[----:B------:R-:W-:-:S07]  /*1a160*/  IMAD.MOV.U32 R15, RZ, RZ, -0x1 ;  /* 0xffffffffff0f7424 */ /* 0x000fce00078e00ff */
[----:B0123--:R-:W-:Y:S05]  /*1a170*/  WARPSYNC.COLLECTIVE R15, `(.L_x_4110) ;  /* 0x000000000f087348 */ /* 0x00ffea0003c00000 */
[----:B------:R4:W0:Y:S02]  /*1a180*/  SHFL.IDX P6, R14, R13, R12, R11 ;  /* 0x0000000c0d0e7389 */ /* 0x00082400000c000b */
[----:B01234-:R-:W-:Y:S01]  /*1a190*/  ENDCOLLECTIVE ;  /* 0x000000000000791b */ /* 0x01ffe20003800000 */
.L_x_4110:
[----:B------:R-:W-:Y:S05]  /*1a1a0*/  BSYNC B0 ;  /* 0x0000000000007941 */ /* 0x000fea0003800000 */
.L_x_4109:
[----:B------:R-:W-:Y:S01]  /*1a1b0*/  IMAD.MOV.U32 R7, RZ, RZ, R14 ;  /* 0x000000ffff077224 */ /* 0x000fe200078e000e */
[----:B------:R-:W-:Y:S06]  /*1a1c0*/  BRA `(.L_x_3988) ;  /* 0xffffffd400f87947 */ /* 0x000fec000383ffff */
.L_x_3993:
[----:B-1----:R1:W2:Y:S02]  /*1a1d0*/  SYNCS.PHASECHK.TRANS64.TRYWAIT P0, [R0+URZ+0x22820], R3 ;  /* 0x02282003000075a7 */ /* 0x0022a4000800017f */
[----:B--2---:R-:W-:Y:S05]  /*1a1e0*/  @!P0 NANOSLEEP.SYNCS 0x989680 ;  /* 0x009896800000895d */ /* 0x004fea0003900000 */
[----:B------:R-:W2:Y:S02]  /*1a1f0*/  @!P0 SYNCS.PHASECHK.TRANS64 P0, [R0+URZ+0x22820], R3 ;  /* 0x02282003000085a7 */ /* 0x000ea4000800007f */
[----:B--2---:R-:W-:Y:S05]  /*1a200*/  @!P0 BRA `(.L_x_3993) ;  /* 0xfffffffc00f08947 */ /* 0x004fea000383ffff */
[----:B------:R-:W-:Y:S05]  /*1a210*/  BRA `(.L_x_4111) ;  /* 0xffffffdc006c7947 */ /* 0x000fea000383ffff */
.L_x_3994:
[----:B------:R-:W2:Y:S01]  /*1a220*/  S2R R2, SR_TID.X ;  /* 0x0000000000027919 */ /* 0x000ea20000002100 */
        /* <DEDUP_REMOVED lines=10> */
.L_x_4113:
[----:B------:R-:W-:Y:S05]  /*1a2d0*/  BSYNC B0 ;  /* 0x0000000000007941 */ /* 0x000fea0003800000 */
.L_x_4112:
[----:B------:R-:W-:Y:S05]  /*1a2e0*/  BRA `(.L_x_4114) ;  /* 0xffffffdc00547947 */ /* 0x000fea000383ffff */
.L_x_3995:
[----:B------:R-:W-:Y:S01]  /*1a2f0*/  BSSY B0, `(.L_x_4115) ;  /* 0x0000006000007945 */ /* 0x000fe20003800000 */
[----:B------:R-:W-:-:S07]  /*1a300*/  IMAD.MOV.U32 R15, RZ, RZ, -0x1 ;  /* 0xffffffffff0f7424 */ /* 0x000fce00078e00ff */
[----:B012---:R-:W-:Y:S05]  /*1a310*/  WARPSYNC.COLLECTIVE R15, `(.L_x_4116) ;  /* 0x000000000f0c7348 */ /* 0x007fea0003c00000 */
[----:B------:R-:W-:Y:S02]  /*1a320*/  ELECT P6, UR62, PT ;  /* 0x00000000003e782f */ /* 0x000fe400038c0000 */
[----:B------:R-:W-:Y:S01]  /*1a330*/  MOV R14, UR62 ;  /* 0x0000003e000e7c02 */ /* 0x000fe20008000f00 */
[----:B012---:R-:W-:Y:S10]  /*1a340*/  ENDCOLLECTIVE ;  /* 0x000000000000791b */ /* 0x007ff40003800000 */
.L_x_4116:
[----:B------:R-:W-:Y:S05]  /*1a350*/  BSYNC B0 ;  /* 0x0000000000007941 */ /* 0x000fea0003800000 */
.L_x_4115:
[----:B------:R-:W-:Y:S05]  /*1a360*/  BRA `(.L_x_4117) ;  /* 0xffffffdc00487947 */ /* 0x000fea000383ffff */
.L_x_3997:
[----:B-1----:R1:W2:Y:S02]  /*1a370*/  SYNCS.PHASECHK.TRANS64.TRYWAIT P0, [R6+URZ], R5 ;  /* 0x00000005060075a7 */ /* 0x0022a4000800017f */
[----:B--2---:R-:W-:Y:S05]  /*1a380*/  @!P0 NANOSLEEP.SYNCS 0x989680 ;  /* 0x009896800000895d */ /* 0x004fea0003900000 */
[----:B------:R-:W2:Y:S02]  /*1a390*/  @!P0 SYNCS.PHASECHK.TRANS64 P0, [R6+URZ], R5 ;  /* 0x00000005060085a7 */ /* 0x000ea4000800007f */
[----:B--2---:R-:W-:Y:S05]  /*1a3a0*/  @!P0 BRA `(.L_x_3997) ;  /* 0xfffffffc00f08947 */ /* 0x004fea000383ffff */
[----:B------:R-:W-:Y:S05]  /*1a3b0*/  BRA `(.L_x_4118) ;  /* 0xffffffdc00847947 */ /* 0x000fea000383ffff */
.L_x_3998:
[----:B--2---:R2:W3:Y:S02]  /*1a3c0*/  SYNCS.PHASECHK.TRANS64.TRYWAIT P0, [R7+URZ], R2 ;  /* 0x00000002070075a7 */ /* 0x0044e4000800017f */
[----:B---3--:R-:W-:Y:S05]  /*1a3d0*/  @!P0 NANOSLEEP.SYNCS 0x989680 ;  /* 0x009896800000895d */ /* 0x008fea0003900000 */
[----:B------:R-:W3:Y:S02]  /*1a3e0*/  @!P0 SYNCS.PHASECHK.TRANS64 P0, [R7+URZ], R2 ;  /* 0x00000002070085a7 */ /* 0x000ee4000800007f */
[----:B---3--:R-:W-:Y:S05]  /*1a3f0*/  @!P0 BRA `(.L_x_3998) ;  /* 0xfffffffc00f08947 */ /* 0x008fea000383ffff */
[----:B------:R-:W-:Y:S05]  /*1a400*/  BRA `(.L_x_4119) ;  /* 0xffffffdc00787947 */ /* 0x000fea000383ffff */
.L_x_4000:
[----:B---3--:R3:W4:Y:S02]  /*1a410*/  SYNCS.PHASECHK.TRANS64.TRYWAIT P0, [R4+URZ], R5 ;  /* 0x00000005040075a7 */ /* 0x008724000800017f */
[----:B----4-:R-:W-:Y:S05]  /*1a420*/  @!P0 NANOSLEEP.SYNCS 0x989680 ;  /* 0x009896800000895d */ /* 0x010fea0003900000 */
[----:B------:R-:W4:Y:S02]  /*1a430*/  @!P0 SYNCS.PHASECHK.TRANS64 P0, [R4+URZ], R5 ;  /* 0x00000005040085a7 */ /* 0x000f24000800007f */
[----:B----4-:R-:W-:Y:S05]  /*1a440*/  @!P0 BRA `(.L_x_4000) ;  /* 0xfffffffc00f08947 */ /* 0x010fea000383ffff */
[----:B------:R-:W-:Y:S05]  /*1a450*/  BRA `(.L_x_4120) ;  /* 0xffffffdc00807947 */ /* 0x000fea000383ffff */
.L_x_4121:
        /* <DEDUP_REMOVED lines=10> */
.L_x_4732:


//--------------------- .text._ZN7cutlass13device_kernelIN5flash11enable_sm90INS1_16FlashAttnFwdSm90INS1_25CollectiveMainloopFwdSm90ILi2EN4cute5tupleIJNS5_1CILi1EEES8_S8_EEENS6_IJNS7_ILi128EEENS7_ILi96EEENS7_ILi64EEEEEELi256ENS_10bfloat16_tEfNS_4arch4Sm90ELb1ELb0ELb0ELb1ELb0ELb0ELb1ELb1ELb0ELb0ELb0ELb0EEENS1_21CollectiveEpilogueFwdINS6_IJSA_NS7_ILi256EEESB_EEES9_SE_SG_Li256ELb1ELb0ELb0ELb0EEENS1_36VarlenDynamicPersistentTileSchedulerILi128ELi96ELi256ELi32ELb0ELb0ELb1ELb1ELb1ELb1EEEEEEEEEvNT_6ParamsE --------------------------
	.section	.text._ZN7cutlass13device_kernelIN5flash11enable_sm90INS1_16FlashAttnFwdSm90INS1_25CollectiveMainloopFwdSm90ILi2EN4cute5tupleIJNS5_1CILi1EEES8_S8_EEENS6_IJNS7_ILi128EEENS7_ILi96EEENS7_ILi64EEEEEELi256ENS_10bfloat16_tEfNS_4arch4Sm90ELb1ELb0ELb0ELb1ELb0ELb0ELb1ELb1ELb0ELb0ELb0ELb0EEENS1_21CollectiveEpilogueFwdINS6_IJSA_NS7_ILi256EEESB_EEES9_SE_SG_Li256ELb1ELb0ELb0ELb0EEENS1_36VarlenDynamicPersistentTileSchedulerILi128ELi96ELi256ELi32ELb0ELb0ELb1ELb1ELb1ELb1EEEEEEEEEvNT_6ParamsE,"ax",@progbits
	.align	128
.text._ZN7cutlass13device_kernelIN5flash11enable_sm90INS1_16FlashAttnFwdSm90INS1_25CollectiveMainloopFwdSm90ILi2EN4cute5tupleIJNS5_1CILi1EEES8_S8_EEENS6_IJNS7_ILi128EEENS7_ILi96EEENS7_ILi64EEEEEELi256ENS_10bfloat16_tEfNS_4arch4Sm90ELb1ELb0ELb0ELb1ELb0ELb0ELb1ELb1ELb0ELb0ELb0ELb0EEENS1_21CollectiveEpilogueFwdINS6_IJSA_NS7_ILi256EEESB_EEES9_SE_SG_Li256ELb1ELb0ELb0ELb0EEENS1_36VarlenDynamicPersistentTileSchedulerILi128ELi96ELi256ELi32ELb0ELb0ELb1ELb1ELb1ELb1EEEEEEEEEvNT_6ParamsE:
        .type           _ZN7cutlass13device_kernelIN5flash11enable_sm90INS1_16FlashAttnFwdSm90INS1_25CollectiveMainloopFwdSm90ILi2EN4cute5tupleIJNS5_1CILi1EEES8_S8_EEENS6_IJNS7_ILi128EEENS7_ILi96EEENS7_ILi64EEEEEELi256ENS_10bfloat16_tEfNS_4arch4Sm90ELb1ELb0ELb0ELb1ELb0ELb0ELb1ELb1ELb0ELb0ELb0ELb0EEENS1_21CollectiveEpilogueFwdINS6_IJSA_NS7_ILi256EEESB_EEES9_SE_SG_Li256ELb1ELb0ELb0ELb0EEENS1_36VarlenDynamicPersistentTileSchedulerILi128ELi96ELi256ELi32ELb0ELb0ELb1ELb1ELb1ELb1EEEEEEEEEvNT_6ParamsE,@function
        .size           _ZN7cutlass13device_kernelIN5flash11enable_sm90INS1_16FlashAttnFwdSm90INS1_25CollectiveMainloopFwdSm90ILi2EN4cute5tupleIJNS5_1CILi1EEES8_S8_EEENS6_IJNS7_ILi128EEENS7_ILi96EEENS7_ILi64EEEEEELi256ENS_10bfloat16_tEfNS_4arch4Sm90ELb1ELb0ELb0ELb1ELb0ELb0ELb1ELb1ELb0ELb0ELb0ELb0EEENS1_21CollectiveEpilogueFwdINS6_IJSA_NS7_ILi256EEESB_EEES9_SE_SG_Li256ELb1ELb0ELb0ELb0EEENS1_36VarlenDynamicPersistentTileSchedulerILi128ELi96ELi256ELi32ELb0ELb0ELb1ELb1ELb1ELb1EEEEEEEEEvNT_6ParamsE,(.L_x_4733 - _ZN7cutlass13device_kernelIN5flash11enable_sm90INS1_16FlashAttnFwdSm90INS1_25CollectiveMainloopFwdSm90ILi2EN4cute5tupleIJNS5_1CILi1EEES8_S8_EEENS6_IJNS7_ILi128EEENS7_ILi96EEENS7_ILi64EEEEEELi256ENS_10bfloat16_tEfNS_4arch4Sm90ELb1ELb0ELb0ELb1ELb0ELb0ELb1ELb1ELb0ELb0ELb0ELb0EEENS1_21CollectiveEpilogueFwdINS6_IJSA_NS7_ILi256EEESB_EEES9_SE_SG_Li256ELb1ELb0ELb0ELb0EEENS1_36VarlenDynamicPersistentTileSchedulerILi128ELi96ELi256ELi32ELb0ELb0ELb1ELb1ELb1ELb1EEEEEEEEEvNT_6ParamsE)
        .other          _ZN7cutlass13device_kernelIN5flash11enable_sm90INS1_16FlashAttnFwdSm90INS1_25CollectiveMainloopFwdSm90ILi2EN4cute5tupleIJNS5_1CILi1EEES8_S8_EEENS6_IJNS7_ILi128EEENS7_ILi96EEENS7_ILi64EEEEEELi256ENS_10bfloat16_tEfNS_4arch4Sm90ELb1ELb0ELb0ELb1ELb0ELb0ELb1ELb1ELb0ELb0ELb0ELb0EEENS1_21CollectiveEpilogueFwdINS6_IJSA_NS7_ILi256EEESB_EEES9_SE_SG_Li256ELb1ELb0ELb0ELb0EEENS1_36VarlenDynamicPersistentTileSchedulerILi128ELi96ELi256ELi32ELb0ELb0ELb1ELb1ELb1ELb1EEEEEEEEEvNT_6ParamsE,@"STO_CUDA_ENTRY STV_DEFAULT"
_ZN7cutlass13device_kernelIN5flash11enable_sm90INS1_16FlashAttnFwdSm90INS1_25CollectiveMainloopFwdSm90ILi2EN4cute5tupleIJNS5_1CILi1EEES8_S8_EEENS6_IJNS7_ILi128EEENS7_ILi96EEENS7_ILi64EEEEEELi256ENS_10bfloat16_tEfNS_4arch4Sm90ELb1ELb0ELb0ELb1ELb0ELb0ELb1ELb1ELb0ELb0ELb0ELb0EEENS1_21CollectiveEpilogueFwdINS6_IJSA_NS7_ILi256EEESB_EEES9_SE_SG_Li256ELb1ELb0ELb0ELb0EEENS1_36VarlenDynamicPersistentTileSchedulerILi128ELi96ELi256ELi32ELb0ELb0ELb1ELb1ELb1ELb1EEEEEEEEEvNT_6ParamsE:
        /* <DEDUP_REMOVED lines=24> */
.L_x_4123:
[----:B------:R-:W-:Y:S05]  /*0180*/  BSYNC B0 ;  /* 0x0000000000007941 */ /* 0x000fea0003800000 */
.L_x_4122:
        /* <DEDUP_REMOVED lines=43> */
.L_x_4124:
        /* <DEDUP_REMOVED lines=22> */
.L_x_4125:
        /* <DEDUP_REMOVED lines=18> */
.L_x_4126:
        /* <DEDUP_REMOVED lines=22> */
.L_x_4127:
        /* <DEDUP_REMOVED lines=22> */
.L_x_4128:
[----:B0-----:R-:W-:Y:S01]  /*0980*/  UMOV UR4, 0x1 ;  /* 0x0000000100047882 */ /* 0x001fe20000000000 */
[----:B------:R-:W-:Y:S01]  /*0990*/  PLOP3.LUT P0, PT, PT, PT, UP0, 0x80, 0x0 ;  /* 0x000000000000781c */ /* 0x000fe20003f0f008 */
[----:B------:R-:W-:Y:S01]  /*09a0*/  USEL UR4, UR4, 0x2, !UP0 ;  /* 0x0000000204047887 */ /* 0x000fe2000c000000 */
[----:B------:R-:W-:-:S05]  /*09b0*/  NOP ;  /* 0x0000000000007918 */ /* 0x000fca0000000000 */
[----:B------:R-:W-:-:S05]  /*09c0*/  IMAD.U32 R2, RZ, RZ, UR4 ;  /* 0x00000004ff027e24 */ /* 0x000fca000f8e00ff */
[----:B------:R0:W-:Y:S01]  /*09d0*/  STL [R1+0x24], R2 ;  /* 0x0000240201007387 */ /* 0x0001e20000100800 */
[----:B-123--:R-:W-:Y:S06]  /*09e0*/  BAR.SYNC.DEFER_BLOCKING 0x0 ;  /* 0x0000000000007b1d */ /* 0x00efec0000010000 */
[----:B------:R-:W-:Y:S05]  /*09f0*/  @!P0 BRA `(.L_x_4129) ;  /* 0x000000b8005c8947 */ /* 0x000fea0003800000 */
.L_x_4130:
        /* <DEDUP_REMOVED lines=20> */
[----:B------:R-:W-:Y:S01]  /*0b40*/  IMAD.MOV.U32 R221, RZ, RZ, RZ ;  /* 0x000000ffffdd7224 */ /* 0x000fe200078e00ff */
[----:B------:R-:W-:Y:S01]  /*0b50*/  R2UR UR5, R14 ;  /* 0x000000000e0572ca */ /* 0x000fe200000e0000 */
[----:B------:R-:W0:Y:S01]  /*0b60*/  S2R R0, SR_TID.X ;  /* 0x0000000000007919 */ /* 0x000e220000002100 */
[----:B------:R-:W-:Y:S01]  /*0b70*/  UMOV UR37, URZ ;  /* 0x0000003f00257c82 */ /* 0x000fe20008000000 */
[----:B------:R-:W-:Y:S01]  /*0b80*/  UMOV UR36, URZ ;  /* 0x0000003f00247c82 */ /* 0x000fe20008000000 */
[----:B0-----:R-:W-:-:S05]  /*0b90*/  VIADD R226, R0, 0xffffff80 ;  /* 0xffffff8000e27836 */ /* 0x001fca0000000000 */
[----:B------:R-:W-:-:S04]  /*0ba0*/  SHF.R.S32.HI R3, RZ, 0x1f, R226 ;  /* 0x0000001fff037819 */ /* 0x000fc800000114e2 */
[CC--:B------:R-:W-:Y:S02]  /*0bb0*/  LEA.HI R0, R3.reuse, R226.reuse, RZ, 0x7 ;  /* 0x000000e203007211 */ /* 0x0c0fe400078f38ff */
[----:B------:R-:W-:Y:S02]  /*0bc0*/  LEA.HI R4, R3, R226, RZ, 0x5 ;  /* 0x000000e203047211 */ /* 0x000fe400078f28ff */
[----:B------:R-:W-:Y:S02]  /*0bd0*/  LOP3.LUT R5, R0, 0xffffff80, RZ, 0xc0, !PT ;  /* 0xffffff8000057812 */ /* 0x000fe400078ec0ff */
        /* <DEDUP_REMOVED lines=12> */
[----:B--2---:R-:W-:Y:S02]  /*0ca0*/  R2UR UR4, R2 ;  /* 0x00000000020472ca */ /* 0x004fe400000e0000 */
[----:B------:R-:W-:-:S04]  /*0cb0*/  SHF.R.S32.HI R2, RZ, 0x1f, R6 ;  /* 0x0000001fff027819 */ /* 0x000fc80000011406 */
[----:B------:R-:W-:-:S04]  /*0cc0*/  LEA.HI R2, R2, R5, RZ, 0x3 ;  /* 0x0000000502027211 */ /* 0x000fc800078f18ff */
[----:B------:R-:W-:Y:S02]  /*0cd0*/  LOP3.LUT R8, R2, 0xfffffff8, RZ, 0xc0, !PT ;  /* 0xfffffff802087812 */ /* 0x000fe400078ec0ff */
[CC--:B------:R-:W-:Y:S01]  /*0ce0*/  LEA.HI R2, R3.reuse, R226.reuse, RZ, 0x4 ;  /* 0x000000e203027211 */ /* 0x0c0fe200078f20ff */
[----:B------:R-:W-:Y:S01]  /*0cf0*/  ULOP3.LUT UR4, UR4, 0x1, URZ, 0xfc, !UPT ;  /* 0x0000000104047892 */ /* 0x000fe2000f8efc3f */
[----:B------:R-:W-:Y:S01]  /*0d00*/  LEA.HI R3, R3, R226, RZ, 0x3 ;  /* 0x000000e203037211 */ /* 0x000fe200078f18ff */
[----:B------:R-:W-:Y:S01]  /*0d10*/  IMAD.IADD R8, R5, 0x1, -R8 ;  /* 0x0000000105087824 */ /* 0x000fe200078e0a08 */
[----:B------:R-:W-:Y:S02]  /*0d20*/  SHF.R.S32.HI R7, RZ, 0x4, R2 ;  /* 0x00000004ff077819 */ /* 0x000fe40000011402 */
[C---:B------:R-:W-:Y:S01]  /*0d30*/  LOP3.LUT R5, R2.reuse, 0x3fffff0, RZ, 0xc0, !PT ;  /* 0x03fffff002057812 */ /* 0x040fe200078ec0ff */
[----:B------:R-:W-:Y:S01]  /*0d40*/  IMAD R9, R9, 0x10, R8 ;  /* 0x0000001009097824 */ /* 0x000fe200078e0208 */
[----:B------:R-:W-:Y:S01]  /*0d50*/  LEA.HI R2, R2, R7, RZ, 0x1 ;  /* 0x0000000702027211 */ /* 0x000fe200078f08ff */
[----:B------:R-:W-:Y:S01]  /*0d60*/  IMAD.U32 R225, RZ, RZ, UR4 ;  /* 0x00000004ffe17e24 */ /* 0x000fe2000f8e00ff */
[----:B------:R-:W-:Y:S01]  /*0d70*/  SHF.R.S32.HI R202, RZ, 0x3, R3 ;  /* 0x00000003ffca7819 */ /* 0x000fe20000011403 */
[----:B------:R-:W-:Y:S01]  /*0d80*/  IMAD.IADD R5, R226, 0x1, -R5 ;  /* 0x00000001e2057824 */ /* 0x000fe200078e0a05 */
[----:B------:R-:W-:Y:S01]  /*0d90*/  LOP3.LUT R2, R2, 0x1ffffffe, RZ, 0xc0, !PT ;  /* 0x1ffffffe02027812 */ /* 0x000fe200078ec0ff */
[----:B------:R-:W-:Y:S01]  /*0da0*/  IMAD R205, R0, 0x40, R9 ;  /* 0x0000004000cd7824 */ /* 0x000fe200078e0209 */
[----:B------:R-:W-:Y:S01]  /*0db0*/  LOP3.LUT R9, R6, 0x7ffffffc, RZ, 0xc0, !PT ;  /* 0x7ffffffc06097812 */ /* 0x000fe200078ec0ff */
[----:B------:R-:W-:-:S02]  /*0dc0*/  IMAD R5, R5, 0x40, R4 ;  /* 0x0000004005057824 */ /* 0x000fc400078e0204 */
[----:B------:R-:W-:Y:S02]  /*0dd0*/  IMAD.IADD R2, R7, 0x1, -R2 ;  /* 0x0000000107027824 */ /* 0x000fe400078e0a02 */
[----:B------:R-:W-:Y:S02]  /*0de0*/  IMAD.MOV.U32 R7, RZ, RZ, R15 ;  /* 0x000000ffff077224 */ /* 0x000fe400078e000f */
[----:B------:R-:W-:Y:S01]  /*0df0*/  IMAD R224, R2, 0x8, R5 ;  /* 0x0000000802e07824 */ /* 0x000fe200078e0205 */
[----:B------:R-:W-:Y:S01]  /*0e00*/  LOP3.LUT R5, R3, 0x1ffffff8, RZ, 0xc0, !PT ;  /* 0x1ffffff803057812 */ /* 0x000fe200078ec0ff */
[----:B------:R-:W-:-:S04]  /*0e10*/  IMAD.IADD R204, R222, 0x1, -R9 ;  /* 0x00000001decc7824 */ /* 0x000fc800078e0a09 */
[----:B------:R-:W-:-:S04]  /*0e20*/  IMAD.IADD R5, R226, 0x1, -R5 ;  /* 0x00000001e2057824 */ /* 0x000fc800078e0a05 */
[----:B------:R-:W-:-:S07]  /*0e30*/  IMAD.SHL.U32 R200, R5, 0x8, RZ ;  /* 0x0000000805c87824 */ /* 0x000fce00078e00ff */
.L_x_4185:
[----:B0-----:R-:W0:Y:S01]  /*0e40*/  LDC.64 R206, c[0x0][0xd60] ;  /* 0x00035800ffce7b82 */ /* 0x001e220000000a00 */
[----:B------:R-:W-:Y:S01]  /*0e50*/  ULDC.64 UR10, c[0x0][0x208] ;  /* 0x00008200000a7ab9 */ /* 0x000fe20000000a00 */
[----:B------:R-:W-:Y:S01]  /*0e60*/  ULDC.64 UR6, c[0x0][0xb20] ;  /* 0x0002c80000067ab9 */ /* 0x000fe20000000a00 */
[----:B------:R-:W-:Y:S01]  /*0e70*/  ULDC.64 UR8, c[0x0][0xb10] ;  /* 0x0002c40000087ab9 */ /* 0x000fe20000000a00 */
[----:B0-----:R-:W-:-:S06]  /*0e80*/  IMAD.WIDE R206, R7, 0x4, R206 ;  /* 0x0000000407ce7825 */ /* 0x001fcc00078e02ce */
[----:B--2---:R-:W2:Y:S01]  /*0e90*/  LDG.E R206, desc[UR10][R206.64] ;  /* 0x0000000acece7981 */ /* 0x004ea2000c1e1900 */
[----:B------:R-:W-:Y:S02]  /*0ea0*/  ISETP.NE.U32.AND P0, PT, RZ, UR6, PT ;  /* 0x00000006ff007c0c */ /* 0x000fe4000bf05070 */
[----:B------:R-:W-:Y:S02]  /*0eb0*/  ISETP.NE.U32.AND P1, PT, RZ, UR8, PT ;  /* 0x00000008ff007c0c */ /* 0x000fe4000bf25070 */
[----:B------:R-:W-:Y:S02]  /*0ec0*/  ISETP.NE.AND.EX P0, PT, RZ, UR7, PT, P0 ;  /* 0x00000007ff007c0c */ /* 0x000fe4000bf05300 */
[----:B------:R-:W-:Y:S02]  /*0ed0*/  ISETP.NE.AND.EX P1, PT, RZ, UR9, PT, P1 ;  /* 0x00000009ff007c0c */ /* 0x000fe4000bf25310 */
[----:B--2---:R-:W-:-:S09]  /*0ee0*/  SHF.R.S32.HI R218, RZ, 0x1f, R206 ;  /* 0x0000001fffda7819 */ /* 0x004fd200000114ce */
[----:B------:R-:W-:-:S04]  /*0ef0*/  @P0 LEA R2, P2, R206, UR6, 0x2 ;  /* 0x00000006ce020c11 */ /* 0x000fc8000f8410ff */
[C---:B------:R-:W-:Y:S01]  /*0f00*/  @P0 LEA.HI.X R3, R206.reuse, UR7, R218, 0x2, P2 ;  /* 0x00000007ce030c11 */ /* 0x040fe200090f14da */
[----:B------:R-:W-:Y:S01]  /*0f10*/  ULDC.64 UR6, c[0x0][0x3f8] ;  /* 0x0000fe0000067ab9 */ /* 0x000fe20000000a00 */
[----:B---34-:R-:W-:-:S03]  /*0f20*/  @P1 LEA R4, P2, R206, UR8, 0x2 ;  /* 0x00000008ce041c11 */ /* 0x018fc6000f8410ff */
[----:B------:R-:W2:Y:S01]  /*0f30*/  @P0 LDG.E R2, desc[UR10][R2.64] ;  /* 0x0000000a02020981 */ /* 0x000ea2000c1e1900 */
[----:B------:R-:W-:-:S05]  /*0f40*/  @P1 LEA.HI.X R5, R206, UR9, R218, 0x2, P2 ;  /* 0x00000009ce051c11 */ /* 0x000fca00090f14da */
[----:B------:R-:W3:Y:S01]  /*0f50*/  @P1 LDG.E R4, desc[UR10][R4.64] ;  /* 0x0000000a04041981 */ /* 0x000ee2000c1e1900 */
[----:B------:R-:W-:Y:S01]  /*0f60*/  UISETP.NE.U32.AND UP0, UPT, UR6, URZ, UPT ;  /* 0x0000003f0600728c */ /* 0x000fe2000bf05070 */
[----:B------:R-:W-:Y:S01]  /*0f70*/  IMAD.U32 R219, RZ, RZ, UR5 ;  /* 0x00000005ffdb7e24 */ /* 0x000fe2000f8e00ff */
[----:B------:R-:W-:Y:S01]  /*0f80*/  ULDC.64 UR10, c[0x0][0xb18] ;  /* 0x0002c600000a7ab9 */ /* 0x000fe20000000a00 */
[----:B------:R-:W-:Y:S01]  /*0f90*/  ULDC UR6, c[0x0][0x404] ;  /* 0x0001010000067ab9 */ /* 0x000fe20000000800 */
[----:B------:R-:W-:Y:S01]  /*0fa0*/  UISETP.NE.AND.EX UP0, UPT, UR7, URZ, UPT, UP0 ;  /* 0x0000003f0700728c */ /* 0x000fe2000bf05300 */
[----:B------:R-:W-:Y:S01]  /*0fb0*/  ISETP.NE.U32.AND P2, PT, RZ, UR10, PT ;  /* 0x0000000aff007c0c */ /* 0x000fe2000bf45070 */
[----:B------:R-:W-:Y:S01]  /*0fc0*/  UMOV UR4, URZ ;  /* 0x0000003f00047c82 */ /* 0x000fe20008000000 */
[----:B------:R-:W-:Y:S01]  /*0fd0*/  ULDC UR7, c[0x0][0x2e0] ;  /* 0x0000b80000077ab9 */ /* 0x000fe20000000800 */
[----:B------:R-:W-:Y:S01]  /*0fe0*/  USEL UR6, UR6, 0x1, UP0 ;  /* 0x0000000106067887 */ /* 0x000fe20008000000 */
[----:B------:R-:W-:Y:S01]  /*0ff0*/  ISETP.NE.AND.EX P2, PT, RZ, UR11, PT, P2 ;  /* 0x0000000bff007c0c */ /* 0x000fe2000bf45320 */
[----:B------:R-:W-:-:S02]  /*1000*/  ULDC UR61, c[0x0][0x288] ;  /* 0x0000a200003d7ab9 */ /* 0x000fc40000000800 */
[----:B------:R-:W-:Y:S01]  /*1010*/  UIMAD UR6, UR6, UR7, URZ ;  /* 0x00000007060672a4 */ /* 0x000fe2000f8e023f */
[----:B--2---:R-:W-:Y:S02]  /*1020*/  @P0 R2UR UR4, R2 ;  /* 0x00000000020402ca */ /* 0x004fe400000e0000 */
[----:B---3--:R-:W-:Y:S01]  /*1030*/  @P1 R2UR UR61, R4 ;  /* 0x00000000043d12ca */ /* 0x008fe200000e0000 */
[----:B-1---5:R-:W-:-:S14]  /*1040*/  @P1 BRA `(.L_x_4131) ;  /* 0x0000000000301947 */ /* 0x022fdc0003800000 */
[----:B------:R-:W-:Y:S02]  /*1050*/  ULDC.64 UR8, c[0x0][0xaf8] ;  /* 0x0002be0000087ab9 */ /* 0x000fe40000000a00 */
[----:B------:R-:W-:-:S04]  /*1060*/  ISETP.NE.U32.AND P0, PT, RZ, UR8, PT ;  /* 0x00000008ff007c0c */ /* 0x000fc8000bf05070 */
[----:B------:R-:W-:-:S13]  /*1070*/  ISETP.NE.AND.EX P0, PT, RZ, UR9, PT, P0 ;  /* 0x00000009ff007c0c */ /* 0x000fda000bf05300 */
[----:B------:R-:W-:Y:S05]  /*1080*/  @!P0 BRA `(.L_x_4131) ;  /* 0x0000000000208947 */ /* 0x000fea0003800000 */
[----:B------:R-:W0:Y:S01]  /*1090*/  LDC.64 R2, c[0x0][0xaf8] ;  /* 0x0002be00ff027b82 */ /* 0x000e220000000a00 */
[----:B------:R-:W-:Y:S01]  /*10a0*/  ULDC.64 UR8, c[0x0][0x208] ;  /* 0x0000820000087ab9 */ /* 0x000fe20000000a00 */
[----:B0-----:R-:W-:-:S05]  /*10b0*/  IMAD.WIDE R2, R206, 0x4, R2 ;  /* 0x00000004ce027825 */ /* 0x001fca00078e0202 */
[----:B------:R-:W2:Y:S04]  /*10c0*/  LDG.E R4, desc[UR8][R2.64] ;  /* 0x0000000802047981 */ /* 0x000ea8000c1e1900 */
[----:B------:R-:W3:Y:S01]  /*10d0*/  LDG.E R0, desc[UR8][R2.64+0x4] ;  /* 0x0000040802007981 */ /* 0x000ee2000c1e1900 */
[----:B--2---:R-:W-:Y:S02]  /*10e0*/  R2UR UR61, R4 ;  /* 0x00000000043d72ca */ /* 0x004fe400000e0000 */
[----:B---3--:R-:W-:-:S13]  /*10f0*/  R2UR UR5, R0 ;  /* 0x00000000000572ca */ /* 0x008fda00000e0000 */
[----:B------:R-:W-:-:S12]  /*1100*/  UIADD3 UR61, -UR61, UR5, URZ ;  /* 0x000000053d3d7290 */ /* 0x000fd8000fffe13f */
.L_x_4131:
[----:B------:R-:W-:Y:S01]  /*1110*/  IMAD.U32 R220, RZ, RZ, UR60 ;  /* 0x0000003cffdc7e24 */ /* 0x000fe2000f8e00ff */
[----:B------:R-:W-:Y:S06]  /*1120*/  @!P2 BRA `(.L_x_4132) ;  /* 0x000000000018a947 */ /* 0x000fec0003800000 */
[----:B------:R-:W-:Y:S01]  /*1130*/  LEA R2, P0, R206, UR10, 0x2 ;  /* 0x0000000ace027c11 */ /* 0x000fe2000f8010ff */
[----:B------:R-:W-:-:S03]  /*1140*/  ULDC.64 UR6, c[0x0][0x208] ;  /* 0x0000820000067ab9 */ /* 0x000fc60000000a00 */
[----:B------:R-:W-:-:S05]  /*1150*/  LEA.HI.X R3, R206, UR11, R218, 0x2, P0 ;  /* 0x0000000bce037c11 */ /* 0x000fca00080f14da */
[----:B------:R-:W2:Y:S02]  /*1160*/  LDG.E R2, desc[UR6][R2.64] ;  /* 0x0000000602027981 */ /* 0x000ea4000c1e1900 */
[----:B--2---:R-:W-:Y:S01]  /*1170*/  R2UR UR6, R2 ;  /* 0x00000000020672ca */ /* 0x004fe200000e0000 */
[----:B------:R-:W-:-:S14]  /*1180*/  BRA `(.L_x_4133) ;  /* 0x0000000000307947 */ /* 0x000fdc0003800000 */
.L_x_4132:
        /* <DEDUP_REMOVED lines=12> */
.L_x_4133:
[----:B------:R-:W-:Y:S01]  /*1250*/  UIADD3 UR6, -UR4, UR6, URZ ;  /* 0x0000000604067290 */ /* 0x000fe2000fffe13f */
[----:B------:R-:W-:Y:S01]  /*1260*/  PLOP3.LUT P0, PT, PT, PT, PT, 0x80, 0x0 ;  /* 0x000000000000781c */ /* 0x000fe20003f0f070 */
[----:B------:R-:W-:Y:S01]  /*1270*/  ULEA UR5, UR60, 0xdf, 0x7 ;  /* 0x000000df3c057891 */ /* 0x000fe2000f8e383f */
[----:B------:R-:W-:Y:S01]  /*1280*/  CS2R R2, SRZ ;  /* 0x0000000000027805 */ /* 0x000fe2000001ff00 */
[----:B------:R-:W-:Y:S01]  /*1290*/  UIADD3 UR4, UR6, 0x5f, URZ ;  /* 0x0000005f06047890 */ /* 0x000fe2000fffe03f */
[----:B------:R-:W-:Y:S01]  /*12a0*/  IMAD.MOV.U32 R0, RZ, RZ, RZ ;  /* 0x000000ffff007224 */ /* 0x000fe200078e00ff */
[----:B------:R-:W-:Y:S01]  /*12b0*/  CS2R R148, SRZ ;  /* 0x0000000000947805 */ /* 0x000fe2000001ff00 */
[----:B------:R-:W-:Y:S01]  /*12c0*/  IMAD.U32 R201, RZ, RZ, UR6 ;  /* 0x00000006ffc97e24 */ /* 0x000fe2000f8e00ff */
[----:B------:R-:W-:Y:S01]  /*12d0*/  UIADD3 UR6, UR6, UR5, -UR61 ;  /* 0x0000000506067290 */ /* 0x000fe2000fffe83d */
[----:B------:R-:W-:Y:S01]  /*12e0*/  IMAD.MOV.U32 R150, RZ, RZ, RZ ;  /* 0x000000ffff967224 */ /* 0x000fe200078e00ff */
        /* <DEDUP_REMOVED lines=67> */
[----:B------:R-:W-:Y:S01]  /*1720*/  CS2R R32, SRZ ;  /* 0x0000000000207805 */ /* 0x000fe2000001ff00 */
[----:B------:R-:W-:Y:S01]  /*1730*/  IMAD.MOV.U32 R10, RZ, RZ, RZ ;  /* 0x000000ffff0a7224 */ /* 0x000fe200078e00ff */
[----:B------:R-:W-:-:S02]  /*1740*/  CS2R R26, SRZ ;  /* 0x00000000001a7805 */ /* 0x000fc4000001ff00 */
[----:B------:R-:W-:Y:S01]  /*1750*/  CS2R R28, SRZ ;  /* 0x00000000001c7805 */ /* 0x000fe2000001ff00 */
[----:B------:R-:W-:Y:S01]  /*1760*/  IMAD.MOV.U32 R12, RZ, RZ, RZ ;  /* 0x000000ffff0c7224 */ /* 0x000fe200078e00ff */
[----:B------:R-:W-:Y:S01]  /*1770*/  CS2R R24, SRZ ;  /* 0x0000000000187805 */ /* 0x000fe2000001ff00 */
        /* <DEDUP_REMOVED lines=40> */
.L_x_4135:
[----:B------:R-:W0:Y:S01]  /*1a00*/  S2R R3, SR_CgaCtaId ;  /* 0x0000000000037919 */ /* 0x000e220000008800 */
[----:B------:R-:W-:Y:S02]  /*1a10*/  LEA.HI R0, R221, R221, RZ, 0x1 ;  /* 0x000000dddd007211 */ /* 0x000fe400078f08ff */
[----:B------:R-:W-:Y:S01]  /*1a20*/  MOV R2, 0x400 ;  /* 0x0000040000027802 */ /* 0x000fe20000000f00 */
[----:B------:R-:W1:Y:S01]  /*1a30*/  S2R R16, SR_TID.X ;  /* 0x0000000000107919 */ /* 0x000e620000002100 */
[----:B------:R-:W-:-:S05]  /*1a40*/  LOP3.LUT R0, R0, 0xfffffffe, RZ, 0xc0, !PT ;  /* 0xfffffffe00007812 */ /* 0x000fca00078ec0ff */
[----:B------:R-:W-:Y:S01]  /*1a50*/  IMAD.IADD R0, R221, 0x1, -R0 ;  /* 0x00000001dd007824 */ /* 0x000fe200078e0a00 */
[----:B0-----:R-:W-:-:S04]  /*1a60*/  LEA R5, R3, R2, 0x18 ;  /* 0x0000000203057211 */ /* 0x001fc800078ec0ff */
[----:B------:R-:W-:Y:S02]  /*1a70*/  SHF.L.U32 R2, R0, 0x1f, RZ ;  /* 0x0000001f00027819 */ /* 0x000fe400000006ff */
[----:B-1----:R-:W-:Y:S02]  /*1a80*/  SHF.R.U32.HI R16, RZ, 0x7, R16 ;  /* 0x00000007ff107819 */ /* 0x002fe40000011610 */
[----:B------:R-:W0:Y:S03]  /*1a90*/  SYNCS.PHASECHK.TRANS64.TRYWAIT P0, [R5+URZ+0x32400], R2 ;  /* 0x03240002050075a7 */ /* 0x000e26000800017f */
[----:B------:R-:W-:Y:S01]  /*1aa0*/  VIADD R213, R16, 0x8 ;  /* 0x0000000810d57836 */ /* 0x000fe20000000000 */
[----:B0-----:R-:W-:Y:S06]  /*1ab0*/  @!P0 BRA `(.L_x_4136) ;  /* 0x000000f400ec8947 */ /* 0x001fec0003800000 */
.L_x_4271:
[----:B------:R-:W-:Y:S05]  /*1ac0*/  WARPSYNC.ALL ;  /* 0x0000000000007948 */ /* 0x000fea0003800000 */
[----:B------:R-:W-:Y:S01]  /*1ad0*/  R2UR UR4, R225 ;  /* 0x00000000e10472ca */ /* 0x000fe200000e0000 */
[----:B------:R1:W-:-:S12]  /*1ae0*/  BAR.SYNC.DEFER_BLOCKING R213, 0x100 ;  /* 0x000400d50000751d */ /* 0x0003d80000010000 */
[----:B------:R-:W-:-:S05]  /*1af0*/  IMAD.U32 R0, RZ, RZ, UR4 ;  /* 0x00000004ff007e24 */ /* 0x000fca000f8e00ff */
[----:B------:R-:W-:-:S13]  /*1b00*/  ISETP.NE.AND P0, PT, R0, 0x3, PT ;  /* 0x000000030000780c */ /* 0x000fda0003f05270 */
[----:B-1----:R-:W-:Y:S05]  /*1b10*/  @!P0 BRA `(.L_x_4137) ;  /* 0x0000000000048947 */ /* 0x002fea0003800000 */
[----:B------:R-:W-:Y:S01]  /*1b20*/  BPT.TRAP 0x1 ;  /* 0x000000040000795c */ /* 0x000fe20000300000 */
.L_x_4137:
[----:B------:R-:W-:Y:S02]  /*1b30*/  IMAD.U32 R3, RZ, RZ, UR37 ;  /* 0x00000025ff037e24 */ /* 0x000fe4000f8e00ff */
[----:B------:R-:W-:-:S03]  /*1b40*/  IMAD.U32 R0, RZ, RZ, UR36 ;  /* 0x00000024ff007e24 */ /* 0x000fc6000f8e00ff */
[----:B------:R-:W-:Y:S01]  /*1b50*/  SHF.L.U32 R3, R3, 0x1f, RZ ;  /* 0x0000001f03037819 */ /* 0x000fe200000006ff */
[----:B------:R-:W-:-:S04]  /*1b60*/  IMAD R0, R0, 0x8, R5 ;  /* 0x0000000800007824 */ /* 0x000fc800078e0205 */
[----:B------:R1:W2:Y:S01]  /*1b70*/  SYNCS.PHASECHK.TRANS64.TRYWAIT P1, [R0+URZ+0x32430], R3 ;  /* 0x03243003000075a7 */ /* 0x0002a2000802017f */
[----:B------:R-:W-:Y:S05]  /*1b80*/  @!P0 BRA `(.L_x_4138) ;  /* 0x0000000000048947 */ /* 0x000fea0003800000 */
[----:B------:R-:W-:Y:S01]  /*1b90*/  BPT.TRAP 0x1 ;  /* 0x000000040000795c */ /* 0x000fe20000300000 */
.L_x_4138:
[----:B--2---:R-:W-:Y:S05]  /*1ba0*/  @P1 BRA `(.L_x_4139) ;  /* 0x0000000000081947 */ /* 0x004fea0003800000 */
[----:B------:R-:W2:Y:S02]  /*1bb0*/  SYNCS.PHASECHK.TRANS64.TRYWAIT P1, [R0+URZ+0x32430], R3 ;  /* 0x03243003000075a7 */ /* 0x000ea4000802017f */
[----:B--2---:R-:W-:Y:S05]  /*1bc0*/  @!P1 BRA `(.L_x_4140) ;  /* 0x000000f400bc9947 */ /* 0x004fea0003800000 */
.L_x_4139:
[----:B------:R-:W-:Y:S01]  /*1bd0*/  R2UR UR4, R5 ;  /* 0x00000000050472ca */ /* 0x000fe200000e0000 */
[----:B------:R-:W-:Y:S01]  /*1be0*/  WARPGROUP.ARRIVE ;  /* 0x00000000000079c5 */ /* 0x000fe20000000000 */
[----:B------:R-:W-:Y:S01]  /*1bf0*/  UMOV UR8, UR38 ;  /* 0x0000002600087c82 */ /* 0x000fe20008000000 */
[----:B------:R-:W-:Y:S01]  /*1c00*/  UMOV UR9, 0x40000040 ;  /* 0x4000004000097882 */ /* 0x000fe20000000000 */
[----:B------:R-:W-:Y:S01]  /*1c10*/  UMOV UR11, 0x40000040 ;  /* 0x40000040000b7882 */ /* 0x000fe20000000000 */
[----:B------:R-:W-:-:S08]  /*1c20*/  UIADD3 UR5, UR38, 0x2, URZ ;  /* 0x0000000226057890 */ /* 0x000fd0000fffe03f */
[----:B------:R-:W-:-:S04]  /*1c30*/  UIADD3 UR4, UR4, 0x1c400, URZ ;  /* 0x0001c40004047890 */ /* 0x000fc8000fffe03f */
[----:B------:R-:W-:-:S04]  /*1c40*/  USHF.R.U32.HI UR4, URZ, 0x4, UR4 ;  /* 0x000000043f047899 */ /* 0x000fc80008011604 */
        /* <DEDUP_REMOVED lines=40> */
.L_x_4272:
[----:B------:R-:W-:Y:S05]  /*1ed0*/  @!P0 BRA `(.L_x_4142) ;  /* 0x0000000000048947 */ /* 0x000fea0003800000 */
[----:B------:R-:W-:Y:S01]  /*1ee0*/  BPT.TRAP 0x1 ;  /* 0x000000040000795c */ /* 0x000fe20000300000 */
.L_x_4142:
[----:B------:R4:W0:Y:S01]  /*1ef0*/  SYNCS.PHASECHK.TRANS64.TRYWAIT P1, [R0+URZ+0x32450], R3 ;  /* 0x03245003000075a7 */ /* 0x000822000802017f */
[----:B------:R-:W-:Y:S05]  /*1f00*/  @!P0 BRA `(.L_x_4143) ;  /* 0x0000000000048947 */ /* 0x000fea0003800000 */
[----:B------:R-:W-:Y:S01]  /*1f10*/  BPT.TRAP 0x1 ;  /* 0x000000040000795c */ /* 0x000fe20000300000 */
.L_x_4143:
[----:B0-----:R-:W-:Y:S05]  /*1f20*/  @P1 BRA `(.L_x_4144) ;  /* 0x0000000000081947 */ /* 0x001fea0003800000 */
[----:B------:R-:W0:Y:S02]  /*1f30*/  SYNCS.PHASECHK.TRANS64.TRYWAIT P1, [R0+URZ+0x32450], R3 ;  /* 0x03245003000075a7 */ /* 0x000e24000802017f */
[----:B0-----:R-:W-:Y:S05]  /*1f40*/  @!P1 BRA `(.L_x_4145) ;  /* 0x000000f400049947 */ /* 0x001fea0003800000 */
.L_x_4144:
[----:B------:R-:W-:Y:S01]  /*1f50*/  R2UR UR4, R5 ;  /* 0x00000000050472ca */ /* 0x000fe200000e0000 */
[----:B------:R-:W-:Y:S01]  /*1f60*/  WARPGROUP.ARRIVE ;  /* 0x00000000000079c5 */ /* 0x000fe20000000000 */
[----:B------:R-:W-:Y:S01]  /*1f70*/  UMOV UR9, 0x40000040 ;  /* 0x4000004000097882 */ /* 0x000fe20000000000 */
[----:B------:R-:W-:Y:S01]  /*1f80*/  UMOV UR11, 0x40000040 ;  /* 0x40000040000b7882 */ /* 0x000fe20000000000 */
[----:B------:R-:W-:Y:S01]  /*1f90*/  UMOV UR13, 0x40000040 ;  /* 0x40000040000d7882 */ /* 0x000fe20000000000 */
[----:B------:R-:W-:Y:S01]  /*1fa0*/  UMOV UR15, 0x40000040 ;  /* 0x40000040000f7882 */ /* 0x000fe20000000000 */
[----:B------:R-:W-:Y:S01]  /*1fb0*/  IMAD.U32 R9, RZ, RZ, UR13 ;  /* 0x0000000dff097e24 */ /* 0x000fe2000f8e00ff */
[----:B------:R-:W-:Y:S01]  /*1fc0*/  UMOV UR17, 0x40000040 ;  /* 0x4000004000117882 */ /* 0x000fe20000000000 */
[----:B------:R-:W-:Y:S01]  /*1fd0*/  IMAD.U32 R11, RZ, RZ, UR9 ;  /* 0x00000009ff0b7e24 */ /* 0x000fe2000f8e00ff */
        /* <DEDUP_REMOVED lines=8> */
[----:B------:R-:W-:Y:S01]  /*2060*/  USHF.R.U32.HI UR4, URZ, 0x4, UR4 ;  /* 0x000000043f047899 */ /* 0x000fe20008011604 */
[----:B------:R-:W-:Y:S01]  /*2070*/  IMAD R20, R20, 0x80, R205 ;  /* 0x0000008014147824 */ /* 0x000fe200078e02cd */
[----:B------:R-:W-:Y:S01]  /*2080*/  UMOV UR31, 0x40000040 ;  /* 0x40000040001f7882 */ /* 0x000fe20000000000 */
[----:B------:R-:W-:Y:S01]  /*2090*/  UMOV UR33, 0x40000040 ;  /* 0x4000004000217882 */ /* 0x000fe20000000000 */
[----:B------:R-:W-:Y:S01]  /*20a0*/  ULOP3.LUT UR7, UR4, 0x3fff, URZ, 0xc0, !UPT ;  /* 0x00003fff04077892 */ /* 0x000fe2000f8ec03f */
[----:B------:R-:W0:Y:S01]  /*20b0*/  S2R R72, SR_TID.X ;  /* 0x0000000000487919 */ /* 0x000e220000002100 */
[----:B------:R-:W-:-:S02]  /*20c0*/  ULOP3.LUT UR4, UR40, 0x10000, URZ, 0xfc, !UPT ;  /* 0x0001000028047892 */ /* 0x000fc4000f8efc3f */
[----:B------:R-:W-:Y:S02]  /*20d0*/  ULOP3.LUT UR38, UR7, 0x10000, URZ, 0xfc, !UPT ;  /* 0x0001000007267892 */ /* 0x000fe4000f8efc3f */
[----:B------:R-:W-:Y:S02]  /*20e0*/  UIADD3 UR6, UR4, 0x2, URZ ;  /* 0x0000000204067890 */ /* 0x000fe4000fffe03f */
[----:B------:R-:W-:Y:S01]  /*20f0*/  UIMAD UR5, UR36, 0xc00, UR38 ;  /* 0x00000c00240578a4 */ /* 0x000fe2000f8e0226 */
[----:B------:R-:W-:Y:S01]  /*2100*/  UMOV UR8, UR4 ;  /* 0x0000000400087c82 */ /* 0x000fe20008000000 */
[----:B------:R-:W-:Y:S01]  /*2110*/  UIADD3 UR16, UR4, 0x406, URZ ;  /* 0x0000040604107890 */ /* 0x000fe2000fffe03f */
[----:B------:R-:W-:Y:S02]  /*2120*/  IMAD.U32 R10, RZ, RZ, UR8 ;  /* 0x00000008ff0a7e24 */ /* 0x000fe4000f8e00ff */
[----:B------:R-:W-:Y:S01]  /*2130*/  UMOV UR12, UR6 ;  /* 0x00000006000c7c82 */ /* 0x000fe20008000000 */
[----:B------:R-:W-:Y:S01]  /*2140*/  UIADD3 UR6, UR4, 0x4, URZ ;  /* 0x0000000404067890 */ /* 0x000fe2000fffe03f */
[----:B------:R-:W-:Y:S01]  /*2150*/  IMAD.U32 R8, RZ, RZ, UR12 ;  /* 0x0000000cff087e24 */ /* 0x000fe2000f8e00ff */
[----:B------:R-:W-:Y:S01]  /*2160*/  UMOV UR10, UR5 ;  /* 0x00000005000a7c82 */ /* 0x000fe20008000000 */
[----:B------:R-:W-:Y:S01]  /*2170*/  UIADD3 UR18, UR5, 0x306, URZ ;  /* 0x0000030605127890 */ /* 0x000fe2000fffe03f */
[----:B------:R-:W-:Y:S01]  /*2180*/  HGMMA.64x96x16.F32.BF16 R24, gdesc[UR8], R24, gsb0 ;  /* 0x01600000081879f0 */ /* 0x000fe20008001818 */
[----:B------:R-:W-:-:S02]  /*2190*/  UIADD3 UR8, UR5, 0x2, URZ ;  /* 0x0000000205087890 */ /* 0x000fc4000fffe03f */
[----:B------:R-:W-:Y:S01]  /*21a0*/  UIADD3 UR10, UR5, 0x302, URZ ;  /* 0x00000302050a7890 */ /* 0x000fe2000fffe03f */
[----:B------:R-:W-:Y:S01]  /*21b0*/  UMOV UR9, 0x40000040 ;  /* 0x4000004000097882 */ /* 0x000fe20000000000 */
[----:B------:R-:W-:Y:S01]  /*21c0*/  UMOV UR11, 0x40000040 ;  /* 0x40000040000b7882 */ /* 0x000fe20000000000 */
[----:B------:R-:W-:Y:S02]  /*21d0*/  UIADD3 UR20, UR4, 0x800, URZ ;  /* 0x0000080004147890 */ /* 0x000fe4000fffe03f */
[----:B------:R-:W-:Y:S01]  /*21e0*/  UMOV UR14, UR8 ;  /* 0x00000008000e7c82 */ /* 0x000fe20008000000 */
[----:B------:R-:W-:Y:S02]  /*21f0*/  UIADD3 UR8, UR5, 0x4, URZ ;  /* 0x0000000405087890 */ /* 0x000fe4000fffe03f */
[----:B------:R-:W-:Y:S02]  /*2200*/  UIADD3 UR22, UR5, 0x600, URZ ;  /* 0x0000060005167890 */ /* 0x000fe4000fffe03f */
[----:B------:R-:W-:-:S02]  /*2210*/  UIADD3 UR24, UR4, 0x802, URZ ;  /* 0x0000080204187890 */ /* 0x000fc4000fffe03f */
[----:B------:R-:W-:Y:S02]  /*2220*/  UIADD3 UR26, UR5, 0x602, URZ ;  /* 0x00000602051a7890 */ /* 0x000fe4000fffe03f */
[----:B------:R-:W-:Y:S02]  /*2230*/  UIADD3 UR28, UR4, 0x804, URZ ;  /* 0x00000804041c7890 */ /* 0x000fe4000fffe03f */
[----:B------:R-:W-:Y:S02]  /*2240*/  UIADD3 UR30, UR5, 0x604, URZ ;  /* 0x00000604051e7890 */ /* 0x000fe4000fffe03f */
[----:B------:R-:W-:Y:S02]  /*2250*/  UIADD3 UR32, UR4, 0x806, URZ ;  /* 0x0000080604207890 */ /* 0x000fe4000fffe03f */
[----:B------:R-:W-:Y:S01]  /*2260*/  UIADD3 UR34, UR5, 0x606, URZ ;  /* 0x0000060605227890 */ /* 0x000fe2000fffe03f */
        /* <DEDUP_REMOVED lines=17> */
[----:B------:R-:W-:Y:S01]  /*2380*/  ULOP3.LUT UR7, UR7, 0x3000000, URZ, 0xfc, !UPT ;  /* 0x0300000007077892 */ /* 0x000fe2000f8efc3f */
        /* <DEDUP_REMOVED lines=21> */
[----:B---3--:R-:W-:Y:S01]  /*24e0*/  IMAD.U32 R5, RZ, RZ, UR13 ;  /* 0x0000000dff057e24 */ /* 0x008fe2000f8e00ff */
        /* <DEDUP_REMOVED lines=9> */
[----:B------:R-:W-:Y:S01]  /*2580*/  R2UR UR6, R201 ;  /* 0x00000000c90672ca */ /* 0x000fe200000e0000 */
[----:B-12-4-:R-:W-:Y:S01]  /*2590*/  IMAD.U32 R3, RZ, RZ, UR13 ;  /* 0x0000000dff037e24 */ /* 0x016fe2000f8e00ff */
        /* <DEDUP_REMOVED lines=8> */
[----:B------:R-:W-:Y:S02]  /*2620*/  UIADD3 UR5, -UR61, 0x61, UR4 ;  /* 0x000000613d057890 */ /* 0x000fe4000fffe104 */
[----:B------:R-:W-:-:S04]  /*2630*/  UIADD3 UR4, UR4, 0x60, URZ ;  /* 0x0000006004047890 */ /* 0x000fc8000fffe03f */
[----:B------:R-:W-:Y:S02]  /*2640*/  IMAD.U32 R13, RZ, RZ, UR5 ;  /* 0x00000005ff0d7e24 */ /* 0x000fe4000f8e00ff */
[----:B------:R-:W-:Y:S01]  /*2650*/  IMAD.U32 R21, RZ, RZ, UR4 ;  /* 0x00000004ff157e24 */ /* 0x000fe2000f8e00ff */
[----:B------:R-:W-:Y:S01]  /*2660*/  ULDC UR4, c[0x0][0xa80] ;  /* 0x0002a00000047ab9 */ /* 0x000fe20000000800 */
[C---:B------:R-:W-:Y:S02]  /*2670*/  IMAD R13, R204.reuse, -0x2, R13 ;  /* 0xfffffffecc0d7824 */ /* 0x040fe400078e020d */
[----:B------:R-:W-:-:S03]  /*2680*/  IMAD R12, R204, -0x2, R21 ;  /* 0xfffffffecc0c7824 */ /* 0x000fc600078e0215 */
[----:B------:R-:W-:Y:S02]  /*2690*/  IADD3 R21, R13, 0x8, R20 ;  /* 0x000000080d157810 */ /* 0x000fe40007ffe014 */
[----:B------:R-:W-:Y:S02]  /*26a0*/  VIADDMNMX R13, R20, R13, R12, PT ;  /* 0x0000000d140d7246 */ /* 0x000fe4000380010c */
[----:B------:R-:W-:Y:S02]  /*26b0*/  VIMNMX R20, R12, R21, PT ;  /* 0x000000150c147248 */ /* 0x000fe40003fe0100 */
[C---:B------:R-:W-:Y:S02]  /*26c0*/  ISETP.GT.AND P1, PT, R13.reuse, RZ, PT ;  /* 0x000000ff0d00720c */ /* 0x040fe40003f24270 */
[C---:B------:R-:W-:Y:S02]  /*26d0*/  ISETP.GT.AND P6, PT, R13.reuse, 0x1, PT ;  /* 0x000000010d00780c */ /* 0x040fe40003fc4270 */
[----:B------:R-:W-:-:S02]  /*26e0*/  ISETP.GT.AND P5, PT, R13, 0x8, PT ;  /* 0x000000080d00780c */ /* 0x000fc40003fa4270 */
[C---:B------:R-:W-:Y:S02]  /*26f0*/  ISETP.GT.AND P3, PT, R13.reuse, 0x9, PT ;  /* 0x000000090d00780c */ /* 0x040fe40003f64270 */
[C---:B------:R-:W-:Y:S02]  /*2700*/  ISETP.GT.AND P4, PT, R13.reuse, 0x10, PT ;  /* 0x000000100d00780c */ /* 0x040fe40003f84270 */
[----:B------:R-:W-:Y:S01]  /*2710*/  ISETP.GT.AND P2, PT, R13, 0x11, PT ;  /* 0x000000110d00780c */ /* 0x000fe20003f44270 */
        /* <DEDUP_REMOVED lines=45> */
[----:B------:R-:W-:Y:S02]  /*29f0*/  FMNMX.FTZ R12, R21, R25, !PT ;  /* 0x00000019150c7209 */ /* 0x000fe40007810000 */
[----:B------:R-:W-:Y:S02]  /*2a00*/  FSEL R29, R29, -INF , P3 ;  /* 0xff8000001d1d7808 */ /* 0x000fe40001800000 */
[C---:B------:R-:W-:Y:S02]  /*2a10*/  ISETP.GT.AND P3, PT, R13.reuse, 0x21, PT ;  /* 0x000000210d00780c */ /* 0x040fe40003f64270 */
[----:B------:R-:W-:Y:S02]  /*2a20*/  FSEL R158, R40, -INF , P5 ;  /* 0xff800000289e7808 */ /* 0x000fe40002800000 */
[----:B------:R-:W-:Y:S02]  /*2a30*/  ISETP.GT.AND P5, PT, R13, 0x38, PT ;  /* 0x000000380d00780c */ /* 0x000fe40003fa4270 */
[----:B------:R-:W-:-:S02]  /*2a40*/  FSEL R159, R48, -INF , P1 ;  /* 0xff800000309f7808 */ /* 0x000fc40000800000 */
[----:B------:R-:W-:Y:S02]  /*2a50*/  FSEL R163, R49, -INF , P6 ;  /* 0xff80000031a37808 */ /* 0x000fe40003000000 */
[----:B------:R-:W-:Y:S02]  /*2a60*/  FSEL R157, R32, -INF , P4 ;  /* 0xff800000209d7808 */ /* 0x000fe40002000000 */
[----:B------:R-:W-:Y:S02]  /*2a70*/  FSEL R161, R33, -INF , P2 ;  /* 0xff80000021a17808 */ /* 0x000fe40001000000 */
[C---:B------:R-:W-:Y:S02]  /*2a80*/  ISETP.GT.AND P1, PT, R13.reuse, 0x48, PT ;  /* 0x000000480d00780c */ /* 0x040fe40003f24270 */
[----:B------:R-:W-:Y:S02]  /*2a90*/  ISETP.GT.AND P6, PT, R13, 0x49, PT ;  /* 0x000000490d00780c */ /* 0x000fe40003fc4270 */
[----:B------:R-:W-:-:S02]  /*2aa0*/  FMNMX.FTZ R24, R73, R12, !PT ;  /* 0x0000000c49187209 */ /* 0x000fc40007810000 */
[C---:B------:R-:W-:Y:S02]  /*2ab0*/  ISETP.GT.AND P4, PT, R13.reuse, 0x28, PT ;  /* 0x000000280d00780c */ /* 0x040fe40003f84270 */
[----:B------:R-:W-:Y:S02]  /*2ac0*/  ISETP.GT.AND P2, PT, R13, 0x29, PT ;  /* 0x000000290d00780c */ /* 0x000fe40003f44270 */
[----:B------:R-:W-:Y:S02]  /*2ad0*/  FSEL R162, R41, -INF , P3 ;  /* 0xff80000029a27808 */ /* 0x000fe40001800000 */
[C---:B------:R-:W-:Y:S02]  /*2ae0*/  ISETP.GT.AND P3, PT, R13.reuse, 0x39, PT ;  /* 0x000000390d00780c */ /* 0x040fe40003f64270 */
[----:B------:R-:W-:Y:S02]  /*2af0*/  FSEL R168, R52, -INF , P5 ;  /* 0xff80000034a87808 */ /* 0x000fe40002800000 */
[----:B------:R-:W-:-:S02]  /*2b00*/  ISETP.GT.AND P5, PT, R13, 0x50, PT ;  /* 0x000000500d00780c */ /* 0x000fc40003fa4270 */
[----:B------:R-:W-:Y:S02]  /*2b10*/  FSEL R169, R60, -INF , P1 ;  /* 0xff8000003ca97808 */ /* 0x000fe40000800000 */
[----:B------:R-:W-:Y:S02]  /*2b20*/  FSEL R173, R61, -INF , P6 ;  /* 0xff8000003dad7808 */ /* 0x000fe40003000000 */
[----:B------:R-:W-:Y:S02]  /*2b30*/  FMNMX.FTZ R24, R29, R24, !PT ;  /* 0x000000181d187209 */ /* 0x000fe40007810000 */
[----:B------:R-:W-:Y:S02]  /*2b40*/  FSEL R167, R44, -INF , P4 ;  /* 0xff8000002ca77808 */ /* 0x000fe40002000000 */
[----:B------:R-:W-:Y:S02]  /*2b50*/  FSEL R171, R45, -INF , P2 ;  /* 0xff8000002dab7808 */ /* 0x000fe40001000000 */
[----:B------:R-:W-:-:S02]  /*2b60*/  ISETP.GT.AND P1, PT, R20, RZ, PT ;  /* 0x000000ff1400720c */ /* 0x000fc40003f24270 */
[----:B------:R-:W-:Y:S02]  /*2b70*/  ISETP.GT.AND P6, PT, R20, 0x1, PT ;  /* 0x000000011400780c */ /* 0x000fe40003fc4270 */
        /* <DEDUP_REMOVED lines=10> */
[----:B------:R-:W-:-:S02]  /*2c20*/  FSEL R164, R57, -INF , P2 ;  /* 0xff80000039a47808 */ /* 0x000fc40001000000 */
[C---:B------:R-:W-:Y:S02]  /*2c30*/  ISETP.GT.AND P4, PT, R13.reuse, 0x58, PT ;  /* 0x000000580d00780c */ /* 0x040fe40003f84270 */
        /* <DEDUP_REMOVED lines=14> */
[----:B------:R-:W-:Y:S02]  /*2d20*/  ISETP.GT.AND P5, PT, R20, 0x18, PT ;  /* 0x000000181400780c */ /* 0x000fe40003fa4270 */
[----:B------:R-:W-:Y:S02]  /*2d30*/  FMNMX.FTZ R41, R158, R41, !PT ;  /* 0x000000299e297209 */ /* 0x000fe40007810000 */
[----:B------:R-:W-:-:S02]  /*2d40*/  FSEL R180, R35, -INF , P6 ;  /* 0xff80000023b47808 */ /* 0x000fc40003000000 */
[----:B------:R-:W-:Y:S02]  /*2d50*/  FMNMX.FTZ R13, R176, R13, !PT ;  /* 0x0000000db00d7209 */ /* 0x000fe40007810000 */
[----:B------:R-:W-:Y:S02]  /*2d60*/  ISETP.GT.AND P3, PT, R20, 0x19, PT ;  /* 0x000000191400780c */ /* 0x000fe40003f64270 */
[----:B------:R-:W-:Y:S02]  /*2d70*/  FMNMX.FTZ R26, R162, R41, !PT ;  /* 0x00000029a21a7209 */ /* 0x000fe40007810000 */
[----:B------:R-:W-:Y:S02]  /*2d80*/  FSEL R191, R38, -INF , P5 ;  /* 0xff80000026bf7808 */ /* 0x000fe40002800000 */
[----:B------:R-:W-:Y:S02]  /*2d90*/  FMNMX.FTZ R24, R180, R13, !PT ;  /* 0x0000000db4187209 */ /* 0x000fe40007810000 */
[----:B------:R-:W-:-:S02]  /*2da0*/  ISETP.GT.AND P1, PT, R20, 0x20, PT ;  /* 0x000000201400780c */ /* 0x000fc40003f24270 */
[----:B------:R-:W-:Y:S02]  /*2db0*/  FMNMX.FTZ R26, R167, R26, !PT ;  /* 0x0000001aa71a7209 */ /* 0x000fe40007810000 */
[----:B------:R-:W-:Y:S02]  /*2dc0*/  FSEL R196, R39, -INF , P3 ;  /* 0xff80000027c47808 */ /* 0x000fe40001800000 */
[----:B------:R-:W-:Y:S02]  /*2dd0*/  FMNMX.FTZ R13, R191, R24, !PT ;  /* 0x00000018bf0d7209 */ /* 0x000fe40007810000 */
[----:B------:R-:W-:Y:S02]  /*2de0*/  ISETP.GT.AND P6, PT, R20, 0x21, PT ;  /* 0x000000211400780c */ /* 0x000fe40003fc4270 */
[----:B------:R-:W-:Y:S02]  /*2df0*/  FMNMX.FTZ R26, R171, R26, !PT ;  /* 0x0000001aab1a7209 */ /* 0x000fe40007810000 */
[----:B------:R-:W-:-:S02]  /*2e00*/  FSEL R177, R42, -INF , P1 ;  /* 0xff8000002ab17808 */ /* 0x000fc40000800000 */
[----:B------:R-:W-:Y:S02]  /*2e10*/  FMNMX.FTZ R24, R196, R13, !PT ;  /* 0x0000000dc4187209 */ /* 0x000fe40007810000 */
[C---:B------:R-:W-:Y:S02]  /*2e20*/  ISETP.GT.AND P5, PT, R20.reuse, 0x28, PT ;  /* 0x000000281400780c */ /* 0x040fe40003fa4270 */
        /* <DEDUP_REMOVED lines=47> */
[----:B------:R-:W-:Y:S01]  /*3120*/  FSEL R195, R66, -INF , P1 ;  /* 0xff80000042c37808 */ /* 0x000fe20000800000 */
[----:B------:R-:W1:Y:S01]  /*3130*/  SHFL.BFLY PT, R35, R26, 0x2, 0x1f ;  /* 0x0c401f001a237f89 */ /* 0x000e6200000e0000 */
        /* <DEDUP_REMOVED lines=9> */
[----:B------:R-:W-:Y:S02]  /*31d0*/  FMNMX.FTZ R24, R211, R20, !PT ;  /* 0x00000014d3187209 */ /* 0x000fe40007810000 */
[----:B-1----:R-:W-:-:S03]  /*31e0*/  FMNMX.FTZ R35, R26, R35, !PT ;  /* 0x000000231a237209 */ /* 0x002fc60007810000 */
[----:B------:R-:W1:Y:S04]  /*31f0*/  SHFL.BFLY PT, R13, R24, 0x2, 0x1f ;  /* 0x0c401f00180d7f89 */ /* 0x000e6800000e0000 */
[----:B------:R-:W2:Y:S01]  /*3200*/  SHFL.BFLY PT, R20, R35, 0x1, 0x1f ;  /* 0x0c201f0023147f89 */ /* 0x000ea200000e0000 */
[----:B-1----:R-:W-:Y:S01]  /*3210*/  FMNMX.FTZ R26, R24, R13, !PT ;  /* 0x0000000d181a7209 */ /* 0x002fe20007810000 */
[----:B------:R-:W-:Y:S01]  /*3220*/  IMAD.U32 R13, RZ, RZ, UR4 ;  /* 0x00000004ff0d7e24 */ /* 0x000fe2000f8e00ff */
[----:B------:R-:W-:Y:S01]  /*3230*/  UIMAD UR4, UR36, 0xc00, UR7 ;  /* 0x00000c00240478a4 */ /* 0x000fe2000f8e0207 */
[----:B--2---:R-:W-:Y:S02]  /*3240*/  FMNMX.FTZ R20, R35, R20, !PT ;  /* 0x0000001423147209 */ /* 0x004fe40007810000 */
[----:B------:R-:W1:Y:S02]  /*3250*/  SHFL.BFLY PT, R39, R26, 0x1, 0x1f ;  /* 0x0c201f001a277f89 */ /* 0x000e6400000e0000 */
[C---:B------:R-:W-:Y:S01]  /*3260*/  FSETP.NEU.FTZ.AND P1, PT, R20.reuse, -INF , PT ;  /* 0xff8000001400780b */ /* 0x040fe20003f3d000 */
[----:B------:R-:W-:Y:S01]  /*3270*/  FMUL.FTZ R210, R20, R13 ;  /* 0x0000000d14d27220 */ /* 0x000fe20000410000 */
[----:B------:R-:W-:-:S04]  /*3280*/  UMOV UR10, UR4 ;  /* 0x00000004000a7c82 */ /* 0x000fc80008000000 */
[----:B------:R-:W-:-:S05]  /*3290*/  FSEL R210, R210, RZ, P1 ;  /* 0x000000ffd2d27208 */ /* 0x000fca0000800000 */
        /* <DEDUP_REMOVED lines=9> */
[--C-:B------:R-:W-:Y:S01]  /*3330*/  FFMA.FTZ R158, R158, R13, -R210.reuse ;  /* 0x0000000d9e9e7223 */ /* 0x100fe200000108d2 */
[----:B-1----:R-:W-:Y:S01]  /*3340*/  FMNMX.FTZ R21, R26, R39, !PT ;  /* 0x000000271a157209 */ /* 0x002fe20007810000 */
[-CC-:B------:R-:W-:Y:S01]  /*3350*/  FFMA.FTZ R216, R163, R13.reuse, -R210.reuse ;  /* 0x0000000da3d87223 */ /* 0x180fe200000108d2 */
[-CC-:B------:R-:W-:Y:S01]  /*3360*/  FFMA.FTZ R163, R168, R13.reuse, -R210.reuse ;  /* 0x0000000da8a37223 */ /* 0x180fe200000108d2 */
[-CC-:B------:R-:W-:Y:S01]  /*3370*/  FFMA.FTZ R168, R172, R13.reuse, -R210.reuse ;  /* 0x0000000daca87223 */ /* 0x180fe200000108d2 */
[C---:B------:R-:W-:Y:S01]  /*3380*/  FSETP.NEU.FTZ.AND P1, PT, R21.reuse, -INF , PT ;  /* 0xff8000001500780b */ /* 0x040fe20003f3d000 */
[-C--:B------:R-:W-:Y:S01]  /*3390*/  FMUL.FTZ R212, R21, R13.reuse ;  /* 0x0000000d15d47220 */ /* 0x080fe20000410000 */
[----:B------:R-:W1:Y:S01]  /*33a0*/  MUFU.EX2 R184, R184 ;  /* 0x000000b800b87308 */ /* 0x000e620000000800 */
[-CC-:B------:R-:W-:Y:S01]  /*33b0*/  FFMA.FTZ R159, R159, R13.reuse, -R210.reuse ;  /* 0x0000000d9f9f7223 */ /* 0x180fe200000108d2 */
[-CC-:B------:R-:W-:Y:S01]  /*33c0*/  FFMA.FTZ R160, R160, R13.reuse, -R210.reuse ;  /* 0x0000000da0a07223 */ /* 0x180fe200000108d2 */
[-CC-:B------:R-:W-:Y:S01]  /*33d0*/  FFMA.FTZ R12, R12, R13.reuse, -R210.reuse ;  /* 0x0000000d0c0c7223 */ /* 0x180fe200000108d2 */
[----:B------:R-:W-:Y:S01]  /*33e0*/  FSEL R212, R212, RZ, P1 ;  /* 0x000000ffd4d47208 */ /* 0x000fe20000800000 */
[-CC-:B------:R-:W-:Y:S01]  /*33f0*/  FFMA.FTZ R165, R165, R13.reuse, -R210.reuse ;  /* 0x0000000da5a57223 */ /* 0x180fe200000108d2 */
[----:B0-----:R-:W-:Y:S01]  /*3400*/  LOP3.LUT P1, RZ, R72, 0x7f, RZ, 0xc0, !PT ;  /* 0x0000007f48ff7812 */ /* 0x001fe2000782c0ff */
[-C--:B------:R-:W-:Y:S01]  /*3410*/  FFMA.FTZ R174, R174, R13.reuse, -R210 ;  /* 0x0000000daeae7223 */ /* 0x080fe200000108d2 */
[----:B------:R-:W-:Y:S01]  /*3420*/  SHF.R.U32.HI R72, RZ, 0x7, R72 ;  /* 0x00000007ff487819 */ /* 0x000fe20000011648 */
[-CC-:B------:R-:W-:Y:S01]  /*3430*/  FFMA.FTZ R187, R33, R13.reuse, -R212.reuse ;  /* 0x0000000d21bb7223 */ /* 0x180fe200000108d4 */
[-CC-:B------:R-:W-:Y:S01]  /*3440*/  FFMA.FTZ R188, R27, R13.reuse, -R212.reuse ;  /* 0x0000000d1bbc7223 */ /* 0x180fe200000108d4 */
[-CC-:B------:R-:W-:Y:S01]  /*3450*/  FFMA.FTZ R189, R37, R13.reuse, -R212.reuse ;  /* 0x0000000d25bd7223 */ /* 0x180fe200000108d4 */
[----:B------:R-:W-:Y:S01]  /*3460*/  IADD3 R156, -R72, 0xb, RZ ;  /* 0x0000000b489c7810 */ /* 0x000fe20007ffe1ff */
[-CC-:B------:R-:W-:Y:S01]  /*3470*/  FFMA.FTZ R190, R31, R13.reuse, -R212.reuse ;  /* 0x0000000d1fbe7223 */ /* 0x180fe200000108d4 */
[----:B------:R-:W-:Y:S01]  /*3480*/  MUFU.EX2 R185, R185 ;  /* 0x000000b900b97308 */ /* 0x000fe20000000800 */
[-CC-:B------:R-:W-:Y:S01]  /*3490*/  FFMA.FTZ R176, R176, R13.reuse, -R212.reuse ;  /* 0x0000000db0b07223 */ /* 0x180fe200000108d4 */
[--C-:B------:R-:W-:Y:S01]  /*34a0*/  FFMA.FTZ R180, R180, R13, -R212.reuse ;  /* 0x0000000db4b47223 */ /* 0x100fe200000108d4 */
[----:B-1----:R-:W-:Y:S01]  /*34b0*/  F2FP.BF16.F32.PACK_AB R152, R184, R183 ;  /* 0x000000b7b898723e */ /* 0x002fe200000010ff */
[----:B------:R-:W-:Y:S01]  /*34c0*/  FFMA.FTZ R191, R191, R13, -R212 ;  /* 0x0000000dbfbf7223 */ /* 0x000fe200000108d4 */
[----:B------:R-:W-:-:S02]  /*34d0*/  @!P1 VIADD R24, R0, 0x32440 ;  /* 0x0003244000189836 */ /* 0x000fc40000000000 */
[-CC-:B------:R-:W-:Y:S01]  /*34e0*/  FFMA.FTZ R196, R196, R13.reuse, -R212.reuse ;  /* 0x0000000dc4c47223 */ /* 0x180fe200000108d4 */
[-CC-:B------:R-:W-:Y:S01]  /*34f0*/  FFMA.FTZ R214, R181, R13.reuse, -R212.reuse ;  /* 0x0000000db5d67223 */ /* 0x180fe200000108d4 */
[----:B------:R-:W0:Y:S01]  /*3500*/  MUFU.EX2 R186, R186 ;  /* 0x000000ba00ba7308 */ /* 0x000e220000000800 */
[-C--:B------:R-:W-:Y:S01]  /*3510*/  FFMA.FTZ R172, R178, R13.reuse, -R212 ;  /* 0x0000000db2ac7223 */ /* 0x080fe200000108d4 */
[----:B------:R-:W-:Y:S01]  /*3520*/  @!P1 PRMT R24, RZ, 0x654, R24 ;  /* 0x00000654ff189816 */ /* 0x000fe20000000018 */
[----:B------:R1:W-:Y:S06]  /*3530*/  BAR.ARV R156, 0x100 ;  /* 0x0004009c0000751d */ /* 0x0003ec0000002000 */
[----:B------:R2:W-:Y:S01]  /*3540*/  @!P1 SYNCS.ARRIVE.TRANS64.RED.A1T0 RZ, [R24+URZ], RZ ;  /* 0x000000ff18ff99a7 */ /* 0x0005e2000810043f */
[----:B------:R-:W-:Y:S01]  /*3550*/  MUFU.EX2 R187, R187 ;  /* 0x000000bb00bb7308 */ /* 0x000fe20000000800 */
[----:B------:R3:W-:Y:S01]  /*3560*/  BAR.SYNC.DEFER_BLOCKING R213, 0x100 ;  /* 0x000400d50000751d */ /* 0x0007e20000010000 */
[-CC-:B------:R-:W-:Y:S01]  /*3570*/  FFMA.FTZ R178, R193, R13.reuse, -R212.reuse ;  /* 0x0000000dc1b27223 */ /* 0x180fe200000108d4 */
[-CC-:B------:R-:W-:Y:S01]  /*3580*/  FFMA.FTZ R181, R182, R13.reuse, -R212.reuse ;  /* 0x0000000db6b57223 */ /* 0x180fe200000108d4 */
[-CC-:B------:R-:W-:Y:S01]  /*3590*/  FFMA.FTZ R193, R198, R13.reuse, -R212.reuse ;  /* 0x0000000dc6c17223 */ /* 0x180fe200000108d4 */
[-CC-:B------:R-:W-:Y:S01]  /*35a0*/  FFMA.FTZ R182, R194, R13.reuse, -R212.reuse ;  /* 0x0000000dc2b67223 */ /* 0x180fe200000108d4 */
[----:B------:R-:W-:Y:S01]  /*35b0*/  FFMA.FTZ R194, R209, R13, -R212 ;  /* 0x0000000dd1c27223 */ /* 0x000fe200000108d4 */
[----:B0-----:R-:W-:Y:S01]  /*35c0*/  F2FP.BF16.F32.PACK_AB R154, R186, R185 ;  /* 0x000000b9ba9a723e */ /* 0x001fe200000010ff */
[----:B------:R-:W0:Y:S01]  /*35d0*/  MUFU.EX2 R188, R188 ;  /* 0x000000bc00bc7308 */ /* 0x000e220000000800 */
[-CC-:B---3--:R-:W-:Y:S01]  /*35e0*/  FFMA.FTZ R213, R162, R13.reuse, -R210.reuse ;  /* 0x0000000da2d57223 */ /* 0x188fe200000108d2 */
[-CC-:B------:R-:W-:Y:S01]  /*35f0*/  FFMA.FTZ R162, R167, R13.reuse, -R210.reuse ;  /* 0x0000000da7a27223 */ /* 0x180fe200000108d2 */
        /* <DEDUP_REMOVED lines=12> */
[----:B------:R-:W-:Y:S01]  /*36c0*/  FFMA.FTZ R175, R175, R13, -R210 ;  /* 0x0000000dafaf7223 */ /* 0x000fe200000108d2 */
[----:B------:R-:W3:Y:S01]  /*36d0*/  MUFU.EX2 R190, R190 ;  /* 0x000000be00be7308 */ /* 0x000ee20000000800 */
[----:B0-----:R-:W-:Y:S01]  /*36e0*/  F2FP.BF16.F32.PACK_AB R153, R188, R187 ;  /* 0x000000bbbc99723e */ /* 0x001fe200000010ff */
[-CC-:B------:R-:W-:Y:S01]  /*36f0*/  FFMA.FTZ R195, R195, R13.reuse, -R212.reuse ;  /* 0x0000000dc3c37223 */ /* 0x180fe200000108d4 */
[----:B------:R-:W-:Y:S01]  /*3700*/  FFMA.FTZ R208, R211, R13, -R212 ;  /* 0x0000000dd3d07223 */ /* 0x000fe200000108d4 */
[----:B------:R-:W-:Y:S01]  /*3710*/  FADD.FTZ R184, R183, R184 ;  /* 0x000000b8b7b87221 */ /* 0x000fe20000010000 */
[----:B------:R-:W-:Y:S01]  /*3720*/  FADD.FTZ R188, R187, R188 ;  /* 0x000000bcbbbc7221 */ /* 0x000fe20000010000 */
[----:B------:R-:W-:-:S02]  /*3730*/  @!P1 VIADD R0, R0, 0x32460 ;  /* 0x0003246000009836 */ /* 0x000fc40000000000 */
[----:B------:R-:W0:Y:S01]  /*3740*/  MUFU.EX2 R157, R157 ;  /* 0x0000009d009d7308 */ /* 0x000e220000000800 */
[----:B------:R-:W-:Y:S02]  /*3750*/  FADD.FTZ R185, R185, R184 ;  /* 0x000000b8b9b97221 */ /* 0x000fe40000010000 */
[----:B------:R-:W-:Y:S02]  /*3760*/  @!P1 PRMT R0, RZ, 0x654, R0 ;  /* 0x00000654ff009816 */ /* 0x000fe40000000000 */
[----:B------:R-:W-:-:S03]  /*3770*/  FADD.FTZ R186, R186, R185 ;  /* 0x000000b9baba7221 */ /* 0x000fc60000010000 */
[----:B------:R-:W-:Y:S01]  /*3780*/  MUFU.EX2 R161, R161 ;  /* 0x000000a100a17308 */ /* 0x000fe20000000800 */
[----:B---3--:R-:W-:Y:S01]  /*3790*/  F2FP.BF16.F32.PACK_AB R155, R190, R189 ;  /* 0x000000bdbe9b723e */ /* 0x008fe200000010ff */
[----:B------:R-:W-:-:S03]  /*37a0*/  FADD.FTZ R189, R189, R188 ;  /* 0x000000bcbdbd7221 */ /* 0x000fc60000010000 */
[----:B--2---:R-:W-:Y:S01]  /*37b0*/  WARPGROUP.ARRIVE ;  /* 0x00000000000079c5 */ /* 0x004fe20000000000 */
[----:B------:R-:W-:Y:S02]  /*37c0*/  FADD.FTZ R189, R190, R189 ;  /* 0x000000bdbebd7221 */ /* 0x000fe40000010000 */
[----:B------:R-:W-:Y:S01]  /*37d0*/  MUFU.EX2 R166, R166 ;  /* 0x000000a600a67308 */ /* 0x000fe20000000800 */
[----:B0-----:R-:W-:Y:S02]  /*37e0*/  FADD.FTZ R186, R157, R186 ;  /* 0x000000ba9dba7221 */ /* 0x001fe40000010000 */
[----:B------:R-:W-:Y:S01]  /*37f0*/  HGMMA.64x256x16.F32.BF16 R24, R152, gdesc[UR8].tnspB, RZ, !UPT, gsb0 ;  /* 0x43e0000898187df0 */ /* 0x000fe2000c0018ff */
[----:B------:R-:W-:Y:S01]  /*3800*/  UIADD3 UR10, UR4, 0x80, URZ ;  /* 0x00000080040a7890 */ /* 0x000fe2000fffe03f */
[----:B------:R-:W-:-:S03]  /*3810*/  UMOV UR11, 0x40000040 ;  /* 0x40000040000b7882 */ /* 0x000fc60000000000 */
[----:B------:R-:W-:Y:S08]  /*3820*/  MUFU.EX2 R170, R170 ;  /* 0x000000aa00aa7308 */ /* 0x000ff00000000800 */
[----:B------:R-:W0:Y:S08]  /*3830*/  MUFU.EX2 R176, R176 ;  /* 0x000000b000b07308 */ /* 0x000e300000000800 */
[----:B------:R-:W2:Y:S08]  /*3840*/  MUFU.EX2 R180, R180 ;  /* 0x000000b400b47308 */ /* 0x000eb00000000800 */
[----:B------:R-:W-:Y:S01]  /*3850*/  MUFU.EX2 R191, R191 ;  /* 0x000000bf00bf7308 */ /* 0x000fe20000000800 */
[----:B0-----:R-:W-:-:S07]  /*3860*/  FADD.FTZ R189, R176, R189 ;  /* 0x000000bdb0bd7221 */ /* 0x001fce0000010000 */
[----:B------:R-:W0:Y:S08]  /*3870*/  MUFU.EX2 R196, R196 ;  /* 0x000000c400c47308 */ /* 0x000e300000000800 */
[----:B------:R-:W-:Y:S08]  /*3880*/  MUFU.EX2 R158, R158 ;  /* 0x0000009e009e7308 */ /* 0x000ff00000000800 */
[----:B------:R-:W3:Y:S08]  /*3890*/  MUFU.EX2 R213, R213 ;  /* 0x000000d500d57308 */ /* 0x000ef00000000800 */
[----:B------:R-:W-:Y:S08]  /*38a0*/  MUFU.EX2 R162, R162 ;  /* 0x000000a200a27308 */ /* 0x000ff00000000800 */
[----:B------:R-:W-:Y:S08]  /*38b0*/  MUFU.EX2 R167, R167 ;  /* 0x000000a700a77308 */ /* 0x000ff00000000800 */
[----:B------:R-:W-:Y:S08]  /*38c0*/  MUFU.EX2 R171, R171 ;  /* 0x000000ab00ab7308 */ /* 0x000ff00000000800 */
[----:B------:R-:W4:Y:S08]  /*38d0*/  MUFU.EX2 R214, R214 ;  /* 0x000000d600d67308 */ /* 0x000f300000000800 */
[----:B------:R-:W-:Y:S08]  /*38e0*/  MUFU.EX2 R177, R177 ;  /* 0x000000b100b17308 */ /* 0x000ff00000000800 */
[----:B------:R-:W5:Y:S08]  /*38f0*/  MUFU.EX2 R192, R192 ;  /* 0x000000c000c07308 */ /* 0x000f700000000800 */
        /* <DEDUP_REMOVED lines=22> */
[C---:B------:R-:W-:Y:S01]  /*3a60*/  F2FP.BF16.F32.PACK_AB R152, R161.reuse, R157 ;  /* 0x0000009da198723e */ /* 0x040fe200000010ff */
[----:B------:R-:W-:Y:S01]  /*3a70*/  FADD.FTZ R161, R161, R186 ;  /* 0x000000baa1a17221 */ /* 0x000fe20000010000 */
[C---:B--2---:R-:W-:Y:S01]  /*3a80*/  F2FP.BF16.F32.PACK_AB R153, R180.reuse, R176 ;  /* 0x000000b0b499723e */ /* 0x044fe200000010ff */
[----:B------:R-:W-:Y:S01]  /*3a90*/  FADD.FTZ R180, R180, R189 ;  /* 0x000000bdb4b47221 */ /* 0x000fe20000010000 */
[----:B------:R-:W-:Y:S01]  /*3aa0*/  F2FP.BF16.F32.PACK_AB R154, R170, R166 ;  /* 0x000000a6aa9a723e */ /* 0x000fe200000010ff */
[----:B------:R-:W2:Y:S01]  /*3ab0*/  MUFU.EX2 R198, R198 ;  /* 0x000000c600c67308 */ /* 0x000ea20000000800 */
[----:B0-----:R-:W-:Y:S01]  /*3ac0*/  F2FP.BF16.F32.PACK_AB R155, R196, R191 ;  /* 0x000000bfc49b723e */ /* 0x001fe200000010ff */
        /* <DEDUP_REMOVED lines=9> */
[----:B------:R-:W0:Y:S01]  /*3b60*/  MUFU.EX2 R208, R208 ;  /* 0x000000d000d07308 */ /* 0x000e220000000800 */
[----:B------:R-:W-:Y:S02]  /*3b70*/  WARPGROUP.DEPBAR.LE gsb0, 0x0 ;  /* 0x00008000000079c5 */ /* 0x000fe40000010000 */
[----:B---3--:R-:W-:Y:S01]  /*3b80*/  F2FP.BF16.F32.PACK_AB R152, R213, R158 ;  /* 0x0000009ed598723e */ /* 0x008fe200000010ff */
        /* <DEDUP_REMOVED lines=16> */
[----:B-1----:R-:W-:Y:S01]  /*3c90*/  F2FP.BF16.F32.PACK_AB R152, R216, R159 ;  /* 0x0000009fd898723e */ /* 0x002fe200000010ff */
        /* <DEDUP_REMOVED lines=32> */
[----:B------:R-:W-:-:S04]  /*3ea0*/  UIADD3 UR4, UR6, -UR61, URZ ;  /* 0x8000003d06047290 */ /* 0x000fc8000fffe03f */
[----:B------:R-:W-:-:S04]  /*3eb0*/  ULEA UR4, UR60, UR4, 0x7 ;  /* 0x000000043c047291 */ /* 0x000fc8000f8e383f */
[----:B------:R-:W-:-:S04]  /*3ec0*/  UIMAD.WIDE UR4, UR4, 0x2aaaaaab, URZ ;  /* 0x2aaaaaab040478a5 */ /* 0x000fc8000f8e023f */
[----:B------:R-:W-:-:S04]  /*3ed0*/  USHF.R.U32.HI UR4, URZ, 0x1f, UR5 ;  /* 0x0000001f3f047899 */ /* 0x000fc80008011605 */
[----:B------:R-:W-:Y:S02]  /*3ee0*/  ULEA.HI.SX32 UR5, UR5, UR4, 0x1c ;  /* 0x0000000405057291 */ /* 0x000fe4000f8fe23f */
[----:B------:R-:W-:-:S04]  /*3ef0*/  UIADD3 UR4, UR52, -0x2, URZ ;  /* 0xfffffffe34047890 */ /* 0x000fc8000fffe03f */
[----:B------:R-:W-:-:S04]  /*3f00*/  VIMNMX R207, RZ, UR5, !PT ;  /* 0x00000005ffcf7c48 */ /* 0x000fc8000ffe0100 */
[----:B------:R-:W-:Y:S01]  /*3f10*/  ISETP.LE.AND P2, PT, R207, UR4, PT ;  /* 0x00000004cf007c0c */ /* 0x000fe2000bf43270 */
[----:B------:R-:W-:Y:S02]  /*3f20*/  WARPGROUP.DEPBAR.LE gsb0, 0x0 ;  /* 0x00008000000079c5 */ /* 0x000fe40000010000 */
[----:B------:R-:W-:Y:S01]  /*3f30*/  F2FP.BF16.F32.PACK_AB R152, R165, R12 ;  /* 0x0000000ca598723e */ /* 0x000fe200000010ff */
[----:B------:R-:W-:Y:S01]  /*3f40*/  FADD.FTZ R12, R12, R169 ;  /* 0x000000a90c0c7221 */ /* 0x000fe20000010000 */
[----:B--2---:R-:W-:Y:S01]  /*3f50*/  F2FP.BF16.F32.PACK_AB R153, R198, R195 ;  /* 0x000000c3c699723e */ /* 0x004fe200000010ff */
[----:B------:R-:W-:Y:S01]  /*3f60*/  FADD.FTZ R195, R195, R194 ;  /* 0x000000c2c3c37221 */ /* 0x000fe20000010000 */
[----:B------:R-:W-:Y:S01]  /*3f70*/  F2FP.BF16.F32.PACK_AB R154, R175, R174 ;  /* 0x000000aeaf9a723e */ /* 0x000fe200000010ff */
[----:B------:R-:W-:Y:S01]  /*3f80*/  FADD.FTZ R165, R165, R12 ;  /* 0x0000000ca5a57221 */ /* 0x000fe20000010000 */
[----:B0-----:R-:W-:Y:S01]  /*3f90*/  F2FP.BF16.F32.PACK_AB R155, R208, R199 ;  /* 0x000000c7d09b723e */ /* 0x001fe200000010ff */
[----:B------:R-:W-:-:S03]  /*3fa0*/  FADD.FTZ R198, R198, R195 ;  /* 0x000000c3c6c67221 */ /* 0x000fc60000010000 */
[----:B------:R-:W-:Y:S01]  /*3fb0*/  WARPGROUP.ARRIVE ;  /* 0x00000000000079c5 */ /* 0x000fe20000000000 */
[----:B------:R-:W-:-:S04]  /*3fc0*/  FADD.FTZ R199, R199, R198 ;  /* 0x000000c6c7c77221 */ /* 0x000fc80000010000 */
[----:B------:R-:W-:Y:S01]  /*3fd0*/  FADD.FTZ R12, R208, R199 ;  /* 0x000000c7d00c7221 */ /* 0x000fe20000010000 */
[----:B------:R-:W-:Y:S03]  /*3fe0*/  HGMMA.64x256x16.F32.BF16 R24, R152, gdesc[UR8].tnspB, R24, gsb0 ;  /* 0x43e0000898187df0 */ /* 0x000fe60008001818 */
[----:B------:R-:W-:Y:S02]  /*3ff0*/  WARPGROUP.DEPBAR.LE gsb0, 0x0 ;  /* 0x00008000000079c5 */ /* 0x000fe40000010000 */
[----:B------:R0:W-:Y:S02]  /*4000*/  @!P1 SYNCS.ARRIVE.TRANS64.RED.A1T0 RZ, [R0+URZ], RZ ;  /* 0x000000ff00ff99a7 */ /* 0x0001e4000810043f */
[----:B0-----:R-:W-:-:S04]  /*4010*/  FADD.FTZ R0, R174, R165 ;  /* 0x000000a5ae007221 */ /* 0x001fc80000010000 */
[----:B------:R-:W-:Y:S01]  /*4020*/  FADD.FTZ R0, R175, R0 ;  /* 0x00000000af007221 */ /* 0x000fe20000010000 */
[----:B------:R-:W-:Y:S06]  /*4030*/  @!P2 BRA `(.L_x_4146) ;  /* 0x000000280080a947 */ /* 0x000fec0003800000 */
[----:B------:R-:W-:Y:S02]  /*4040*/  IMAD.MOV.U32 R209, RZ, RZ, R21 ;  /* 0x000000ffffd17224 */ /* 0x000fe400078e0015 */
[----:B------:R-:W-:-:S07]  /*4050*/  IMAD.MOV.U32 R208, RZ, RZ, R20 ;  /* 0x000000ffffd07224 */ /* 0x000fce00078e0014 */
.L_x_4155:
[----:B------:R-:W-:-:S04]  /*4060*/  UIADD3 UR36, UR36, 0x1, URZ ;  /* 0x0000000124247890 */ /* 0x000fc8000fffe03f */
[----:B------:R-:W-:-:S04]  /*4070*/  UISETP.NE.AND UP0, UPT, UR36, 0x2, UPT ;  /* 0x000000022400788c */ /* 0x000fc8000bf05270 */
[----:B------:R-:W-:Y:S02]  /*4080*/  USEL UR5, URZ, 0x1, UP0 ;  /* 0x000000013f057887 */ /* 0x000fe40008000000 */
[----:B------:R-:W-:Y:S02]  /*4090*/  USEL UR36, UR36, URZ, UP0 ;  /* 0x0000003f24247287 */ /* 0x000fe40008000000 */
[----:B------:R-:W-:Y:S01]  /*40a0*/  ULOP3.LUT UR37, UR37, UR5, URZ, 0x3c, !UPT ;  /* 0x0000000525257292 */ /* 0x000fe2000f8e3c3f */
[----:B0-----:R-:W-:Y:S11]  /*40b0*/  @!P0 BRA `(.L_x_4147) ;  /* 0x0000000000048947 */ /* 0x001ff60003800000 */
[----:B------:R-:W-:Y:S01]  /*40c0*/  BPT.TRAP 0x1 ;  /* 0x000000040000795c */ /* 0x000fe20000300000 */
.L_x_4147:
        /* <DEDUP_REMOVED lines=9> */
.L_x_4148:
[----:B-1----:R-:W-:Y:S05]  /*4160*/  @P2 BRA `(.L_x_4149) ;  /* 0x0000000000082947 */ /* 0x002fea0003800000 */
[----:B------:R-:W1:Y:S02]  /*4170*/  SYNCS.PHASECHK.TRANS64.TRYWAIT P2, [UR5+0x32430], R13 ;  /* 0x0324300dff0075a7 */ /* 0x000e640008040145 */
[----:B-1----:R-:W-:Y:S05]  /*4180*/  @!P2 BRA `(.L_x_4150) ;  /* 0x000000d00088a947 */ /* 0x002fea0003800000 */
.L_x_4149:
[----:B------:R-:W-:Y:S01]  /*4190*/  R2UR UR52, R22 ;  /* 0x00000000163472ca */ /* 0x000fe200000e0000 */
[----:B------:R-:W-:Y:S01]  /*41a0*/  UIMAD UR6, UR36, 0x300, UR39 ;  /* 0x00000300240678a4 */ /* 0x000fe2000f8e0227 */
[----:B------:R-:W-:Y:S01]  /*41b0*/  R2UR UR53, R23 ;  /* 0x00000000173572ca */ /* 0x000fe200000e0000 */
[----:B------:R-:W-:Y:S01]  /*41c0*/  WARPGROUP.ARRIVE ;  /* 0x00000000000079c5 */ /* 0x000fe20000000000 */
        /* <DEDUP_REMOVED lines=27> */
.L_x_4151:
[----:B------:R2:W3:Y:S01]  /*4380*/  SYNCS.PHASECHK.TRANS64.TRYWAIT P2, [UR5+0x32450], R13 ;  /* 0x0324500dff0075a7 */ /* 0x0004e20008040145 */
[----:B------:R-:W-:Y:S05]  /*4390*/  @!P0 BRA `(.L_x_4152) ;  /* 0x0000000000048947 */ /* 0x000fea0003800000 */
[----:B------:R-:W-:Y:S01]  /*43a0*/  BPT.TRAP 0x1 ;  /* 0x000000040000795c */ /* 0x000fe20000300000 */
.L_x_4152:
[----:B---3--:R-:W-:Y:S05]  /*43b0*/  @P2 BRA `(.L_x_4153) ;  /* 0x0000000000082947 */ /* 0x008fea0003800000 */
[----:B------:R-:W3:Y:S02]  /*43c0*/  SYNCS.PHASECHK.TRANS64.TRYWAIT P2, [UR5+0x32450], R13 ;  /* 0x0324500dff0075a7 */ /* 0x000ee40008040145 */
[----:B---3--:R-:W-:Y:S05]  /*43d0*/  @!P2 BRA `(.L_x_4154) ;  /* 0x000000d0000ca947 */ /* 0x008fea0003800000 */
.L_x_4153:
[----:B------:R-:W-:Y:S01]  /*43e0*/  R2UR UR52, R10 ;  /* 0x000000000a3472ca */ /* 0x000fe200000e0000 */
[----:B------:R-:W-:Y:S01]  /*43f0*/  UIMAD UR6, UR36, 0xc00, UR38 ;  /* 0x00000c00240678a4 */ /* 0x000fe2000f8e0226 */
[----:B------:R-:W-:Y:S01]  /*4400*/  R2UR UR53, R11 ;  /* 0x000000000b3572ca */ /* 0x000fe200000e0000 */
[----:B------:R-:W-:Y:S01]  /*4410*/  WARPGROUP.ARRIVE ;  /* 0x00000000000079c5 */ /* 0x000fe20000000000 */
[----:B------:R-:W-:Y:S01]  /*4420*/  UMOV UR55, 0x40000040 ;  /* 0x4000004000377882 */ /* 0x000fe20000000000 */
[----:B------:R-:W-:Y:S01]  /*4430*/  UIADD3 UR10, UR6, 0x302, URZ ;  /* 0x00000302060a7890 */ /* 0x000fe2000fffe03f */
[----:B------:R-:W-:Y:S01]  /*4440*/  R2UR UR58, R201 ;  /* 0x00000000c93a72ca */ /* 0x000fe200000e0000 */
[----:B------:R-:W-:Y:S01]  /*4450*/  UMOV UR11, 0x40000040 ;  /* 0x40000040000b7882 */ /* 0x000fe20000000000 */
[----:B------:R-:W-:Y:S01]  /*4460*/  UMOV UR54, UR6 ;  /* 0x0000000600367c82 */ /* 0x000fe20008000000 */
[----:B------:R-:W-:Y:S01]  /*4470*/  UIADD3 UR14, UR6, 0x304, URZ ;  /* 0x00000304060e7890 */ /* 0x000fe2000fffe03f */
[----:B012---:R-:W-:Y:S01]  /*4480*/  IMAD.MOV.U32 R13, RZ, RZ, -0x2 ;  /* 0xfffffffeff0d7424 */ /* 0x007fe200078e00ff */
[----:B------:R-:W-:Y:S01]  /*4490*/  UMOV UR15, 0x40000040 ;  /* 0x40000040000f7882 */ /* 0x000fe20000000000 */
[----:B------:R-:W-:Y:S01]  /*44a0*/  UIADD3 UR18, UR6, 0x306, URZ ;  /* 0x0000030606127890 */ /* 0x000fe2000fffe03f */
[----:B------:R-:W0:Y:S01]  /*44b0*/  S2R R217, SR_TID.X ;  /* 0x0000000000d97919 */ /* 0x000e220000002100 */
        /* <DEDUP_REMOVED lines=20> */
[----:B0-----:R-:W-:-:S05]  /*4600*/  SHF.R.U32.HI R217, RZ, 0x7, R217 ;  /* 0x00000007ffd97819 */ /* 0x001fca00000116d9 */
        /* <DEDUP_REMOVED lines=26> */
[----:B------:R-:W-:Y:S01]  /*47b0*/  UMOV UR55, 0x40000040 ;  /* 0x4000004000377882 */ /* 0x000fe20000000000 */
[----:B------:R-:W-:Y:S01]  /*47c0*/  UMOV UR52, UR56 ;  /* 0x0000003800347c82 */ /* 0x000fe20008000000 */
[----:B------:R-:W-:Y:S01]  /*47d0*/  UMOV UR53, UR57 ;  /* 0x0000003900357c82 */ /* 0x000fe20008000000 */
[----:B------:R-:W-:-:S04]  /*47e0*/  USHF.L.U32 UR6, UR60, 0x7, URZ ;  /* 0x000000073c067899 */ /* 0x000fc8000800063f */
[----:B------:R-:W-:-:S04]  /*47f0*/  UIMAD UR6, UR4, -0x60, UR6 ;  /* 0xffffffa0040678a4 */ /* 0x000fc8000f8e0206 */
[----:B------:R-:W-:-:S04]  /*4800*/  UIADD3 UR6, UR6, 0x1, UR58 ;  /* 0x0000000106067890 */ /* 0x000fc8000fffe03a */
[----:B------:R-:W-:-:S06]  /*4810*/  UIADD3 UR6, UR6, -UR61, URZ ;  /* 0x8000003d06067290 */ /* 0x000fcc000fffe03f */
[----:B------:R-:W-:-:S04]  /*4820*/  IMAD R20, R204, R13, UR6 ;  /* 0x00000006cc147e24 */ /* 0x000fc8000f8e020d */
        /* <DEDUP_REMOVED lines=46> */
[C---:B------:R-:W-:Y:S02]  /*4b10*/  ISETP.GT.AND P6, PT, R20.reuse, 0x11, PT ;  /* 0x000000111400780c */ /* 0x040fe40003fc4270 */
[C---:B------:R-:W-:Y:S02]  /*4b20*/  ISETP.GT.AND P5, PT, R20.reuse, 0x18, PT ;  /* 0x000000181400780c */ /* 0x040fe40003fa4270 */
[C---:B------:R-:W-:Y:S02]  /*4b30*/  ISETP.GT.AND P2, PT, R20.reuse, 0x19, PT ;  /* 0x000000191400780c */ /* 0x040fe40003f44270 */
[----:B------:R-:W-:Y:S02]  /*4b40*/  ISETP.GT.AND P3, PT, R20, 0x20, PT ;  /* 0x000000201400780c */ /* 0x000fe40003f64270 */
[----:B------:R-:W-:Y:S02]  /*4b50*/  FSEL R160, R160, -INF , P4 ;  /* 0xff800000a0a07808 */ /* 0x000fe40002000000 */
[----:B------:R-:W-:-:S02]  /*4b60*/  ISETP.GT.AND P4, PT, R20, 0x21, PT ;  /* 0x000000211400780c */ /* 0x000fc40003f84270 */
[----:B------:R-:W-:Y:S02]  /*4b70*/  FSEL R161, R161, -INF , P6 ;  /* 0xff800000a1a17808 */ /* 0x000fe40003000000 */
[----:B------:R-:W-:Y:S02]  /*4b80*/  FSEL R164, R164, -INF , P5 ;  /* 0xff800000a4a47808 */ /* 0x000fe40002800000 */
[----:B------:R-:W-:Y:S02]  /*4b90*/  FSEL R165, R165, -INF , P2 ;  /* 0xff800000a5a57808 */ /* 0x000fe40001000000 */
[----:B------:R-:W-:Y:S02]  /*4ba0*/  FSEL R168, R168, -INF , P3 ;  /* 0xff800000a8a87808 */ /* 0x000fe40001800000 */
[C---:B------:R-:W-:Y:S02]  /*4bb0*/  ISETP.GT.AND P6, PT, R20.reuse, 0x28, PT ;  /* 0x000000281400780c */ /* 0x040fe40003fc4270 */
[----:B------:R-:W-:-:S02]  /*4bc0*/  ISETP.GT.AND P5, PT, R20, 0x29, PT ;  /* 0x000000291400780c */ /* 0x000fc40003fa4270 */
[C---:B------:R-:W-:Y:S02]  /*4bd0*/  ISETP.GT.AND P2, PT, R20.reuse, 0x30, PT ;  /* 0x000000301400780c */ /* 0x040fe40003f44270 */
[C---:B------:R-:W-:Y:S02]  /*4be0*/  ISETP.GT.AND P3, PT, R20.reuse, 0x31, PT ;  /* 0x000000311400780c */ /* 0x040fe40003f64270 */
[----:B------:R-:W-:Y:S02]  /*4bf0*/  FSEL R169, R169, -INF , P4 ;  /* 0xff800000a9a97808 */ /* 0x000fe40002000000 */
[----:B------:R-:W-:Y:S02]  /*4c00*/  ISETP.GT.AND P4, PT, R20, 0x38, PT ;  /* 0x000000381400780c */ /* 0x000fe40003f84270 */
[----:B------:R-:W-:Y:S02]  /*4c10*/  FMNMX.FTZ R210, R152, R208, !PT ;  /* 0x000000d098d27209 */ /* 0x000fe40007810000 */
[----:B------:R-:W-:-:S02]  /*4c20*/  FSEL R172, R172, -INF , P6 ;  /* 0xff800000acac7808 */ /* 0x000fc40003000000 */
[----:B------:R-:W-:Y:S02]  /*4c30*/  FSEL R173, R173, -INF , P5 ;  /* 0xff800000adad7808 */ /* 0x000fe40002800000 */
[----:B------:R-:W-:Y:S02]  /*4c40*/  FSEL R176, R176, -INF , P2 ;  /* 0xff800000b0b07808 */ /* 0x000fe40001000000 */
[----:B------:R-:W-:Y:S02]  /*4c50*/  FSEL R177, R177, -INF , P3 ;  /* 0xff800000b1b17808 */ /* 0x000fe40001800000 */
[C---:B------:R-:W-:Y:S02]  /*4c60*/  ISETP.GT.AND P6, PT, R20.reuse, 0x39, PT ;  /* 0x000000391400780c */ /* 0x040fe40003fc4270 */
[C---:B------:R-:W-:Y:S02]  /*4c70*/  ISETP.GT.AND P5, PT, R20.reuse, 0x40, PT ;  /* 0x000000401400780c */ /* 0x040fe40003fa4270 */
[----:B------:R-:W-:-:S02]  /*4c80*/  ISETP.GT.AND P2, PT, R20, 0x41, PT ;  /* 0x000000411400780c */ /* 0x000fc40003f44270 */
[----:B------:R-:W-:Y:S02]  /*4c90*/  ISETP.GT.AND P3, PT, R20, 0x48, PT ;  /* 0x000000481400780c */ /* 0x000fe40003f64270 */
[----:B------:R-:W-:Y:S02]  /*4ca0*/  FSEL R180, R180, -INF , P4 ;  /* 0xff800000b4b47808 */ /* 0x000fe40002000000 */
[----:B------:R-:W-:Y:S02]  /*4cb0*/  ISETP.GT.AND P4, PT, R20, 0x49, PT ;  /* 0x000000491400780c */ /* 0x000fe40003f84270 */
[----:B------:R-:W-:Y:S02]  /*4cc0*/  FMNMX.FTZ R21, R153, R210, !PT ;  /* 0x000000d299157209 */ /* 0x000fe40007810000 */
[----:B------:R-:W-:Y:S02]  /*4cd0*/  FSEL R181, R181, -INF , P6 ;  /* 0xff800000b5b57808 */ /* 0x000fe40003000000 */
[----:B------:R-:W-:-:S02]  /*4ce0*/  FSEL R184, R184, -INF , P5 ;  /* 0xff800000b8b87808 */ /* 0x000fc40002800000 */
[----:B------:R-:W-:Y:S02]  /*4cf0*/  FSEL R185, R185, -INF , P2 ;  /* 0xff800000b9b97808 */ /* 0x000fe40001000000 */
[----:B------:R-:W-:Y:S02]  /*4d00*/  FSEL R188, R188, -INF , P3 ;  /* 0xff800000bcbc7808 */ /* 0x000fe40001800000 */
[C---:B------:R-:W-:Y:S02]  /*4d10*/  ISETP.GT.AND P6, PT, R20.reuse, 0x50, PT ;  /* 0x000000501400780c */ /* 0x040fe40003fc4270 */
[C---:B------:R-:W-:Y:S02]  /*4d20*/  ISETP.GT.AND P5, PT, R20.reuse, 0x51, PT ;  /* 0x000000511400780c */ /* 0x040fe40003fa4270 */
[C---:B------:R-:W-:Y:S02]  /*4d30*/  ISETP.GT.AND P2, PT, R20.reuse, 0x58, PT ;  /* 0x000000581400780c */ /* 0x040fe40003f44270 */
[----:B------:R-:W-:-:S02]  /*4d40*/  ISETP.GT.AND P3, PT, R20, 0x59, PT ;  /* 0x000000591400780c */ /* 0x000fc40003f64270 */
[----:B------:R-:W-:Y:S02]  /*4d50*/  FSEL R189, R189, -INF , P4 ;  /* 0xff800000bdbd7808 */ /* 0x000fe40002000000 */
[----:B------:R-:W-:Y:S02]  /*4d60*/  FMNMX.FTZ R20, R156, R21, !PT ;  /* 0x000000159c147209 */ /* 0x000fe40007810000 */
[----:B------:R-:W-:Y:S02]  /*4d70*/  ISETP.GT.AND P4, PT, R13, RZ, PT ;  /* 0x000000ff0d00720c */ /* 0x000fe40003f84270 */
[----:B------:R-:W-:Y:S02]  /*4d80*/  FSEL R192, R192, -INF , P6 ;  /* 0xff800000c0c07808 */ /* 0x000fe40003000000 */
[----:B------:R-:W-:Y:S02]  /*4d90*/  FMNMX.FTZ R21, R157, R20, !PT ;  /* 0x000000149d157209 */ /* 0x000fe40007810000 */
[----:B------:R-:W-:-:S02]  /*4da0*/  ISETP.GT.AND P6, PT, R13, 0x1, PT ;  /* 0x000000010d00780c */ /* 0x000fc40003fc4270 */
[----:B------:R-:W-:Y:S02]  /*4db0*/  FSEL R154, R154, -INF , P4 ;  /* 0xff8000009a9a7808 */ /* 0x000fe40002000000 */
        /* <DEDUP_REMOVED lines=91> */
[----:B------:R-:W0:Y:S01]  /*5370*/  LDC R13, c[0x0][0xa80] ;  /* 0x0002a000ff0d7b82 */ /* 0x000e220000000800 */
[----:B------:R-:W-:-:S03]  /*5380*/  FMNMX.FTZ R21, R199, R20, !PT ;  /* 0x00000014c7157209 */ /* 0x000fc60007810000 */
[----:B------:R-:W1:Y:S04]  /*5390*/  SHFL.BFLY PT, R159, R158, 0x2, 0x1f ;  /* 0x0c401f009e9f7f89 */ /* 0x000e6800000e0000 */
[----:B------:R-:W2:Y:S01]  /*53a0*/  SHFL.BFLY PT, R214, R21, 0x2, 0x1f ;  /* 0x0c401f0015d67f89 */ /* 0x000ea200000e0000 */
[----:B-1----:R-:W-:Y:S02]  /*53b0*/  FMNMX.FTZ R159, R158, R159, !PT ;  /* 0x0000009f9e9f7209 */ /* 0x002fe40007810000 */
[----:B--2---:R-:W-:-:S03]  /*53c0*/  FMNMX.FTZ R167, R21, R214, !PT ;  /* 0x000000d615a77209 */ /* 0x004fc60007810000 */
[----:B------:R-:W1:Y:S04]  /*53d0*/  SHFL.BFLY PT, R20, R159, 0x1, 0x1f ;  /* 0x0c201f009f147f89 */ /* 0x000e6800000e0000 */
[----:B------:R-:W2:Y:S01]  /*53e0*/  SHFL.BFLY PT, R216, R167, 0x1, 0x1f ;  /* 0x0c201f00a7d87f89 */ /* 0x000ea200000e0000 */
[----:B-1----:R-:W-:Y:S02]  /*53f0*/  FMNMX.FTZ R20, R159, R20, !PT ;  /* 0x000000149f147209 */ /* 0x002fe40007810000 */
[----:B--2---:R-:W-:-:S03]  /*5400*/  FMNMX.FTZ R21, R167, R216, !PT ;  /* 0x000000d8a7157209 */ /* 0x004fc60007810000 */
[CC--:B0-----:R-:W-:Y:S01]  /*5410*/  FMUL.FTZ R214, R20.reuse, R13.reuse ;  /* 0x0000000d14d67220 */ /* 0x0c1fe20000410000 */
        /* <DEDUP_REMOVED lines=16> */
[----:B------:R-:W-:Y:S01]  /*5520*/  IADD3 R156, -R217, 0xb, RZ ;  /* 0x0000000bd99c7810 */ /* 0x000fe20007ffe1ff */
[-C--:B------:R-:W-:Y:S01]  /*5530*/  FMUL.FTZ R209, R152, R13.reuse ;  /* 0x0000000d98d17220 */ /* 0x080fe20000410000 */
[----:B------:R-:W-:Y:S02]  /*5540*/  @!P1 VIADD R152, R212, 0x32440 ;  /* 0x00032440d4989836 */ /* 0x000fe40000000000 */
[-C--:B------:R-:W-:Y:S01]  /*5550*/  FMUL.FTZ R217, R154, R13.reuse ;  /* 0x0000000d9ad97220 */ /* 0x080fe20000410000 */
[-C--:B------:R-:W-:Y:S01]  /*5560*/  FFMA.FTZ R157, R157, R13.reuse, -R214 ;  /* 0x0000000d9d9d7223 */ /* 0x080fe200000108d6 */
[-C--:B------:R-:W-:Y:S01]  /*5570*/  FFMA.FTZ R211, R211, R13.reuse, -R216 ;  /* 0x0000000dd3d37223 */ /* 0x080fe200000108d8 */
[----:B------:R-:W-:Y:S01]  /*5580*/  MUFU.EX2 R158, R158 ;  /* 0x0000009e009e7308 */ /* 0x000fe20000000800 */
[----:B------:R-:W-:Y:S01]  /*5590*/  @!P1 PRMT R152, RZ, 0x654, R152 ;  /* 0x00000654ff989816 */ /* 0x000fe20000000098 */
[----:B------:R0:W-:Y:S06]  /*55a0*/  BAR.ARV R156, 0x100 ;  /* 0x0004009c0000751d */ /* 0x0001ec0000002000 */
[----:B------:R1:W-:Y:S01]  /*55b0*/  @!P1 SYNCS.ARRIVE.TRANS64.RED.A1T0 RZ, [R152+URZ], RZ ;  /* 0x000000ff98ff99a7 */ /* 0x0003e2000810043f */
[----:B------:R-:W2:Y:S01]  /*55c0*/  MUFU.EX2 R209, R209 ;  /* 0x000000d100d17308 */ /* 0x000ea20000000800 */
[----:B------:R-:W-:Y:S01]  /*55d0*/  UIMAD UR5, UR36, 0xc00, UR7 ;  /* 0x00000c00240578a4 */ /* 0x000fe2000f8e0207 */
[-CC-:B------:R-:W-:Y:S01]  /*55e0*/  FFMA.FTZ R160, R160, R13.reuse, -R214.reuse ;  /* 0x0000000da0a07223 */ /* 0x180fe200000108d6 */
[-CC-:B------:R-:W-:Y:S01]  /*55f0*/  FFMA.FTZ R161, R161, R13.reuse, -R214.reuse ;  /* 0x0000000da1a17223 */ /* 0x180fe200000108d6 */
[-CC-:B------:R-:W-:Y:S01]  /*5600*/  FFMA.FTZ R164, R164, R13.reuse, -R214.reuse ;  /* 0x0000000da4a47223 */ /* 0x180fe200000108d6 */
[-C--:B------:R-:W-:Y:S01]  /*5610*/  FFMA.FTZ R165, R165, R13.reuse, -R214 ;  /* 0x0000000da5a57223 */ /* 0x080fe200000108d6 */
[-CC-:B------:R-:W-:Y:S01]  /*5620*/  FFMA.FTZ R162, R162, R13.reuse, -R216.reuse ;  /* 0x0000000da2a27223 */ /* 0x180fe200000108d8 */
[-CC-:B------:R-:W-:Y:S01]  /*5630*/  FFMA.FTZ R163, R163, R13.reuse, -R216.reuse ;  /* 0x0000000da3a37223 */ /* 0x180fe200000108d8 */
[----:B------:R-:W3:Y:S01]  /*5640*/  MUFU.EX2 R217, R217 ;  /* 0x000000d900d97308 */ /* 0x000ee20000000800 */
[----:B------:R-:W-:Y:S01]  /*5650*/  UMOV UR10, UR5 ;  /* 0x00000005000a7c82 */ /* 0x000fe20008000000 */
[-CC-:B------:R-:W-:Y:S01]  /*5660*/  FFMA.FTZ R166, R166, R13.reuse, -R216.reuse ;  /* 0x0000000da6a67223 */ /* 0x180fe200000108d8 */
[-C--:B------:R-:W-:Y:S01]  /*5670*/  FFMA.FTZ R210, R210, R13.reuse, -R216 ;  /* 0x0000000dd2d27223 */ /* 0x080fe200000108d8 */
[-CC-:B------:R-:W-:Y:S01]  /*5680*/  FFMA.FTZ R168, R168, R13.reuse, -R214.reuse ;  /* 0x0000000da8a87223 */ /* 0x180fe200000108d6 */
[-CC-:B------:R-:W-:Y:S01]  /*5690*/  FFMA.FTZ R169, R169, R13.reuse, -R214.reuse ;  /* 0x0000000da9a97223 */ /* 0x180fe200000108d6 */
[-CC-:B------:R-:W-:Y:S01]  /*56a0*/  FFMA.FTZ R172, R172, R13.reuse, -R214.reuse ;  /* 0x0000000dacac7223 */ /* 0x180fe200000108d6 */
[----:B------:R-:W-:Y:S01]  /*56b0*/  FFMA.FTZ R173, R173, R13, -R214 ;  /* 0x0000000dadad7223 */ /* 0x000fe200000108d6 */
[----:B------:R-:W1:Y:S01]  /*56c0*/  MUFU.EX2 R159, R159 ;  /* 0x0000009f009f7308 */ /* 0x000e620000000800 */
[-C--:B--2---:R-:W-:Y:S01]  /*56d0*/  FMUL.FTZ R24, R24, R209.reuse ;  /* 0x000000d118187220 */ /* 0x084fe20000410000 */
        /* <DEDUP_REMOVED lines=134> */
[----:B------:R-:W-:Y:S01]  /*5f40*/  MUFU.EX2 R160, R160 ;  /* 0x000000a000a07308 */ /* 0x000fe20000000800 */
[----:B--2---:R-:W-:Y:S01]  /*5f50*/  F2FP.BF16.F32.PACK_AB R154, R157, R167 ;  /* 0x000000a79d9a723e */ /* 0x004fe200000010ff */
[--C-:B------:R-:W-:Y:S01]  /*5f60*/  FFMA.FTZ R170, R170, R13, -R216.reuse ;  /* 0x0000000daaaa7223 */ /* 0x100fe200000108d8 */
[----:B----4-:R-:W-:Y:S01]  /*5f70*/  F2FP.BF16.F32.PACK_AB R153, R215, R213 ;  /* 0x000000d5d799723e */ /* 0x010fe200000010ff */
[--C-:B------:R-:W-:Y:S01]  /*5f80*/  FFMA.FTZ R171, R171, R13, -R216.reuse ;  /* 0x0000000dabab7223 */ /* 0x100fe200000108d8 */
[----:B-----5:R-:W-:Y:S01]  /*5f90*/  F2FP.BF16.F32.PACK_AB R155, R208, R211 ;  /* 0x000000d3d09b723e */ /* 0x020fe200000010ff */
[----:B------:R0:W-:Y:S01]  /*5fa0*/  BAR.SYNC.DEFER_BLOCKING R227, 0x100 ;  /* 0x000400e30000751d */ /* 0x0001e20000010000 */
[-CC-:B------:R-:W-:Y:S01]  /*5fb0*/  FFMA.FTZ R174, R174, R13.reuse, -R216.reuse ;  /* 0x0000000daeae7223 */ /* 0x180fe200000108d8 */
[-C--:B------:R-:W-:Y:S01]  /*5fc0*/  FFMA.FTZ R175, R175, R13.reuse, -R216 ;  /* 0x0000000dafaf7223 */ /* 0x080fe200000108d8 */
[-CC-:B------:R-:W-:Y:S01]  /*5fd0*/  FFMA.FTZ R176, R176, R13.reuse, -R214.reuse ;  /* 0x0000000db0b07223 */ /* 0x180fe200000108d6 */
[-CC-:B------:R-:W-:Y:S01]  /*5fe0*/  FFMA.FTZ R177, R177, R13.reuse, -R214.reuse ;  /* 0x0000000db1b17223 */ /* 0x180fe200000108d6 */
[-CC-:B------:R-:W-:Y:S01]  /*5ff0*/  FFMA.FTZ R180, R180, R13.reuse, -R214.reuse ;  /* 0x0000000db4b47223 */ /* 0x180fe200000108d6 */
[----:B------:R-:W1:Y:S01]  /*6000*/  MUFU.EX2 R161, R161 ;  /* 0x000000a100a17308 */ /* 0x000e620000000800 */
        /* <DEDUP_REMOVED lines=30> */
[----:B------:R-:W-:Y:S01]  /*61f0*/  ISETP.LT.AND P2, PT, R207, UR4, PT ;  /* 0x00000004cf007c0c */ /* 0x000fe2000bf41270 */
[----:B------:R-:W-:Y:S01]  /*6200*/  @!P1 VIADD R212, R212, 0x32460 ;  /* 0x00032460d4d49836 */ /* 0x000fe20000000000 */
[----:B------:R-:W2:Y:S01]  /*6210*/  MUFU.EX2 R163, R163 ;  /* 0x000000a300a37308 */ /* 0x000ea20000000800 */
[----:B------:R-:W-:Y:S01]  /*6220*/  FADD.FTZ R0, R159, R0 ;  /* 0x000000009f007221 */ /* 0x000fe20000010000 */
[----:B------:R-:W-:Y:S01]  /*6230*/  FADD.FTZ R12, R215, R12 ;  /* 0x0000000cd70c7221 */ /* 0x000fe20000010000 */
[----:B------:R-:W-:Y:S01]  /*6240*/  UIADD3 UR4, UR4, -0x1, URZ ;  /* 0xffffffff04047890 */ /* 0x000fe2000fffe03f */
        /* <DEDUP_REMOVED lines=16> */
[----:B------:R-:W0:Y:S08]  /*6350*/  MUFU.EX2 R175, R175 ;  /* 0x000000af00af7308 */ /* 0x000e300000000800 */
[----:B------:R-:W-:Y:S08]  /*6360*/  MUFU.EX2 R176, R176 ;  /* 0x000000b000b07308 */ /* 0x000ff00000000800 */
[----:B------:R-:W0:Y:S08]  /*6370*/  MUFU.EX2 R177, R177 ;  /* 0x000000b100b17308 */ /* 0x000e300000000800 */
[----:B------:R-:W-:Y:S08]  /*6380*/  MUFU.EX2 R180, R180 ;  /* 0x000000b400b47308 */ /* 0x000ff00000000800 */
[----:B------:R-:W-:Y:S08]  /*6390*/  MUFU.EX2 R181, R181 ;  /* 0x000000b500b57308 */ /* 0x000ff00000000800 */
[----:B------:R-:W-:Y:S08]  /*63a0*/  MUFU.EX2 R178, R178 ;  /* 0x000000b200b27308 */ /* 0x000ff00000000800 */
[----:B------:R-:W0:Y:S08]  /*63b0*/  MUFU.EX2 R179, R179 ;  /* 0x000000b300b37308 */ /* 0x000e300000000800 */
        /* <DEDUP_REMOVED lines=15> */
[----:B------:R-:W0:Y:S01]  /*64b0*/  MUFU.EX2 R195, R195 ;  /* 0x000000c300c37308 */ /* 0x000e220000000800 */
[----:B------:R-:W-:-:S02]  /*64c0*/  WARPGROUP.DEPBAR.LE gsb0, 0x0 ;  /* 0x00008000000079c5 */ /* 0x000fc40000010000 */
[----:B-1----:R-:W-:-:S05]  /*64d0*/  F2FP.BF16.F32.PACK_AB R152, R161, R160 ;  /* 0x000000a0a198723e */ /* 0x002fca00000010ff */
[----:B------:R-:W-:Y:S01]  /*64e0*/  MUFU.EX2 R198, R198 ;  /* 0x000000c600c67308 */ /* 0x000fe20000000800 */
[----:B--2---:R-:W-:Y:S01]  /*64f0*/  F2FP.BF16.F32.PACK_AB R153, R163, R162 ;  /* 0x000000a2a399723e */ /* 0x004fe200000010ff */
[----:B------:R-:W-:Y:S01]  /*6500*/  FADD.FTZ R160, R160, R157 ;  /* 0x0000009da0a07221 */ /* 0x000fe20000010000 */
[----:B------:R-:W-:Y:S01]  /*6510*/  F2FP.BF16.F32.PACK_AB R154, R165, R164 ;  /* 0x000000a4a59a723e */ /* 0x000fe200000010ff */
[----:B------:R-:W-:Y:S01]  /*6520*/  FADD.FTZ R162, R162, R211 ;  /* 0x000000d3a2a27221 */ /* 0x000fe20000010000 */
[----:B---3--:R-:W-:Y:S01]  /*6530*/  F2FP.BF16.F32.PACK_AB R155, R210, R166 ;  /* 0x000000a6d29b723e */ /* 0x008fe200000010ff */
[----:B------:R-:W-:Y:S02]  /*6540*/  FADD.FTZ R161, R161, R160 ;  /* 0x000000a0a1a17221 */ /* 0x000fe40000010000 */
[----:B------:R-:W1:Y:S01]  /*6550*/  MUFU.EX2 R199, R199 ;  /* 0x000000c700c77308 */ /* 0x000e620000000800 */
        /* <DEDUP_REMOVED lines=10> */
[----:B----4-:R-:W-:Y:S01]  /*6600*/  F2FP.BF16.F32.PACK_AB R152, R169, R168 ;  /* 0x000000a8a998723e */ /* 0x010fe200000010ff */
[----:B------:R-:W-:Y:S01]  /*6610*/  FADD.FTZ R168, R168, R165 ;  /* 0x000000a5a8a87221 */ /* 0x000fe20000010000 */
[----:B-----5:R-:W-:Y:S01]  /*6620*/  F2FP.BF16.F32.PACK_AB R153, R171, R170 ;  /* 0x000000aaab99723e */ /* 0x020fe200000010ff */
        /* <DEDUP_REMOVED lines=65> */
.L_x_4146:
[----:B------:R-:W-:-:S13]  /*6a40*/  ISETP.LE.AND P2, PT, RZ, UR4, PT ;  /* 0x00000004ff007c0c */ /* 0x000fda000bf43270 */
[----:B------:R-:W-:Y:S05]  /*6a50*/  @!P2 BRA `(.L_x_4156) ;  /* 0x0000002000c8a947 */ /* 0x000fea0003800000 */
[----:B------:R-:W-:Y:S02]  /*6a60*/  IMAD.MOV.U32 R210, RZ, RZ, R21 ;  /* 0x000000ffffd27224 */ /* 0x000fe400078e0015 */
[----:B------:R-:W-:-:S07]  /*6a70*/  IMAD.MOV.U32 R201, RZ, RZ, R20 ;  /* 0x000000ffffc97224 */ /* 0x000fce00078e0014 */
.L_x_4165:
[----:B------:R-:W-:-:S04]  /*6a80*/  UIADD3 UR36, UR36, 0x1, URZ ;  /* 0x0000000124247890 */ /* 0x000fc8000fffe03f */
[----:B------:R-:W-:-:S04]  /*6a90*/  UISETP.NE.AND UP0, UPT, UR36, 0x2, UPT ;  /* 0x000000022400788c */ /* 0x000fc8000bf05270 */
[----:B------:R-:W-:Y:S02]  /*6aa0*/  USEL UR5, URZ, 0x1, UP0 ;  /* 0x000000013f057887 */ /* 0x000fe40008000000 */
[----:B------:R-:W-:Y:S02]  /*6ab0*/  USEL UR36, UR36, URZ, UP0 ;  /* 0x0000003f24247287 */ /* 0x000fe40008000000 */
[----:B------:R-:W-:Y:S01]  /*6ac0*/  ULOP3.LUT UR37, UR37, UR5, URZ, 0x3c, !UPT ;  /* 0x0000000525257292 */ /* 0x000fe2000f8e3c3f */
[----:B-1----:R-:W-:Y:S11]  /*6ad0*/  @!P0 BRA `(.L_x_4157) ;  /* 0x0000000000048947 */ /* 0x002ff60003800000 */
[----:B------:R-:W-:Y:S01]  /*6ae0*/  BPT.TRAP 0x1 ;  /* 0x000000040000795c */ /* 0x000fe20000300000 */
.L_x_4157:
[----:B------:R-:W1:Y:S01]  /*6af0*/  S2UR UR6, SR_CgaCtaId ;  /* 0x00000000000679c3 */ /* 0x000e620000008800 */
[----:B------:R-:W-:Y:S01]  /*6b00*/  UMOV UR5, 0x400 ;  /* 0x0000040000057882 */ /* 0x000fe20000000000 */
[----:B------:R-:W-:-:S05]  /*6b10*/  IMAD.U32 R13, RZ, RZ, UR37 ;  /* 0x00000025ff0d7e24 */ /* 0x000fca000f8e00ff */
[----:B------:R-:W-:Y:S01]  /*6b20*/  SHF.L.U32 R13, R13, 0x1f, RZ ;  /* 0x0000001f0d0d7819 */ /* 0x000fe200000006ff */
[----:B-1----:R-:W-:-:S04]  /*6b30*/  ULEA UR5, UR6, UR5, 0x18 ;  /* 0x0000000506057291 */ /* 0x002fc8000f8ec03f */
[----:B------:R-:W-:-:S09]  /*6b40*/  ULEA UR5, UR36, UR5, 0x3 ;  /* 0x0000000524057291 */ /* 0x000fd2000f8e183f */
[----:B------:R1:W2:Y:S01]  /*6b50*/  SYNCS.PHASECHK.TRANS64.TRYWAIT P2, [UR5+0x32430], R13 ;  /* 0x0324300dff0075a7 */ /* 0x0002a20008040145 */
[----:B------:R-:W-:Y:S05]  /*6b60*/  @!P0 BRA `(.L_x_4158) ;  /* 0x0000000000048947 */ /* 0x000fea0003800000 */
[----:B------:R-:W-:Y:S01]  /*6b70*/  BPT.TRAP 0x1 ;  /* 0x000000040000795c */ /* 0x000fe20000300000 */
.L_x_4158:
[----:B--2---:R-:W-:Y:S05]  /*6b80*/  @P2 BRA `(.L_x_4159) ;  /* 0x0000000000082947 */ /* 0x004fea0003800000 */
[----:B------:R-:W2:Y:S02]  /*6b90*/  SYNCS.PHASECHK.TRANS64.TRYWAIT P2, [UR5+0x32430], R13 ;  /* 0x0324300dff0075a7 */ /* 0x000ea40008040145 */
[----:B--2---:R-:W-:Y:S05]  /*6ba0*/  @!P2 BRA `(.L_x_4160) ;  /* 0x000000a80030a947 */ /* 0x004fea0003800000 */
.L_x_4159:
        /* <DEDUP_REMOVED lines=31> */
.L_x_4161:
[----:B------:R3:W4:Y:S01]  /*6da0*/  SYNCS.PHASECHK.TRANS64.TRYWAIT P2, [UR5+0x32450], R13 ;  /* 0x0324500dff0075a7 */ /* 0x0007220008040145 */
[----:B------:R-:W-:Y:S05]  /*6db0*/  @!P0 BRA `(.L_x_4162) ;  /* 0x0000000000048947 */ /* 0x000fea0003800000 */
[----:B------:R-:W-:Y:S01]  /*6dc0*/  BPT.TRAP 0x1 ;  /* 0x000000040000795c */ /* 0x000fe20000300000 */
.L_x_4162:
[----:B----4-:R-:W-:Y:S05]  /*6dd0*/  @P2 BRA `(.L_x_4163) ;  /* 0x0000000000082947 */ /* 0x010fea0003800000 */
[----:B------:R-:W4:Y:S02]  /*6de0*/  SYNCS.PHASECHK.TRANS64.TRYWAIT P2, [UR5+0x32450], R13 ;  /* 0x0324500dff0075a7 */ /* 0x000f240008040145 */
[----:B----4-:R-:W-:Y:S05]  /*6df0*/  @!P2 BRA `(.L_x_4164) ;  /* 0x000000a400b4a947 */ /* 0x010fea0003800000 */
.L_x_4163:
        /* <DEDUP_REMOVED lines=13> */
[----:B------:R-:W-:Y:S01]  /*6ed0*/  ISETP.LT.AND P2, PT, RZ, UR4, PT ;  /* 0x00000004ff007c0c */ /* 0x000fe2000bf41270 */
        /* <DEDUP_REMOVED lines=19> */
[----:B----4-:R-:W-:Y:S01]  /*7010*/  SHF.R.U32.HI R215, RZ, 0x7, R215 ;  /* 0x00000007ffd77819 */ /* 0x010fe200000116d7 */
[----:B------:R-:W-:Y:S01]  /*7020*/  UMOV UR51, 0x40000040 ;  /* 0x4000004000337882 */ /* 0x000fe20000000000 */
[----:B------:R-:W-:Y:S01]  /*7030*/  UIADD3 UR4, UR4, -0x1, URZ ;  /* 0xffffffff04047890 */ /* 0x000fe2000fffe03f */
        /* <DEDUP_REMOVED lines=28> */
[----:B------:R-:W-:Y:S01]  /*7200*/  UIMAD UR6, UR36, 0xc00, UR7 ;  /* 0x00000c00240678a4 */ /* 0x000fe2000f8e0207 */
        /* <DEDUP_REMOVED lines=36> */
[----:B--2---:R-:W-:-:S04]  /*7450*/  FMNMX.FTZ R20, R152, R201, !PT ;  /* 0x000000c998147209 */ /* 0x004fc80007810000 */
[----:B-1-3--:R-:W-:-:S04]  /*7460*/  FMNMX.FTZ R13, R153, R20, !PT ;  /* 0x00000014990d7209 */ /* 0x00afc80007810000 */
        /* <DEDUP_REMOVED lines=48> */
[----:B0-----:R-:W0:Y:S01]  /*7770*/  SHFL.BFLY PT, R212, R21, 0x2, 0x1f ;  /* 0x0c401f0015d47f89 */ /* 0x001e2200000e0000 */
[----:B-1----:R-:W-:-:S05]  /*7780*/  FMNMX.FTZ R209, R208, R207, !PT ;  /* 0x000000cfd0d17209 */ /* 0x002fca0007810000 */
[----:B------:R-:W1:Y:S01]  /*7790*/  SHFL.BFLY PT, R20, R209, 0x1, 0x1f ;  /* 0x0c201f00d1147f89 */ /* 0x000e6200000e0000 */
[----:B0-----:R-:W-:-:S05]  /*77a0*/  FMNMX.FTZ R211, R21, R212, !PT ;  /* 0x000000d415d37209 */ /* 0x001fca0007810000 */
[----:B------:R-:W0:Y:S01]  /*77b0*/  SHFL.BFLY PT, R214, R211, 0x1, 0x1f ;  /* 0x0c201f00d3d67f89 */ /* 0x000e2200000e0000 */
[----:B-1----:R-:W-:-:S05]  /*77c0*/  FMNMX.FTZ R20, R209, R20, !PT ;  /* 0x00000014d1147209 */ /* 0x002fca0007810000 */
[C---:B--2---:R-:W-:Y:S01]  /*77d0*/  FMUL.FTZ R212, R20.reuse, R13 ;  /* 0x0000000d14d47220 */ /* 0x044fe20000410000 */
[----:B------:R-:W-:-:S03]  /*77e0*/  FADD.FTZ R208, -R20, R201 ;  /* 0x000000c914d07221 */ /* 0x000fc60000010100 */
[-CC-:B------:R-:W-:Y:S01]  /*77f0*/  FFMA.FTZ R207, R152, R13.reuse, -R212.reuse ;  /* 0x0000000d98cf7223 */ /* 0x180fe200000108d4 */
[-C--:B------:R-:W-:Y:S01]  /*7800*/  FMUL.FTZ R201, R208, R13.reuse ;  /* 0x0000000dd0c97220 */ /* 0x080fe20000410000 */
[-CC-:B------:R-:W-:Y:S01]  /*7810*/  FFMA.FTZ R208, R153, R13.reuse, -R212.reuse ;  /* 0x0000000d99d07223 */ /* 0x180fe200000108d4 */
[-CC-:B------:R-:W-:Y:S01]  /*7820*/  FFMA.FTZ R153, R157, R13.reuse, -R212.reuse ;  /* 0x0000000d9d997223 */ /* 0x180fe200000108d4 */
[-CC-:B------:R-:W-:Y:S01]  /*7830*/  FFMA.FTZ R209, R156, R13.reuse, -R212.reuse ;  /* 0x0000000d9cd17223 */ /* 0x180fe200000108d4 */
[----:B------:R-:W-:Y:S01]  /*7840*/  IADD3 R156, -R215, 0xb, RZ ;  /* 0x0000000bd79c7810 */ /* 0x000fe20007ffe1ff */
[----:B------:R-:W-:Y:S01]  /*7850*/  MUFU.EX2 R207, R207 ;  /* 0x000000cf00cf7308 */ /* 0x000fe20000000800 */
[-CC-:B------:R-:W-:Y:S01]  /*7860*/  FFMA.FTZ R160, R160, R13.reuse, -R212.reuse ;  /* 0x0000000da0a07223 */ /* 0x180fe200000108d4 */
[-CC-:B------:R-:W-:Y:S01]  /*7870*/  FFMA.FTZ R161, R161, R13.reuse, -R212.reuse ;  /* 0x0000000da1a17223 */ /* 0x180fe200000108d4 */
[-CC-:B------:R-:W-:Y:S01]  /*7880*/  FFMA.FTZ R164, R164, R13.reuse, -R212.reuse ;  /* 0x0000000da4a47223 */ /* 0x180fe200000108d4 */
[-CC-:B------:R-:W-:Y:S01]  /*7890*/  FFMA.FTZ R165, R165, R13.reuse, -R212.reuse ;  /* 0x0000000da5a57223 */ /* 0x180fe200000108d4 */
[-CC-:B------:R-:W-:Y:S01]  /*78a0*/  FFMA.FTZ R168, R168, R13.reuse, -R212.reuse ;  /* 0x0000000da8a87223 */ /* 0x180fe200000108d4 */
[-CC-:B------:R-:W-:Y:S01]  /*78b0*/  FFMA.FTZ R169, R169, R13.reuse, -R212.reuse ;  /* 0x0000000da9a97223 */ /* 0x180fe200000108d4 */
[----:B0-----:R-:W-:Y:S01]  /*78c0*/  FMNMX.FTZ R21, R211, R214, !PT ;  /* 0x000000d6d3157209 */ /* 0x001fe20007810000 */
[----:B------:R-:W0:Y:S01]  /*78d0*/  MUFU.EX2 R201, R201 ;  /* 0x000000c900c97308 */ /* 0x000e220000000800 */
[-CC-:B------:R-:W-:Y:S01]  /*78e0*/  FFMA.FTZ R172, R172, R13.reuse, -R212.reuse ;  /* 0x0000000dacac7223 */ /* 0x180fe200000108d4 */
[-CC-:B------:R-:W-:Y:S01]  /*78f0*/  FFMA.FTZ R173, R173, R13.reuse, -R212.reuse ;  /* 0x0000000dadad7223 */ /* 0x180fe200000108d4 */
[-C--:B------:R-:W-:Y:S01]  /*7900*/  FFMA.FTZ R176, R176, R13.reuse, -R212 ;  /* 0x0000000db0b07223 */ /* 0x080fe200000108d4 */
        /* <DEDUP_REMOVED lines=11> */
[--C-:B------:R-:W-:Y:S01]  /*79c0*/  FFMA.FTZ R159, R159, R13, -R216.reuse ;  /* 0x0000000d9f9f7223 */ /* 0x100fe200000108d8 */
[----:B------:R2:W-:Y:S06]  /*79d0*/  BAR.ARV R156, 0x100 ;  /* 0x0004009c0000751d */ /* 0x0005ec0000002000 */
[----:B-1----:R-:W-:Y:S01]  /*79e0*/  VIADD R153, R215, 0x8 ;  /* 0x00000008d7997836 */ /* 0x002fe20000000000 */
[----:B------:R1:W-:Y:S01]  /*79f0*/  @!P1 SYNCS.ARRIVE.TRANS64.RED.A1T0 RZ, [R152+URZ], RZ ;  /* 0x000000ff98ff99a7 */ /* 0x0003e2000810043f */
[----:B------:R-:W3:Y:S01]  /*7a00*/  MUFU.EX2 R157, R157 ;  /* 0x0000009d009d7308 */ /* 0x000ee20000000800 */
[-C--:B0-----:R-:W-:Y:S01]  /*7a10*/  FMUL.FTZ R24, R24, R201.reuse ;  /* 0x000000c918187220 */ /* 0x081fe20000410000 */
        /* <DEDUP_REMOVED lines=135> */
[--C-:B------:R-:W-:Y:S01]  /*8290*/  FFMA.FTZ R162, R162, R13, -R216.reuse ;  /* 0x0000000da2a27223 */ /* 0x100fe200000108d8 */
[----:B0-----:R-:W-:Y:S01]  /*82a0*/  F2FP.BF16.F32.PACK_AB R154, R210, R209 ;  /* 0x000000d1d29a723e */ /* 0x001fe200000010ff */
[--C-:B------:R-:W-:Y:S01]  /*82b0*/  FFMA.FTZ R163, R163, R13, -R216.reuse ;  /* 0x0000000da3a37223 */ /* 0x100fe200000108d8 */
[----:B----4-:R-:W-:Y:S01]  /*82c0*/  F2FP.BF16.F32.PACK_AB R153, R214, R211 ;  /* 0x000000d3d699723e */ /* 0x010fe200000010ff */
[-CC-:B------:R-:W-:Y:S01]  /*82d0*/  FFMA.FTZ R166, R166, R13.reuse, -R216.reuse ;  /* 0x0000000da6a67223 */ /* 0x180fe200000108d8 */
[----:B-----5:R-:W-:Y:S01]  /*82e0*/  F2FP.BF16.F32.PACK_AB R155, R159, R158 ;  /* 0x0000009e9f9b723e */ /* 0x020fe200000010ff */
[-CC-:B------:R-:W-:Y:S01]  /*82f0*/  FFMA.FTZ R167, R167, R13.reuse, -R216.reuse ;  /* 0x0000000da7a77223 */ /* 0x180fe200000108d8 */
[----:B------:R-:W-:Y:S01]  /*8300*/  MUFU.EX2 R160, R160 ;  /* 0x000000a000a07308 */ /* 0x000fe20000000800 */
[-CC-:B------:R-:W-:Y:S01]  /*8310*/  FFMA.FTZ R170, R170, R13.reuse, -R216.reuse ;  /* 0x0000000daaaa7223 */ /* 0x180fe200000108d8 */
[----:B------:R-:W-:Y:S01]  /*8320*/  WARPGROUP.ARRIVE ;  /* 0x00000000000079c5 */ /* 0x000fe20000000000 */
[-CC-:B------:R-:W-:Y:S01]  /*8330*/  FFMA.FTZ R171, R171, R13.reuse, -R216.reuse ;  /* 0x0000000dabab7223 */ /* 0x180fe200000108d8 */
[-CC-:B------:R-:W-:Y:S01]  /*8340*/  FFMA.FTZ R174, R174, R13.reuse, -R216.reuse ;  /* 0x0000000daeae7223 */ /* 0x180fe200000108d8 */
[-C--:B------:R-:W-:Y:S01]  /*8350*/  FFMA.FTZ R175, R175, R13.reuse, -R216 ;  /* 0x0000000dafaf7223 */ /* 0x080fe200000108d8 */
[-C--:B------:R-:W-:Y:S01]  /*8360*/  FFMA.FTZ R181, R181, R13.reuse, -R212 ;  /* 0x0000000db5b57223 */ /* 0x080fe200000108d4 */
[-CC-:B------:R-:W-:Y:S01]  /*8370*/  FFMA.FTZ R178, R178, R13.reuse, -R216.reuse ;  /* 0x0000000db2b27223 */ /* 0x180fe200000108d8 */
[----:B------:R-:W-:Y:S01]  /*8380*/  HGMMA.64x256x16.F32.BF16 R24, R152, gdesc[UR8].tnspB, R24, gsb0 ;  /* 0x43e0000898187df0 */ /* 0x000fe20008001818 */
[----:B------:R-:W0:Y:S01]  /*8390*/  MUFU.EX2 R161, R161 ;  /* 0x000000a100a17308 */ /* 0x000e220000000800 */
[----:B------:R-:W-:Y:S01]  /*83a0*/  UIADD3 UR10, UR6, 0x80, URZ ;  /* 0x00000080060a7890 */ /* 0x000fe2000fffe03f */
[-CC-:B------:R-:W-:Y:S01]  /*83b0*/  FFMA.FTZ R179, R179, R13.reuse, -R216.reuse ;  /* 0x0000000db3b37223 */ /* 0x180fe200000108d8 */
[----:B------:R-:W-:Y:S01]  /*83c0*/  UMOV UR11, 0x40000040 ;  /* 0x40000040000b7882 */ /* 0x000fe20000000000 */
        /* <DEDUP_REMOVED lines=12> */
[----:B------:R-:W1:Y:S01]  /*8490*/  MUFU.EX2 R165, R165 ;  /* 0x000000a500a57308 */ /* 0x000e620000000800 */
        /* <DEDUP_REMOVED lines=8> */
[----:B------:R-:W-:Y:S01]  /*8520*/  FFMA.FTZ R201, R201, R0, R207 ;  /* 0x00000000c9c97223 */ /* 0x000fe200000100cf */
[----:B------:R-:W-:Y:S01]  /*8530*/  FFMA.FTZ R157, R157, R12, R211 ;  /* 0x0000000c9d9d7223 */ /* 0x000fe200000100d3 */
[----:B------:R-:W-:-:S02]  /*8540*/  @!P1 VIADD R213, R213, 0x32460 ;  /* 0x00032460d5d59836 */ /* 0x000fc40000000000 */
[----:B------:R-:W-:Y:S01]  /*8550*/  FADD.FTZ R208, R208, R201 ;  /* 0x000000c9d0d07221 */ /* 0x000fe20000010000 */
[----:B------:R-:W-:Y:S01]  /*8560*/  FADD.FTZ R157, R214, R157 ;  /* 0x0000009dd69d7221 */ /* 0x000fe20000010000 */
[----:B------:R-:W-:Y:S01]  /*8570*/  IMAD.MOV.U32 R201, RZ, RZ, R20 ;  /* 0x000000ffffc97224 */ /* 0x000fe200078e0014 */
[----:B------:R-:W3:Y:S01]  /*8580*/  MUFU.EX2 R163, R163 ;  /* 0x000000a300a37308 */ /* 0x000ee20000000800 */
[----:B------:R-:W-:Y:S01]  /*8590*/  FADD.FTZ R209, R209, R208 ;  /* 0x000000d0d1d17221 */ /* 0x000fe20000010000 */
[----:B------:R-:W-:Y:S01]  /*85a0*/  FADD.FTZ R158, R158, R157 ;  /* 0x0000009d9e9e7221 */ /* 0x000fe20000010000 */
[----:B------:R-:W-:Y:S02]  /*85b0*/  @!P1 PRMT R213, RZ, 0x654, R213 ;  /* 0x00000654ffd59816 */ /* 0x000fe400000000d5 */
[----:B------:R-:W-:Y:S01]  /*85c0*/  FADD.FTZ R209, R210, R209 ;  /* 0x000000d1d2d17221 */ /* 0x000fe20000010000 */
[----:B------:R-:W-:Y:S01]  /*85d0*/  FADD.FTZ R159, R159, R158 ;  /* 0x0000009e9f9f7221 */ /* 0x000fe20000010000 */
[----:B------:R-:W-:Y:S01]  /*85e0*/  IMAD.MOV.U32 R210, RZ, RZ, R21 ;  /* 0x000000ffffd27224 */ /* 0x000fe200078e0015 */
[----:B------:R-:W-:Y:S08]  /*85f0*/  MUFU.EX2 R166, R166 ;  /* 0x000000a600a67308 */ /* 0x000ff00000000800 */
        /* <DEDUP_REMOVED lines=120> */
.L_x_4156:
[----:B------:R-:W2:Y:S01]  /*8d80*/  SHFL.BFLY PT, R5, R12, 0x2, 0x1f ;  /* 0x0c401f000c057f89 */ /* 0x000ea200000e0000 */
[----:B------:R-:W-:Y:S01]  /*8d90*/  UIADD3 UR36, UR36, 0x1, URZ ;  /* 0x0000000124247890 */ /* 0x000fe2000fffe03f */
[----:B------:R3:W-:Y:S06]  /*8da0*/  BAR.ARV R156, 0x100 ;  /* 0x0004009c0000751d */ /* 0x0007ec0000002000 */
[----:B------:R-:W-:Y:S02]  /*8db0*/  UISETP.NE.AND UP0, UPT, UR36, 0x2, UPT ;  /* 0x000000022400788c */ /* 0x000fe4000bf05270 */
[----:B------:R-:W-:Y:S06]  /*8dc0*/  BAR.ARV 0x8, 0x120 ;  /* 0x0204800000007b1d */ /* 0x000fec0000002000 */
[----:B------:R-:W-:Y:S01]  /*8dd0*/  USEL UR4, URZ, 0x1, UP0 ;  /* 0x000000013f047887 */ /* 0x000fe20008000000 */
[----:B------:R-:W-:Y:S01]  /*8de0*/  PLOP3.LUT P0, PT, PT, PT, PT, 0x8, 0x0 ;  /* 0x000000000000781c */ /* 0x000fe20003f0e170 */
[----:B------:R-:W4:Y:S01]  /*8df0*/  SHFL.BFLY PT, R3, R0, 0x2, 0x1f ;  /* 0x0c401f0000037f89 */ /* 0x000f2200000e0000 */
[----:B------:R-:W-:Y:S01]  /*8e00*/  VIADD R221, R221, 0x1 ;  /* 0x00000001dddd7836 */ /* 0x000fe20000000000 */
[----:B------:R-:W-:Y:S01]  /*8e10*/  USEL UR36, UR36, URZ, UP0 ;  /* 0x0000003f24247287 */ /* 0x000fe20008000000 */
[----:B--2---:R-:W-:Y:S01]  /*8e20*/  FADD.FTZ R5, R5, R12 ;  /* 0x0000000c05057221 */ /* 0x004fe20000010000 */
[----:B------:R-:W-:-:S04]  /*8e30*/  ULOP3.LUT UR37, UR37, UR4, URZ, 0x3c, !UPT ;  /* 0x0000000425257292 */ /* 0x000fc8000f8e3c3f */
[----:B------:R-:W2:Y:S01]  /*8e40*/  SHFL.BFLY PT, R4, R5, 0x1, 0x1f ;  /* 0x0c201f0005047f89 */ /* 0x000ea200000e0000 */
[----:B----4-:R-:W-:Y:S01]  /*8e50*/  FADD.FTZ R3, R3, R0 ;  /* 0x0000000003037221 */ /* 0x010fe20000010000 */
[----:B------:R-:W-:-:S04]  /*8e60*/  IMAD.MOV.U32 R0, RZ, RZ, RZ ;  /* 0x000000ffff007224 */ /* 0x000fc800078e00ff */
[----:B------:R-:W4:Y:S01]  /*8e70*/  SHFL.BFLY PT, R2, R3, 0x1, 0x1f ;  /* 0x0c201f0003027f89 */ /* 0x000f2200000e0000 */
[----:B--2---:R-:W-:-:S05]  /*8e80*/  FADD.FTZ R6, R5, R4 ;  /* 0x0000000405067221 */ /* 0x004fca0000010000 */
[----:B------:R-:W-:-:S13]  /*8e90*/  FSETP.NE.FTZ.AND P2, PT, R6, RZ, PT ;  /* 0x000000ff0600720b */ /* 0x000fda0003f55000 */
[----:B------:R-:W2:Y:S01]  /*8ea0*/  @P2 MUFU.RCP R0, R6 ;  /* 0x0000000600002308 */ /* 0x000ea20000001000 */
[----:B----4-:R-:W-:Y:S01]  /*8eb0*/  FADD.FTZ R7, R3, R2 ;  /* 0x0000000203077221 */ /* 0x010fe20000010000 */
[----:B------:R-:W-:Y:S02]  /*8ec0*/  IMAD.MOV.U32 R2, RZ, RZ, RZ ;  /* 0x000000ffff027224 */ /* 0x000fe400078e00ff */
[----:B------:R-:W-:Y:S02]  /*8ed0*/  IMAD.MOV.U32 R3, RZ, RZ, -0x800000 ;  /* 0xff800000ff037424 */ /* 0x000fe400078e00ff */
[----:B------:R-:W-:Y:S02]  /*8ee0*/  FSETP.NE.FTZ.AND P1, PT, R7, RZ, PT ;  /* 0x000000ff0700720b */ /* 0x000fe40003f35000 */
[----:B------:R-:W4:Y:S01]  /*8ef0*/  @P2 MUFU.LG2 R6, R6 ;  /* 0x0000000600062308 */ /* 0x000f220000000c00 */
[-C--:B--2---:R-:W-:Y:S01]  /*8f00*/  FMUL.FTZ R8, R83, R0.reuse ;  /* 0x0000000053087220 */ /* 0x084fe20000410000 */
[-C--:B------:R-:W-:Y:S01]  /*8f10*/  FMUL.FTZ R12, R27, R0.reuse ;  /* 0x000000001b0c7220 */ /* 0x080fe20000410000 */
[----:B------:R-:W-:-:S08]  /*8f20*/  FMUL.FTZ R162, R35, R0 ;  /* 0x0000000023a27220 */ /* 0x000fd00000410000 */
[----:B------:R-:W2:Y:S01]  /*8f30*/  @P1 MUFU.LG2 R4, R7 ;  /* 0x0000000700041308 */ /* 0x000ea20000000c00 */
[C---:B------:R-:W-:Y:S01]  /*8f40*/  @P1 FMUL.FTZ R5, R13.reuse, 0.69314718246459960938 ;  /* 0x3f3172180d051820 */ /* 0x040fe20000410000 */
[----:B------:R-:W-:Y:S01]  /*8f50*/  @P2 FMUL.FTZ R13, R13, 0.69314718246459960938 ;  /* 0x3f3172180d0d2820 */ /* 0x000fe20000410000 */
[-C--:B------:R-:W-:Y:S01]  /*8f60*/  FMUL.FTZ R160, R43, R0.reuse ;  /* 0x000000002ba07220 */ /* 0x080fe20000410000 */
[-C--:B------:R-:W-:Y:S01]  /*8f70*/  FMUL.FTZ R158, R51, R0.reuse ;  /* 0x00000000339e7220 */ /* 0x080fe20000410000 */
[----:B----4-:R-:W-:Y:S01]  /*8f80*/  @P2 FMUL.FTZ R6, R6, 0.69314718246459960938 ;  /* 0x3f31721806062820 */ /* 0x010fe20000410000 */
[-C--:B---3--:R-:W-:Y:S01]  /*8f90*/  FMUL.FTZ R156, R59, R0.reuse ;  /* 0x000000003b9c7220 */ /* 0x088fe20000410000 */
[-C--:B------:R-:W-:Y:S01]  /*8fa0*/  FMUL.FTZ R154, R67, R0.reuse ;  /* 0x00000000439a7220 */ /* 0x080fe20000410000 */
[----:B------:R-:W3:Y:S01]  /*8fb0*/  @P1 MUFU.RCP R2, R7 ;  /* 0x0000000700021308 */ /* 0x000ee20000001000 */
        /* <DEDUP_REMOVED lines=125> */
.L_x_4134:
[----:B------:R-:W2:Y:S01]  /*9790*/  S2R R4, SR_CgaCtaId ;  /* 0x0000000000047919 */ /* 0x000ea20000008800 */
[----:B------:R-:W-:Y:S01]  /*97a0*/  MOV R151, 0x400 ;  /* 0x0000040000977802 */ /* 0x000fe20000000f00 */
[----:B------:R-:W-:Y:S01]  /*97b0*/  BSSY B0, `(.L_x_4166) ;  /* 0x00002b7000007945 */ /* 0x000fe20003800000 */
[----:B------:R-:W-:Y:S02]  /*97c0*/  BAR.SYNC.DEFER_BLOCKING 0x5, 0x120 ;  /* 0x0144800000007b1d */ /* 0x000fe40000010000 */
[----:B--2---:R-:W-:-:S05]  /*97d0*/  LEA R151, R4, R151, 0x18 ;  /* 0x0000009704977211 */ /* 0x004fca00078ec0ff */
[----:B------:R-:W2:Y:S02]  /*97e0*/  LDS.128 R4, [R151+0x324d0] ;  /* 0x0324d00097047984 */ /* 0x000ea40000000c00 */
[----:B--2---:R-:W-:Y:S02]  /*97f0*/  R2UR UR60, R5 ;  /* 0x00000000053c72ca */ /* 0x004fe400000e0000 */
[----:B------:R-:W-:Y:S01]  /*9800*/  R2UR UR5, R6 ;  /* 0x00000000060572ca */ /* 0x000fe200000e0000 */
[----:B------:R-:W-:Y:S06]  /*9810*/  BAR.ARV 0x4, 0x120 ;  /* 0x0104800000007b1d */ /* 0x000fec0000002000 */
[----:B------:R-:W-:Y:S08]  /*9820*/  @P0 BRA `(.L_x_4167) ;  /* 0x0000001c00980947 */ /* 0x000ff00003800000 */
[----:B------:R-:W2:Y:S01]  /*9830*/  S2R R6, SR_SWINHI ;  /* 0x0000000000067919 */ /* 0x000ea20000002f00 */
[----:B------:R-:W-:Y:S01]  /*9840*/  F2FP.BF16.F32.PACK_AB R24, R25, R24 ;  /* 0x000000181918723e */ /* 0x000fe200000010ff */
[----:B------:R-:W-:Y:S01]  /*9850*/  ULDC.64 UR6, c[0x0][0xce0] ;  /* 0x0003380000067ab9 */ /* 0x000fe20000000a00 */
[----:B------:R-:W-:Y:S01]  /*9860*/  F2FP.BF16.F32.PACK_AB R25, R12, R26 ;  /* 0x0000001a0c19723e */ /* 0x000fe200000010ff */
[----:B------:R-:W-:Y:S01]  /*9870*/  ULDC.64 UR8, c[0x0][0x208] ;  /* 0x0000820000087ab9 */ /* 0x000fe20000000a00 */
        /* <DEDUP_REMOVED lines=14> */
[----:B------:R-:W-:Y:S02]  /*9960*/  MOV R4, R151 ;  /* 0x0000009700047202 */ /* 0x000fe40000000f00 */
[----:B--2---:R-:W-:-:S02]  /*9970*/  MOV R5, R6 ;  /* 0x0000000600057202 */ /* 0x004fc40000000f00 */
[----:B------:R-:W-:Y:S02]  /*9980*/  F2FP.BF16.F32.PACK_AB R51, R157, R51 ;  /* 0x000000339d33723e */ /* 0x000fe400000010ff */
[----:B------:R-:W-:Y:S01]  /*9990*/  F2FP.BF16.F32.PACK_AB R57, R156, R58 ;  /* 0x0000003a9c39723e */ /* 0x000fe200000010ff */
[----:B------:R-:W-:Y:S01]  /*99a0*/  IMAD.WIDE R98, R224, 0x2, R4 ;  /* 0x00000002e0627825 */ /* 0x000fe200078e0204 */
[----:B------:R-:W-:Y:S02]  /*99b0*/  F2FP.BF16.F32.PACK_AB R64, R65, R64 ;  /* 0x000000404140723e */ /* 0x000fe400000010ff */
[----:B------:R-:W-:Y:S02]  /*99c0*/  F2FP.BF16.F32.PACK_AB R58, R61, R60 ;  /* 0x0000003c3d3a723e */ /* 0x000fe400000010ff */
[C---:B------:R-:W-:Y:S02]  /*99d0*/  IADD3 R179, P5, R98.reuse, 0x4040, RZ ;  /* 0x0000404062b37810 */ /* 0x040fe40007fbe0ff */
        /* <DEDUP_REMOVED lines=9> */
[C---:B------:R-:W-:Y:S01]  /*9a70*/  LOP3.LUT R11, R98.reuse, 0x380, RZ, 0xc0, !PT ;  /* 0x00000380620b7812 */ /* 0x040fe200078ec0ff */
[----:B------:R-:W-:Y:S01]  /*9a80*/  IMAD.X R17, RZ, RZ, R99, P0 ;  /* 0x000000ffff117224 */ /* 0x000fe200000e0663 */
[----:B------:R-:W-:-:S02]  /*9a90*/  IADD3 R173, P4, R98, 0x60, RZ ;  /* 0x0000006062ad7810 */ /* 0x000fc40007f9e0ff */
[C---:B------:R-:W-:Y:S02]  /*9aa0*/  IADD3 R175, P3, R98.reuse, 0x4000, RZ ;  /* 0x0000400062af7810 */ /* 0x040fe40007f7e0ff */
[C---:B------:R-:W-:Y:S01]  /*9ab0*/  IADD3 R177, P6, R98.reuse, 0x4020, RZ ;  /* 0x0000402062b17810 */ /* 0x040fe20007fde0ff */
[--C-:B------:R-:W-:Y:S01]  /*9ac0*/  IMAD.X R19, RZ, RZ, R99.reuse, P4 ;  /* 0x000000ffff137224 */ /* 0x100fe200020e0663 */
[----:B------:R-:W-:Y:S01]  /*9ad0*/  IADD3 R183, P1, R98, 0x8000, RZ ;  /* 0x0000800062b77810 */ /* 0x000fe20007f3e0ff */
[--C-:B------:R-:W-:Y:S01]  /*9ae0*/  IMAD.X R21, RZ, RZ, R99.reuse, P3 ;  /* 0x000000ffff157224 */ /* 0x100fe200018e0663 */
[----:B------:R-:W-:Y:S01]  /*9af0*/  LOP3.LUT R14, R169, 0x380, RZ, 0xc0, !PT ;  /* 0x00000380a90e7812 */ /* 0x000fe200078ec0ff */
[--C-:B------:R-:W-:Y:S01]  /*9b00*/  IMAD.X R23, RZ, RZ, R99.reuse, P6 ;  /* 0x000000ffff177224 */ /* 0x100fe200030e0663 */
[----:B------:R-:W-:Y:S01]  /*9b10*/  LOP3.LUT R12, R6, 0x380, RZ, 0xc0, !PT ;  /* 0x00000380060c7812 */ /* 0x000fe200078ec0ff */
[----:B------:R-:W-:Y:S01]  /*9b20*/  IMAD.X R47, RZ, RZ, R99, P1 ;  /* 0x000000ffff2f7224 */ /* 0x000fe200008e0663 */
[----:B------:R-:W-:-:S02]  /*9b30*/  LOP3.LUT R16, R171, 0x380, RZ, 0xc0, !PT ;  /* 0x00000380ab107812 */ /* 0x000fc400078ec0ff */
[----:B------:R-:W-:Y:S02]  /*9b40*/  LOP3.LUT R94, R167, 0x380, RZ, 0xc0, !PT ;  /* 0x00000380a75e7812 */ /* 0x000fe400078ec0ff */
[----:B------:R-:W-:Y:S02]  /*9b50*/  SHF.R.U64 R11, R11, 0x3, RZ ;  /* 0x000000030b0b7819 */ /* 0x000fe400000012ff */
[----:B------:R-:W-:Y:S02]  /*9b60*/  LOP3.LUT R18, R173, 0x380, RZ, 0xc0, !PT ;  /* 0x00000380ad127812 */ /* 0x000fe400078ec0ff */
[----:B------:R-:W-:Y:S02]  /*9b70*/  LOP3.LUT R20, R175, 0x380, RZ, 0xc0, !PT ;  /* 0x00000380af147812 */ /* 0x000fe400078ec0ff */
[----:B------:R-:W-:Y:S02]  /*9b80*/  IADD3 R185, P0, R98, 0x8020, RZ ;  /* 0x0000802062b97810 */ /* 0x000fe40007f1e0ff */
[----:B------:R-:W-:-:S02]  /*9b90*/  SHF.R.U64 R14, R14, 0x3, RZ ;  /* 0x000000030e0e7819 */ /* 0x000fc400000012ff */
[----:B------:R-:W-:Y:S01]  /*9ba0*/  LOP3.LUT R22, R177, 0x380, RZ, 0xc0, !PT ;  /* 0x00000380b1167812 */ /* 0x000fe200078ec0ff */
[--C-:B------:R-:W-:Y:S01]  /*9bb0*/  IMAD.X R55, RZ, RZ, R99.reuse, P0 ;  /* 0x000000ffff377224 */ /* 0x100fe200000e0663 */
[----:B------:R-:W-:Y:S02]  /*9bc0*/  SHF.R.U64 R29, R12, 0x3, RZ ;  /* 0x000000030c1d7819 */ /* 0x000fe400000012ff */
[C---:B------:R-:W-:Y:S02]  /*9bd0*/  IADD3 R187, P4, R98.reuse, 0x8040, RZ ;  /* 0x0000804062bb7810 */ /* 0x040fe40007f9e0ff */
[C---:B------:R-:W-:Y:S02]  /*9be0*/  IADD3 R189, P3, R98.reuse, 0x8060, RZ ;  /* 0x0000806062bd7810 */ /* 0x040fe40007f7e0ff */
[C---:B------:R-:W-:Y:S01]  /*9bf0*/  IADD3 R191, P6, R98.reuse, 0xc000, RZ ;  /* 0x0000c00062bf7810 */ /* 0x040fe20007fde0ff */
[--C-:B------:R-:W-:Y:S01]  /*9c00*/  IMAD.X R63, RZ, RZ, R99.reuse, P4 ;  /* 0x000000ffff3f7224 */ /* 0x100fe200020e0663 */
[----:B------:R-:W-:Y:S01]  /*9c10*/  IADD3 R166, P1, R98, 0xc060, RZ ;  /* 0x0000c06062a67810 */ /* 0x000fe20007f3e0ff */
[--C-:B------:R-:W-:Y:S01]  /*9c20*/  IMAD.X R71, RZ, RZ, R99.reuse, P3 ;  /* 0x000000ffff477224 */ /* 0x100fe200018e0663 */
[----:B------:R-:W-:Y:S01]  /*9c30*/  SHF.R.U64 R16, R16, 0x3, RZ ;  /* 0x0000000310107819 */ /* 0x000fe200000012ff */
[--C-:B------:R-:W-:Y:S01]  /*9c40*/  IMAD.X R79, RZ, RZ, R99.reuse, P6 ;  /* 0x000000ffff4f7224 */ /* 0x100fe200030e0663 */
[----:B------:R-:W-:Y:S01]  /*9c50*/  LOP3.LUT R30, R179, 0x380, RZ, 0xc0, !PT ;  /* 0x00000380b31e7812 */ /* 0x000fe200078ec0ff */
[----:B------:R-:W-:Y:S01]  /*9c60*/  IMAD.X R13, RZ, RZ, R99, P1 ;  /* 0x000000ffff0d7224 */ /* 0x000fe200008e0663 */
[----:B------:R-:W-:-:S02]  /*9c70*/  SHF.R.U64 R12, R94, 0x3, RZ ;  /* 0x000000035e0c7819 */ /* 0x000fc400000012ff */
[----:B------:R-:W-:Y:S01]  /*9c80*/  LOP3.LUT R98, R11, R98, RZ, 0x3c, !PT ;  /* 0x000000620b627212 */ /* 0x000fe200078e3cff */
[----:B------:R-:W-:Y:S01]  /*9c90*/  IMAD.X R11, RZ, RZ, R99, P2 ;  /* 0x000000ffff0b7224 */ /* 0x000fe200010e0663 */
[----:B------:R-:W-:Y:S02]  /*9ca0*/  SHF.R.U64 R18, R18, 0x3, RZ ;  /* 0x0000000312127819 */ /* 0x000fe400000012ff */
[----:B------:R-:W-:Y:S02]  /*9cb0*/  LOP3.LUT R38, R181, 0x380, RZ, 0xc0, !PT ;  /* 0x00000380b5267812 */ /* 0x000fe400078ec0ff */
[----:B------:R-:W-:Y:S02]  /*9cc0*/  SHF.R.U64 R20, R20, 0x3, RZ ;  /* 0x0000000314147819 */ /* 0x000fe400000012ff */
[----:B------:R-:W-:Y:S02]  /*9cd0*/  LOP3.LUT R46, R183, 0x380, RZ, 0xc0, !PT ;  /* 0x00000380b72e7812 */ /* 0x000fe400078ec0ff */
[----:B------:R-:W-:-:S02]  /*9ce0*/  LOP3.LUT R14, R14, R169, RZ, 0x3c, !PT ;  /* 0x000000a90e0e7212 */ /* 0x000fc400078e3cff */
[----:B------:R-:W-:Y:S02]  /*9cf0*/  SHF.R.U64 R22, R22, 0x3, RZ ;  /* 0x0000000316167819 */ /* 0x000fe400000012ff */
[----:B------:R-:W-:Y:S02]  /*9d00*/  LOP3.LUT R54, R185, 0x380, RZ, 0xc0, !PT ;  /* 0x00000380b9367812 */ /* 0x000fe400078ec0ff */
[----:B------:R-:W-:Y:S02]  /*9d10*/  LOP3.LUT R16, R16, R171, RZ, 0x3c, !PT ;  /* 0x000000ab10107212 */ /* 0x000fe400078e3cff */
[----:B------:R-:W-:Y:S02]  /*9d20*/  SHF.R.U64 R30, R30, 0x3, RZ ;  /* 0x000000031e1e7819 */ /* 0x000fe400000012ff */
[----:B------:R-:W-:Y:S02]  /*9d30*/  LOP3.LUT R62, R187, 0x380, RZ, 0xc0, !PT ;  /* 0x00000380bb3e7812 */ /* 0x000fe400078ec0ff */
[----:B------:R-:W-:-:S02]  /*9d40*/  LOP3.LUT R10, R12, R167, RZ, 0x3c, !PT ;  /* 0x000000a70c0a7212 */ /* 0x000fc400078e3cff */
[----:B------:R-:W-:Y:S02]  /*9d50*/  LOP3.LUT R18, R18, R173, RZ, 0x3c, !PT ;  /* 0x000000ad12127212 */ /* 0x000fe400078e3cff */
[----:B------:R-:W-:Y:S02]  /*9d60*/  SHF.R.U64 R38, R38, 0x3, RZ ;  /* 0x0000000326267819 */ /* 0x000fe400000012ff */
[----:B------:R-:W-:Y:S02]  /*9d70*/  LOP3.LUT R70, R189, 0x380, RZ, 0xc0, !PT ;  /* 0x00000380bd467812 */ /* 0x000fe400078ec0ff */
[----:B------:R-:W-:Y:S01]  /*9d80*/  MOV R98, R98 ;  /* 0x0000006200627202 */ /* 0x000fe20000000f00 */
[----:B------:R-:W-:Y:S01]  /*9d90*/  BAR.SYNC.DEFER_BLOCKING 0x1, 0x100 ;  /* 0x0044000000007b1d */ /* 0x000fe20000010000 */
[----:B------:R-:W-:Y:S02]  /*9da0*/  LOP3.LUT R20, R20, R175, RZ, 0x3c, !PT ;  /* 0x000000af14147212 */ /* 0x000fe400078e3cff */
[----:B------:R-:W-:-:S02]  /*9db0*/  SHF.R.U64 R46, R46, 0x3, RZ ;  /* 0x000000032e2e7819 */ /* 0x000fc400000012ff */
[----:B------:R-:W-:Y:S02]  /*9dc0*/  LOP3.LUT R78, R191, 0x380, RZ, 0xc0, !PT ;  /* 0x00000380bf4e7812 */ /* 0x000fe400078ec0ff */
[----:B------:R-:W-:Y:S02]  /*9dd0*/  LOP3.LUT R99, R166, 0x380, RZ, 0xc0, !PT ;  /* 0x00000380a6637812 */ /* 0x000fe400078ec0ff */
[----:B------:R-:W-:Y:S02]  /*9de0*/  LOP3.LUT R22, R22, R177, RZ, 0x3c, !PT ;  /* 0x000000b116167212 */ /* 0x000fe400078e3cff */
[----:B------:R-:W-:Y:S02]  /*9df0*/  SHF.R.U64 R54, R54, 0x3, RZ ;  /* 0x0000000336367819 */ /* 0x000fe400000012ff */
[----:B------:R-:W-:Y:S02]  /*9e00*/  MOV R14, R14 ;  /* 0x0000000e000e7202 */ /* 0x000fe40000000f00 */
[----:B------:R-:W-:-:S02]  /*9e10*/  LOP3.LUT R30, R30, R179, RZ, 0x3c, !PT ;  /* 0x000000b31e1e7212 */ /* 0x000fc400078e3cff */
[----:B------:R-:W-:Y:S02]  /*9e20*/  SHF.R.U64 R62, R62, 0x3, RZ ;  /* 0x000000033e3e7819 */ /* 0x000fe400000012ff */
[----:B------:R-:W-:Y:S02]  /*9e30*/  LOP3.LUT R94, R29, R6, RZ, 0x3c, !PT ;  /* 0x000000061d5e7212 */ /* 0x000fe400078e3cff */
[----:B------:R-:W-:Y:S02]  /*9e40*/  MOV R16, R16 ;  /* 0x0000001000107202 */ /* 0x000fe40000000f00 */
[----:B------:R-:W-:Y:S01]  /*9e50*/  LOP3.LUT R38, R38, R181, RZ, 0x3c, !PT ;  /* 0x000000b526267212 */ /* 0x000fe200078e3cff */
[----:B------:R2:W-:Y:S01]  /*9e60*/  STSM.16.M88.4 [R98], R24 ;  /* 0x0000001862007844 */ /* 0x0005e20000000200 */
[----:B------:R-:W-:Y:S02]  /*9e70*/  SHF.R.U64 R70, R70, 0x3, RZ ;  /* 0x0000000346467819 */ /* 0x000fe400000012ff */
[----:B------:R-:W-:Y:S01]  /*9e80*/  MOV R18, R18 ;  /* 0x0000001200127202 */ /* 0x000fe20000000f00 */
[----:B------:R3:W-:Y:S01]  /*9e90*/  STSM.16.M88.4 [R14], R32 ;  /* 0x000000200e007844 */ /* 0x0007e20000000200 */
[----:B------:R-:W-:-:S02]  /*9ea0*/  MOV R6, R10 ;  /* 0x0000000a00067202 */ /* 0x000fc40000000f00 */
[----:B------:R-:W-:Y:S01]  /*9eb0*/  LOP3.LUT R46, R46, R183, RZ, 0x3c, !PT ;  /* 0x000000b72e2e7212 */ /* 0x000fe200078e3cff */
[----:B------:R-:W4:Y:S01]  /*9ec0*/  LDC.64 R10, c[0x0][0xcd8] ;  /* 0x00033600ff0a7b82 */ /* 0x000f220000000a00 */
[----:B------:R-:W-:Y:S01]  /*9ed0*/  SHF.R.U64 R78, R78, 0x3, RZ ;  /* 0x000000034e4e7819 */ /* 0x000fe200000012ff */
[----:B------:R5:W-:Y:S01]  /*9ee0*/  STSM.16.M88.4 [R16], R40 ;  /* 0x0000002810007844 */ /* 0x000be20000000200 */
[----:B------:R-:W-:Y:S02]  /*9ef0*/  SHF.R.U64 R99, R99, 0x3, RZ ;  /* 0x0000000363637819 */ /* 0x000fe400000012ff */
[----:B------:R-:W-:Y:S01]  /*9f00*/  MOV R20, R20 ;  /* 0x0000001400147202 */ /* 0x000fe20000000f00 */
[----:B------:R0:W-:Y:S01]  /*9f10*/  STSM.16.M88.4 [R18], R48 ;  /* 0x0000003012007844 */ /* 0x0001e20000000200 */
[----:B------:R-:W-:Y:S02]  /*9f20*/  F2FP.BF16.F32.PACK_AB R59, R155, R59 ;  /* 0x0000003b9b3b723e */ /* 0x000fe400000010ff */
        /* <DEDUP_REMOVED lines=10> */
[----:B------:R-:W-:Y:S02]  /*9fd0*/  LOP3.LUT R62, R62, R187, RZ, 0x3c, !PT ;  /* 0x000000bb3e3e7212 */ /* 0x000fe400078e3cff */
[----:B------:R-:W-:Y:S02]  /*9fe0*/  MOV R30, R30 ;  /* 0x0000001e001e7202 */ /* 0x000fe40000000f00 */
[----:B------:R-:W-:Y:S02]  /*9ff0*/  F2FP.BF16.F32.PACK_AB R74, R77, R76 ;  /* 0x0000004c4d4a723e */ /* 0x000fe400000010ff */
[----:B------:R-:W-:Y:S01]  /*a000*/  F2FP.BF16.F32.PACK_AB R75, R9, R75 ;  /* 0x0000004b094b723e */ /* 0x000fe200000010ff */
[----:B------:R-:W-:Y:S01]  /*a010*/  IMAD.SHL.U32 R9, R206, 0x4, RZ ;  /* 0x00000004ce097824 */ /* 0x000fe200078e00ff */
[----:B------:R-:W-:-:S02]  /*a020*/  F2FP.BF16.F32.PACK_AB R81, R8, R82 ;  /* 0x000000520851723e */ /* 0x000fc400000010ff */
[----:B------:R-:W-:Y:S01]  /*a030*/  LOP3.LUT R70, R70, R189, RZ, 0x3c, !PT ;  /* 0x000000bd46467212 */ /* 0x000fe200078e3cff */
[----:B------:R0:W-:Y:S01]  /*a040*/  STSM.16.M88.4 [R30], R72 ;  /* 0x000000481e007844 */ /* 0x0001e20000000200 */
[----:B------:R-:W-:Y:S02]  /*a050*/  MOV R38, R38 ;  /* 0x0000002600267202 */ /* 0x000fe40000000f00 */
        /* <DEDUP_REMOVED lines=15> */
[----:B--2---:R-:W-:Y:S02]  /*a150*/  F2FP.BF16.F32.PACK_AB R98, R101, R100 ;  /* 0x000000646562723e */ /* 0x004fe400000010ff */
        /* <DEDUP_REMOVED lines=31> */
[----:B------:R-:W-:Y:S01]  /*a350*/  MOV R12, R12 ;  /* 0x0000000c000c7202 */ /* 0x000fe20000000f00 */
[----:B------:R0:W-:Y:S01]  /*a360*/  STSM.16.M88.4 [R6], R136 ;  /* 0x0000008806007844 */ /* 0x0001e20000000200 */
[----:B------:R-:W-:-:S02]  /*a370*/  F2FP.BF16.F32.PACK_AB R146, R149, R148 ;  /* 0x000000949592723e */ /* 0x000fc400000010ff */
[----:B------:R-:W-:Y:S02]  /*a380*/  F2FP.BF16.F32.PACK_AB R147, R0, R150 ;  /* 0x000000960093723e */ /* 0x000fe400000010ff */
[----:B------:R-:W-:Y:S02]  /*a390*/  ISETP.NE.U32.AND P2, PT, RZ, UR6, PT ;  /* 0x00000006ff007c0c */ /* 0x000fe4000bf45070 */
[----:B----4-:R-:W-:Y:S01]  /*a3a0*/  ISETP.NE.U32.AND P3, PT, R10, RZ, PT ;  /* 0x000000ff0a00720c */ /* 0x010fe20003f65070 */
[----:B------:R0:W-:Y:S01]  /*a3b0*/  STSM.16.M88.4 [R12], R144 ;  /* 0x000000900c007844 */ /* 0x0001e20000000200 */
[----:B------:R-:W-:Y:S01]  /*a3c0*/  BAR.SYNC.DEFER_BLOCKING 0x1, 0x100 ;  /* 0x0044000000007b1d */ /* 0x000fe20000010000 */
[----:B------:R-:W-:Y:S02]  /*a3d0*/  ISETP.NE.AND.EX P2, PT, RZ, UR7, PT, P2 ;  /* 0x00000007ff007c0c */ /* 0x000fe4000bf45320 */
[----:B---3--:R-:W-:Y:S02]  /*a3e0*/  SHF.L.U64.HI R14, R206, 0x2, R218 ;  /* 0x00000002ce0e7819 */ /* 0x008fe400000102da */
[----:B------:R-:W-:-:S02]  /*a3f0*/  IADD3 R10, P0, R9, R10, RZ ;  /* 0x0000000a090a7210 */ /* 0x000fc40007f1e0ff */
[----:B------:R-:W-:-:S03]  /*a400*/  ISETP.NE.AND.EX P3, PT, R11, RZ, PT, P3 ;  /* 0x000000ff0b00720c */ /* 0x000fc60003f65330 */
[----:B------:R-:W-:-:S04]  /*a410*/  IMAD.X R11, R14, 0x1, R11, P0 ;  /* 0x000000010e0b7824 */ /* 0x000fc800000e060b */
[----:B------:R-:W-:-:S04]  /*a420*/  @P2 IADD3 R8, P0, R9, UR6, RZ ;  /* 0x0000000609082c10 */ /* 0x000fc8000ff1e0ff */
[----:B------:R-:W-:Y:S02]  /*a430*/  @P2 IADD3.X R9, R14, UR7, RZ, P0, !PT ;  /* 0x000000070e092c10 */ /* 0x000fe400087fe4ff */
[----:B------:R-:W2:Y:S04]  /*a440*/  @P3 LDG.E R0, desc[UR8][R10.64] ;  /* 0x000000080a003981 */ /* 0x000ea8000c1e1900 */
[----:B------:R-:W3:Y:S01]  /*a450*/  @P2 LDG.E R8, desc[UR8][R8.64] ;  /* 0x0000000808082981 */ /* 0x000ee2000c1e1900 */
[----:B------:R-:W-:Y:S01]  /*a460*/  IMAD R13, R202, 0x40, R200 ;  /* 0x00000040ca0d7824 */ /* 0x000fe200078e02c8 */
[----:B------:R-:W-:Y:S01]  /*a470*/  UMOV UR4, URZ ;  /* 0x0000003f00047c82 */ /* 0x000fe20008000000 */
[----:B------:R-:W-:Y:S02]  /*a480*/  ULDC UR10, c[0x0][0xb88] ;  /* 0x0002e200000a7ab9 */ /* 0x000fe40000000800 */
[----:B------:R-:W-:-:S03]  /*a490*/  IMAD.WIDE R4, R13, 0x2, R4 ;  /* 0x000000020d047825 */ /* 0x000fc600078e0204 */
[C---:B------:R-:W-:Y:S02]  /*a4a0*/  IADD3 R17, P0, R4.reuse, 0x1000, RZ ;  /* 0x0000100004117810 */ /* 0x040fe40007f1e0ff */
[----:B------:R-:W-:Y:S02]  /*a4b0*/  IADD3 R13, P1, R4, 0x2000, RZ ;  /* 0x00002000040d7810 */ /* 0x000fe40007f3e0ff */
[----:B-----5:R-:W-:Y:S02]  /*a4c0*/  LOP3.LUT R16, R17, 0x380, RZ, 0xc0, !PT ;  /* 0x0000038011107812 */ /* 0x020fe400078ec0ff */
[----:B--2---:R-:W-:Y:S02]  /*a4d0*/  @P3 R2UR UR4, R0 ;  /* 0x00000000000432ca */ /* 0x004fe400000e0000 */
[----:B---3--:R-:W-:Y:S01]  /*a4e0*/  @P2 R2UR UR10, R8 ;  /* 0x00000000080a22ca */ /* 0x008fe200000e0000 */
[----:B0-----:R-:W-:-:S14]  /*a4f0*/  @P2 BRA `(.L_x_4168) ;  /* 0x00000000001c2947 */ /* 0x001fdc0003800000 */
[----:B------:R-:W-:Y:S05]  /*a500*/  @!P3 BRA `(.L_x_4168) ;  /* 0x000000000018b947 */ /* 0x000fea0003800000 */
[----:B------:R-:W-:Y:S02]  /*a510*/  ULDC.64 UR6, c[0x0][0x208] ;  /* 0x0000820000067ab9 */ /* 0x000fe40000000a00 */
[----:B------:R-:W2:Y:S04]  /*a520*/  LDG.E R6, desc[UR6][R10.64] ;  /* 0x000000060a067981 */ /* 0x000ea8000c1e1900 */
[----:B------:R-:W3:Y:S01]  /*a530*/  LDG.E R0, desc[UR6][R10.64+0x4] ;  /* 0x000004060a007981 */ /* 0x000ee2000c1e1900 */
[----:B--2---:R-:W-:Y:S02]  /*a540*/  R2UR UR6, R6 ;  /* 0x00000000060672ca */ /* 0x004fe400000e0000 */
[----:B---3--:R-:W-:-:S13]  /*a550*/  R2UR UR10, R0 ;  /* 0x00000000000a72ca */ /* 0x008fda00000e0000 */
[----:B------:R-:W-:-:S12]  /*a560*/  UIADD3 UR10, -UR6, UR10, URZ ;  /* 0x0000000a060a7290 */ /* 0x000fd8000fffe13f */
.L_x_4168:
[----:B------:R-:W-:Y:S01]  /*a570*/  R2UR UR16, R219 ;  /* 0x00000000db1072ca */ /* 0x000fe200000e0000 */
[----:B------:R-:W-:Y:S01]  /*a580*/  ULDC.64 UR12, c[0x0][0xc70] ;  /* 0x00031c00000c7ab9 */ /* 0x000fe20000000a00 */
[----:B------:R-:W-:Y:S01]  /*a590*/  USHF.R.S32.HI UR9, URZ, 0x1f, UR4 ;  /* 0x0000001f3f097899 */ /* 0x000fe20008011404 */
[----:B------:R-:W-:Y:S01]  /*a5a0*/  R2UR UR15, R220 ;  /* 0x00000000dc0f72ca */ /* 0x000fe200000e0000 */
[----:B------:R-:W-:Y:S01]  /*a5b0*/  UMOV UR8, UR4 ;  /* 0x0000000400087c82 */ /* 0x000fe20008000000 */
[----:B------:R-:W-:Y:S01]  /*a5c0*/  IADD3 R11, P2, R4, 0x3000, RZ ;  /* 0x00003000040b7810 */ /* 0x000fe20007f5e0ff */
[----:B------:R-:W-:Y:S01]  /*a5d0*/  ULDC.64 UR18, c[0x0][0x208] ;  /* 0x0000820000127ab9 */ /* 0x000fe20000000a00 */
[----:B------:R-:W-:Y:S02]  /*a5e0*/  SEL R73, R206, RZ, !P3 ;  /* 0x000000ffce497207 */ /* 0x000fe40005800000 */
[----:B------:R-:W-:Y:S02]  /*a5f0*/  SEL R218, R218, RZ, !P3 ;  /* 0x000000ffdada7207 */ /* 0x000fe40005800000 */
[----:B------:R-:W-:-:S02]  /*a600*/  LOP3.LUT R10, R11, 0x380, RZ, 0xc0, !PT ;  /* 0x000003800b0a7812 */ /* 0x000fc400078ec0ff */
[----:B------:R-:W-:Y:S01]  /*a610*/  USHF.R.S32.HI UR14, URZ, 0x1f, UR16 ;  /* 0x0000001f3f0e7899 */ /* 0x000fe20008011410 */
[----:B------:R-:W-:Y:S01]  /*a620*/  LOP3.LUT R12, R13, 0x380, RZ, 0xc0, !PT ;  /* 0x000003800d0c7812 */ /* 0x000fe200078ec0ff */
[----:B------:R-:W-:Y:S01]  /*a630*/  UIMAD.WIDE.U32 UR6, UR16, UR12, UR8 ;  /* 0x0000000c100672a5 */ /* 0x000fe2000f8e0008 */
[----:B------:R-:W-:Y:S01]  /*a640*/  IMAD.U32 R6, RZ, RZ, UR15 ;  /* 0x0000000fff067e24 */ /* 0x000fe2000f8e00ff */
[----:B------:R-:W-:Y:S01]  /*a650*/  UIMAD UR11, UR14, UR12, URZ ;  /* 0x0000000c0e0b72a4 */ /* 0x000fe2000f8e023f */
[----:B------:R-:W-:Y:S02]  /*a660*/  SHF.R.U64 R10, R10, 0x3, RZ ;  /* 0x000000030a0a7819 */ /* 0x000fe400000012ff */
[----:B------:R-:W-:Y:S01]  /*a670*/  IMAD R15, R6, 0x80, R205 ;  /* 0x00000080060f7824 */ /* 0x000fe200078e02cd */
[----:B------:R-:W-:Y:S01]  /*a680*/  UIMAD UR8, UR16, UR13, UR11 ;  /* 0x0000000d100872a4 */ /* 0x000fe2000f8e020b */
[----:B------:R-:W-:Y:S01]  /*a690*/  IMAD.U32 R9, RZ, RZ, UR7 ;  /* 0x00000007ff097e24 */ /* 0x000fe2000f8e00ff */
[----:B------:R-:W-:Y:S01]  /*a6a0*/  LOP3.LUT R10, R10, R11, RZ, 0x3c, !PT ;  /* 0x0000000b0a0a7212 */ /* 0x000fe200078e3cff */
[----:B------:R-:W-:Y:S01]  /*a6b0*/  IMAD.U32 R8, RZ, RZ, UR6 ;  /* 0x00000006ff087e24 */ /* 0x000fe2000f8e00ff */
[----:B------:R-:W-:Y:S01]  /*a6c0*/  UIADD3 UR8, UR7, UR8, URZ ;  /* 0x0000000807087290 */ /* 0x000fe2000fffe03f */
[----:B------:R-:W-:Y:S01]  /*a6d0*/  SHF.R.S32.HI R11, RZ, 0x1f, R15 ;  /* 0x0000001fff0b7819 */ /* 0x000fe2000001140f */
[----:B------:R-:W-:Y:S01]  /*a6e0*/  ULDC.64 UR12, c[0x0][0xba0] ;  /* 0x0002e800000c7ab9 */ /* 0x000fe20000000a00 */
[----:B------:R-:W-:Y:S01]  /*a6f0*/  ULDC.64 UR6, c[0x0][0xc78] ;  /* 0x00031e0000067ab9 */ /* 0x000fe20000000a00 */
[----:B------:R-:W-:Y:S01]  /*a700*/  SHF.R.U64 R16, R16, 0x3, RZ ;  /* 0x0000000310107819 */ /* 0x000fe200000012ff */
[----:B------:R-:W-:Y:S01]  /*a710*/  IMAD R0, R218, UR6, RZ ;  /* 0x00000006da007c24 */ /* 0x000fe2000f8e02ff */
[----:B------:R-:W-:Y:S01]  /*a720*/  SHF.R.U64 R12, R12, 0x3, RZ ;  /* 0x000000030c0c7819 */ /* 0x000fe200000012ff */
[----:B------:R-:W-:Y:S01]  /*a730*/  IMAD.U32 R9, RZ, RZ, UR8 ;  /* 0x00000008ff097e24 */ /* 0x000fe2000f8e00ff */
[----:B------:R-:W-:Y:S01]  /*a740*/  LOP3.LUT R16, R16, R17, RZ, 0x3c, !PT ;  /* 0x0000001110107212 */ /* 0x000fe200078e3cff */
[C---:B------:R-:W-:Y:S01]  /*a750*/  IMAD R6, R73.reuse, UR7, R0 ;  /* 0x0000000749067c24 */ /* 0x040fe2000f8e0200 */
[C---:B------:R-:W-:Y:S01]  /*a760*/  IADD3 R57, P6, R4.reuse, 0x4000, RZ ;  /* 0x0000400004397810 */ /* 0x040fe20007fde0ff */
[----:B------:R-:W-:Y:S01]  /*a770*/  IMAD.WIDE.U32 R8, R73, UR6, R8 ;  /* 0x0000000649087c25 */ /* 0x000fe2000f8e0008 */
[----:B------:R-:W-:Y:S01]  /*a780*/  ULDC.64 UR6, c[0x0][0xc40] ;  /* 0x0003100000067ab9 */ /* 0x000fe20000000a00 */
[----:B------:R-:W-:-:S02]  /*a790*/  IADD3 R41, P5, R4, 0x5000, RZ ;  /* 0x0000500004297810 */ /* 0x000fc40007fbe0ff */
[----:B------:R-:W-:Y:S01]  /*a7a0*/  IMAD.X R17, RZ, RZ, R5, P0 ;  /* 0x000000ffff117224 */ /* 0x000fe200000e0605 */
[----:B------:R-:W-:Y:S02]  /*a7b0*/  IADD3 R0, P3, R15, R8, RZ ;  /* 0x000000080f007210 */ /* 0x000fe40007f7e0ff */
[----:B------:R-:W-:Y:S02]  /*a7c0*/  IADD3 R65, P0, R4, 0x8000, RZ ;  /* 0x0000800004417810 */ /* 0x000fe40007f1e0ff */
[----:B------:R-:W-:Y:S02]  /*a7d0*/  IADD3.X R11, R11, R9, R6, P3, !PT ;  /* 0x000000090b0b7210 */ /* 0x000fe40001ffe406 */
[----:B------:R-:W-:Y:S02]  /*a7e0*/  LEA R26, P3, R0, UR6, 0x2 ;  /* 0x00000006001a7c11 */ /* 0x000fe4000f8610ff */
[----:B------:R-:W-:Y:S02]  /*a7f0*/  IADD3 R29, P4, R4, 0x6000, RZ ;  /* 0x00006000041d7810 */ /* 0x000fe40007f9e0ff */
[----:B------:R-:W-:Y:S01]  /*a800*/  LEA.HI.X R27, R0, UR7, R11, 0x2, P3 ;  /* 0x00000007001b7c11 */ /* 0x000fe200098f140b */
[--C-:B------:R-:W-:Y:S01]  /*a810*/  IMAD.X R11, RZ, RZ, R5.reuse, P2 ;  /* 0x000000ffff0b7224 */ /* 0x100fe200010e0605 */
[----:B------:R-:W-:Y:S01]  /*a820*/  IADD3 R21, P3, R4, 0x7000, RZ ;  /* 0x0000700004157810 */ /* 0x000fe20007f7e0ff */
[----:B------:R-:W-:Y:S01]  /*a830*/  VIADD R0, R15, 0x8 ;  /* 0x000000080f007836 */ /* 0x000fe20000000000 */
        /* <DEDUP_REMOVED lines=44> */
[----:B------:R-:W-:-:S02]  /*ab00*/  ISETP.GE.OR P0, PT, R0, UR10, P0 ;  /* 0x0000000a00007c0c */ /* 0x000fc40008706670 */
[----:B------:R-:W-:Y:S01]  /*ab10*/  LOP3.LUT R0, R9, 0x380, RZ, 0xc0, !PT ;  /* 0x0000038009007812 */ /* 0x000fe200078ec0ff */
[----:B------:R-:W-:Y:S01]  /*ab20*/  @!P1 STG.E desc[UR18][R26.64], R2 ;  /* 0x000000021a009986 */ /* 0x000fe2000c101912 */
[----:B------:R-:W-:Y:S02]  /*ab30*/  LOP3.LUT R15, R4, 0x380, RZ, 0xc0, !PT ;  /* 0x00000380040f7812 */ /* 0x000fe400078ec0ff */
[----:B------:R-:W-:Y:S02]  /*ab40*/  SHF.R.U64 R24, R24, 0x3, RZ ;  /* 0x0000000318187819 */ /* 0x000fe400000012ff */
[----:B------:R-:W-:Y:S02]  /*ab50*/  SHF.R.U64 R68, R68, 0x3, RZ ;  /* 0x0000000344447819 */ /* 0x000fe400000012ff */
[----:B------:R-:W-:Y:S02]  /*ab60*/  SHF.R.U64 R60, R60, 0x3, RZ ;  /* 0x000000033c3c7819 */ /* 0x000fe400000012ff */
[----:B------:R-:W-:Y:S01]  /*ab70*/  SHF.R.U64 R48, R48, 0x3, RZ ;  /* 0x0000000330307819 */ /* 0x000fe200000012ff */
[----:B------:R0:W-:Y:S01]  /*ab80*/  @!P0 STG.E desc[UR18][R26.64+0x20], R3 ;  /* 0x000020031a008986 */ /* 0x0001e2000c101912 */
[----:B------:R-:W-:-:S02]  /*ab90*/  SHF.R.U64 R0, R0, 0x3, RZ ;  /* 0x0000000300007819 */ /* 0x000fc400000012ff */
[----:B------:R-:W-:Y:S01]  /*aba0*/  SHF.R.U64 R15, R15, 0x3, RZ ;  /* 0x000000030f0f7819 */ /* 0x000fe200000012ff */
[----:B------:R-:W5:Y:S01]  /*abb0*/  LD.E.128 R16, desc[UR18][R16.64] ;  /* 0x0000001210107980 */ /* 0x000f62000c101d00 */
        /* <DEDUP_REMOVED lines=10> */
[----:B------:R-:W-:Y:S01]  /*ac60*/  LOP3.LUT R4, R15, R4, RZ, 0x3c, !PT ;  /* 0x000000040f047212 */ /* 0x000fe200078e3cff */
[----:B------:R-:W-:-:S02]  /*ac70*/  UIMAD UR6, UR9, UR12, URZ ;  /* 0x0000000c090672a4 */ /* 0x000fc4000f8e023f */
[----:B------:R-:W5:Y:S01]  /*ac80*/  LD.E.128 R12, desc[UR18][R12.64] ;  /* 0x000000120c0c7980 */ /* 0x000f62000c101d00 */
[----:B------:R-:W-:-:S03]  /*ac90*/  SHF.R.S32.HI R201, RZ, 0x1f, R200 ;  /* 0x0000001fffc97819 */ /* 0x000fc600000114c8 */
[----:B------:R2:W5:Y:S04]  /*aca0*/  LD.E.128 R44, desc[UR18][R4.64] ;  /* 0x00000012042c7980 */ /* 0x000568000c101d00 */
        /* <DEDUP_REMOVED lines=11> */
[----:B------:R-:W5:Y:S01]  /*ad60*/  LD.E.128 R32, desc[UR18][R32.64] ;  /* 0x0000001220207980 */ /* 0x000f62000c101d00 */
[----:B------:R-:W-:Y:S01]  /*ad70*/  IMAD.U32 R3, RZ, RZ, UR12 ;  /* 0x0000000cff037e24 */ /* 0x000fe2000f8e00ff */
[----:B------:R-:W-:Y:S01]  /*ad80*/  UIMAD UR10, UR15, -0x80, UR10 ;  /* 0xffffff800f0a78a4 */ /* 0x000fe2000f8e020a */
[----:B------:R-:W-:Y:S01]  /*ad90*/  @!PT LDS RZ, [RZ] ;  /* 0x00000000fffff984 */ /* 0x000fe20000000800 */
[----:B------:R-:W-:Y:S01]  /*ada0*/  @!PT LDS RZ, [RZ] ;  /* 0x00000000fffff984 */ /* 0x000fe20000000800 */
[----:B------:R-:W-:Y:S01]  /*adb0*/  @!PT LDS RZ, [RZ] ;  /* 0x00000000fffff984 */ /* 0x000fe20000000800 */
[----:B------:R-:W-:Y:S01]  /*adc0*/  @!PT LDS RZ, [RZ] ;  /* 0x00000000fffff984 */ /* 0x000fe20000000800 */
[----:B------:R0:W-:Y:S06]  /*add0*/  MEMBAR.ALL.CTA ;  /* 0x0000000000007992 */ /* 0x0001ec0000008000 */
[----:B0-----:R-:W0:Y:S01]  /*ade0*/  FENCE.VIEW.ASYNC.S ;  /* 0x00000000000073c6 */ /* 0x001e220000000000 */
[----:B------:R-:W-:-:S02]  /*adf0*/  UIMAD UR6, UR4, UR13, UR6 ;  /* 0x0000000d040672a4 */ /* 0x000fc4000f8e0206 */
[----:B------:R-:W-:Y:S01]  /*ae00*/  IMAD.WIDE.U32 R2, R3, UR4, R200 ;  /* 0x0000000403027c25 */ /* 0x000fe2000f8e00c8 */
[----:B------:R-:W-:Y:S02]  /*ae10*/  ULDC.64 UR8, c[0x0][0xbe0] ;  /* 0x0002f80000087ab9 */ /* 0x000fe40000000a00 */
[----:B------:R-:W-:Y:S02]  /*ae20*/  UIMAD UR4, UR14, UR8, URZ ;  /* 0x000000080e0472a4 */ /* 0x000fe4000f8e023f */
[----:B--2---:R-:W-:Y:S01]  /*ae30*/  IMAD.U32 R5, RZ, RZ, UR8 ;  /* 0x00000008ff057e24 */ /* 0x004fe2000f8e00ff */
[C---:B------:R-:W-:Y:S01]  /*ae40*/  ISETP.GE.AND P3, PT, R202.reuse, UR10, PT ;  /* 0x0000000aca007c0c */ /* 0x040fe2000bf66270 */
[----:B------:R-:W-:Y:S01]  /*ae50*/  VIADD R3, R3, UR6 ;  /* 0x0000000603037c36 */ /* 0x000fe20008000000 */
[----:B------:R-:W-:Y:S01]  /*ae60*/  UIMAD UR4, UR16, UR9, UR4 ;  /* 0x00000009100472a4 */ /* 0x000fe2000f8e0204 */
[----:B------:R-:W-:Y:S01]  /*ae70*/  VIADD R0, R202, 0x20 ;  /* 0x00000020ca007836 */ /* 0x000fe20000000000 */
[----:B------:R-:W-:Y:S01]  /*ae80*/  ULDC.64 UR6, c[0x0][0xbe8] ;  /* 0x0002fa0000067ab9 */ /* 0x000fe20000000a00 */
[----:B------:R-:W-:-:S04]  /*ae90*/  IMAD.WIDE.U32 R2, R5, UR16, R2 ;  /* 0x0000001005027c25 */ /* 0x000fc8000f8e0002 */
[----:B------:R-:W-:Y:S01]  /*aea0*/  VIADD R151, R151, 0x32420 ;  /* 0x0003242097977836 */ /* 0x000fe20000000000 */
[----:B------:R-:W-:Y:S01]  /*aeb0*/  ISETP.GE.AND P0, PT, R0, UR10, PT ;  /* 0x0000000a00007c0c */ /* 0x000fe2000bf06270 */
[----:B------:R-:W-:Y:S02]  /*aec0*/  VIADD R5, R202, 0x60 ;  /* 0x00000060ca057836 */ /* 0x000fe40000000000 */
[----:B------:R-:W-:Y:S01]  /*aed0*/  IMAD R0, R218, UR6, RZ ;  /* 0x00000006da007c24 */ /* 0x000fe2000f8e02ff */
[----:B------:R-:W-:Y:S01]  /*aee0*/  PRMT R151, RZ, 0x654, R151 ;  /* 0x00000654ff977816 */ /* 0x000fe20000000097 */
[----:B------:R-:W-:Y:S01]  /*aef0*/  VIADD R3, R3, UR4 ;  /* 0x0000000403037c36 */ /* 0x000fe20008000000 */
[----:B------:R-:W-:Y:S01]  /*af00*/  ISETP.GE.AND P2, PT, R5, UR10, PT ;  /* 0x0000000a05007c0c */ /* 0x000fe2000bf46270 */
[----:B------:R-:W-:Y:S01]  /*af10*/  VIADD R4, R202, 0x40 ;  /* 0x00000040ca047836 */ /* 0x000fe20000000000 */
[----:B------:R-:W-:Y:S01]  /*af20*/  SHF.R.S32.HI R203, RZ, 0x1f, R202 ;  /* 0x0000001fffcb7819 */ /* 0x000fe200000114ca */
[C---:B------:R-:W-:Y:S01]  /*af30*/  IMAD R75, R73.reuse, UR7, R0 ;  /* 0x00000007494b7c24 */ /* 0x040fe2000f8e0200 */
[----:B0-----:R0:W-:Y:S01]  /*af40*/  SYNCS.ARRIVE.TRANS64.RED.A1T0 RZ, [R151+URZ], RZ ;  /* 0x000000ff97ff79a7 */ /* 0x0011e2000810043f */
[----:B------:R-:W-:Y:S01]  /*af50*/  IMAD.U32 R5, RZ, RZ, UR15 ;  /* 0x0000000fff057e24 */ /* 0x000fe2000f8e00ff */
[----:B------:R-:W-:Y:S01]  /*af60*/  BSSY B1, `(.L_x_4169) ;  /* 0x000001d000017945 */ /* 0x000fe20003800000 */
[----:B------:R-:W-:Y:S01]  /*af70*/  IMAD.WIDE.U32 R72, R73, UR6, R2 ;  /* 0x0000000649487c25 */ /* 0x000fe2000f8e0002 */
[----:B------:R-:W-:-:S03]  /*af80*/  ISETP.GE.AND P1, PT, R4, UR10, PT ;  /* 0x0000000a04007c0c */ /* 0x000fc6000bf26270 */
[----:B------:R-:W-:-:S04]  /*af90*/  IMAD.WIDE R4, R5, 0x80, R202 ;  /* 0x0000008005047825 */ /* 0x000fc800078e02ca */
[----:B------:R-:W-:Y:S01]  /*afa0*/  IMAD.IADD R77, R73, 0x1, R75 ;  /* 0x00000001494d7824 */ /* 0x000fe200078e024b */
[----:B0-----:R-:W-:Y:S06]  /*afb0*/  @P3 BRA `(.L_x_4170) ;  /* 0x00000000005c3947 */ /* 0x001fec0003800000 */
[----:B------:R-:W-:Y:S01]  /*afc0*/  ULDC.64 UR6, c[0x0][0xbd8] ;  /* 0x0002f60000067ab9 */ /* 0x000fe20000000a00 */
[----:B------:R-:W-:Y:S01]  /*afd0*/  IMAD.MOV.U32 R2, RZ, RZ, R72 ;  /* 0x000000ffff027224 */ /* 0x000fe200078e0048 */
[----:B------:R-:W-:Y:S01]  /*afe0*/  ULDC UR4, c[0x0][0xb8c] ;  /* 0x0002e30000047ab9 */ /* 0x000fe20000000800 */
[----:B------:R-:W-:Y:S01]  /*aff0*/  IMAD R75, R5, UR6, RZ ;  /* 0x00000006054b7c24 */ /* 0x000fe2000f8e02ff */
[C---:B------:R-:W-:Y:S01]  /*b000*/  ISETP.GE.AND P4, PT, R200.reuse, UR4, PT ;  /* 0x00000004c8007c0c */ /* 0x040fe2000bf86270 */
[----:B------:R-:W-:Y:S01]  /*b010*/  IMAD.MOV.U32 R3, RZ, RZ, R77 ;  /* 0x000000ffff037224 */ /* 0x000fe200078e004d */
[----:B------:R-:W-:Y:S01]  /*b020*/  ULDC.64 UR8, c[0x0][0x208] ;  /* 0x0000820000087ab9 */ /* 0x000fe20000000a00 */
        /* <DEDUP_REMOVED lines=16> */
.L_x_4170:
[----:B------:R-:W-:Y:S05]  /*b130*/  BSYNC B1 ;  /* 0x0000000000017941 */ /* 0x000fea0003800000 */
.L_x_4169:
        /* <DEDUP_REMOVED lines=13> */
[----:B------:R-:W-:Y:S01]  /*b210*/  IMAD R0, R0, UR6, RZ ;  /* 0x0000000600007c24 */ /* 0x000fe2000f8e02ff */
[----:B------:R-:W-:Y:S01]  /*b220*/  ULDC.64 UR8, c[0x0][0x208] ;  /* 0x0000820000087ab9 */ /* 0x000fe20000000a00 */
[----:B------:R-:W-:-:S02]  /*b230*/  VIADD R6, R200, 0xc0 ;  /* 0x000000c0c8067836 */ /* 0x000fc40000000000 */
        /* <DEDUP_REMOVED lines=11> */
.L_x_4172:
[----:B------:R-:W-:Y:S05]  /*b2f0*/  BSYNC B1 ;  /* 0x0000000000017941 */ /* 0x000fea0003800000 */
.L_x_4171:
[----:B------:R-:W-:Y:S04]  /*b300*/  BSSY B1, `(.L_x_4173) ;  /* 0x000001b000017945 */ /* 0x000fe80003800000 */
[----:B------:R-:W-:Y:S05]  /*b310*/  @P1 BRA `(.L_x_4174) ;  /* 0x0000000000641947 */ /* 0x000fea0003800000 */
[----:B--2--5:R-:W-:Y:S01]  /*b320*/  IADD3 R17, P0, R4, 0x40, RZ ;  /* 0x0000004004117810 */ /* 0x024fe20007f1e0ff */
        /* <DEDUP_REMOVED lines=24> */
.L_x_4174:
[----:B------:R-:W-:Y:S05]  /*b4b0*/  BSYNC B1 ;  /* 0x0000000000017941 */ /* 0x000fea0003800000 */
.L_x_4173:
[----:B------:R-:W-:Y:S05]  /*b4c0*/  @P2 BRA `(.L_x_4175) ;  /* 0x0000000c00942947 */ /* 0x000fea0003800000 */
[----:B---3-5:R-:W-:Y:S01]  /*b4d0*/  IADD3 R13, P0, R4, 0x60, RZ ;  /* 0x00000060040d7810 */ /* 0x028fe20007f1e0ff */
[----:B------:R-:W-:Y:S01]  /*b4e0*/  VIADD R0, R200, 0x40 ;  /* 0x00000040c8007836 */ /* 0x000fe20000000000 */
[----:B------:R-:W-:Y:S01]  /*b4f0*/  ULDC.64 UR6, c[0x0][0xbd8] ;  /* 0x0002f60000067ab9 */ /* 0x000fe20000000a00 */
[----:B------:R-:W-:Y:S01]  /*b500*/  IMAD.MOV.U32 R2, RZ, RZ, R72 ;  /* 0x000000ffff027224 */ /* 0x000fe200078e0048 */
[----:B------:R-:W-:Y:S01]  /*b510*/  ULDC UR4, c[0x0][0xb8c] ;  /* 0x0002e30000047ab9 */ /* 0x000fe20000000800 */
[----:B------:R-:W-:Y:S01]  /*b520*/  IMAD.X R4, RZ, RZ, R5, P0 ;  /* 0x000000ffff047224 */ /* 0x000fe200000e0605 */
        /* <DEDUP_REMOVED lines=19> */
[----:B------:R-:W-:Y:S02]  /*b660*/  ULDC.64 UR6, c[0x0][0x208] ;  /* 0x0000820000067ab9 */ /* 0x000fe40000000a00 */
[----:B------:R4:W-:Y:S01]  /*b670*/  STG.E.128 desc[UR6][R4.64+0x180], R32 ;  /* 0x0001802004007986 */ /* 0x0009e2000c101d06 */
[----:B------:R-:W-:Y:S05]  /*b680*/  BRA `(.L_x_4175) ;  /* 0x0000000c00247947 */ /* 0x000fea0003800000 */
.L_x_4167:
[----:B------:R-:W2:Y:S01]  /*b690*/  LDC.64 R4, c[0x0][0xcd8] ;  /* 0x00033600ff047b82 */ /* 0x000ea20000000a00 */
[----:B------:R-:W-:Y:S01]  /*b6a0*/  ULDC.64 UR6, c[0x0][0xce0] ;  /* 0x0003380000067ab9 */ /* 0x000fe20000000a00 */
[C---:B------:R-:W-:Y:S01]  /*b6b0*/  IMAD.SHL.U32 R3, R206.reuse, 0x4, RZ ;  /* 0x00000004ce037824 */ /* 0x040fe200078e00ff */
[----:B------:R-:W-:Y:S01]  /*b6c0*/  ISETP.NE.U32.AND P0, PT, RZ, UR6, PT ;  /* 0x00000006ff007c0c */ /* 0x000fe2000bf05070 */
[----:B------:R-:W-:Y:S01]  /*b6d0*/  ULDC.64 UR8, c[0x0][0x208] ;  /* 0x0000820000087ab9 */ /* 0x000fe20000000a00 */
[----:B------:R-:W-:Y:S02]  /*b6e0*/  SHF.L.U64.HI R0, R206, 0x2, R218 ;  /* 0x00000002ce007819 */ /* 0x000fe400000102da */
[----:B------:R-:W-:-:S13]  /*b6f0*/  ISETP.NE.AND.EX P1, PT, RZ, UR7, PT, P0 ;  /* 0x00000007ff007c0c */ /* 0x000fda000bf25300 */
[C---:B------:R-:W-:Y:S02]  /*b700*/  @P1 IADD3 R2, P3, R3.reuse, UR6, RZ ;  /* 0x0000000603021c10 */ /* 0x040fe4000ff7e0ff */
[----:B--2---:R-:W-:Y:S02]  /*b710*/  ISETP.NE.U32.AND P0, PT, R4, RZ, PT ;  /* 0x000000ff0400720c */ /* 0x004fe40003f05070 */
[----:B------:R-:W-:Y:S02]  /*b720*/  IADD3 R4, P2, R3, R4, RZ ;  /* 0x0000000403047210 */ /* 0x000fe40007f5e0ff */
[C---:B------:R-:W-:Y:S02]  /*b730*/  @P1 IADD3.X R3, R0.reuse, UR7, RZ, P3, !PT ;  /* 0x0000000700031c10 */ /* 0x040fe40009ffe4ff */
[----:B------:R-:W-:Y:S01]  /*b740*/  ISETP.NE.AND.EX P0, PT, R5, RZ, PT, P0 ;  /* 0x000000ff0500720c */ /* 0x000fe20003f05300 */
[----:B------:R-:W-:Y:S02]  /*b750*/  IMAD.MOV.U32 R9, RZ, RZ, RZ ;  /* 0x000000ffff097224 */ /* 0x000fe400078e00ff */
[----:B------:R-:W2:Y:S01]  /*b760*/  @P1 LDG.E R2, desc[UR8][R2.64] ;  /* 0x0000000802021981 */ /* 0x000ea2000c1e1900 */
[----:B------:R-:W-:Y:S01]  /*b770*/  IMAD.X R5, R0, 0x1, R5, P2 ;  /* 0x0000000100057824 */ /* 0x000fe200010e0605 */
[----:B------:R-:W-:Y:S01]  /*b780*/  ULDC UR4, c[0x0][0xb88] ;  /* 0x0002e20000047ab9 */ /* 0x000fe20000000800 */
[----:B------:R-:W-:-:S07]  /*b790*/  ISETP.GT.AND P2, PT, R226, 0x7f, PT ;  /* 0x0000007fe200780c */ /* 0x000fce0003f44270 */
[----:B------:R3:W5:Y:S01]  /*b7a0*/  @P0 LDG.E R9, desc[UR8][R4.64] ;  /* 0x0000000804090981 */ /* 0x000762000c1e1900 */
[----:B--2---:R-:W-:Y:S01]  /*b7b0*/  @P1 R2UR UR4, R2 ;  /* 0x00000000020412ca */ /* 0x004fe200000e0000 */
[----:B---3--:R-:W-:-:S14]  /*b7c0*/  @P1 BRA `(.L_x_4176) ;  /* 0x00000000001c1947 */ /* 0x008fdc0003800000 */
[----:B------:R-:W-:Y:S05]  /*b7d0*/  @!P0 BRA `(.L_x_4176) ;  /* 0x0000000000188947 */ /* 0x000fea0003800000 */
[----:B------:R-:W-:Y:S02]  /*b7e0*/  ULDC.64 UR6, c[0x0][0x208] ;  /* 0x0000820000067ab9 */ /* 0x000fe40000000a00 */
[----:B------:R-:W2:Y:S04]  /*b7f0*/  LDG.E R2, desc[UR6][R4.64] ;  /* 0x0000000604027981 */ /* 0x000ea8000c1e1900 */
[----:B------:R-:W3:Y:S01]  /*b800*/  LDG.E R0, desc[UR6][R4.64+0x4] ;  /* 0x0000040604007981 */ /* 0x000ee2000c1e1900 */
[----:B--2---:R-:W-:Y:S02]  /*b810*/  R2UR UR6, R2 ;  /* 0x00000000020672ca */ /* 0x004fe400000e0000 */
[----:B---3--:R-:W-:-:S13]  /*b820*/  R2UR UR4, R0 ;  /* 0x00000000000472ca */ /* 0x008fda00000e0000 */
[----:B------:R-:W-:-:S12]  /*b830*/  UIADD3 UR4, -UR6, UR4, URZ ;  /* 0x0000000406047290 */ /* 0x000fd8000fffe13f */
.L_x_4176:
[----:B------:R-:W-:Y:S01]  /*b840*/  R2UR UR6, R219 ;  /* 0x00000000db0672ca */ /* 0x000fe200000e0000 */
[----:B------:R-:W-:Y:S01]  /*b850*/  BSSY B1, `(.L_x_4177) ;  /* 0x0000022000017945 */ /* 0x000fe20003800000 */
[----:B------:R-:W-:Y:S02]  /*b860*/  SHF.R.S32.HI R201, RZ, 0x1f, R200 ;  /* 0x0000001fffc97819 */ /* 0x000fe400000114c8 */
[----:B------:R-:W-:Y:S02]  /*b870*/  SEL R13, R206, RZ, !P0 ;  /* 0x000000ffce0d7207 */ /* 0x000fe40004000000 */
[----:B------:R-:W-:Y:S02]  /*b880*/  SEL R218, R218, RZ, !P0 ;  /* 0x000000ffdada7207 */ /* 0x000fe40004000000 */
[----:B-----5:R-:W-:-:S05]  /*b890*/  SHF.R.S32.HI R6, RZ, 0x1f, R9 ;  /* 0x0000001fff067819 */ /* 0x020fca0000011409 */
[----:B------:R-:W-:Y:S01]  /*b8a0*/  USHF.R.S32.HI UR7, URZ, 0x1f, UR6 ;  /* 0x0000001f3f077899 */ /* 0x000fe20008011406 */
[----:B------:R-:W-:Y:S11]  /*b8b0*/  @P2 BRA `(.L_x_4178) ;  /* 0x00000000006c2947 */ /* 0x000ff60003800000 */
[----:B------:R-:W2:Y:S01]  /*b8c0*/  S2R R2, SR_TID.X ;  /* 0x0000000000027919 */ /* 0x000ea20000002100 */
[----:B------:R-:W-:-:S13]  /*b8d0*/  R2UR UR6, R220 ;  /* 0x00000000dc0672ca */ /* 0x000fda00000e0000 */
[----:B------:R-:W-:-:S04]  /*b8e0*/  IMAD.U32 R0, RZ, RZ, UR6 ;  /* 0x00000006ff007e24 */ /* 0x000fc8000f8e00ff */
[----:B--2---:R-:W-:-:S04]  /*b8f0*/  IMAD R0, R0, 0x80, R2 ;  /* 0x0000008000007824 */ /* 0x004fc800078e0202 */
[----:B------:R-:W-:-:S05]  /*b900*/  VIADD R0, R0, 0xffffff80 ;  /* 0xffffff8000007836 */ /* 0x000fca0000000000 */
[----:B------:R-:W-:-:S13]  /*b910*/  ISETP.GE.AND P0, PT, R0, UR4, PT ;  /* 0x0000000400007c0c */ /* 0x000fda000bf06270 */
[----:B------:R-:W-:Y:S05]  /*b920*/  @P0 BRA `(.L_x_4178) ;  /* 0x0000000000500947 */ /* 0x000fea0003800000 */
[----:B------:R-:W-:Y:S01]  /*b930*/  R2UR UR10, R219 ;  /* 0x00000000db0a72ca */ /* 0x000fe200000e0000 */
[----:B------:R-:W-:Y:S01]  /*b940*/  ULDC.64 UR8, c[0x0][0xc70] ;  /* 0x00031c0000087ab9 */ /* 0x000fe20000000a00 */
[C---:B------:R-:W-:Y:S01]  /*b950*/  IADD3 R2, P0, R0.reuse, R9, RZ ;  /* 0x0000000900027210 */ /* 0x040fe20007f1e0ff */
[----:B------:R-:W-:Y:S02]  /*b960*/  UIMAD UR6, UR7, UR8, URZ ;  /* 0x00000008070672a4 */ /* 0x000fe4000f8e023f */
[----:B------:R-:W-:Y:S01]  /*b970*/  IMAD.U32 R5, RZ, RZ, UR8 ;  /* 0x00000008ff057e24 */ /* 0x000fe2000f8e00ff */
[----:B------:R-:W-:-:S07]  /*b980*/  LEA.HI.X.SX32 R3, R0, R6, 0x1, P0 ;  /* 0x0000000600037211 */ /* 0x000fce00000f0eff */
[----:B------:R-:W-:Y:S02]  /*b990*/  UIMAD UR6, UR10, UR9, UR6 ;  /* 0x000000090a0672a4 */ /* 0x000fe4000f8e0206 */
[----:B------:R-:W-:Y:S01]  /*b9a0*/  IMAD.WIDE.U32 R2, R5, UR10, R2 ;  /* 0x0000000a05027c25 */ /* 0x000fe2000f8e0002 */
[----:B------:R-:W-:Y:S01]  /*b9b0*/  ULDC.64 UR8, c[0x0][0xc78] ;  /* 0x00031e0000087ab9 */ /* 0x000fe20000000a00 */
[----:B------:R-:W-:Y:S02]  /*b9c0*/  ULDC.64 UR10, c[0x0][0x208] ;  /* 0x00008200000a7ab9 */ /* 0x000fe40000000a00 */
[----:B------:R-:W-:Y:S02]  /*b9d0*/  IMAD R0, R218, UR8, RZ ;  /* 0x00000008da007c24 */ /* 0x000fe4000f8e02ff */
[----:B------:R-:W-:Y:S02]  /*b9e0*/  VIADD R3, R3, UR6 ;  /* 0x0000000603037c36 */ /* 0x000fe40008000000 */
[----:B------:R-:W-:-:S02]  /*b9f0*/  IMAD R5, R13, UR9, R0 ;  /* 0x000000090d057c24 */ /* 0x000fc4000f8e0200 */
[----:B------:R-:W-:Y:S01]  /*ba00*/  IMAD.WIDE.U32 R2, R13, UR8, R2 ;  /* 0x000000080d027c25 */ /* 0x000fe2000f8e0002 */
[----:B------:R-:W-:-:S03]  /*ba10*/  ULDC.64 UR8, c[0x0][0xc40] ;  /* 0x0003100000087ab9 */ /* 0x000fc60000000a00 */
[----:B------:R-:W-:Y:S01]  /*ba20*/  IMAD.IADD R3, R3, 0x1, R5 ;  /* 0x0000000103037824 */ /* 0x000fe200078e0205 */
[----:B------:R-:W-:-:S04]  /*ba30*/  LEA R4, P0, R2, UR8, 0x2 ;  /* 0x0000000802047c11 */ /* 0x000fc8000f8010ff */
[----:B------:R-:W-:Y:S01]  /*ba40*/  LEA.HI.X R5, R2, UR9, R3, 0x2, P0 ;  /* 0x0000000902057c11 */ /* 0x000fe200080f1403 */
[----:B------:R-:W-:-:S05]  /*ba50*/  IMAD.MOV.U32 R3, RZ, RZ, -0x800000 ;  /* 0xff800000ff037424 */ /* 0x000fca00078e00ff */
[----:B------:R2:W-:Y:S03]  /*ba60*/  STG.E desc[UR10][R4.64], R3 ;  /* 0x0000000304007986 */ /* 0x0005e6000c10190a */
.L_x_4178:
[----:B------:R-:W-:Y:S05]  /*ba70*/  BSYNC B1 ;  /* 0x0000000000017941 */ /* 0x000fea0003800000 */
.L_x_4177:
[----:B------:R-:W-:Y:S01]  /*ba80*/  R2UR UR10, R220 ;  /* 0x00000000dc0a72ca */ /* 0x000fe200000e0000 */
[----:B------:R-:W-:Y:S01]  /*ba90*/  ULDC.64 UR8, c[0x0][0xba0] ;  /* 0x0002e80000087ab9 */ /* 0x000fe20000000a00 */
[----:B------:R-:W-:Y:S01]  /*baa0*/  R2UR UR11, R219 ;  /* 0x00000000db0b72ca */ /* 0x000fe200000e0000 */
[----:B------:R-:W-:Y:S01]  /*bab0*/  IMAD R0, R6, UR8, RZ ;  /* 0x0000000806007c24 */ /* 0x000fe2000f8e02ff */
[----:B------:R-:W-:Y:S01]  /*bac0*/  BSSY B1, `(.L_x_4179) ;  /* 0x0000032000017945 */ /* 0x000fe20003800000 */
[----:B--2---:R-:W-:-:S04]  /*bad0*/  IMAD.WIDE.U32 R2, R9, UR8, R200 ;  /* 0x0000000809027c25 */ /* 0x004fc8000f8e00c8 */
[----:B------:R-:W-:Y:S01]  /*bae0*/  IMAD R9, R9, UR9, R0 ;  /* 0x0000000909097c24 */ /* 0x000fe2000f8e0200 */
[----:B------:R-:W-:Y:S01]  /*baf0*/  ULDC.64 UR8, c[0x0][0xbe0] ;  /* 0x0002f80000087ab9 */ /* 0x000fe20000000a00 */
[C---:B------:R-:W-:Y:S01]  /*bb00*/  VIADD R0, R202.reuse, 0x20 ;  /* 0x00000020ca007836 */ /* 0x040fe20000000000 */
[----:B------:R-:W-:Y:S01]  /*bb10*/  UIMAD UR6, UR7, UR8, URZ ;  /* 0x00000008070672a4 */ /* 0x000fe2000f8e023f */
[----:B------:R-:W-:Y:S01]  /*bb20*/  IMAD.IADD R3, R3, 0x1, R9 ;  /* 0x0000000103037824 */ /* 0x000fe200078e0209 */
[----:B------:R-:W-:Y:S01]  /*bb30*/  UIMAD UR4, UR10, -0x80, UR4 ;  /* 0xffffff800a0478a4 */ /* 0x000fe2000f8e0204 */
[----:B------:R-:W-:Y:S01]  /*bb40*/  IMAD.U32 R5, RZ, RZ, UR8 ;  /* 0x00000008ff057e24 */ /* 0x000fe2000f8e00ff */
[----:B------:R-:W-:Y:S01]  /*bb50*/  UIMAD UR6, UR11, UR9, UR6 ;  /* 0x000000090b0672a4 */ /* 0x000fe2000f8e0206 */
[C---:B------:R-:W-:Y:S01]  /*bb60*/  VIADD R4, R202.reuse, 0x40 ;  /* 0x00000040ca047836 */ /* 0x040fe20000000000 */
[----:B------:R-:W-:Y:S01]  /*bb70*/  SHF.R.S32.HI R9, RZ, 0x1f, R202 ;  /* 0x0000001fff097819 */ /* 0x000fe200000114ca */
[----:B------:R-:W-:Y:S01]  /*bb80*/  IMAD.WIDE.U32 R2, R5, UR11, R2 ;  /* 0x0000000b05027c25 */ /* 0x000fe2000f8e0002 */
[----:B------:R-:W-:-:S02]  /*bb90*/  ISETP.GE.AND P2, PT, R202, UR4, PT ;  /* 0x00000004ca007c0c */ /* 0x000fc4000bf46270 */
[----:B------:R-:W-:Y:S01]  /*bba0*/  ISETP.GE.AND P1, PT, R0, UR4, PT ;  /* 0x0000000400007c0c */ /* 0x000fe2000bf26270 */
[----:B------:R-:W-:Y:S01]  /*bbb0*/  VIADD R3, R3, UR6 ;  /* 0x0000000603037c36 */ /* 0x000fe20008000000 */
[----:B------:R-:W-:Y:S01]  /*bbc0*/  ULDC.64 UR6, c[0x0][0xbe8] ;  /* 0x0002fa0000067ab9 */ /* 0x000fe20000000a00 */
[----:B------:R-:W-:Y:S01]  /*bbd0*/  ISETP.GE.AND P0, PT, R4, UR4, PT ;  /* 0x0000000404007c0c */ /* 0x000fe2000bf06270 */
[----:B------:R-:W-:Y:S02]  /*bbe0*/  IMAD R0, R218, UR6, RZ ;  /* 0x00000006da007c24 */ /* 0x000fe4000f8e02ff */
[----:B------:R-:W-:Y:S02]  /*bbf0*/  IMAD.U32 R15, RZ, RZ, UR10 ;  /* 0x0000000aff0f7e24 */ /* 0x000fe4000f8e00ff */
[C---:B------:R-:W-:Y:S02]  /*bc00*/  IMAD R11, R13.reuse, UR7, R0 ;  /* 0x000000070d0b7c24 */ /* 0x040fe4000f8e0200 */
[----:B------:R-:W-:-:S04]  /*bc10*/  IMAD.WIDE.U32 R4, R13, UR6, R2 ;  /* 0x000000060d047c25 */ /* 0x000fc8000f8e0002 */
[----:B------:R-:W-:Y:S02]  /*bc20*/  IMAD.MOV.U32 R8, RZ, RZ, R202 ;  /* 0x000000ffff087224 */ /* 0x000fe400078e00ca */
[----:B------:R-:W-:Y:S02]  /*bc30*/  VIADD R6, R202, 0x60 ;  /* 0x00000060ca067836 */ /* 0x000fe40000000000 */
[----:B------:R-:W-:-:S04]  /*bc40*/  IMAD.WIDE R8, R15, 0x80, R8 ;  /* 0x000000800f087825 */ /* 0x000fc800078e0208 */
        /* <DEDUP_REMOVED lines=12> */
[----:B------:R-:W-:Y:S01]  /*bd10*/  IMAD.MOV.U32 R2, RZ, RZ, R4 ;  /* 0x000000ffff027224 */ /* 0x000fe200078e0004 */
[----:B------:R-:W-:Y:S01]  /*bd20*/  ULDC.64 UR10, c[0x0][0x208] ;  /* 0x00008200000a7ab9 */ /* 0x000fe20000000a00 */
        /* <DEDUP_REMOVED lines=11> */
.L_x_4180:
[----:B------:R-:W-:Y:S05]  /*bde0*/  BSYNC B1 ;  /* 0x0000000000017941 */ /* 0x000fea0003800000 */
.L_x_4179:
[----:B------:R-:W-:Y:S01]  /*bdf0*/  BSSY B1, `(.L_x_4181) ;  /* 0x000001c000017945 */ /* 0x000fe20003800000 */
[----:B------:R-:W-:-:S03]  /*be00*/  ISETP.GE.AND P2, PT, R6, UR4, PT ;  /* 0x0000000406007c0c */ /* 0x000fc6000bf46270 */
[----:B------:R-:W-:Y:S10]  /*be10*/  @P1 BRA `(.L_x_4182) ;  /* 0x0000000000641947 */ /* 0x000ff40003800000 */
        /* <DEDUP_REMOVED lines=25> */
.L_x_4182:
[----:B------:R-:W-:Y:S05]  /*bfb0*/  BSYNC B1 ;  /* 0x0000000000017941 */ /* 0x000fea0003800000 */
.L_x_4181:
[----:B------:R-:W-:Y:S04]  /*bfc0*/  BSSY B1, `(.L_x_4183) ;  /* 0x000001b000017945 */ /* 0x000fe80003800000 */
[----:B------:R-:W-:Y:S05]  /*bfd0*/  @P0 BRA `(.L_x_4184) ;  /* 0x0000000000640947 */ /* 0x000fea0003800000 */
[----:B--23--:R-:W-:Y:S01]  /*bfe0*/  IADD3 R11, P0, R8, 0x40, RZ ;  /* 0x00000040080b7810 */ /* 0x00cfe20007f1e0ff */
        /* <DEDUP_REMOVED lines=24> */
.L_x_4184:
[----:B------:R-:W-:Y:S05]  /*c170*/  BSYNC B1 ;  /* 0x0000000000017941 */ /* 0x000fea0003800000 */
.L_x_4183:
        /* <DEDUP_REMOVED lines=10> */
[----:B------:R-:W-:Y:S01]  /*c220*/  ULDC.64 UR8, c[0x0][0x208] ;  /* 0x0000820000087ab9 */ /* 0x000fe20000000a00 */
        /* <DEDUP_REMOVED lines=15> */
.L_x_4175:
[----:B------:R-:W-:Y:S05]  /*c320*/  BSYNC B0 ;  /* 0x0000000000007941 */ /* 0x000fea0003800000 */
.L_x_4166:
[----:B------:R-:W-:Y:S02]  /*c330*/  ULDC UR4, c[0x0][0xd14] ;  /* 0x0003450000047ab9 */ /* 0x000fe40000000800 */
[----:B------:R-:W-:-:S13]  /*c340*/  ISETP.GE.AND P0, PT, R7, UR4, PT ;  /* 0x0000000407007c0c */ /* 0x000fda000bf06270 */
[----:B------:R-:W-:Y:S05]  /*c350*/  @!P0 BRA `(.L_x_4185) ;  /* 0xffffff4800b88947 */ /* 0x000fea000383ffff */
[----:B------:R-:W-:Y:S05]  /*c360*/  EXIT ;  /* 0x000000000000794d */ /* 0x000fea0003800000 */
.L_x_4129:
        /* <DEDUP_REMOVED lines=10> */
[----:B------:R-:W-:Y:S01]  /*c410*/  ULDC.64 UR6, c[0x0][0x208] ;  /* 0x0000820000067ab9 */ /* 0x000fe20000000a00 */
        /* <DEDUP_REMOVED lines=9> */
[----:B------:R-:W0:Y:S01]  /*c4b0*/  S2UR UR6, SR_CTAID.X ;  /* 0x00000000000679c3 */ /* 0x000e220000002500 */
[----:B------:R-:W-:Y:S01]  /*c4c0*/  ISETP.GE.U32.AND P0, PT, R7, 0x2, PT ;  /* 0x000000020700780c */ /* 0x000fe20003f06070 */
[----:B------:R-:W-:Y:S01]  /*c4d0*/  IMAD.MOV.U32 R16, RZ, RZ, RZ ;  /* 0x000000ffff107224 */ /* 0x000fe200078e00ff */
        /* <DEDUP_REMOVED lines=39> */
.L_x_4190:
        /* <DEDUP_REMOVED lines=12> */
[----:B------:R-:W0:Y:S01]  /*c810*/  LDC.64 R2, c[0x0][0xd58] ;  /* 0x00035600ff027b82 */ /* 0x000e220000000a00 */
[----:B------:R-:W-:Y:S01]  /*c820*/  ULDC.64 UR8, c[0x0][0x208] ;  /* 0x0000820000087ab9 */ /* 0x000fe20000000a00 */
[----:B0-----:R-:W-:-:S05]  /*c830*/  IMAD.WIDE R2, R7, 0x4, R2 ;  /* 0x0000000407027825 */ /* 0x001fca00078e0202 */
[----:B------:R0:W5:Y:S02]  /*c840*/  LDG.E R10, desc[UR8][R2.64] ;  /* 0x00000008020a7981 */ /* 0x000164000c1e1900 */
.L_x_4189:
[----:B------:R-:W-:Y:S05]  /*c850*/  BSYNC B0 ;  /* 0x0000000000007941 */ /* 0x000fea0003800000 */
.L_x_4188:
        /* <DEDUP_REMOVED lines=25> */
.L_x_4186:
[----:B------:R-:W-:Y:S01]  /*c9f0*/  IMAD.IADD R7, R5, 0x1, -R2 ;  /* 0x0000000105077824 */ /* 0x000fe200078e0a02 */
[----:B------:R-:W-:-:S03]  /*ca00*/  ULDC.64 UR8, c[0x0][0x208] ;  /* 0x0000820000087ab9 */ /* 0x000fc60000000a00 */
        /* <DEDUP_REMOVED lines=19> */
.L_x_4191:
        /* <DEDUP_REMOVED lines=56> */
.L_x_4187:
[----:B------:R-:W-:Y:S02]  /*cec0*/  IMAD.MOV.U32 R17, RZ, RZ, RZ ;  /* 0x000000ffff117224 */ /* 0x000fe400078e00ff */
[----:B------:R-:W-:Y:S02]  /*ced0*/  IMAD.U32 R16, RZ, RZ, UR6 ;  /* 0x00000006ff107e24 */ /* 0x000fe4000f8e00ff */
[----:B------:R-:W-:-:S07]  /*cee0*/  IMAD.MOV.U32 R18, RZ, RZ, RZ ;  /* 0x000000ffff127224 */ /* 0x000fce00078e00ff */
.L_x_4192:
[----:B------:R-:W1:Y:S01]  /*cef0*/  S2R R2, SR_TID.X ;  /* 0x0000000000027919 */ /* 0x000e620000002100 */
[----:B------:R-:W-:Y:S01]  /*cf00*/  UMOV UR50, URZ ;  /* 0x0000003f00327c82 */ /* 0x000fe20008000000 */
        /* <DEDUP_REMOVED lines=13> */
[----:B------:R1:W-:Y:S01]  /*cfe0*/  STL [R1], RZ ;  /* 0x000000ff01007387 */ /* 0x0003e20000100800 */
[----:B------:R-:W-:Y:S01]  /*cff0*/  ULDC UR51, c[0x0][0xc] ;  /* 0x0000030000337ab9 */ /* 0x000fe20000000800 */
[----:B------:R-:W-:Y:S01]  /*d000*/  ULDC.64 UR48, c[0x0][0x198] ;  /* 0x0000660000307ab9 */ /* 0x000fe20000000a00 */
[----:B------:R-:W-:Y:S01]  /*d010*/  UMOV UR50, URZ ;  /* 0x0000003f00327c82 */ /* 0x000fe20008000000 */
[----:B------:R1:W-:Y:S04]  /*d020*/  STL [R1+0x4], R0 ;  /* 0x0000040001007387 */ /* 0x0003e80000100800 */
.L_x_4259:
[----:B--2---:R-:W2:Y:S01]  /*d030*/  LDC.64 R2, c[0x0][0xd60] ;  /* 0x00035800ff027b82 */ /* 0x004ea20000000a00 */
[----:B------:R-:W-:Y:S01]  /*d040*/  ULDC.64 UR4, c[0x0][0x208] ;  /* 0x0000820000047ab9 */ /* 0x000fe20000000a00 */
[----:B--2---:R-:W-:-:S05]  /*d050*/  IMAD.WIDE R2, R19, 0x4, R2 ;  /* 0x0000000413027825 */ /* 0x004fca00078e0202 */
[----:B------:R-:W2:Y:S01]  /*d060*/  LDG.E R5, desc[UR4][R2.64] ;  /* 0x0000000402057981 */ /* 0x000ea2000c1e1900 */
[----:B------:R-:W-:Y:S05]  /*d070*/  YIELD ;  /* 0x0000000000007946 */ /* 0x000fea0003800000 */
[----:B------:R-:W-:Y:S01]  /*d080*/  ULDC.64 UR4, c[0x0][0xb20] ;  /* 0x0002c80000047ab9 */ /* 0x000fe20000000a00 */
[----:B-1----:R-:W-:Y:S01]  /*d090*/  IMAD.MOV.U32 R0, RZ, RZ, RZ ;  /* 0x000000ffff007224 */ /* 0x002fe200078e00ff */
[----:B------:R-:W-:Y:S01]  /*d0a0*/  ISETP.NE.U32.AND P0, PT, RZ, UR4, PT ;  /* 0x00000004ff007c0c */ /* 0x000fe2000bf05070 */
[----:B------:R-:W-:Y:S01]  /*d0b0*/  ULDC.64 UR8, c[0x0][0x208] ;  /* 0x0000820000087ab9 */ /* 0x000fe20000000a00 */
[----:B------:R-:W-:Y:S01]  /*d0c0*/  IMAD.MOV.U32 R8, RZ, RZ, RZ ;  /* 0x000000ffff087224 */ /* 0x000fe200078e00ff */
[----:B------:R-:W-:Y:S01]  /*d0d0*/  ULDC.64 UR6, c[0x0][0xb00] ;  /* 0x0002c00000067ab9 */ /* 0x000fe20000000a00 */
[----:B------:R-:W-:-:S02]  /*d0e0*/  ISETP.NE.AND.EX P0, PT, RZ, UR5, PT, P0 ;  /* 0x00000005ff007c0c */ /* 0x000fc4000bf05300 */
        /* <DEDUP_REMOVED lines=23> */
[----:B------:R-:W-:-:S04]  /*d260*/  ISETP.NE.U32.AND P0, PT, RZ, UR6, PT ;  /* 0x00000006ff007c0c */ /* 0x000fc8000bf05070 */
[----:B------:R-:W-:Y:S01]  /*d270*/  ISETP.NE.AND.EX P0, PT, RZ, UR7, PT, P0 ;  /* 0x00000007ff007c0c */ /* 0x000fe2000bf05300 */
[----:B--2---:R1:W-:Y:S02]  /*d280*/  STL [R1+0x20], R8 ;  /* 0x0000200801007387 */ /* 0x0043e40000100800 */
[----:B-1----:R-:W-:Y:S01]  /*d290*/  IMAD.U32 R8, RZ, RZ, UR4 ;  /* 0x00000004ff087e24 */ /* 0x002fe2000f8e00ff */
[----:B------:R-:W-:Y:S02]  /*d2a0*/  ULDC.64 UR4, c[0x0][0x3f8] ;  /* 0x0000fe0000047ab9 */ /* 0x000fe40000000a00 */
[----:B------:R-:W-:-:S03]  /*d2b0*/  UISETP.NE.U32.AND UP0, UPT, UR4, URZ, UPT ;  /* 0x0000003f0400728c */ /* 0x000fc6000bf05070 */
[----:B------:R-:W-:Y:S01]  /*d2c0*/  ULDC UR4, c[0x0][0x404] ;  /* 0x0001010000047ab9 */ /* 0x000fe20000000800 */
[----:B------:R-:W-:Y:S01]  /*d2d0*/  UISETP.NE.AND.EX UP0, UPT, UR5, URZ, UPT, UP0 ;  /* 0x0000003f0500728c */ /* 0x000fe2000bf05300 */
[----:B------:R1:W5:Y:S02]  /*d2e0*/  @P1 LDG.E R8, desc[UR8][R6.64] ;  /* 0x0000000806081981 */ /* 0x000364000c1e1900 */
[----:B------:R-:W-:Y:S01]  /*d2f0*/  ULDC UR5, c[0x0][0x2e0] ;  /* 0x0000b80000057ab9 */ /* 0x000fe20000000800 */
[----:B------:R-:W-:-:S04]  /*d300*/  USEL UR4, UR4, 0x1, UP0 ;  /* 0x0000000104047887 */ /* 0x000fc80008000000 */
[----:B------:R-:W-:-:S06]  /*d310*/  UIMAD UR4, UR4, UR5, URZ ;  /* 0x00000005040472a4 */ /* 0x000fcc000f8e023f */
[----:B-1----:R-:W-:Y:S01]  /*d320*/  IMAD.U32 R6, RZ, RZ, UR4 ;  /* 0x00000004ff067e24 */ /* 0x002fe2000f8e00ff */
[----:B------:R-:W-:Y:S06]  /*d330*/  @P1 BRA `(.L_x_4194) ;  /* 0x0000000000141947 */ /* 0x000fec0003800000 */
[----:B------:R-:W-:Y:S05]  /*d340*/  @!P2 BRA `(.L_x_4194) ;  /* 0x000000000010a947 */ /* 0x000fea0003800000 */
[----:B------:R-:W-:Y:S02]  /*d350*/  ULDC.64 UR4, c[0x0][0x208] ;  /* 0x0000820000047ab9 */ /* 0x000fe40000000a00 */
[----:B-----5:R-:W2:Y:S04]  /*d360*/  LDG.E R8, desc[UR4][R2.64] ;  /* 0x0000000402087981 */ /* 0x020ea8000c1e1900 */
[----:B------:R-:W2:Y:S02]  /*d370*/  LDG.E R7, desc[UR4][R2.64+0x4] ;  /* 0x0000040402077981 */ /* 0x000ea4000c1e1900 */
[----:B--2---:R-:W-:-:S07]  /*d380*/  IMAD.IADD R8, R7, 0x1, -R8 ;  /* 0x0000000107087824 */ /* 0x004fce00078e0a08 */
.L_x_4194:
[----:B------:R-:W-:Y:S01]  /*d390*/  IMAD.MOV.U32 R3, RZ, RZ, RZ ;  /* 0x000000ffff037224 */ /* 0x000fe200078e00ff */
[----:B------:R-:W-:-:S05]  /*d3a0*/  ULDC.64 UR4, c[0x0][0x208] ;  /* 0x0000820000047ab9 */ /* 0x000fca0000000a00 */
[----:B------:R-:W2:Y:S01]  /*d3b0*/  @P0 LDG.E R3, desc[UR4][R4.64] ;  /* 0x0000000404030981 */ /* 0x000ea2000c1e1900 */
[----:B------:R-:W-:Y:S02]  /*d3c0*/  ULDC.64 UR4, c[0x0][0xb18] ;  /* 0x0002c60000047ab9 */ /* 0x000fe40000000a00 */
[----:B------:R-:W-:-:S04]  /*d3d0*/  ISETP.NE.U32.AND P1, PT, RZ, UR4, PT ;  /* 0x00000004ff007c0c */ /* 0x000fc8000bf25070 */
[----:B------:R-:W-:Y:S01]  /*d3e0*/  ISETP.NE.AND.EX P1, PT, RZ, UR5, PT, P1 ;  /* 0x00000005ff007c0c */ /* 0x000fe2000bf25310 */
[----:B--2--5:R-:W-:-:S05]  /*d3f0*/  IMAD.IADD R2, R3, 0x1, R0 ;  /* 0x0000000103027824 */ /* 0x024fca00078e0200 */
[----:B------:R1:W-:Y:S07]  /*d400*/  STL [R1+0x8], R2 ;  /* 0x0000080201007387 */ /* 0x0003ee0000100800 */
[----:B------:R-:W-:Y:S05]  /*d410*/  @!P1 BRA `(.L_x_4195) ;  /* 0x0000000000149947 */ /* 0x000fea0003800000 */
[----:B-1----:R-:W-:Y:S01]  /*d420*/  IADD3 R2, P0, R10, UR4, RZ ;  /* 0x000000040a027c10 */ /* 0x002fe2000ff1e0ff */
[----:B------:R-:W-:-:S03]  /*d430*/  ULDC.64 UR6, c[0x0][0x208] ;  /* 0x0000820000067ab9 */ /* 0x000fc60000000a00 */
[----:B------:R-:W-:-:S05]  /*d440*/  IADD3.X R3, R9, UR5, RZ, P0, !PT ;  /* 0x0000000509037c10 */ /* 0x000fca00087fe4ff */
[----:B------:R2:W5:Y:S01]  /*d450*/  LDG.E R6, desc[UR6][R2.64] ;  /* 0x0000000602067981 */ /* 0x000562000c1e1900 */
[----:B------:R-:W-:Y:S05]  /*d460*/  BRA `(.L_x_4196) ;  /* 0x0000000000147947 */ /* 0x000fea0003800000 */
.L_x_4195:
[----:B------:R-:W-:Y:S05]  /*d470*/  @!P0 BRA `(.L_x_4196) ;  /* 0x0000000000108947 */ /* 0x000fea0003800000 */
[----:B------:R-:W-:Y:S02]  /*d480*/  ULDC.64 UR4, c[0x0][0x208] ;  /* 0x0000820000047ab9 */ /* 0x000fe40000000a00 */
[----:B------:R-:W2:Y:S04]  /*d490*/  LDG.E R3, desc[UR4][R4.64] ;  /* 0x0000000404037981 */ /* 0x000ea8000c1e1900 */
[----:B------:R-:W2:Y:S02]  /*d4a0*/  LDG.E R6, desc[UR4][R4.64+0x4] ;  /* 0x0000040404067981 */ /* 0x000ea4000c1e1900 */
[----:B--2---:R-:W-:-:S07]  /*d4b0*/  IMAD.IADD R6, R6, 0x1, -R3 ;  /* 0x0000000106067824 */ /* 0x004fce00078e0a03 */
.L_x_4196:
[----:B--2--5:R-:W-:Y:S01]  /*d4c0*/  IMAD.IADD R3, R6, 0x1, -R0 ;  /* 0x0000000106037824 */ /* 0x024fe200078e0a00 */
[----:B------:R-:W-:Y:S01]  /*d4d0*/  LEA R0, R17, 0xdf, 0x7 ;  /* 0x000000df11007811 */ /* 0x000fe200078e38ff */
[----:B------:R-:W-:Y:S03]  /*d4e0*/  BSSY B6, `(.L_x_4197) ;  /* 0x00002d7000067945 */ /* 0x000fe60003800000 */
[C---:B------:R-:W-:Y:S01]  /*d4f0*/  IADD3 R0, R3.reuse, R0, -R8 ;  /* 0x0000000003007210 */ /* 0x040fe20007ffe808 */
[----:B------:R-:W-:-:S04]  /*d500*/  VIADD R3, R3, 0x5f ;  /* 0x0000005f03037836 */ /* 0x000fc80000000000 */
[----:B------:R-:W-:-:S04]  /*d510*/  IMAD.HI R3, R3, 0x2aaaaaab, RZ ;  /* 0x2aaaaaab03037827 */ /* 0x000fc800078e02ff */
[----:B-1----:R-:W-:Y:S01]  /*d520*/  IMAD.HI R2, R0, 0x2aaaaaab, RZ ;  /* 0x2aaaaaab00027827 */ /* 0x002fe200078e02ff */
[----:B------:R-:W-:-:S04]  /*d530*/  SHF.R.U32.HI R0, RZ, 0x1f, R3 ;  /* 0x0000001fff007819 */ /* 0x000fc80000011603 */
[----:B------:R-:W-:Y:S02]  /*d540*/  LEA.HI.SX32 R0, R3, R0, 0x1c ;  /* 0x0000000003007211 */ /* 0x000fe400078fe2ff */
[----:B------:R-:W-:-:S04]  /*d550*/  SHF.R.U32.HI R3, RZ, 0x1f, R2 ;  /* 0x0000001fff037819 */ /* 0x000fc80000011602 */
        /* <DEDUP_REMOVED lines=12> */
[----:B------:R-:W1:Y:S01]  /*d620*/  FLO.U32 R0, UR4 ;  /* 0x0000000400007d00 */ /* 0x000e6200080e0000 */
[----:B------:R-:W-:-:S07]  /*d630*/  ULDC.64 UR6, c[0x0][0x208] ;  /* 0x0000820000067ab9 */ /* 0x000fce0000000a00 */
        /* <DEDUP_REMOVED lines=9> */
.L_x_4198:
        /* <DEDUP_REMOVED lines=23> */
.L_x_4200:
        /* <DEDUP_REMOVED lines=20> */
.L_x_4202:
        /* <DEDUP_REMOVED lines=16> */
.L_x_4201:
[----:B------:R-:W2:Y:S01]  /*da80*/  LDL.LU R2, [R1+0x18] ;  /* 0x0000180001027983 */ /* 0x000ea20000300800 */
[----:B------:R-:W-:Y:S01]  /*da90*/  ULDC.64 UR4, c[0x0][0xaf0] ;  /* 0x0002bc0000047ab9 */ /* 0x000fe20000000a00 */
[----:B------:R-:W1:Y:S02]  /*daa0*/  LDC R4, c[0x0][0x428] ;  /* 0x00010a00ff047b82 */ /* 0x000e640000000800 */
[----:B------:R-:W3:Y:S04]  /*dab0*/  LDL.LU R0, [R1+0x1c] ;  /* 0x00001c0001007983 */ /* 0x000ee80000300800 */
[----:B------:R-:W4:Y:S04]  /*dac0*/  LDL.LU R8, [R1+0x10] ;  /* 0x0000100001087983 */ /* 0x000f280000300800 */
[----:B------:R-:W4:Y:S01]  /*dad0*/  LDL.LU R7, [R1+0x20] ;  /* 0x0000200001077983 */ /* 0x000f220000300800 */
[----:B------:R-:W-:Y:S01]  /*dae0*/  ISETP.NE.U32.AND P0, PT, RZ, UR4, PT ;  /* 0x00000004ff007c0c */ /* 0x000fe2000bf05070 */
[----:B------:R-:W-:-:S03]  /*daf0*/  ULDC.64 UR6, c[0x0][0x208] ;  /* 0x0000820000067ab9 */ /* 0x000fc60000000a00 */
        /* <DEDUP_REMOVED lines=24> */
.L_x_4203:
        /* <DEDUP_REMOVED lines=19> */
.L_x_4275:
[----:B------:R-:W-:Y:S01]  /*ddb0*/  UMOV UR4, 0xffffffff ;  /* 0xffffffff00047882 */ /* 0x000fe20000000000 */
[----:B------:R-:W-:Y:S02]  /*ddc0*/  SHF.R.S32.HI R5, RZ, 0x1f, R0 ;  /* 0x0000001fff057819 */ /* 0x000fe40000011400 */
[----:B------:R-:W-:Y:S05]  /*ddd0*/  BRA.DIV UR4, `(.L_x_4205) ;  /* 0x0000003a04087947 */ /* 0x000fea000b800000 */
[----:B------:R-:W-:-:S13]  /*dde0*/  ELECT P6, URZ, PT ;  /* 0x00000000003f782f */ /* 0x000fda00038c0000 */
.L_x_4278:
[----:B------:R-:W-:Y:S05]  /*ddf0*/  @!P6 BRA `(.L_x_4206) ;  /* 0x0000000000fce947 */ /* 0x000fea0003800000 */
[----:B------:R-:W-:-:S04]  /*de00*/  ISETP.NE.U32.AND P0, PT, R2, RZ, PT ;  /* 0x000000ff0200720c */ /* 0x000fc80003f05070 */
[----:B------:R-:W-:-:S13]  /*de10*/  ISETP.NE.AND.EX P0, PT, R3, RZ, PT, P0 ;  /* 0x000000ff0300720c */ /* 0x000fda0003f05300 */
[----:B------:R-:W-:Y:S05]  /*de20*/  @!P0 BRA `(.L_x_4207) ;  /* 0x0000000000488947 */ /* 0x000fea0003800000 */
[----:B------:R-:W0:Y:S01]  /*de30*/  LDC R11, c[0x0][0x41c] ;  /* 0x00010700ff0b7b82 */ /* 0x000e220000000800 */
[----:B------:R-:W-:Y:S01]  /*de40*/  ULDC.64 UR4, c[0x0][0x408] ;  /* 0x0001020000047ab9 */ /* 0x000fe20000000a00 */
        /* <DEDUP_REMOVED lines=16> */
.L_x_4207:
        /* <DEDUP_REMOVED lines=9> */
.L_x_4279:
        /* <DEDUP_REMOVED lines=11> */
.L_x_4209:
        /* <DEDUP_REMOVED lines=22> */
.L_x_4206:
        /* <DEDUP_REMOVED lines=55> */
.L_x_4211:
[----:B------:R-:W-:Y:S05]  /*e560*/  BSYNC B0 ;  /* 0x0000000000007941 */ /* 0x000fea0003800000 */
.L_x_4210:
        /* <DEDUP_REMOVED lines=8> */
.L_x_4280:
        /* <DEDUP_REMOVED lines=13> */
.L_x_4281:
        /* <DEDUP_REMOVED lines=11> */
.L_x_4216:
        /* <DEDUP_REMOVED lines=37> */
.L_x_4214:
[----:B------:R-:W-:Y:S05]  /*e9c0*/  BSYNC B0 ;  /* 0x0000000000007941 */ /* 0x000fea0003800000 */
.L_x_4213:
        /* <DEDUP_REMOVED lines=27> */
[----:B------:R-:W-:Y:S01]  /*eb80*/  ULDC.64 UR4, c[0x0][0x408] ;  /* 0x0001020000047ab9 */ /* 0x000fe20000000a00 */
[----:B------:R-:W-:Y:S01]  /*eb90*/  ULDC.64 UR6, c[0x0][0x208] ;  /* 0x0000820000067ab9 */ /* 0x000fe20000000a00 */
        /* <DEDUP_REMOVED lines=15> */
.L_x_4223:
[----:B-1----:R-:W1:Y:S01]  /*ec90*/  S2R R3, SR_CgaCtaId ;  /* 0x0000000000037919 */ /* 0x002e620000008800 */
[----:B------:R-:W-:-:S04]  /*eca0*/  MOV R2, 0x400 ;  /* 0x0000040000027802 */ /* 0x000fc80000000f00 */
[----:B-1----:R-:W-:Y:S02]  /*ecb0*/  LEA R2, R3, R2, 0x18 ;  /* 0x0000000203027211 */ /* 0x002fe400078ec0ff */
[----:B------:R-:W-:-:S03]  /*ecc0*/  SHF.L.U32 R3, R12, 0x1f, RZ ;  /* 0x0000001f0c037819 */ /* 0x000fc600000006ff */
[----:B------:R-:W-:-:S04]  /*ecd0*/  IMAD R2, R13, 0x8, R2 ;  /* 0x000000080d027824 */ /* 0x000fc800078e0202 */
[----:B------:R-:W1:Y:S02]  /*ece0*/  SYNCS.PHASECHK.TRANS64.TRYWAIT P0, [R2+URZ+0x32440], R3 ;  /* 0x03244003020075a7 */ /* 0x000e64000800017f */
[----:B-1----:R-:W-:Y:S05]  /*ecf0*/  @!P0 BRA `(.L_x_4224) ;  /* 0x0000002800a88947 */ /* 0x002fea0003800000 */
.L_x_4282:
        /* <DEDUP_REMOVED lines=11> */
.L_x_4225:
        /* <DEDUP_REMOVED lines=22> */
.L_x_4283:
        /* <DEDUP_REMOVED lines=8> */
.L_x_4227:
        /* <DEDUP_REMOVED lines=34> */
.L_x_4222:
[----:B------:R-:W-:Y:S05]  /*f1b0*/  BSYNC B2 ;  /* 0x0000000000027941 */ /* 0x000fea0003800000 */
.L_x_4221:
[----:B------:R-:W2:Y:S02]  /*f1c0*/  LDL.LU R2, [R1+0x14] ;  /* 0x0000140001027983 */ /* 0x000ea40000300800 */
[----:B--2---:R-:W-:-:S07]  /*f1d0*/  VIADD R8, R2, 0xfffffffd ;  /* 0xfffffffd02087836 */ /* 0x004fce0000000000 */
.L_x_4220:
[----:B------:R-:W-:Y:S05]  /*f1e0*/  BSYNC B1 ;  /* 0x0000000000017941 */ /* 0x000fea0003800000 */
.L_x_4219:
[----:B------:R-:W-:-:S13]  /*f1f0*/  ISETP.NE.AND P0, PT, R10, RZ, PT ;  /* 0x000000ff0a00720c */ /* 0x000fda0003f05270 */
[----:B------:R-:W-:Y:S05]  /*f200*/  @!P0 BRA `(.L_x_4218) ;  /* 0x0000000c009c8947 */ /* 0x000fea0003800000 */
.L_x_4242:
        /* <DEDUP_REMOVED lines=14> */
[----:B------:R-:W1:Y:S01]  /*f2f0*/  LDC R9, c[0x0][0x41c] ;  /* 0x00010700ff097b82 */ /* 0x000e620000000800 */
[----:B0-----:R-:W-:Y:S01]  /*f300*/  IMAD.MOV.U32 R12, RZ, RZ, R8 ;  /* 0x000000ffff0c7224 */ /* 0x001fe200078e0008 */
[----:B------:R-:W-:Y:S01]  /*f310*/  ULDC.64 UR4, c[0x0][0x208] ;  /* 0x0000820000047ab9 */ /* 0x000fe20000000a00 */
        /* <DEDUP_REMOVED lines=13> */
[----:B------:R-:W-:Y:S02]  /*f3f0*/  IMAD R3, R9, R3, R8 ;  /* 0x0000000309037224 */ /* 0x000fe400078e0208 */
[----:B------:R1:W5:Y:S05]  /*f400*/  LDG.E R9, desc[UR4][R6.64] ;  /* 0x0000000406097981 */ /* 0x00036a000c1e1900 */
.L_x_4230:
[----:B-1----:R-:W1:Y:S01]  /*f410*/  S2R R6, SR_CgaCtaId ;  /* 0x0000000000067919 */ /* 0x002e620000008800 */
[----:B------:R-:W-:Y:S02]  /*f420*/  MOV R2, 0x400 ;  /* 0x0000040000027802 */ /* 0x000fe40000000f00 */
[----:B------:R-:W-:Y:S02]  /*f430*/  SHF.L.U32 R7, R11, 0x1f, RZ ;  /* 0x0000001f0b077819 */ /* 0x000fe400000006ff */
[----:B-1----:R-:W-:-:S05]  /*f440*/  LEA R2, R6, R2, 0x18 ;  /* 0x0000000206027211 */ /* 0x002fca00078ec0ff */
[----:B------:R-:W-:-:S04]  /*f450*/  IMAD R2, R10, 0x8, R2 ;  /* 0x000000080a027824 */ /* 0x000fc800078e0202 */
[----:B------:R-:W1:Y:S02]  /*f460*/  SYNCS.PHASECHK.TRANS64.TRYWAIT P0, [R2+URZ+0x32440], R7 ;  /* 0x03244007020075a7 */ /* 0x000e64000800017f */
[----:B-1----:R-:W-:Y:S05]  /*f470*/  @!P0 BRA `(.L_x_4231) ;  /* 0x0000002000f08947 */ /* 0x002fea0003800000 */
.L_x_4284:
[----:B------:R-:W2:Y:S02]  /*f480*/  S2R R6, SR_TID.X ;  /* 0x0000000000067919 */ /* 0x000ea40000002100 */
[----:B--2---:R-:W-:-:S04]  /*f490*/  LOP3.LUT R6, R6, 0x7f, RZ, 0xc0, !PT ;  /* 0x0000007f06067812 */ /* 0x004fc800078ec0ff */
[----:B------:R-:W-:-:S13]  /*f4a0*/  ISETP.NE.AND P0, PT, R6, RZ, PT ;  /* 0x000000ff0600720c */ /* 0x000fda0003f05270 */
[----:B------:R-:W-:Y:S05]  /*f4b0*/  @P0 BRA `(.L_x_4232) ;  /* 0x00000000001c0947 */ /* 0x000fea0003800000 */
[----:B------:R-:W2:Y:S01]  /*f4c0*/  S2R R6, SR_TID.X ;  /* 0x0000000000067919 */ /* 0x000ea20000002100 */
[----:B0-----:R-:W-:-:S04]  /*f4d0*/  IMAD.MOV.U32 R13, RZ, RZ, 0x3000 ;  /* 0x00003000ff0d7424 */ /* 0x001fc800078e00ff */
[----:B------:R3:W-:Y:S01]  /*f4e0*/  SYNCS.ARRIVE.TRANS64 RZ, [R2+URZ+0x32430], R13 ;  /* 0x0324300d02ff79a7 */ /* 0x0007e2000800003f */
[----:B--2---:R-:W-:-:S04]  /*f4f0*/  LOP3.LUT R6, R6, 0x1f, RZ, 0xc0, !PT ;  /* 0x0000001f06067812 */ /* 0x004fc800078ec0ff */
[----:B------:R-:W-:-:S13]  /*f500*/  ISETP.NE.AND P1, PT, R6, RZ, PT ;  /* 0x000000ff0600720c */ /* 0x000fda0003f25270 */
[----:B---3--:R-:W-:Y:S05]  /*f510*/  @!P1 BRA `(.L_x_4232) ;  /* 0x0000000000049947 */ /* 0x008fea0003800000 */
[----:B------:R-:W-:Y:S01]  /*f520*/  BPT.TRAP 0x1 ;  /* 0x000000040000795c */ /* 0x000fe20000300000 */
.L_x_4232:
[----:B0-----:R-:W2:Y:S01]  /*f530*/  LDL R12, [R1+0x8] ;  /* 0x00000800010c7983 */ /* 0x001ea20000100800 */
        /* <DEDUP_REMOVED lines=20> */
.L_x_4285:
        /* <DEDUP_REMOVED lines=8> */
.L_x_4234:
[----:B01----:R-:W0:Y:S01]  /*f700*/  S2R R7, SR_CgaCtaId ;  /* 0x0000000000077919 */ /* 0x003e220000008800 */
[----:B--2---:R-:W-:Y:S01]  /*f710*/  MOV R3, 0x400 ;  /* 0x0000040000037802 */ /* 0x004fe20000000f00 */
        /* <DEDUP_REMOVED lines=11> */
[----:B0-----:R-:W-:-:S05]  /*f7d0*/  LEA R3, R7, R3, 0x18 ;  /* 0x0000000307037211 */ /* 0x001fca00078ec0ff */
        /* <DEDUP_REMOVED lines=19> */
.L_x_4229:
[----:B------:R-:W-:Y:S05]  /*f910*/  BSYNC B1 ;  /* 0x0000000000017941 */ /* 0x000fea0003800000 */
.L_x_4228:
        /* <DEDUP_REMOVED lines=13> */
[----:B------:R-:W1:Y:S01]  /*f9f0*/  LDC R11, c[0x0][0x41c] ;  /* 0x00010700ff0b7b82 */ /* 0x000e620000000800 */
[----:B------:R-:W-:Y:S01]  /*fa00*/  IMAD.MOV.U32 R9, RZ, RZ, R10 ;  /* 0x000000ffff097224 */ /* 0x000fe200078e000a */
        /* <DEDUP_REMOVED lines=16> */
.L_x_4237:
[----:B------:R-:W2:Y:S01]  /*fb10*/  S2R R3, SR_CgaCtaId ;  /* 0x0000000000037919 */ /* 0x000ea20000008800 */
[----:B------:R-:W-:-:S04]  /*fb20*/  MOV R2, 0x400 ;  /* 0x0000040000027802 */ /* 0x000fc80000000f00 */
[----:B--2---:R-:W-:Y:S02]  /*fb30*/  LEA R2, R3, R2, 0x18 ;  /* 0x0000000203027211 */ /* 0x004fe400078ec0ff */
[----:B------:R-:W-:-:S03]  /*fb40*/  SHF.L.U32 R3, R12, 0x1f, RZ ;  /* 0x0000001f0c037819 */ /* 0x000fc600000006ff */
[----:B------:R-:W-:-:S04]  /*fb50*/  IMAD R2, R13, 0x8, R2 ;  /* 0x000000080d027824 */ /* 0x000fc800078e0202 */
[----:B------:R-:W2:Y:S02]  /*fb60*/  SYNCS.PHASECHK.TRANS64.TRYWAIT P0, [R2+URZ+0x32440], R3 ;  /* 0x03244003020075a7 */ /* 0x000ea4000800017f */
[----:B--2---:R-:W-:Y:S05]  /*fb70*/  @!P0 BRA `(.L_x_4238) ;  /* 0x0000001c00588947 */ /* 0x004fea0003800000 */
.L_x_4286:
        /* <DEDUP_REMOVED lines=11> */
.L_x_4239:
[----:B------:R-:W3:Y:S01]  /*fc30*/  LDL R6, [R1] ;  /* 0x0000000001067983 */ /* 0x000ee20000100800 */
        /* <DEDUP_REMOVED lines=21> */
.L_x_4287:
        /* <DEDUP_REMOVED lines=8> */
.L_x_4241:
        /* <DEDUP_REMOVED lines=34> */
.L_x_4236:
[----:B------:R-:W-:Y:S05]  /*10030*/  BSYNC B1 ;  /* 0x0000000000017941 */ /* 0x000fea0003800000 */
.L_x_4235:
[C---:B------:R-:W-:Y:S01]  /*10040*/  ISETP.GT.AND P0, PT, R8.reuse, 0x1, PT ;  /* 0x000000010800780c */ /* 0x040fe20003f04270 */
[----:B------:R-:W-:-:S04]  /*10050*/  VIADD R2, R8, 0xfffffffe ;  /* 0xfffffffe08027836 */ /* 0x000fc80000000000 */
[----:B------:R-:W-:-:S08]  /*10060*/  IMAD.MOV.U32 R8, RZ, RZ, R2 ;  /* 0x000000ffff087224 */ /* 0x000fd000078e0002 */
[----:B------:R-:W-:Y:S05]  /*10070*/  @P0 BRA `(.L_x_4242) ;  /* 0xfffffff000640947 */ /* 0x000fea000383ffff */
.L_x_4218:
[----:B------:R-:W-:Y:S05]  /*10080*/  BSYNC B0 ;  /* 0x0000000000007941 */ /* 0x000fea0003800000 */
.L_x_4217:
        /* <DEDUP_REMOVED lines=14> */
[----:B------:R-:W2:Y:S01]  /*10170*/  FLO.U32 R4, UR4 ;  /* 0x0000000400047d00 */ /* 0x000ea200080e0000 */
[----:B------:R-:W-:-:S07]  /*10180*/  ULDC.64 UR6, c[0x0][0x208] ;  /* 0x0000820000067ab9 */ /* 0x000fce0000000a00 */
        /* <DEDUP_REMOVED lines=8> */
.L_x_4244:
[----:B------:R-:W-:Y:S05]  /*10210*/  BSYNC B0 ;  /* 0x0000000000007941 */ /* 0x000fea0003800000 */
.L_x_4243:
[----:B-1----:R-:W2:Y:S02]  /*10220*/  LDL.LU R2, [R1+0x4] ;  /* 0x0000040001027983 */ /* 0x002ea40000300800 */
[----:B--2---:R-:W-:-:S05]  /*10230*/  LOP3.LUT R2, R2, R0, RZ, 0x3c, !PT ;  /* 0x0000000002027212 */ /* 0x004fca00078e3cff */
[----:B------:R1:W-:Y:S02]  /*10240*/  STL [R1+0x4], R2 ;  /* 0x0000040201007387 */ /* 0x0003e40000100800 */
.L_x_4199:
[----:B------:R-:W-:Y:S05]  /*10250*/  BSYNC B6 ;  /* 0x0000000000067941 */ /* 0x000fea0003800000 */
.L_x_4197:
[----:B------:R-:W-:-:S03]  /*10260*/  UMOV UR4, 0xffffffff ;  /* 0xffffffff00047882 */ /* 0x000fc60000000000 */
[----:B------:R-:W-:Y:S05]  /*10270*/  BRA.DIV UR4, `(.L_x_4245) ;  /* 0x0000001604c07947 */ /* 0x000fea000b800000 */
[----:B------:R2:W3:Y:S04]  /*10280*/  SHFL.IDX PT, R4, R16, RZ, 0x1f ;  /* 0x00001fff10047589 */ /* 0x0004e800000e0000 */
[----:B------:R2:W4:Y:S02]  /*10290*/  SHFL.IDX PT, R7, R16, 0x1, 0x1f ;  /* 0x00201f0010077f89 */ /* 0x00052400000e0000 */
.L_x_4291:
        /* <DEDUP_REMOVED lines=10> */
[----:B-1----:R-:W0:Y:S01]  /*10340*/  LDC.64 R2, c[0x0][0xd58] ;  /* 0x00035600ff027b82 */ /* 0x002e220000000a00 */
[----:B------:R-:W-:Y:S01]  /*10350*/  ULDC.64 UR4, c[0x0][0x208] ;  /* 0x0000820000047ab9 */ /* 0x000fe20000000a00 */
[----:B0-----:R-:W-:-:S05]  /*10360*/  IMAD.WIDE R2, R5, 0x4, R2 ;  /* 0x0000000405027825 */ /* 0x001fca00078e0202 */
[----:B------:R0:W5:Y:S02]  /*10370*/  LDG.E R17, desc[UR4][R2.64] ;  /* 0x0000000402117981 */ /* 0x000164000c1e1900 */
.L_x_4247:
[----:B------:R-:W-:Y:S05]  /*10380*/  BSYNC B0 ;  /* 0x0000000000007941 */ /* 0x000fea0003800000 */
.L_x_4246:
        /* <DEDUP_REMOVED lines=23> */
.L_x_4299:
[----:B------:R-:W-:Y:S02]  /*10500*/  ULDC UR4, c[0x0][0xd10] ;  /* 0x0003440000047ab9 */ /* 0x000fe40000000800 */
[----:B------:R-:W-:-:S04]  /*10510*/  IMAD.U32 R5, RZ, RZ, UR4 ;  /* 0x00000004ff057e24 */ /* 0x000fc8000f8e00ff */
[----:B-1----:R-:W-:-:S04]  /*10520*/  IMAD R14, R14, R5, RZ ;  /* 0x000000050e0e7224 */ /* 0x002fc800078e02ff */
[----:B----4-:R-:W-:-:S05]  /*10530*/  IMAD.IADD R7, R7, 0x1, R14 ;  /* 0x0000000107077824 */ /* 0x010fca00078e020e */
[----:B---3--:R-:W-:-:S13]  /*10540*/  ISETP.GT.AND P0, PT, R7, R4, PT ;  /* 0x000000040700720c */ /* 0x008fda0003f04270 */
[----:B------:R-:W-:Y:S05]  /*10550*/  @P0 BRA `(.L_x_4249) ;  /* 0x0000000000b80947 */ /* 0x000fea0003800000 */
[----:B------:R-:W1:Y:S02]  /*10560*/  LDC R0, c[0x0][0xd14] ;  /* 0x00034500ff007b82 */ /* 0x000e640000000800 */
.L_x_4254:
        /* <DEDUP_REMOVED lines=11> */
[----:B------:R-:W0:Y:S01]  /*10620*/  LDC.64 R2, c[0x0][0xd58] ;  /* 0x00035600ff027b82 */ /* 0x000e220000000a00 */
[----:B------:R-:W-:Y:S01]  /*10630*/  ULDC.64 UR4, c[0x0][0x208] ;  /* 0x0000820000047ab9 */ /* 0x000fe20000000a00 */
[----:B0-----:R-:W-:-:S05]  /*10640*/  IMAD.WIDE R2, R5, 0x4, R2 ;  /* 0x0000000405027825 */ /* 0x001fca00078e0202 */
[----:B------:R0:W5:Y:S02]  /*10650*/  LDG.E R17, desc[UR4][R2.64] ;  /* 0x0000000402117981 */ /* 0x000164000c1e1900 */
.L_x_4252:
[----:B------:R-:W-:Y:S05]  /*10660*/  BSYNC B0 ;  /* 0x0000000000007941 */ /* 0x000fea0003800000 */
.L_x_4251:
        /* <DEDUP_REMOVED lines=23> */
.L_x_4307:
[----:B------:R-:W-:Y:S02]  /*107e0*/  ULDC UR4, c[0x0][0xd10] ;  /* 0x0003440000047ab9 */ /* 0x000fe40000000800 */
[----:B------:R-:W-:-:S04]  /*107f0*/  IMAD.U32 R5, RZ, RZ, UR4 ;  /* 0x00000004ff057e24 */ /* 0x000fc8000f8e00ff */
[----:B-1----:R-:W-:-:S04]  /*10800*/  IMAD R14, R14, R5, RZ ;  /* 0x000000050e0e7224 */ /* 0x002fc800078e02ff */
[----:B------:R-:W-:-:S05]  /*10810*/  IMAD.IADD R7, R14, 0x1, R7 ;  /* 0x000000010e077824 */ /* 0x000fca00078e0207 */
[----:B------:R-:W-:-:S13]  /*10820*/  ISETP.GT.AND P0, PT, R7, R4, PT ;  /* 0x000000040700720c */ /* 0x000fda0003f04270 */
[----:B------:R-:W-:Y:S05]  /*10830*/  @!P0 BRA `(.L_x_4254) ;  /* 0xfffffffc004c8947 */ /* 0x000fea000383ffff */
.L_x_4249:
        /* <DEDUP_REMOVED lines=8> */
.L_x_4311:
[----:B------:R-:W-:Y:S01]  /*108c0*/  ISETP.NE.AND P0, PT, R3, RZ, PT ;  /* 0x000000ff0300720c */ /* 0x000fe20003f05270 */
[----:B------:R-:W-:-:S12]  /*108d0*/  IMAD.MOV.U32 R7, RZ, RZ, RZ ;  /* 0x000000ffff077224 */ /* 0x000fd800078e00ff */
[----:B------:R-:W-:Y:S05]  /*108e0*/  @!P0 BRA `(.L_x_4256) ;  /* 0x0000000000108947 */ /* 0x000fea0003800000 */
[----:B------:R-:W-:Y:S01]  /*108f0*/  UMOV UR4, 0xffffffff ;  /* 0xffffffff00047882 */ /* 0x000fe20000000000 */
[----:B------:R-:W-:Y:S02]  /*10900*/  VIADD R12, R6, 0xffffffff ;  /* 0xffffffff060c7836 */ /* 0x000fe40000000000 */
[----:B------:R-:W-:Y:S05]  /*10910*/  BRA.DIV UR4, `(.L_x_4257) ;  /* 0x0000001a044c7947 */ /* 0x000fea000b800000 */
[----:B------:R3:W4:Y:S02]  /*10920*/  SHFL.IDX PT, R7, R2, R12, 0x1f ;  /* 0x00001f0c02077589 */ /* 0x00072400000e0000 */
.L_x_4256:
[----:B0--3--:R-:W0:Y:S01]  /*10930*/  LDC.64 R2, c[0x0][0xd68] ;  /* 0x00035a00ff027b82 */ /* 0x009e220000000a00 */
[----:B------:R-:W-:Y:S01]  /*10940*/  IMAD.IADD R19, R6, 0x1, R19 ;  /* 0x0000000106137824 */ /* 0x000fe200078e0213 */
[----:B------:R-:W-:-:S03]  /*10950*/  ULDC.64 UR4, c[0x0][0x208] ;  /* 0x0000820000047ab9 */ /* 0x000fc60000000a00 */
[----:B0-----:R-:W-:-:S05]  /*10960*/  IMAD.WIDE R2, R19, 0x4, R2 ;  /* 0x0000000413027825 */ /* 0x001fca00078e0202 */
[----:B------:R0:W1:Y:S01]  /*10970*/  LDG.E R8, desc[UR4][R2.64] ;  /* 0x0000000402087981 */ /* 0x000062000c1e1900 */
[----:B----4-:R-:W-:Y:S02]  /*10980*/  IMAD R16, R7, R5, R16 ;  /* 0x0000000507107224 */ /* 0x010fe400078e0210 */
[----:B0-----:R-:W-:Y:S02]  /*10990*/  IMAD.MOV.U32 R2, RZ, RZ, RZ ;  /* 0x000000ffff027224 */ /* 0x001fe400078e00ff */
[----:B-12---:R-:W-:-:S05]  /*109a0*/  IMAD R6, R17, R8, RZ ;  /* 0x0000000811067224 */ /* 0x006fca00078e02ff */
        /* <DEDUP_REMOVED lines=60> */
.L_x_4250:
[----:B------:R-:W-:Y:S01]  /*10d70*/  UMOV UR4, URZ ;  /* 0x0000003f00047c82 */ /* 0x000fe20008000000 */
[----:B------:R-:W-:Y:S01]  /*10d80*/  UMOV UR5, URZ ;  /* 0x0000003f00057c82 */ /* 0x000fe20008000000 */
[----:B------:R-:W-:Y:S01]  /*10d90*/  ULDC UR6, c[0x0][0xd14] ;  /* 0x0003450000067ab9 */ /* 0x000fe20000000800 */
[----:B--2---:R-:W-:Y:S02]  /*10da0*/  IMAD.MOV.U32 R16, RZ, RZ, R4 ;  /* 0x000000ffff107224 */ /* 0x004fe400078e0004 */
[----:B------:R-:W-:Y:S02]  /*10db0*/  IMAD.U32 R17, RZ, RZ, UR4 ;  /* 0x00000004ff117e24 */ /* 0x000fe4000f8e00ff */
[----:B------:R-:W-:Y:S02]  /*10dc0*/  IMAD.U32 R18, RZ, RZ, UR5 ;  /* 0x00000005ff127e24 */ /* 0x000fe4000f8e00ff */
[----:B------:R-:W-:-:S07]  /*10dd0*/  IMAD.U32 R19, RZ, RZ, UR6 ;  /* 0x00000006ff137e24 */ /* 0x000fce000f8e00ff */
.L_x_4258:
        /* <DEDUP_REMOVED lines=12> */
.L_x_4193:
        /* <DEDUP_REMOVED lines=11> */
.L_x_4314:
[----:B------:R-:W-:-:S03]  /*10f50*/  UMOV UR4, 0xffffffff ;  /* 0xffffffff00047882 */ /* 0x000fc60000000000 */
[----:B------:R-:W-:Y:S05]  /*10f60*/  BRA.DIV UR4, `(.L_x_4261) ;  /* 0x0000001204f47947 */ /* 0x000fea000b800000 */
[----:B--2---:R-:W2:Y:S02]  /*10f70*/  S2R R2, SR_TID.X ;  /* 0x0000000000027919 */ /* 0x004ea40000002100 */
[----:B--2---:R-:W-:-:S04]  /*10f80*/  SHF.R.U32.HI R2, RZ, 0x5, R2 ;  /* 0x00000005ff027819 */ /* 0x004fc80000011602 */
[----:B------:R-:W-:-:S05]  /*10f90*/  LOP3.LUT R2, R2, 0x3, RZ, 0xc0, !PT ;  /* 0x0000000302027812 */ /* 0x000fca00078ec0ff */
[----:B------:R2:W3:Y:S02]  /*10fa0*/  SHFL.IDX PT, R14, R2, RZ, 0x1f ;  /* 0x00001fff020e7589 */ /* 0x0004e400000e0000 */
.L_x_4317:
[----:B---3--:R-:W-:Y:S01]  /*10fb0*/  ISETP.NE.AND P0, PT, R14, RZ, PT ;  /* 0x000000ff0e00720c */ /* 0x008fe20003f05270 */
[----:B------:R-:W-:-:S12]  /*10fc0*/  BSSY B0, `(.L_x_4262) ;  /* 0x0000029000007945 */ /* 0x000fd80003800000 */
[----:B------:R-:W-:Y:S05]  /*10fd0*/  @P0 BRA `(.L_x_4263) ;  /* 0x00000000009c0947 */ /* 0x000fea0003800000 */
[----:B------:R-:W-:-:S03]  /*10fe0*/  UMOV UR4, 0xffffffff ;  /* 0xffffffff00047882 */ /* 0x000fc60000000000 */
[----:B------:R-:W-:Y:S05]  /*10ff0*/  BRA.DIV UR4, `(.L_x_4264) ;  /* 0x0000001604047947 */ /* 0x000fea000b800000 */
[----:B------:R-:W-:-:S13]  /*11000*/  ELECT P6, URZ, PT ;  /* 0x00000000003f782f */ /* 0x000fda00038c0000 */
.L_x_4320:
        /* <DEDUP_REMOVED lines=8> */
.L_x_4265:
        /* <DEDUP_REMOVED lines=14> */
.L_x_4321:
[----:B------:R-:W2:Y:S02]  /*11170*/  SYNCS.PHASECHK.TRANS64.TRYWAIT P0, [R7+URZ], R2 ;  /* 0x00000002070075a7 */ /* 0x000ea4000800017f */
[----:B--2---:R-:W-:Y:S05]  /*11180*/  @!P0 BRA `(.L_x_4267) ;  /* 0x0000001000d48947 */ /* 0x004fea0003800000 */
.L_x_4322:
[----:B------:R-:W-:Y:S05]  /*11190*/  @!P2 BRA `(.L_x_4268) ;  /* 0x000000000004a947 */ /* 0x000fea0003800000 */
[----:B------:R-:W-:Y:S01]  /*111a0*/  BPT.TRAP 0x1 ;  /* 0x000000040000795c */ /* 0x000fe20000300000 */
.L_x_4268:
[----:B------:R-:W3:Y:S01]  /*111b0*/  LDL.LU R4, [R1] ;  /* 0x0000000001047983 */ /* 0x000ee20000300800 */
[----:B------:R-:W-:-:S04]  /*111c0*/  VIADD R0, R0, 0x32460 ;  /* 0x0003246000007836 */ /* 0x000fc80000000000 */
[----:B---3--:R-:W-:-:S04]  /*111d0*/  IMAD R4, R4, 0x8, R0 ;  /* 0x0000000804047824 */ /* 0x008fc800078e0200 */
[----:B------:R-:W3:Y:S02]  /*111e0*/  SYNCS.PHASECHK.TRANS64.TRYWAIT P0, [R4+URZ], R5 ;  /* 0x00000005040075a7 */ /* 0x000ee4000800017f */
[----:B---3--:R-:W-:Y:S05]  /*111f0*/  @!P0 BRA `(.L_x_4269) ;  /* 0x0000001000cc8947 */ /* 0x008fea0003800000 */
.L_x_4323:
[----:B------:R-:W-:-:S07]  /*11200*/  IMAD R3, R3, 0x8, R0 ;  /* 0x0000000803037824 */ /* 0x000fce00078e0200 */
.L_x_4270:
[----:B----4-:R4:W0:Y:S02]  /*11210*/  SYNCS.PHASECHK.TRANS64.TRYWAIT P0, [R3+URZ], R2 ;  /* 0x00000002030075a7 */ /* 0x010824000800017f */
[----:B0-----:R-:W-:Y:S05]  /*11220*/  @!P0 NANOSLEEP.SYNCS 0x989680 ;  /* 0x009896800000895d */ /* 0x001fea0003900000 */
[----:B------:R-:W0:Y:S02]  /*11230*/  @!P0 SYNCS.PHASECHK.TRANS64 P0, [R3+URZ], R2 ;  /* 0x00000002030085a7 */ /* 0x000e24000800007f */
[----:B0-----:R-:W-:Y:S05]  /*11240*/  @!P0 BRA `(.L_x_4270) ;  /* 0xfffffffc00f08947 */ /* 0x001fea000383ffff */
.L_x_4263:
[----:B------:R-:W-:Y:S05]  /*11250*/  BSYNC B0 ;  /* 0x0000000000007941 */ /* 0x000fea0003800000 */
.L_x_4262:
[----:B------:R-:W-:Y:S05]  /*11260*/  EXIT ;  /* 0x000000000000794d */ /* 0x000fea0003800000 */
.L_x_4136:
[----:B0-----:R0:W1:Y:S02]  /*11270*/  SYNCS.PHASECHK.TRANS64.TRYWAIT P0, [R5+URZ+0x32400], R2 ;  /* 0x03240002050075a7 */ /* 0x001064000800017f */
[----:B-1----:R-:W-:Y:S05]  /*11280*/  @!P0 NANOSLEEP.SYNCS 0x989680 ;  /* 0x009896800000895d */ /* 0x002fea0003900000 */
[----:B------:R-:W1:Y:S02]  /*11290*/  @!P0 SYNCS.PHASECHK.TRANS64 P0, [R5+URZ+0x32400], R2 ;  /* 0x03240002050085a7 */ /* 0x000e64000800007f */
[----:B-1----:R-:W-:Y:S05]  /*112a0*/  @!P0 BRA `(.L_x_4136) ;  /* 0xfffffffc00f08947 */ /* 0x002fea000383ffff */
[----:B------:R-:W-:Y:S05]  /*112b0*/  BRA `(.L_x_4271) ;  /* 0xffffff0800007947 */ /* 0x000fea000383ffff */
.L_x_4140:
[----:B--2---:R2:W3:Y:S02]  /*112c0*/  SYNCS.PHASECHK.TRANS64.TRYWAIT P1, [R0+URZ+0x32430], R3 ;  /* 0x03243003000075a7 */ /* 0x0044e4000802017f */
[----:B---3--:R-:W-:Y:S05]  /*112d0*/  @!P1 NANOSLEEP.SYNCS 0x989680 ;  /* 0x009896800000995d */ /* 0x008fea0003900000 */
[----:B------:R-:W3:Y:S02]  /*112e0*/  @!P1 SYNCS.PHASECHK.TRANS64 P1, [R0+URZ+0x32430], R3 ;  /* 0x03243003000095a7 */ /* 0x000ee4000802007f */
[----:B---3--:R-:W-:Y:S05]  /*112f0*/  @!P1 BRA `(.L_x_4140) ;  /* 0xfffffffc00f09947 */ /* 0x008fea000383ffff */
[----:B------:R-:W-:Y:S05]  /*11300*/  BRA `(.L_x_4139) ;  /* 0xffffff0800307947 */ /* 0x000fea000383ffff */
.L_x_4141:
[----:B---3--:R3:W4:Y:S02]  /*11310*/  SYNCS.PHASECHK.TRANS64.TRYWAIT P1, [R5+URZ+0x32410], R2 ;  /* 0x03241002050075a7 */ /* 0x008724000802017f */
[----:B----4-:R-:W-:Y:S05]  /*11320*/  @!P1 NANOSLEEP.SYNCS 0x989680 ;  /* 0x009896800000995d */ /* 0x010fea0003900000 */
[----:B------:R-:W4:Y:S02]  /*11330*/  @!P1 SYNCS.PHASECHK.TRANS64 P1, [R5+URZ+0x32410], R2 ;  /* 0x03241002050095a7 */ /* 0x000f24000802007f */
[----:B----4-:R-:W-:Y:S05]  /*11340*/  @!P1 BRA `(.L_x_4141) ;  /* 0xfffffffc00f09947 */ /* 0x010fea000383ffff */
[----:B------:R-:W-:Y:S05]  /*11350*/  BRA `(.L_x_4272) ;  /* 0xffffff0800dc7947 */ /* 0x000fea000383ffff */
.L_x_4145:
[----:B------:R0:W0:Y:S02]  /*11360*/  SYNCS.PHASECHK.TRANS64.TRYWAIT P1, [R0+URZ+0x32450], R3 ;  /* 0x03245003000075a7 */ /* 0x000024000802017f */
[----:B0-----:R-:W-:Y:S05]  /*11370*/  @!P1 NANOSLEEP.SYNCS 0x989680 ;  /* 0x009896800000995d */ /* 0x001fea0003900000 */
[----:B------:R-:W0:Y:S02]  /*11380*/  @!P1 SYNCS.PHASECHK.TRANS64 P1, [R0+URZ+0x32450], R3 ;  /* 0x03245003000095a7 */ /* 0x000e24000802007f */
[----:B0-----:R-:W-:Y:S05]  /*11390*/  @!P1 BRA `(.L_x_4145) ;  /* 0xfffffffc00f09947 */ /* 0x001fea000383ffff */
[----:B------:R-:W-:Y:S05]  /*113a0*/  BRA `(.L_x_4144) ;  /* 0xffffff0800e87947 */ /* 0x000fea000383ffff */
.L_x_4150:
[----:B-1----:R-:W-:-:S04]  /*113b0*/  IMAD.U32 R20, RZ, RZ, UR5 ;  /* 0x00000005ff147e24 */ /* 0x002fc8000f8e00ff */
[----:B------:R1:W2:Y:S03]  /*113c0*/  SYNCS.PHASECHK.TRANS64.TRYWAIT P2, [R20+URZ+0x32430], R13 ;  /* 0x0324300d140075a7 */ /* 0x0002a6000804017f */
[----:B--2---:R-:W-:Y:S05]  /*113d0*/  @!P2 NANOSLEEP.SYNCS 0x989680 ;  /* 0x009896800000a95d */ /* 0x004fea0003900000 */
[----:B------:R-:W2:Y:S02]  /*113e0*/  @!P2 SYNCS.PHASECHK.TRANS64 P2, [R20+URZ+0x32430], R13 ;  /* 0x0324300d1400a5a7 */ /* 0x000ea4000804007f */
[----:B--2---:R-:W-:Y:S05]  /*113f0*/  @!P2 BRA `(.L_x_4150) ;  /* 0xfffffffc00eca947 */ /* 0x004fea000383ffff */
[----:B------:R-:W-:Y:S05]  /*11400*/  BRA `(.L_x_4149) ;  /* 0xffffff2c00607947 */ /* 0x000fea000383ffff */
.L_x_4154:
[----:B-1----:R-:W-:-:S04]  /*11410*/  IMAD.U32 R20, RZ, RZ, UR5 ;  /* 0x00000005ff147e24 */ /* 0x002fc8000f8e00ff */
[----:B------:R1:W3:Y:S03]  /*11420*/  SYNCS.PHASECHK.TRANS64.TRYWAIT P2, [R20+URZ+0x32450], R13 ;  /* 0x0324500d140075a7 */ /* 0x0002e6000804017f */
[----:B---3--:R-:W-:Y:S05]  /*11430*/  @!P2 NANOSLEEP.SYNCS 0x989680 ;  /* 0x009896800000a95d */ /* 0x008fea0003900000 */
[----:B------:R-:W3:Y:S02]  /*11440*/  @!P2 SYNCS.PHASECHK.TRANS64 P2, [R20+URZ+0x32450], R13 ;  /* 0x0324500d1400a5a7 */ /* 0x000ee4000804007f */
[----:B---3--:R-:W-:Y:S05]  /*11450*/  @!P2 BRA `(.L_x_4154) ;  /* 0xfffffffc00eca947 */ /* 0x008fea000383ffff */
[----:B------:R-:W-:Y:S05]  /*11460*/  BRA `(.L_x_4153) ;  /* 0xffffff2c00dc7947 */ /* 0x000fea000383ffff */
.L_x_4160:
[----:B--2---:R-:W-:-:S04]  /*11470*/  IMAD.U32 R20, RZ, RZ, UR5 ;  /* 0x00000005ff147e24 */ /* 0x004fc8000f8e00ff */
[----:B------:R2:W3:Y:S03]  /*11480*/  SYNCS.PHASECHK.TRANS64.TRYWAIT P2, [R20+URZ+0x32430], R13 ;  /* 0x0324300d140075a7 */ /* 0x0004e6000804017f */
[----:B---3--:R-:W-:Y:S05]  /*11490*/  @!P2 NANOSLEEP.SYNCS 0x989680 ;  /* 0x009896800000a95d */ /* 0x008fea0003900000 */
[----:B------:R-:W3:Y:S02]  /*114a0*/  @!P2 SYNCS.PHASECHK.TRANS64 P2, [R20+URZ+0x32430], R13 ;  /* 0x0324300d1400a5a7 */ /* 0x000ee4000804007f */
[----:B---3--:R-:W-:Y:S05]  /*114b0*/  @!P2 BRA `(.L_x_4160) ;  /* 0xfffffffc00eca947 */ /* 0x008fea000383ffff */
[----:B------:R-:W-:Y:S05]  /*114c0*/  BRA `(.L_x_4159) ;  /* 0xffffff5400b87947 */ /* 0x000fea000383ffff */
.L_x_4164:
[----:B--2---:R-:W-:-:S04]  /*114d0*/  IMAD.U32 R20, RZ, RZ, UR5 ;  /* 0x00000005ff147e24 */ /* 0x004fc8000f8e00ff */
[----:B------:R2:W4:Y:S03]  /*114e0*/  SYNCS.PHASECHK.TRANS64.TRYWAIT P2, [R20+URZ+0x32450], R13 ;  /* 0x0324500d140075a7 */ /* 0x000526000804017f */
[----:B----4-:R-:W-:Y:S05]  /*114f0*/  @!P2 NANOSLEEP.SYNCS 0x989680 ;  /* 0x009896800000a95d */ /* 0x010fea0003900000 */
[----:B------:R-:W4:Y:S02]  /*11500*/  @!P2 SYNCS.PHASECHK.TRANS64 P2, [R20+URZ+0x32450], R13 ;  /* 0x0324500d1400a5a7 */ /* 0x000f24000804007f */
[----:B----4-:R-:W-:Y:S05]  /*11510*/  @!P2 BRA `(.L_x_4164) ;  /* 0xfffffffc00eca947 */ /* 0x010fea000383ffff */
[----:B------:R-:W-:Y:S05]  /*11520*/  BRA `(.L_x_4163) ;  /* 0xffffff5800347947 */ /* 0x000fea000383ffff */
.L_x_4204:
        /* <DEDUP_REMOVED lines=11> */
.L_x_4274:
[----:B------:R-:W-:Y:S05]  /*115e0*/  BSYNC B0 ;  /* 0x0000000000007941 */ /* 0x000fea0003800000 */
.L_x_4273:
[----:B------:R-:W-:Y:S05]  /*115f0*/  BRA `(.L_x_4275) ;  /* 0xffffffc400ec7947 */ /* 0x000fea000383ffff */
.L_x_4205:
[----:B------:R-:W-:Y:S01]  /*11600*/  BSSY B0, `(.L_x_4276) ;  /* 0x0000006000007945 */ /* 0x000fe20003800000 */
[----:B------:R-:W-:-:S07]  /*11610*/  IMAD.MOV.U32 R15, RZ, RZ, -0x1 ;  /* 0xffffffffff0f7424 */ /* 0x000fce00078e00ff */
[----:B------:R-:W-:Y:S05]  /*11620*/  WARPSYNC.COLLECTIVE R15, `(.L_x_4277) ;  /* 0x000000000f0c7348 */ /* 0x000fea0003c00000 */
[----:B------:R-:W-:Y:S02]  /*11630*/  ELECT P6, UR62, PT ;  /* 0x00000000003e782f */ /* 0x000fe400038c0000 */
[----:B------:R-:W-:Y:S01]  /*11640*/  MOV R14, UR62 ;  /* 0x0000003e000e7c02 */ /* 0x000fe20008000f00 */
[----:B------:R-:W-:Y:S10]  /*11650*/  ENDCOLLECTIVE ;  /* 0x000000000000791b */ /* 0x000ff40003800000 */
.L_x_4277:
[----:B------:R-:W-:Y:S05]  /*11660*/  BSYNC B0 ;  /* 0x0000000000007941 */ /* 0x000fea0003800000 */
.L_x_4276:
[----:B------:R-:W-:Y:S05]  /*11670*/  BRA `(.L_x_4278) ;  /* 0xffffffc400dc7947 */ /* 0x000fea000383ffff */
.L_x_4208:
[----:B0-----:R0:W1:Y:S02]  /*11680*/  SYNCS.PHASECHK.TRANS64.TRYWAIT P0, [R8+URZ+0x32440], R10 ;  /* 0x0324400a080075a7 */ /* 0x001064000800017f */
[----:B-1----:R-:W-:Y:S05]  /*11690*/  @!P0 NANOSLEEP.SYNCS 0x989680 ;  /* 0x009896800000895d */ /* 0x002fea0003900000 */
[----:B------:R-:W1:Y:S02]  /*116a0*/  @!P0 SYNCS.PHASECHK.TRANS64 P0, [R8+URZ+0x32440], R10 ;  /* 0x0324400a080085a7 */ /* 0x000e64000800007f */
[----:B-1----:R-:W-:Y:S05]  /*116b0*/  @!P0 BRA `(.L_x_4208) ;  /* 0xfffffffc00f08947 */ /* 0x002fea000383ffff */
[----:B------:R-:W-:Y:S05]  /*116c0*/  BRA `(.L_x_4279) ;  /* 0xffffffc800447947 */ /* 0x000fea000383ffff */
.L_x_4212:
        /* <DEDUP_REMOVED lines=8> */
.L_x_4215:
[----:B0-----:R0:W1:Y:S02]  /*11750*/  SYNCS.PHASECHK.TRANS64.TRYWAIT P0, [R11+URZ+0x32460], R6 ;  /* 0x032460060b0075a7 */ /* 0x001064000800017f */
[----:B-1----:R-:W-:Y:S05]  /*11760*/  @!P0 NANOSLEEP.SYNCS 0x989680 ;  /* 0x009896800000895d */ /* 0x002fea0003900000 */
[----:B------:R-:W1:Y:S02]  /*11770*/  @!P0 SYNCS.PHASECHK.TRANS64 P0, [R11+URZ+0x32460], R6 ;  /* 0x032460060b0085a7 */ /* 0x000e64000800007f */
[----:B-1----:R-:W-:Y:S05]  /*11780*/  @!P0 BRA `(.L_x_4215) ;  /* 0xfffffffc00f08947 */ /* 0x002fea000383ffff */
[----:B------:R-:W-:Y:S05]  /*11790*/  BRA `(.L_x_4281) ;  /* 0xffffffcc00c87947 */ /* 0x000fea000383ffff */
.L_x_4224:
[----:B-1----:R1:W2:Y:S02]  /*117a0*/  SYNCS.PHASECHK.TRANS64.TRYWAIT P0, [R2+URZ+0x32440], R3 ;  /* 0x03244003020075a7 */ /* 0x0022a4000800017f */
[----:B--2---:R-:W-:Y:S05]  /*117b0*/  @!P0 NANOSLEEP.SYNCS 0x989680 ;  /* 0x009896800000895d */ /* 0x004fea0003900000 */
[----:B------:R-:W2:Y:S02]  /*117c0*/  @!P0 SYNCS.PHASECHK.TRANS64 P0, [R2+URZ+0x32440], R3 ;  /* 0x03244003020085a7 */ /* 0x000ea4000800007f */
[----:B--2---:R-:W-:Y:S05]  /*117d0*/  @!P0 BRA `(.L_x_4224) ;  /* 0xfffffffc00f08947 */ /* 0x004fea000383ffff */
[----:B------:R-:W-:Y:S05]  /*117e0*/  BRA `(.L_x_4282) ;  /* 0xffffffd400447947 */ /* 0x000fea000383ffff */
.L_x_4226:
[----:B0-----:R0:W2:Y:S02]  /*117f0*/  SYNCS.PHASECHK.TRANS64.TRYWAIT P0, [R2+URZ+0x32460], R3 ;  /* 0x03246003020075a7 */ /* 0x0010a4000800017f */
[----:B--2---:R-:W-:Y:S05]  /*11800*/  @!P0 NANOSLEEP.SYNCS 0x989680 ;  /* 0x009896800000895d */ /* 0x004fea0003900000 */
[----:B------:R-:W2:Y:S02]  /*11810*/  @!P0 SYNCS.PHASECHK.TRANS64 P0, [R2+URZ+0x32460], R3 ;  /* 0x03246003020085a7 */ /* 0x000ea4000800007f */
[----:B--2---:R-:W-:Y:S05]  /*11820*/  @!P0 BRA `(.L_x_4226) ;  /* 0xfffffffc00f08947 */ /* 0x004fea000383ffff */
[----:B------:R-:W-:Y:S05]  /*11830*/  BRA `(.L_x_4283) ;  /* 0xffffffd400b47947 */ /* 0x000fea000383ffff */
.L_x_4231:
[----:B-1----:R1:W2:Y:S02]  /*11840*/  SYNCS.PHASECHK.TRANS64.TRYWAIT P0, [R2+URZ+0x32440], R7 ;  /* 0x03244007020075a7 */ /* 0x0022a4000800017f */
[----:B--2---:R-:W-:Y:S05]  /*11850*/  @!P0 NANOSLEEP.SYNCS 0x989680 ;  /* 0x009896800000895d */ /* 0x004fea0003900000 */
[----:B------:R-:W2:Y:S02]  /*11860*/  @!P0 SYNCS.PHASECHK.TRANS64 P0, [R2+URZ+0x32440], R7 ;  /* 0x03244007020085a7 */ /* 0x000ea4000800007f */
[----:B--2---:R-:W-:Y:S05]  /*11870*/  @!P0 BRA `(.L_x_4231) ;  /* 0xfffffffc00f08947 */ /* 0x004fea000383ffff */
[----:B------:R-:W-:Y:S05]  /*11880*/  BRA `(.L_x_4284) ;  /* 0xffffffd800fc7947 */ /* 0x000fea000383ffff */
.L_x_4233:
[----:B0-----:R0:W2:Y:S02]  /*11890*/  SYNCS.PHASECHK.TRANS64.TRYWAIT P1, [R2+URZ+0x32460], R7 ;  /* 0x03246007020075a7 */ /* 0x0010a4000802017f */
[----:B--2---:R-:W-:Y:S05]  /*118a0*/  @!P1 NANOSLEEP.SYNCS 0x989680 ;  /* 0x009896800000995d */ /* 0x004fea0003900000 */
[----:B------:R-:W2:Y:S02]  /*118b0*/  @!P1 SYNCS.PHASECHK.TRANS64 P1, [R2+URZ+0x32460], R7 ;  /* 0x03246007020095a7 */ /* 0x000ea4000802007f */
[----:B--2---:R-:W-:Y:S05]  /*118c0*/  @!P1 BRA `(.L_x_4233) ;  /* 0xfffffffc00f09947 */ /* 0x004fea000383ffff */
[----:B------:R-:W-:Y:S05]  /*118d0*/  BRA `(.L_x_4285) ;  /* 0xffffffdc00687947 */ /* 0x000fea000383ffff */
.L_x_4238:
[----:B--2---:R2:W3:Y:S02]  /*118e0*/  SYNCS.PHASECHK.TRANS64.TRYWAIT P0, [R2+URZ+0x32440], R3 ;  /* 0x03244003020075a7 */ /* 0x0044e4000800017f */
[----:B---3--:R-:W-:Y:S05]  /*118f0*/  @!P0 NANOSLEEP.SYNCS 0x989680 ;  /* 0x009896800000895d */ /* 0x008fea0003900000 */
[----:B------:R-:W3:Y:S02]  /*11900*/  @!P0 SYNCS.PHASECHK.TRANS64 P0, [R2+URZ+0x32440], R3 ;  /* 0x03244003020085a7 */ /* 0x000ee4000800007f */
[----:B---3--:R-:W-:Y:S05]  /*11910*/  @!P0 BRA `(.L_x_4238) ;  /* 0xfffffffc00f08947 */ /* 0x008fea000383ffff */
[----:B------:R-:W-:Y:S05]  /*11920*/  BRA `(.L_x_4286) ;  /* 0xffffffe000947947 */ /* 0x000fea000383ffff */
.L_x_4240:
[----:B0-----:R0:W1:Y:S02]  /*11930*/  SYNCS.PHASECHK.TRANS64.TRYWAIT P1, [R2+URZ+0x32460], R3 ;  /* 0x03246003020075a7 */ /* 0x001064000802017f */
[----:B-1----:R-:W-:Y:S05]  /*11940*/  @!P1 NANOSLEEP.SYNCS 0x989680 ;  /* 0x009896800000995d */ /* 0x002fea0003900000 */
[----:B------:R-:W1:Y:S02]  /*11950*/  @!P1 SYNCS.PHASECHK.TRANS64 P1, [R2+URZ+0x32460], R3 ;  /* 0x03246003020095a7 */ /* 0x000e64000802007f */
[----:B-1----:R-:W-:Y:S05]  /*11960*/  @!P1 BRA `(.L_x_4240) ;  /* 0xfffffffc00f09947 */ /* 0x002fea000383ffff */
[----:B------:R-:W-:Y:S05]  /*11970*/  BRA `(.L_x_4287) ;  /* 0xffffffe400047947 */ /* 0x000fea000383ffff */
.L_x_4245:
        /* <DEDUP_REMOVED lines=8> */
.L_x_4289:
[----:B------:R-:W-:Y:S05]  /*11a00*/  BSYNC B0 ;  /* 0x0000000000007941 */ /* 0x000fea0003800000 */
.L_x_4288:
        /* <DEDUP_REMOVED lines=8> */
.L_x_4290:
[----:B------:R-:W-:Y:S01]  /*11a90*/  IMAD.MOV.U32 R7, RZ, RZ, R14 ;  /* 0x000000ffff077224 */ /* 0x000fe200078e000e */
[----:B------:R-:W-:Y:S06]  /*11aa0*/  BRA `(.L_x_4291) ;  /* 0xffffffe400fc7947 */ /* 0x000fec000383ffff */
.L_x_4248:
        /* <DEDUP_REMOVED lines=8> */
.L_x_4293:
[----:B------:R-:W-:Y:S05]  /*11b30*/  BSYNC B0 ;  /* 0x0000000000007941 */ /* 0x000fea0003800000 */
.L_x_4292:
        /* <DEDUP_REMOVED lines=10> */
.L_x_4294:
        /* <DEDUP_REMOVED lines=8> */
.L_x_4295:
        /* <DEDUP_REMOVED lines=8> */
.L_x_4296:
        /* <DEDUP_REMOVED lines=8> */
.L_x_4297:
        /* <DEDUP_REMOVED lines=8> */
.L_x_4298:
[----:B------:R-:W-:Y:S05]  /*11de0*/  BRA `(.L_x_4299) ;  /* 0xffffffe400c47947 */ /* 0x000fea000383ffff */
.L_x_4253:
        /* <DEDUP_REMOVED lines=8> */
.L_x_4301:
[----:B------:R-:W-:Y:S05]  /*11e70*/  BSYNC B0 ;  /* 0x0000000000007941 */ /* 0x000fea0003800000 */
.L_x_4300:
        /* <DEDUP_REMOVED lines=10> */
.L_x_4302:
        /* <DEDUP_REMOVED lines=8> */
.L_x_4303:
        /* <DEDUP_REMOVED lines=8> */
.L_x_4304:
        /* <DEDUP_REMOVED lines=8> */
.L_x_4305:
        /* <DEDUP_REMOVED lines=8> */
.L_x_4306:
[----:B------:R-:W-:Y:S05]  /*12120*/  BRA `(.L_x_4307) ;  /* 0xffffffe400ac7947 */ /* 0x000fea000383ffff */
.L_x_4255:
[----:B------:R-:W-:Y:S01]  /*12130*/  BSSY B0, `(.L_x_4308) ;  /* 0x0000006000007945 */ /* 0x000fe20003800000 */
[----:B------:R-:W-:Y:S01]  /*12140*/  PLOP3.LUT P6, PT, P6, PT, PT, 0x8, 0x0 ;  /* 0x000000000000781c */ /* 0x000fe200037ce170 */
[----:B------:R-:W-:-:S12]  /*12150*/  IMAD.MOV.U32 R15, RZ, RZ, -0x1 ;  /* 0xffffffffff0f7424 */ /* 0x000fd800078e00ff */
[----:B0-----:R-:W-:Y:S05]  /*12160*/  WARPSYNC.COLLECTIVE R15, `(.L_x_4309) ;  /* 0x000000000f087348 */ /* 0x001fea0003c00000 */
[----:B------:R-:W-:Y:S01]  /*12170*/  VOTE.ANY R14, PT, P6 ;  /* 0x00000000000e7806 */ /* 0x000fe200030e0100 */
[----:B0-----:R-:W-:Y:S06]  /*12180*/  ENDCOLLECTIVE ;  /* 0x000000000000791b */ /* 0x001fec0003800000 */
.L_x_4309:
[----:B------:R-:W-:Y:S05]  /*12190*/  BSYNC B0 ;  /* 0x0000000000007941 */ /* 0x000fea0003800000 */
.L_x_4308:
        /* <DEDUP_REMOVED lines=9> */
.L_x_4310:
[----:B------:R-:W-:Y:S01]  /*12230*/  IMAD.MOV.U32 R17, RZ, RZ, R14 ;  /* 0x000000ffff117224 */ /* 0x000fe200078e000e */
[----:B------:R-:W-:Y:S06]  /*12240*/  BRA `(.L_x_4311) ;  /* 0xffffffe4009c7947 */ /* 0x000fec000383ffff */
.L_x_4257:
[----:B------:R-:W-:Y:S01]  /*12250*/  BSSY B0, `(.L_x_4312) ;  /* 0x0000007000007945 */ /* 0x000fe20003800000 */
[----:B------:R-:W-:Y:S02]  /*12260*/  IMAD.MOV.U32 R13, RZ, RZ, R2 ;  /* 0x000000ffff0d7224 */ /* 0x000fe400078e0002 */
[----:B------:R-:W-:Y:S02]  /*12270*/  IMAD.MOV.U32 R11, RZ, RZ, 0x1f ;  /* 0x0000001fff0b7424 */ /* 0x000fe400078e00ff */
[----:B------:R-:W-:-:S07]  /*12280*/  IMAD.MOV.U32 R15, RZ, RZ, -0x1 ;  /* 0xffffffffff0f7424 */ /* 0x000fce00078e00ff */
[----:B012---:R-:W-:Y:S05]  /*12290*/  WARPSYNC.COLLECTIVE R15, `(.L_x_4313) ;  /* 0x000000000f087348 */ /* 0x007fea0003c00000 */
[----:B------:R3:W4:Y:S02]  /*122a0*/  SHFL.IDX P6, R14, R13, R12, R11 ;  /* 0x0000000c0d0e7389 */ /* 0x00072400000c000b */
[----:B01234-:R-:W-:Y:S01]  /*122b0*/  ENDCOLLECTIVE ;  /* 0x000000000000791b */ /* 0x01ffe20003800000 */
.L_x_4313:
[----:B------:R-:W-:Y:S05]  /*122c0*/  BSYNC B0 ;  /* 0x0000000000007941 */ /* 0x000fea0003800000 */
.L_x_4312:
[----:B------:R-:W-:Y:S01]  /*122d0*/  IMAD.MOV.U32 R7, RZ, RZ, R14 ;  /* 0x000000ffff077224 */ /* 0x000fe200078e000e */
[----:B------:R-:W-:Y:S06]  /*122e0*/  BRA `(.L_x_4256) ;  /* 0xffffffe400907947 */ /* 0x000fec000383ffff */
.L_x_4260:
[----:B-1----:R1:W3:Y:S02]  /*122f0*/  SYNCS.PHASECHK.TRANS64.TRYWAIT P0, [R0+URZ+0x32420], R3 ;  /* 0x03242003000075a7 */ /* 0x0022e4000800017f */
[----:B---3--:R-:W-:Y:S05]  /*12300*/  @!P0 NANOSLEEP.SYNCS 0x989680 ;  /* 0x009896800000895d */ /* 0x008fea0003900000 */
[----:B------:R-:W3:Y:S02]  /*12310*/  @!P0 SYNCS.PHASECHK.TRANS64 P0, [R0+URZ+0x32420], R3 ;  /* 0x03242003000085a7 */ /* 0x000ee4000800007f */
[----:B---3--:R-:W-:Y:S05]  /*12320*/  @!P0 BRA `(.L_x_4260) ;  /* 0xfffffffc00f08947 */ /* 0x008fea000383ffff */
[----:B------:R-:W-:Y:S05]  /*12330*/  BRA `(.L_x_4314) ;  /* 0xffffffec00047947 */ /* 0x000fea000383ffff */
.L_x_4261:
[----:B--2---:R-:W2:Y:S01]  /*12340*/  S2R R2, SR_TID.X ;  /* 0x0000000000027919 */ /* 0x004ea20000002100 */
        /* <DEDUP_REMOVED lines=10> */
.L_x_4316:
[----:B------:R-:W-:Y:S05]  /*123f0*/  BSYNC B0 ;  /* 0x0000000000007941 */ /* 0x000fea0003800000 */
.L_x_4315:
[----:B------:R-:W-:Y:S05]  /*12400*/  BRA `(.L_x_4317) ;  /* 0xffffffe800e87947 */ /* 0x000fea000383ffff */
.L_x_4264:
[----:B------:R-:W-:Y:S01]  /*12410*/  BSSY B1, `(.L_x_4318) ;  /* 0x0000006000017945 */ /* 0x000fe20003800000 */
[----:B------:R-:W-:-:S07]  /*12420*/  IMAD.MOV.U32 R15, RZ, RZ, -0x1 ;  /* 0xffffffffff0f7424 */ /* 0x000fce00078e00ff */
[----:B012---:R-:W-:Y:S05]  /*12430*/  WARPSYNC.COLLECTIVE R15, `(.L_x_4319) ;  /* 0x000000000f0c7348 */ /* 0x007fea0003c00000 */
[----:B------:R-:W-:Y:S02]  /*12440*/  ELECT P6, UR62, PT ;  /* 0x00000000003e782f */ /* 0x000fe400038c0000 */
[----:B------:R-:W-:Y:S01]  /*12450*/  MOV R14, UR62 ;  /* 0x0000003e000e7c02 */ /* 0x000fe20008000f00 */
[----:B012---:R-:W-:Y:S10]  /*12460*/  ENDCOLLECTIVE ;  /* 0x000000000000791b */ /* 0x007ff40003800000 */
.L_x_4319:
[----:B------:R-:W-:Y:S05]  /*12470*/  BSYNC B1 ;  /* 0x0000000000017941 */ /* 0x000fea0003800000 */
.L_x_4318:
[----:B------:R-:W-:Y:S05]  /*12480*/  BRA `(.L_x_4320) ;  /* 0xffffffe800e07947 */ /* 0x000fea000383ffff */
.L_x_4266:
[----:B-1----:R1:W2:Y:S02]  /*12490*/  SYNCS.PHASECHK.TRANS64.TRYWAIT P0, [R6+URZ], R5 ;  /* 0x00000005060075a7 */ /* 0x0022a4000800017f */
[----:B--2---:R-:W-:Y:S05]  /*124a0*/  @!P0 NANOSLEEP.SYNCS 0x989680 ;  /* 0x009896800000895d */ /* 0x004fea0003900000 */
[----:B------:R-:W2:Y:S02]  /*124b0*/  @!P0 SYNCS.PHASECHK.TRANS64 P0, [R6+URZ], R5 ;  /* 0x00000005060085a7 */ /* 0x000ea4000800007f */
[----:B--2---:R-:W-:Y:S05]  /*124c0*/  @!P0 BRA `(.L_x_4266) ;  /* 0xfffffffc00f08947 */ /* 0x004fea000383ffff */
[----:B------:R-:W-:Y:S05]  /*124d0*/  BRA `(.L_x_4321) ;  /* 0xffffffec00247947 */ /* 0x000fea000383ffff */
.L_x_4267:
[----:B--2---:R2:W3:Y:S02]  /*124e0*/  SYNCS.PHASECHK.TRANS64.TRYWAIT P0, [R7+URZ], R2 ;  /* 0x00000002070075a7 */ /* 0x0044e4000800017f */
[----:B---3--:R-:W-:Y:S05]  /*124f0*/  @!P0 NANOSLEEP.SYNCS 0x989680 ;  /* 0x009896800000895d */ /* 0x008fea0003900000 */
[----:B------:R-:W3:Y:S02]  /*12500*/  @!P0 SYNCS.PHASECHK.TRANS64 P0, [R7+URZ], R2 ;  /* 0x00000002070085a7 */ /* 0x000ee4000800007f */
[----:B---3--:R-:W-:Y:S05]  /*12510*/  @!P0 BRA `(.L_x_4267) ;  /* 0xfffffffc00f08947 */ /* 0x008fea000383ffff */
[----:B------:R-:W-:Y:S05]  /*12520*/  BRA `(.L_x_4322) ;  /* 0xffffffec00187947 */ /* 0x000fea000383ffff */
.L_x_4269:
[----:B---3--:R3:W4:Y:S02]  /*12530*/  SYNCS.PHASECHK.TRANS64.TRYWAIT P0, [R4+URZ], R5 ;  /* 0x00000005040075a7 */ /* 0x008724000800017f */
[----:B----4-:R-:W-:Y:S05]  /*12540*/  @!P0 NANOSLEEP.SYNCS 0x989680 ;  /* 0x009896800000895d */ /* 0x010fea0003900000 */
[----:B------:R-:W4:Y:S02]  /*12550*/  @!P0 SYNCS.PHASECHK.TRANS64 P0, [R4+URZ], R5 ;  /* 0x00000005040085a7 */ /* 0x000f24000800007f */
[----:B----4-:R-:W-:Y:S05]  /*12560*/  @!P0 BRA `(.L_x_4269) ;  /* 0xfffffffc00f08947 */ /* 0x010fea000383ffff */
[----:B------:R-:W-:Y:S05]  /*12570*/  BRA `(.L_x_4323) ;  /* 0xffffffec00207947 */ /* 0x000fea000383ffff */
.L_x_4324:
        /* <DEDUP_REMOVED lines=16> */
.L_x_4733:


//--------------------- .text._ZN7cutlass13device_kernelIN5flash11enable_sm90INS1_16FlashAttnFwdSm90INS1_25CollectiveMainloopFwdSm90ILi2EN4cute5tupleIJNS5_1CILi1EEES8_S8_EEENS6_IJNS7_ILi128EEENS7_ILi96EEENS7_ILi64EEEEEELi256ENS_10bfloat16_tEfNS_4arch4Sm90ELb1ELb0ELb0ELb1ELb0ELb1ELb1ELb1ELb0ELb0ELb0ELb0EEENS1_21CollectiveEpilogueFwdINS6_IJSA_NS7_ILi256EEESB_EEES9_SE_SG_Li256ELb1ELb0ELb0ELb0EEENS1_36VarlenDynamicPersistentTileSchedulerILi128ELi96ELi256ELi32ELb0ELb0ELb1ELb1ELb1ELb1EEEEEEEEEvNT_6ParamsE --------------------------
	.section	.text._ZN7cutlass13device_kernelIN5flash11enable_sm90INS1_16FlashAttnFwdSm90INS1_25CollectiveMainloopFwdSm90ILi2EN4cute5tupleIJNS5_1CILi1EEES8_S8_EEENS6_IJNS7_ILi128EEENS7_ILi96EEENS7_ILi64EEEEEELi256ENS_10bfloat16_tEfNS_4arch4Sm90ELb1ELb0ELb0ELb1ELb0ELb1ELb1ELb1ELb0ELb0ELb0ELb0EEENS1_21CollectiveEpilogueFwdINS6_IJSA_NS7_ILi256EEESB_EEES9_SE_SG_Li256ELb1ELb0ELb0ELb0EEENS1_36VarlenDynamicPersistentTileSchedulerILi128ELi96ELi256ELi32ELb0ELb0ELb1ELb1ELb1ELb1EEEEEEEEEvNT_6ParamsE,"ax",@progbits
	.align	128
.text._ZN7cutlass13device_kernelIN5flash11enable_sm90INS1_16FlashAttnFwdSm90INS1_25CollectiveMainloopFwdSm90ILi2EN4cute5tupleIJNS5_1CILi1EEES8_S8_EEENS6_IJNS7_ILi128EEENS7_ILi96EEENS7_ILi64EEEEEELi256ENS_10bfloat16_tEfNS_4arch4Sm90ELb1ELb0ELb0ELb1ELb0ELb1ELb1ELb1ELb0ELb0ELb0ELb0EEENS1_21CollectiveEpilogueFwdINS6_IJSA_NS7_ILi256EEESB_EEES9_SE_SG_Li256ELb1ELb0ELb0ELb0EEENS1_36VarlenDynamicPersistentTileSchedulerILi128ELi96ELi256ELi32ELb0ELb0ELb1ELb1ELb1ELb1EEEEEEEEEvNT_6ParamsE:
        .type           _ZN7cutlass13device_kernelIN5flash11enable_sm90INS1_16FlashAttnFwdSm90INS1_25CollectiveMainloopFwdSm90ILi2EN4cute5tupleIJNS5_1CILi1EEES8_S8_EEENS6_IJNS7_ILi128EEENS7_ILi96EEENS7_ILi64EEEEEELi256ENS_10bfloat16_tEfNS_4arch4Sm90ELb1ELb0ELb0ELb1ELb0ELb1ELb1ELb1ELb0ELb0ELb0ELb0EEENS1_21CollectiveEpilogueFwdINS6_IJSA_NS7_ILi256EEESB_EEES9_SE_SG_Li256ELb1ELb0ELb0ELb0EEENS1_36VarlenDynamicPersistentTileSchedulerILi128ELi96ELi256ELi32ELb0ELb0ELb1ELb1ELb1ELb1EEEEEEEEEvNT_6ParamsE,@function
        .size           _ZN7cutlass13device_kernelIN5flash11enable_sm90INS1_16FlashAttnFwdSm90INS1_25CollectiveMainloopFwdSm90ILi2EN4cute5tupleIJNS5_1CILi1EEES8_S8_EEENS6_IJNS7_ILi128EEENS7_ILi96EEENS7_ILi64EEEEEELi256ENS_10bfloat16_tEfNS_4arch4Sm90ELb1ELb0ELb0ELb1ELb0ELb1ELb1ELb1ELb0ELb0ELb0ELb0EEENS1_21CollectiveEpilogueFwdINS6_IJSA_NS7_ILi256EEESB_EEES9_SE_SG_Li256ELb1ELb0ELb0ELb0EEENS1_36VarlenDynamicPersistentTileSchedulerILi128ELi96ELi256ELi32ELb0ELb0ELb1ELb1ELb1ELb1EEEEEEEEEvNT_6ParamsE,(.L_x_4734 - _ZN7cutlass13device_kernelIN5flash11enable_sm90INS1_16FlashAttnFwdSm90INS1_25CollectiveMainloopFwdSm90ILi2EN4cute5tupleIJNS5_1CILi1EEES8_S8_EEENS6_IJNS7_ILi128EEENS7_ILi96EEENS7_ILi64EEEEEELi256ENS_10bfloat16_tEfNS_4arch4Sm90ELb1ELb0ELb0ELb1ELb0ELb1ELb1ELb1ELb0ELb0ELb0ELb0EEENS1_21CollectiveEpilogueFwdINS6_IJSA_NS7_ILi256EEESB_EEES9_SE_SG_Li256ELb1ELb0ELb0ELb0EEENS1_36VarlenDynamicPersistentTileSchedulerILi128ELi96ELi256ELi32ELb0ELb0ELb1ELb1ELb1ELb1EEEEEEEEEvNT_6ParamsE)
        .other          _ZN7cutlass13device_kernelIN5flash11enable_sm90INS1_16FlashAttnFwdSm90INS1_25CollectiveMainloopFwdSm90ILi2EN4cute5tupleIJNS5_1CILi1EEES8_S8_EEENS6_IJNS7_ILi128EEENS7_ILi96EEENS7_ILi64EEEEEELi256ENS_10bfloat16_tEfNS_4arch4Sm90ELb1ELb0ELb0ELb1ELb0ELb1ELb1ELb1ELb0ELb0ELb0ELb0EEENS1_21CollectiveEpilogueFwdINS6_IJSA_NS7_ILi256EEESB_EEES9_SE_SG_Li256ELb1ELb0ELb0ELb0EEENS1_36VarlenDynamicPersistentTileSchedulerILi128ELi96ELi256ELi32ELb0ELb0ELb1ELb1ELb1ELb1EEEEEEEEEvNT_6ParamsE,@"STO_CUDA_ENTRY STV_DEFAULT"
_ZN7cutlass13device_kernelIN5flash11enable_sm90INS1_16FlashAttnFwdSm90INS1_25CollectiveMainloopFwdSm90ILi2EN4cute5tupleIJNS5_1CILi1EEES8_S8_EEENS6_IJNS7_ILi128EEENS7_ILi96EEENS7_ILi64EEEEEELi256ENS_10bfloat16_tEfNS_4arch4Sm90ELb1ELb0ELb0ELb1ELb0ELb1ELb1ELb1ELb0ELb0ELb0ELb0EEENS1_21CollectiveEpilogueFwdINS6_IJSA_NS7_ILi256EEESB_EEES9_SE_SG_Li256ELb1ELb0ELb0ELb0EEENS1_36VarlenDynamicPersistentTileSchedulerILi128ELi96ELi256ELi32ELb0ELb0ELb1ELb1ELb1ELb1EEEEEEEEEvNT_6ParamsE:
        /* <DEDUP_REMOVED lines=29> */
.L_x_4326:
[----:B------:R-:W-:Y:S05]  /*01d0*/  BSYNC B0 ;  /* 0x0000000000007941 */ /* 0x000fea0003800000 */
.L_x_4325:
[----:B------:R-:W-:Y:S01]  /*01e0*/  VOTEU.ANY UP0, P0 ;  /* 0x00000000003f7886 */ /* 0x000fe20000000100 */
[----:B------:R-:W0:Y:S01]  /*01f0*/  SHFL.IDX PT, R2, R0, RZ, 0x1f ;  /* 0x00001fff00027589 */ /* 0x000e2200000e0000 */
[----:B------:R-:W-:Y:S01]  /*0200*/  UMOV UR4, 0x1 ;  /* 0x0000000100047882 */ /* 0x000fe20000000000 */
[----:B------:R-:W-:Y:S01]  /*0210*/  UMOV UR7, 0x100 ;  /* 0x0000010000077882 */ /* 0x000fe20000000000 */
[----:B------:R-:W-:Y:S01]  /*0220*/  VOTEU.ANY UP1, P0 ;  /* 0x00000000003f7886 */ /* 0x000fe20000020100 */
[----:B------:R-:W1:Y:S01]  /*0230*/  @UP0 S2UR UR8, SR_CgaCtaId ;  /* 0x00000000000809c3 */ /* 0x000e620000008800 */
[----:B------:R-:W-:Y:S01]  /*0240*/  @UP0 UMOV UR6, 0x400 ;  /* 0x0000040000060882 */ /* 0x000fe20000000000 */
[----:B------:R-:W-:-:S04]  /*0250*/  @UP0 UIADD3 UR4, -UR4, 0x100000, URZ ;  /* 0x0010000004040890 */ /* 0x000fc8000fffe13f */
[----:B------:R-:W-:Y:S02]  /*0260*/  @UP0 USHF.L.U32 UR5, UR4, 0xb, URZ ;  /* 0x0000000b04050899 */ /* 0x000fe4000800063f */
[----:B------:R-:W-:Y:S01]  /*0270*/  @UP0 USHF.L.U32 UR4, UR4, 0x1, URZ ;  /* 0x0000000104040899 */ /* 0x000fe2000800063f */
[----:B------:R-:W-:Y:S01]  /*0280*/  SHF.R.U32.HI R3, RZ, 0x7, R3 ;  /* 0x00000007ff037819 */ /* 0x000fe20000011603 */
[----:B------:R-:W-:Y:S01]  /*0290*/  VOTEU.ANY UP2, P0 ;  /* 0x00000000003f7886 */ /* 0x000fe20000040100 */
[----:B0-----:R-:W-:-:S03]  /*02a0*/  ISETP.NE.AND P1, PT, R2, RZ, PT ;  /* 0x000000ff0200720c */ /* 0x001fc60003f25270 */
[----:B------:R0:W2:Y:S01]  /*02b0*/  SHFL.IDX PT, R2, R3, RZ, 0x1f ;  /* 0x00001fff03027589 */ /* 0x0000a200000e0000 */
[----:B-1----:R-:W-:Y:S02]  /*02c0*/  @UP0 ULEA UR8, UR8, UR6, 0x18 ;  /* 0x0000000608080291 */ /* 0x002fe4000f8ec03f */
[----:B------:R-:W-:-:S04]  /*02d0*/  @UP0 UIADD3 UR6, -UR7, 0x100000, URZ ;  /* 0x0010000007060890 */ /* 0x000fc8000fffe13f */
[----:B------:R-:W-:Y:S02]  /*02e0*/  @UP0 USHF.L.U32 UR7, UR6, 0xb, URZ ;  /* 0x0000000b06070899 */ /* 0x000fe4000800063f */
[----:B------:R-:W-:Y:S01]  /*02f0*/  @UP0 USHF.L.U32 UR6, UR6, 0x1, URZ ;  /* 0x0000000106060899 */ /* 0x000fe2000800063f */
[----:B------:R-:W-:Y:S01]  /*0300*/  VOTEU.ANY UP0, P0 ;  /* 0x00000000003f7886 */ /* 0x000fe20000000100 */
[----:B------:R-:W1:Y:S04]  /*0310*/  FENCE.VIEW.ASYNC.S ;  /* 0x00000000000073c6 */ /* 0x000e680000000000 */
[----:B-1----:R0:W1:Y:S01]  /*0320*/  @UP0 SYNCS.EXCH.64 URZ, [UR8+0x32400], UR4 ;  /* 0x03240004083f05b2 */ /* 0x0020620008000100 */
[----:B------:R0:W3:Y:S05]  /*0330*/  @UP1 SYNCS.EXCH.64 URZ, [UR8+0x32410], UR4 ;  /* 0x03241004083f15b2 */ /* 0x0000ea0008000100 */
[----:B------:R0:W4:Y:S02]  /*0340*/  @UP2 SYNCS.EXCH.64 URZ, [UR8+0x32420], UR6 ;  /* 0x03242006083f25b2 */ /* 0x0001240008000100 */
        /* <DEDUP_REMOVED lines=19> */
.L_x_4327:
        /* <DEDUP_REMOVED lines=22> */
.L_x_4328:
        /* <DEDUP_REMOVED lines=18> */
.L_x_4329:
        /* <DEDUP_REMOVED lines=22> */
.L_x_4330:
        /* <DEDUP_REMOVED lines=22> */
.L_x_4331:
        /* <DEDUP_REMOVED lines=9> */
.L_x_4334:
[----:B------:R-:W-:-:S08]  /*0a50*/  NOP ;  /* 0x0000000000007918 */ /* 0x000fd00000000000 */
[----:B------:R-:W0:Y:S02]  /*0a60*/  USETMAXREG.TRY_ALLOC.CTAPOOL UP0, 0xf0 ;  /* 0x000000f0000079c8 */ /* 0x000e240008000600 */
[----:B0-----:R-:W-:-:S13]  /*0a70*/  PLOP3.LUT P0, PT, PT, PT, UP0, 0x80, 0x0 ;  /* 0x000000000000781c */ /* 0x001fda0003f0f008 */
[----:B------:R-:W-:Y:S05]  /*0a80*/  @!P0 BRA `(.L_x_4334) ;  /* 0xfffffffc00f08947 */ /* 0x000fea000383ffff */
[----:B------:R-:W3:Y:S01]  /*0a90*/  LDL.LU R0, [R1] ;  /* 0x0000000001007983 */ /* 0x000ee20000300800 */
[----:B--2---:R-:W0:Y:S01]  /*0aa0*/  S2R R2, SR_TID.X ;  /* 0x0000000000027919 */ /* 0x004e220000002100 */
        /* <DEDUP_REMOVED lines=12> */
[----:B---3--:R-:W-:-:S04]  /*0b70*/  LOP3.LUT R0, R0, 0xffffffef, RZ, 0xc0, !PT ;  /* 0xffffffef00007812 */ /* 0x008fc800078ec0ff */
[----:B------:R-:W-:-:S05]  /*0b80*/  @P0 LOP3.LUT R0, R0, 0x10, RZ, 0xfc, !PT ;  /* 0x0000001000000812 */ /* 0x000fca00078efcff */
[----:B------:R1:W-:Y:S01]  /*0b90*/  STL [R1], R0 ;  /* 0x0000000001007387 */ /* 0x0003e20000100800 */
[----:B0-----:R-:W-:-:S13]  /*0ba0*/  ISETP.GE.AND P0, PT, R227, UR4, PT ;  /* 0x00000004e3007c0c */ /* 0x001fda000bf06270 */
[----:B-1----:R-:W-:Y:S05]  /*0bb0*/  @P0 BRA `(.L_x_4335) ;  /* 0x0000019c00540947 */ /* 0x002fea0003800000 */
[----:B------:R-:W2:Y:S01]  /*0bc0*/  LDL.LU R14, [R1+0x34] ;  /* 0x00003400010e7983 */ /* 0x000ea20000300800 */
[----:B------:R-:W0:Y:S02]  /*0bd0*/  S2R R0, SR_TID.X ;  /* 0x0000000000007919 */ /* 0x000e240000002100 */
[----:B0-----:R-:W-:-:S05]  /*0be0*/  VIADD R13, R0, 0xffffff80 ;  /* 0xffffff80000d7836 */ /* 0x001fca0000000000 */
[----:B------:R-:W-:-:S04]  /*0bf0*/  SHF.R.S32.HI R0, RZ, 0x1f, R13 ;  /* 0x0000001fff007819 */ /* 0x000fc8000001140d */
        /* <DEDUP_REMOVED lines=9> */
[----:B------:R-:W-:Y:S02]  /*0c90*/  SHF.R.S32.HI R4, RZ, 0x4, R3 ;  /* 0x00000004ff047819 */ /* 0x000fe40000011403 */
[----:B------:R-:W-:-:S02]  /*0ca0*/  LOP3.LUT R9, R9, 0xfffffff8, RZ, 0xc0, !PT ;  /* 0xfffffff809097812 */ /* 0x000fc400078ec0ff */
[----:B------:R-:W-:Y:S02]  /*0cb0*/  LEA.HI R5, R3, R4, RZ, 0x1 ;  /* 0x0000000403057211 */ /* 0x000fe400078f08ff */
[----:B------:R-:W-:Y:S01]  /*0cc0*/  LEA.HI R6, R6, R11, RZ, 0x5 ;  /* 0x0000000b06067211 */ /* 0x000fe200078f28ff */
[----:B------:R-:W-:Y:S01]  /*0cd0*/  IMAD.IADD R9, R8, 0x1, -R9 ;  /* 0x0000000108097824 */ /* 0x000fe200078e0a09 */
[-C--:B------:R-:W-:Y:S02]  /*0ce0*/  LEA.HI R8, R0, R13.reuse, RZ, 0x2 ;  /* 0x0000000d00087211 */ /* 0x080fe400078f10ff */
[----:B------:R-:W-:Y:S02]  /*0cf0*/  LOP3.LUT R5, R5, 0x1ffffffe, RZ, 0xc0, !PT ;  /* 0x1ffffffe05057812 */ /* 0x000fe400078ec0ff */
[----:B------:R-:W-:Y:S02]  /*0d00*/  SHF.R.S32.HI R6, RZ, 0x5, R6 ;  /* 0x00000005ff067819 */ /* 0x000fe40000011406 */
[----:B------:R-:W-:Y:S01]  /*0d10*/  SHF.R.S32.HI R18, RZ, 0x2, R8 ;  /* 0x00000002ff127819 */ /* 0x000fe20000011408 */
[----:B------:R-:W-:Y:S01]  /*0d20*/  IMAD.IADD R5, R4, 0x1, -R5 ;  /* 0x0000000104057824 */ /* 0x000fe200078e0a05 */
[----:B------:R-:W-:Y:S01]  /*0d30*/  LEA.HI R4, R0, R13, RZ, 0x5 ;  /* 0x0000000d00047211 */ /* 0x000fe200078f28ff */
[----:B------:R-:W-:Y:S01]  /*0d40*/  IMAD R9, R6, 0x10, R9 ;  /* 0x0000001006097824 */ /* 0x000fe200078e0209 */
[----:B------:R-:W-:Y:S01]  /*0d50*/  LOP3.LUT R6, R8, 0xfffffffc, RZ, 0xc0, !PT ;  /* 0xfffffffc08067812 */ /* 0x000fe200078ec0ff */
[----:B------:R-:W-:Y:S01]  /*0d60*/  VIADD R12, R18, 0x40 ;  /* 0x00000040120c7836 */ /* 0x000fe20000000000 */
[----:B------:R-:W-:-:S02]  /*0d70*/  LOP3.LUT R3, R3, 0x3fffff0, RZ, 0xc0, !PT ;  /* 0x03fffff003037812 */ /* 0x000fc400078ec0ff */
[----:B------:R-:W-:Y:S01]  /*0d80*/  SHF.R.S32.HI R19, RZ, 0x5, R4 ;  /* 0x00000005ff137819 */ /* 0x000fe20000011404 */
[C---:B------:R-:W-:Y:S01]  /*0d90*/  IMAD.IADD R16, R13.reuse, 0x1, -R6 ;  /* 0x000000010d107824 */ /* 0x040fe200078e0a06 */
[----:B------:R-:W-:Y:S01]  /*0da0*/  SHF.R.S32.HI R4, RZ, 0x1f, R12 ;  /* 0x0000001fff047819 */ /* 0x000fe2000001140c */
[----:B------:R-:W-:Y:S02]  /*0db0*/  IMAD.SHL.U32 R6, R12, 0x40, RZ ;  /* 0x000000400c067824 */ /* 0x000fe400078e00ff */
[----:B------:R-:W-:Y:S01]  /*0dc0*/  IMAD.IADD R3, R13, 0x1, -R3 ;  /* 0x000000010d037824 */ /* 0x000fe200078e0a03 */
[----:B------:R-:W-:Y:S01]  /*0dd0*/  LEA.HI R10, R4, R12, RZ, 0x3 ;  /* 0x0000000c040a7211 */ /* 0x000fe200078f18ff */
[----:B------:R-:W-:Y:S01]  /*0de0*/  IMAD.SHL.U32 R4, R16, 0x8, RZ ;  /* 0x0000000810047824 */ /* 0x000fe200078e00ff */
[----:B------:R-:W-:Y:S02]  /*0df0*/  SHF.R.S32.HI R15, RZ, 0x7, R2 ;  /* 0x00000007ff0f7819 */ /* 0x000fe40000011402 */
[----:B------:R-:W-:Y:S01]  /*0e00*/  LOP3.LUT R16, R6, 0x1c0, RZ, 0xc0, !PT ;  /* 0x000001c006107812 */ /* 0x000fe200078ec0ff */
[----:B------:R-:W-:Y:S01]  /*0e10*/  IMAD R6, R19, 0x10, R3 ;  /* 0x0000001013067824 */ /* 0x000fe200078e0203 */
[----:B------:R-:W-:Y:S01]  /*0e20*/  LEA.HI R2, R2, R15, RZ, 0x1 ;  /* 0x0000000f02027211 */ /* 0x000fe200078f08ff */
[----:B------:R-:W-:-:S02]  /*0e30*/  IMAD.SHL.U32 R10, R10, 0x40, RZ ;  /* 0x000000400a0a7824 */ /* 0x000fc400078e00ff */
[----:B------:R-:W-:Y:S01]  /*0e40*/  IMAD R6, R6, 0x8, R5 ;  /* 0x0000000806067824 */ /* 0x000fe200078e0205 */
[----:B------:R-:W-:Y:S02]  /*0e50*/  SHF.R.S32.HI R5, RZ, 0x1f, R8 ;  /* 0x0000001fff057819 */ /* 0x000fe40000011408 */
[----:B------:R-:W-:Y:S02]  /*0e60*/  LOP3.LUT R2, R2, 0x3fffffe, RZ, 0xc0, !PT ;  /* 0x03fffffe02027812 */ /* 0x000fe400078ec0ff */
[----:B------:R-:W-:Y:S02]  /*0e70*/  LOP3.LUT R4, R16, 0x38, R4, 0xf8, !PT ;  /* 0x0000003810047812 */ /* 0x000fe400078ef804 */
[----:B------:R-:W-:Y:S02]  /*0e80*/  SHF.R.U32.HI R3, RZ, 0x3, R16 ;  /* 0x00000003ff037819 */ /* 0x000fe40000011610 */
[----:B------:R-:W-:Y:S02]  /*0e90*/  LOP3.LUT R10, R10, 0xfffffe00, RZ, 0xc0, !PT ;  /* 0xfffffe000a0a7812 */ /* 0x000fe400078ec0ff */
[----:B------:R-:W-:Y:S01]  /*0ea0*/  LEA.HI R5, R5, R18, RZ, 0x3 ;  /* 0x0000001205057211 */ /* 0x000fe200078f18ff */
[----:B------:R-:W-:Y:S01]  /*0eb0*/  IMAD.IADD R2, R15, 0x1, -R2 ;  /* 0x000000010f027824 */ /* 0x000fe200078e0a02 */
[----:B------:R-:W-:-:S02]  /*0ec0*/  LEA.HI R0, R0, R13, RZ, 0x3 ;  /* 0x0000000d00007211 */ /* 0x000fc400078f18ff */
[----:B------:R-:W-:Y:S02]  /*0ed0*/  LOP3.LUT R4, R10, R4, R3, 0xf6, !PT ;  /* 0x000000040a047212 */ /* 0x000fe400078ef603 */
[----:B------:R-:W-:Y:S01]  /*0ee0*/  LOP3.LUT R5, R5, 0xfffffff8, RZ, 0xc0, !PT ;  /* 0xfffffff805057812 */ /* 0x000fe200078ec0ff */
[----:B------:R-:W-:Y:S01]  /*0ef0*/  IMAD R2, R2, 0x40, R9 ;  /* 0x0000004002027824 */ /* 0x000fe200078e0209 */
[----:B------:R-:W-:Y:S02]  /*0f00*/  LOP3.LUT R3, R0, 0x1ffffff8, RZ, 0xc0, !PT ;  /* 0x1ffffff800037812 */ /* 0x000fe400078ec0ff */
[----:B------:R-:W-:Y:S01]  /*0f10*/  SHF.R.S32.HI R8, RZ, 0x3, R0 ;  /* 0x00000003ff087819 */ /* 0x000fe20000011400 */
[----:B------:R-:W-:Y:S01]  /*0f20*/  IMAD.IADD R0, R18, 0x1, -R5 ;  /* 0x0000000112007824 */ /* 0x000fe200078e0a05 */
[----:B------:R-:W-:Y:S01]  /*0f30*/  LOP3.LUT R7, R7, 0x7ffffffc, RZ, 0xc0, !PT ;  /* 0x7ffffffc07077812 */ /* 0x000fe200078ec0ff */
[----:B------:R-:W-:Y:S01]  /*0f40*/  STL [R1+0x28], R10 ;  /* 0x0000280a01007387 */ /* 0x000fe20000100800 */
[----:B------:R-:W-:-:S03]  /*0f50*/  IMAD.IADD R3, R13, 0x1, -R3 ;  /* 0x000000010d037824 */ /* 0x000fc600078e0a03 */
[----:B------:R-:W-:Y:S01]  /*0f60*/  STL [R1+0x30], R2 ;  /* 0x0000300201007387 */ /* 0x000fe20000100800 */
[----:B------:R-:W-:-:S03]  /*0f70*/  IMAD.SHL.U32 R219, R3, 0x8, RZ ;  /* 0x0000000803db7824 */ /* 0x000fc600078e00ff */
[----:B------:R-:W-:Y:S01]  /*0f80*/  STL [R1+0x44], RZ ;  /* 0x000044ff01007387 */ /* 0x000fe20000100800 */
[----:B------:R-:W-:Y:S01]  /*0f90*/  IMAD.IADD R5, R11, 0x1, -R7 ;  /* 0x000000010b057824 */ /* 0x000fe200078e0a07 */
[----:B------:R-:W-:Y:S02]  /*0fa0*/  SHF.R.S32.HI R3, RZ, 0x1f, R12 ;  /* 0x0000001fff037819 */ /* 0x000fe4000001140c */
[----:B------:R-:W-:Y:S01]  /*0fb0*/  STL [R1+0x20], R8 ;  /* 0x0000200801007387 */ /* 0x000fe20000100800 */
[----:B------:R-:W-:-:S03]  /*0fc0*/  IMAD.SHL.U32 R3, R6, 0x8, RZ ;  /* 0x0000000806037824 */ /* 0x000fc600078e00ff */
[----:B------:R0:W-:Y:S04]  /*0fd0*/  STL [R1+0x4c], R0 ;  /* 0x00004c0001007387 */ /* 0x0001e80000100800 */
[----:B------:R1:W-:Y:S01]  /*0fe0*/  STL [R1+0x2c], R5 ;  /* 0x00002c0501007387 */ /* 0x0003e20000100800 */
[----:B0-----:R-:W-:-:S05]  /*0ff0*/  IMAD R0, R4, 0x2, R17 ;  /* 0x0000000204007824 */ /* 0x001fca00078e0211 */
[----:B------:R1:W-:Y:S04]  /*1000*/  STL [R1+0x54], R0 ;  /* 0x0000540001007387 */ /* 0x0003e80000100800 */
[----:B------:R1:W-:Y:S01]  /*1010*/  STL [R1+0x58], R3 ;  /* 0x0000580301007387 */ /* 0x0003e20000100800 */
[----:B------:R-:W-:Y:S02]  /*1020*/  IMAD.MOV.U32 R16, RZ, RZ, RZ ;  /* 0x000000ffff107224 */ /* 0x000fe400078e00ff */
[----:B------:R-:W-:Y:S02]  /*1030*/  IMAD.MOV.U32 R22, RZ, RZ, RZ ;  /* 0x000000ffff167224 */ /* 0x000fe400078e00ff */
[----:B------:R-:W-:Y:S02]  /*1040*/  IMAD.MOV.U32 R19, RZ, RZ, RZ ;  /* 0x000000ffff137224 */ /* 0x000fe400078e00ff */
[----:B------:R-:W-:Y:S01]  /*1050*/  IMAD.MOV.U32 R2, RZ, RZ, RZ ;  /* 0x000000ffff027224 */ /* 0x000fe200078e00ff */
[----:B-12---:R-:W-:-:S07]  /*1060*/  LOP3.LUT R218, R14, 0x1, RZ, 0xfc, !PT ;  /* 0x000000010eda7812 */ /* 0x006fce00078efcff */
.L_x_4491:
[----:B0-2--5:R-:W0:Y:S02]  /*1070*/  LDC.64 R4, c[0x0][0xd60] ;  /* 0x00035800ff047b82 */ /* 0x025e240000000a00 */
[----:B0-----:R-:W-:-:S05]  /*1080*/  IMAD.WIDE R4, R227, 0x4, R4 ;  /* 0x00000004e3047825 */ /* 0x001fca00078e0204 */
[----:B------:R-:W2:Y:S01]  /*1090*/  LDG.E R0, desc[UR52][R4.64] ;  /* 0x0000003404007981 */ /* 0x000ea2000c1e1900 */
[----:B------:R-:W-:Y:S05]  /*10a0*/  YIELD ;  /* 0x0000000000007946 */ /* 0x000fea0003800000 */
[----:B------:R-:W-:Y:S01]  /*10b0*/  ULDC.64 UR4, c[0x0][0xb20] ;  /* 0x0002c80000047ab9 */ /* 0x000fe20000000a00 */
[----:B------:R-:W-:Y:S01]  /*10c0*/  ULDC.64 UR8, c[0x0][0xb10] ;  /* 0x0002c40000087ab9 */ /* 0x000fe20000000a00 */
[----:B------:R-:W-:Y:S01]  /*10d0*/  ISETP.NE.U32.AND P1, PT, RZ, UR4, PT ;  /* 0x00000004ff007c0c */ /* 0x000fe2000bf25070 */
[----:B------:R-:W-:Y:S01]  /*10e0*/  ULDC.64 UR6, c[0x0][0xb00] ;  /* 0x0002c00000067ab9 */ /* 0x000fe20000000a00 */
[----:B---3--:R-:W-:Y:S01]  /*10f0*/  IMAD.MOV.U32 R27, RZ, RZ, RZ ;  /* 0x000000ffff1b7224 */ /* 0x008fe200078e00ff */
[----:B------:R-:W-:-:S02]  /*1100*/  ISETP.NE.U32.AND P0, PT, RZ, UR6, PT ;  /* 0x00000006ff007c0c */ /* 0x000fc4000bf05070 */
[----:B------:R-:W-:Y:S02]  /*1110*/  ISETP.NE.AND.EX P1, PT, RZ, UR5, PT, P1 ;  /* 0x00000005ff007c0c */ /* 0x000fe4000bf25310 */
[----:B------:R-:W-:Y:S02]  /*1120*/  ISETP.NE.AND.EX P0, PT, RZ, UR7, PT, P0 ;  /* 0x00000007ff007c0c */ /* 0x000fe4000bf05300 */
[----:B--2---:R-:W-:Y:S01]  /*1130*/  SHF.R.S32.HI R3, RZ, 0x1f, R0 ;  /* 0x0000001fff037819 */ /* 0x004fe20000011400 */
[----:B------:R-:W-:Y:S08]  /*1140*/  STL [R1+0x40], R0 ;  /* 0x0000400001007387 */ /* 0x000ff00000100800 */
[C---:B----4-:R-:W-:Y:S01]  /*1150*/  @P1 LEA R6, P2, R0.reuse, UR4, 0x2 ;  /* 0x0000000400061c11 */ /* 0x050fe2000f8410ff */
[C---:B------:R-:W-:Y:S01]  /*1160*/  IMAD.SHL.U32 R28, R0.reuse, 0x4, RZ ;  /* 0x00000004001c7824 */ /* 0x040fe200078e00ff */
[C-C-:B------:R-:W-:Y:S01]  /*1170*/  SHF.L.U64.HI R26, R0.reuse, 0x2, R3.reuse ;  /* 0x00000002001a7819 */ /* 0x140fe20000010203 */
[----:B------:R0:W-:Y:S01]  /*1180*/  STL [R1+0x50], R3 ;  /* 0x0000500301007387 */ /* 0x0001e20000100800 */
[----:B------:R-:W-:-:S02]  /*1190*/  @P1 LEA.HI.X R7, R0, UR5, R3, 0x2, P2 ;  /* 0x0000000500071c11 */ /* 0x000fc400090f1403 */
[----:B------:R-:W-:Y:S01]  /*11a0*/  ISETP.NE.U32.AND P2, PT, RZ, UR8, PT ;  /* 0x00000008ff007c0c */ /* 0x000fe2000bf45070 */
[----:B------:R-:W-:Y:S01]  /*11b0*/  ULDC UR4, c[0x0][0x288] ;  /* 0x0000a20000047ab9 */ /* 0x000fe20000000800 */
[----:B------:R-:W-:Y:S01]  /*11c0*/  IADD3 R8, P3, R28, UR6, RZ ;  /* 0x000000061c087c10 */ /* 0x000fe2000ff7e0ff */
[----:B-1----:R1:W-:Y:S01]  /*11d0*/  STL [R1+0x38], R28 ;  /* 0x0000381c01007387 */ /* 0x0023e20000100800 */
[----:B------:R-:W-:Y:S01]  /*11e0*/  ISETP.NE.AND.EX P2, PT, RZ, UR9, PT, P2 ;  /* 0x00000009ff007c0c */ /* 0x000fe2000bf45320 */
[----:B0-----:R-:W-:Y:S01]  /*11f0*/  IMAD.MOV.U32 R3, RZ, RZ, RZ ;  /* 0x000000ffff037224 */ /* 0x001fe200078e00ff */
[----:B------:R-:W-:Y:S01]  /*1200*/  IADD3.X R9, R26, UR7, RZ, P3, !PT ;  /* 0x000000071a097c10 */ /* 0x000fe20009ffe4ff */
[----:B------:R-:W-:Y:S01]  /*1210*/  IMAD.U32 R224, RZ, RZ, UR4 ;  /* 0x00000004ffe07e24 */ /* 0x000fe2000f8e00ff */
[----:B------:R-:W-:Y:S01]  /*1220*/  ULDC.64 UR4, c[0x0][0x3f8] ;  /* 0x0000fe0000047ab9 */ /* 0x000fe20000000a00 */
[----:B------:R1:W-:Y:S04]  /*1230*/  STL [R1+0x3c], R26 ;  /* 0x00003c1a01007387 */ /* 0x0003e80000100800 */
[----:B------:R1:W5:Y:S04]  /*1240*/  @P1 LDG.E R3, desc[UR52][R6.64] ;  /* 0x0000003406031981 */ /* 0x000368000c1e1900 */
[----:B------:R-:W-:Y:S01]  /*1250*/  @P2 IADD3 R4, P1, R28, UR8, RZ ;  /* 0x000000081c042c10 */ /* 0x000fe2000ff3e0ff */
[----:B------:R1:W5:Y:S03]  /*1260*/  @P0 LDG.E R27, desc[UR52][R8.64] ;  /* 0x00000034081b0981 */ /* 0x000366000c1e1900 */
[----:B------:R-:W-:-:S05]  /*1270*/  @P2 IADD3.X R5, R26, UR9, RZ, P1, !PT ;  /* 0x000000091a052c10 */ /* 0x000fca0008ffe4ff */
[----:B------:R1:W5:Y:S01]  /*1280*/  @P2 LDG.E R224, desc[UR52][R4.64] ;  /* 0x0000003404e02981 */ /* 0x000362000c1e1900 */
[----:B------:R-:W-:Y:S01]  /*1290*/  UISETP.NE.U32.AND UP0, UPT, UR4, URZ, UPT ;  /* 0x0000003f0400728c */ /* 0x000fe2000bf05070 */
[----:B------:R-:W-:Y:S02]  /*12a0*/  IMAD.MOV.U32 R25, RZ, RZ, R0 ;  /* 0x000000ffff197224 */ /* 0x000fe400078e0000 */
        /* <DEDUP_REMOVED lines=8> */
[----:B-1----:R-:W-:Y:S06]  /*1330*/  @P2 BRA `(.L_x_4336) ;  /* 0x0000000000242947 */ /* 0x002fec0003800000 */
        /* <DEDUP_REMOVED lines=9> */
.L_x_4336:
[----:B------:R-:W-:Y:S01]  /*13d0*/  ULDC.64 UR4, c[0x0][0xb18] ;  /* 0x0002c60000047ab9 */ /* 0x000fe20000000a00 */
[----:B------:R0:W-:Y:S01]  /*13e0*/  STL [R1+0x48], R225 ;  /* 0x000048e101007387 */ /* 0x0001e20000100800 */
[----:B------:R-:W-:-:S03]  /*13f0*/  ISETP.NE.U32.AND P1, PT, RZ, UR4, PT ;  /* 0x00000004ff007c0c */ /* 0x000fc6000bf25070 */
[----:B------:R0:W-:Y:S01]  /*1400*/  STL [R1+0x34], R226 ;  /* 0x000034e201007387 */ /* 0x0001e20000100800 */
[----:B------:R-:W-:-:S13]  /*1410*/  ISETP.NE.AND.EX P1, PT, RZ, UR5, PT, P1 ;  /* 0x00000005ff007c0c */ /* 0x000fda000bf25310 */
[----:B0-----:R-:W-:Y:S05]  /*1420*/  @!P1 BRA `(.L_x_4337) ;  /* 0x0000000000109947 */ /* 0x001fea0003800000 */
[----:B------:R-:W-:-:S04]  /*1430*/  IADD3 R4, P0, R28, UR4, RZ ;  /* 0x000000041c047c10 */ /* 0x000fc8000ff1e0ff */
[----:B------:R-:W-:-:S05]  /*1440*/  IADD3.X R5, R26, UR5, RZ, P0, !PT ;  /* 0x000000051a057c10 */ /* 0x000fca00087fe4ff */
[----:B------:R0:W5:Y:S01]  /*1450*/  LDG.E R24, desc[UR52][R4.64] ;  /* 0x0000003404187981 */ /* 0x000162000c1e1900 */
[----:B------:R-:W-:Y:S05]  /*1460*/  BRA `(.L_x_4338) ;  /* 0x0000000000107947 */ /* 0x000fea0003800000 */
.L_x_4337:
[----:B------:R-:W-:Y:S05]  /*1470*/  @!P0 BRA `(.L_x_4338) ;  /* 0x00000000000c8947 */ /* 0x000fea0003800000 */
[----:B------:R-:W2:Y:S04]  /*1480*/  LDG.E R5, desc[UR52][R8.64] ;  /* 0x0000003408057981 */ /* 0x000ea8000c1e1900 */
[----:B------:R-:W2:Y:S02]  /*1490*/  LDG.E R24, desc[UR52][R8.64+0x4] ;  /* 0x0000043408187981 */ /* 0x000ea4000c1e1900 */
[----:B--2---:R-:W-:-:S07]  /*14a0*/  IMAD.IADD R24, R24, 0x1, -R5 ;  /* 0x0000000118187824 */ /* 0x004fce00078e0a05 */
.L_x_4338:
        /* <DEDUP_REMOVED lines=21> */
[----:B------:R-:W-:Y:S01]  /*1600*/  IADD3 R3, R8, R3, -R224 ;  /* 0x0000000308037210 */ /* 0x000fe20007ffe8e0 */
[----:B------:R0:W-:Y:S02]  /*1610*/  STL [R1+0x10], R8 ;  /* 0x0000100801007387 */ /* 0x0001e40000100800 */
        /* <DEDUP_REMOVED lines=40> */
.L_x_4341:
[----:B------:R-:W-:Y:S05]  /*18a0*/  BSYNC B6 ;  /* 0x0000000000067941 */ /* 0x000fea0003800000 */
.L_x_4340:
        /* <DEDUP_REMOVED lines=20> */
.L_x_4343:
[----:B------:R-:W-:Y:S05]  /*19f0*/  BSYNC B6 ;  /* 0x0000000000067941 */ /* 0x000fea0003800000 */
.L_x_4342:
        /* <DEDUP_REMOVED lines=8> */
[----:B------:R-:W-:-:S03]  /*1a80*/  SHF.R.S32.HI R97, RZ, 0x1f, R18 ;  /* 0x0000001fff617819 */ /* 0x000fc60000011412 */
[----:B------:R-:W3:Y:S06]  /*1a90*/  LDC.64 R48, c[0x0][0x3e8] ;  /* 0x0000fa00ff307b82 */ /* 0x000eec0000000a00 */
[----:B------:R-:W-:Y:S02]  /*1aa0*/  @P0 IADD3 R4, P1, R28, UR4, RZ ;  /* 0x000000041c040c10 */ /* 0x000fe4000ff3e0ff */
[----:B------:R-:W4:Y:S02]  /*1ab0*/  LDC.64 R54, c[0x0][0x3d8] ;  /* 0x0000f600ff367b82 */ /* 0x000f240000000a00 */
[----:B------:R-:W-:Y:S01]  /*1ac0*/  @P0 IADD3.X R5, R26, UR5, RZ, P1, !PT ;  /* 0x000000051a050c10 */ /* 0x000fe20008ffe4ff */
[----:B------:R-:W-:-:S04]  /*1ad0*/  ULDC.64 UR4, c[0x0][0x2f8] ;  /* 0x0000be0000047ab9 */ /* 0x000fc80000000a00 */
[----:B------:R2:W3:Y:S01]  /*1ae0*/  @P0 LDG.E R25, desc[UR52][R4.64] ;  /* 0x0000003404190981 */ /* 0x0004e2000c1e1900 */
[----:B0-----:R-:W-:Y:S02]  /*1af0*/  ISETP.NE.AND P0, PT, R0, 0x1, PT ;  /* 0x000000010000780c */ /* 0x001fe40003f05270 */
[----:B------:R-:W-:Y:S01]  /*1b00*/  SHF.R.S32.HI R24, RZ, 0x1f, R27 ;  /* 0x0000001fff187819 */ /* 0x000fe2000001141b */
[----:B------:R-:W0:Y:S04]  /*1b10*/  S2R R26, SR_TID.X ;  /* 0x00000000001a7919 */ /* 0x000e280000002100 */
[-C--:B-1----:R-:W-:Y:S02]  /*1b20*/  IMAD R6, R24, R42.reuse, RZ ;  /* 0x0000002a18067224 */ /* 0x082fe400078e02ff */
[----:B--2---:R-:W-:-:S04]  /*1b30*/  IMAD.WIDE.U32 R4, R27, R42, RZ ;  /* 0x0000002a1b047225 */ /* 0x004fc800078e00ff */
[----:B------:R-:W1:Y:S01]  /*1b40*/  @P0 LDC R3, c[0x0][0x42c] ;  /* 0x00010b00ff030b82 */ /* 0x000e620000000800 */
[----:B------:R-:W-:-:S05]  /*1b50*/  VIADD R20, R20, 0xffffff80 ;  /* 0xffffff8014147836 */ /* 0x000fca0000000000 */
[----:B------:R-:W-:Y:S02]  /*1b60*/  SHF.R.S32.HI R28, RZ, 0x1f, R20 ;  /* 0x0000001fff1c7819 */ /* 0x000fe40000011414 */
[----:B------:R-:W2:Y:S02]  /*1b70*/  @P0 LDC R7, c[0x0][0x430] ;  /* 0x00010c00ff070b82 */ /* 0x000ea40000000800 */
[----:B------:R-:W-:-:S04]  /*1b80*/  LEA.HI R28, R28, R20, RZ, 0x2 ;  /* 0x000000141c1c7211 */ /* 0x000fc800078f10ff */
[----:B------:R-:W-:-:S05]  /*1b90*/  LOP3.LUT R28, R28, 0xfffffffc, RZ, 0xc0, !PT ;  /* 0xfffffffc1c1c7812 */ /* 0x000fca00078ec0ff */
[----:B------:R-:W-:Y:S01]  /*1ba0*/  IMAD.IADD R28, R20, 0x1, -R28 ;  /* 0x00000001141c7824 */ /* 0x000fe200078e0a1c */
[----:B0-----:R-:W-:-:S03]  /*1bb0*/  SHF.R.U32.HI R26, RZ, 0x7, R26 ;  /* 0x00000007ff1a7819 */ /* 0x001fc6000001161a */
[----:B------:R-:W-:Y:S02]  /*1bc0*/  IMAD.SHL.U32 R20, R28, 0x8, RZ ;  /* 0x000000081c147824 */ /* 0x000fe400078e00ff */
[----:B-1----:R-:W-:Y:S01]  /*1bd0*/  @P0 IMAD.HI.U32 R0, R226, R3, RZ ;  /* 0x00000003e2000227 */ /* 0x002fe200078e00ff */
[----:B------:R-:W-:Y:S02]  /*1be0*/  ISETP.NE.AND P6, PT, R26, 0x1, PT ;  /* 0x000000011a00780c */ /* 0x000fe40003fc5270 */
[----:B------:R-:W-:Y:S01]  /*1bf0*/  SHF.R.S32.HI R21, RZ, 0x1f, R20 ;  /* 0x0000001fff157819 */ /* 0x000fe20000011414 */
[----:B------:R-:W-:Y:S02]  /*1c00*/  IMAD R3, R27, R43, R6 ;  /* 0x0000002b1b037224 */ /* 0x000fe400078e0206 */
[C---:B------:R-:W-:Y:S01]  /*1c10*/  VIADD R99, R20.reuse, 0x20 ;  /* 0x0000002014637836 */ /* 0x040fe20000000000 */
[----:B--2---:R-:W-:Y:S01]  /*1c20*/  @P0 SHF.R.U32.HI R226, RZ, R7, R0 ;  /* 0x00000007ffe20219 */ /* 0x004fe20000011600 */
[----:B------:R-:W-:Y:S01]  /*1c30*/  IMAD.IADD R5, R5, 0x1, R3 ;  /* 0x0000000105057824 */ /* 0x000fe200078e0203 */
[----:B------:R-:W-:Y:S01]  /*1c40*/  ISETP.NE.U32.AND P0, PT, RZ, UR6, PT ;  /* 0x00000006ff007c0c */ /* 0x000fe2000bf05070 */
[----:B------:R-:W-:Y:S01]  /*1c50*/  VIADD R98, R20, 0x40 ;  /* 0x0000004014627836 */ /* 0x000fe20000000000 */
[----:B------:R-:W-:Y:S01]  /*1c60*/  SHF.R.S32.HI R6, RZ, 0x1f, R226 ;  /* 0x0000001fff067819 */ /* 0x000fe200000114e2 */
[----:B------:R-:W-:Y:S01]  /*1c70*/  IMAD.WIDE.U32 R4, R226, UR4, R4 ;  /* 0x00000004e2047c25 */ /* 0x000fe2000f8e0004 */
[----:B------:R-:W-:-:S03]  /*1c80*/  ISETP.NE.AND.EX P0, PT, RZ, UR7, PT, P0 ;  /* 0x00000007ff007c0c */ /* 0x000fc6000bf05300 */
[----:B------:R-:W-:Y:S02]  /*1c90*/  IMAD R3, R6, UR4, RZ ;  /* 0x0000000406037c24 */ /* 0x000fe4000f8e02ff */
[----:B------:R-:W-:Y:S02]  /*1ca0*/  VIADD R96, R20, 0x60 ;  /* 0x0000006014607836 */ /* 0x000fe40000000000 */
[----:B------:R-:W-:Y:S01]  /*1cb0*/  IMAD R3, R226, UR5, R3 ;  /* 0x00000005e2037c24 */ /* 0x000fe2000f8e0203 */
[----:B------:R-:W-:Y:S01]  /*1cc0*/  ULDC.64 UR4, c[0x0][0x300] ;  /* 0x0000c00000047ab9 */ /* 0x000fe20000000a00 */
[----:B------:R-:W-:Y:S02]  /*1cd0*/  VIADD R7, R20, 0xe0 ;  /* 0x000000e014077836 */ /* 0x000fe40000000000 */
[----:B------:R-:W-:Y:S02]  /*1ce0*/  IMAD.IADD R5, R5, 0x1, R3 ;  /* 0x0000000105057824 */ /* 0x000fe400078e0203 */
[----:B------:R-:W-:-:S02]  /*1cf0*/  IMAD R3, R97, R42, RZ ;  /* 0x0000002a61037224 */ /* 0x000fc400078e02ff */
[----:B------:R-:W-:Y:S02]  /*1d00*/  VIADD R94, R20, 0x80 ;  /* 0x00000080145e7836 */ /* 0x000fe40000000000 */
[----:B------:R-:W-:Y:S02]  /*1d10*/  IMAD R3, R18, R43, R3 ;  /* 0x0000002b12037224 */ /* 0x000fe400078e0203 */
[----:B------:R-:W-:Y:S02]  /*1d20*/  VIADD R92, R20, 0xa0 ;  /* 0x000000a0145c7836 */ /* 0x000fe40000000000 */
[----:B------:R-:W-:Y:S02]  /*1d30*/  IMAD.SHL.U32 R38, R28, 0x4, RZ ;  /* 0x000000041c267824 */ /* 0x000fe400078e00ff */
[----:B------:R-:W2:Y:S03]  /*1d40*/  LDL R28, [R1+0x4c] ;  /* 0x00004c00011c7983 */ /* 0x000ea60000100800 */
[----:B------:R-:W-:-:S02]  /*1d50*/  SHF.R.S32.HI R39, RZ, 0x1f, R38 ;  /* 0x0000001fff277819 */ /* 0x000fc40000011426 */
[----:B---3--:R-:W-:Y:S02]  /*1d60*/  SHF.R.S32.HI R0, RZ, 0x1f, R25 ;  /* 0x0000001fff007819 */ /* 0x008fe40000011419 */
[----:B------:R-:W-:Y:S02]  /*1d70*/  SEL R41, R25, RZ, !P0 ;  /* 0x000000ff19297207 */ /* 0x000fe40004000000 */
[----:B------:R-:W-:Y:S01]  /*1d80*/  SEL R8, R0, RZ, !P0 ;  /* 0x000000ff00087207 */ /* 0x000fe20004000000 */
[----:B------:R-:W0:Y:S02]  /*1d90*/  LDC R25, c[0x0][0x3d4] ;  /* 0x0000f500ff197b82 */ /* 0x000e240000000800 */
[----:B------:R-:W-:-:S04]  /*1da0*/  IMAD.WIDE.U32 R36, R41, UR4, R4 ;  /* 0x0000000429247c25 */ /* 0x000fc8000f8e0004 */
[----:B------:R-:W-:Y:S02]  /*1db0*/  IMAD R0, R8, UR4, RZ ;  /* 0x0000000408007c24 */ /* 0x000fe4000f8e02ff */
[----:B------:R-:W-:-:S04]  /*1dc0*/  IMAD.WIDE.U32 R4, R18, R42, R20 ;  /* 0x0000002a12047225 */ /* 0x000fc800078e0014 */
[----:B------:R-:W-:Y:S01]  /*1dd0*/  IMAD R95, R41, UR5, R0 ;  /* 0x00000005295f7c24 */ /* 0x000fe2000f8e0200 */
[----:B------:R-:W-:Y:S05]  /*1de0*/  @!P6 WARPSYNC.ALL ;  /* 0x000000000000e948 */ /* 0x000fea0003800000 */
[----:B------:R-:W-:Y:S01]  /*1df0*/  IMAD.IADD R95, R37, 0x1, R95 ;  /* 0x00000001255f7824 */ /* 0x000fe200078e025f */
[----:B------:R-:W-:Y:S01]  /*1e00*/  ULDC UR4, c[0x0][0x310] ;  /* 0x0000c40000047ab9 */ /* 0x000fe20000000800 */
[----:B------:R-:W-:Y:S01]  /*1e10*/  IADD3 R93, P0, R36, R4, RZ ;  /* 0x00000004245d7210 */ /* 0x000fe20007f1e0ff */
[----:B------:R-:W-:Y:S01]  /*1e20*/  ULDC.64 UR6, c[0x0][0x320] ;  /* 0x0000c80000067ab9 */ /* 0x000fe20000000a00 */
[----:B------:R-:W-:Y:S01]  /*1e30*/  ISETP.GE.AND P1, PT, R99, UR4, PT ;  /* 0x0000000463007c0c */ /* 0x000fe2000bf26270 */
[----:B------:R-:W-:Y:S01]  /*1e40*/  VIADD R4, R20, 0xc0 ;  /* 0x000000c014047836 */ /* 0x000fe20000000000 */
[----:B------:R-:W-:-:S02]  /*1e50*/  IADD3.X R91, R95, R5, R3, P0, !PT ;  /* 0x000000055f5b7210 */ /* 0x000fc400007fe403 */
[----:B------:R-:W-:Y:S02]  /*1e60*/  SEL R3, RZ, 0xffffffff, P1 ;  /* 0xffffffffff037807 */ /* 0x000fe40000800000 */
[----:B------:R-:W-:Y:S02]  /*1e70*/  ISETP.GE.AND P0, PT, R20, UR4, PT ;  /* 0x0000000414007c0c */ /* 0x000fe4000bf06270 */
[----:B------:R-:W-:Y:S01]  /*1e80*/  ISETP.GE.AND P1, PT, R96, UR4, PT ;  /* 0x0000000460007c0c */ /* 0x000fe2000bf26270 */
[----:B------:R-:W-:Y:S01]  /*1e90*/  IMAD.SHL.U32 R5, R3, 0x2, RZ ;  /* 0x0000000203057824 */ /* 0x000fe200078e00ff */
[----:B------:R-:W-:Y:S01]  /*1ea0*/  SEL R0, RZ, 0x1, P0 ;  /* 0x00000001ff007807 */ /* 0x000fe20000000000 */
[----:B------:R-:W-:Y:S01]  /*1eb0*/  IMAD R3, R6, UR6, RZ ;  /* 0x0000000606037c24 */ /* 0x000fe2000f8e02ff */
[----:B------:R-:W-:Y:S02]  /*1ec0*/  ISETP.GE.AND P0, PT, R98, UR4, PT ;  /* 0x0000000462007c0c */ /* 0x000fe4000bf06270 */
[----:B------:R-:W-:Y:S01]  /*1ed0*/  ISETP.GE.AND P3, PT, R7, UR4, PT ;  /* 0x0000000407007c0c */ /* 0x000fe2000bf66270 */
[----:B------:R-:W-:Y:S01]  /*1ee0*/  IMAD R7, R226, UR7, R3 ;  /* 0x00000007e2077c24 */ /* 0x000fe2000f8e0203 */
[----:B------:R-:W-:-:S02]  /*1ef0*/  LOP3.LUT R0, R5, 0x2, R0, 0xe2, !PT ;  /* 0x0000000205007812 */ /* 0x000fc400078ee200 */
[----:B------:R-:W-:Y:S02]  /*1f00*/  SEL R3, RZ, 0x4, P0 ;  /* 0x00000004ff037807 */ /* 0x000fe40000000000 */
[----:B------:R-:W-:Y:S02]  /*1f10*/  SEL R6, RZ, 0x8, P1 ;  /* 0x00000008ff067807 */ /* 0x000fe40000800000 */
[----:B------:R-:W-:Y:S02]  /*1f20*/  ISETP.GE.AND P0, PT, R94, UR4, PT ;  /* 0x000000045e007c0c */ /* 0x000fe4000bf06270 */
[----:B------:R-:W-:Y:S02]  /*1f30*/  ISETP.GE.AND P1, PT, R92, UR4, PT ;  /* 0x000000045c007c0c */ /* 0x000fe4000bf26270 */
[----:B------:R-:W-:Y:S01]  /*1f40*/  ISETP.GE.AND P2, PT, R4, UR4, PT ;  /* 0x0000000404007c0c */ /* 0x000fe2000bf46270 */
[----:B------:R-:W-:Y:S01]  /*1f50*/  IMAD.WIDE.U32 R4, R226, UR6, R20 ;  /* 0x00000006e2047c25 */ /* 0x000fe2000f8e0014 */
[----:B------:R-:W-:Y:S01]  /*1f60*/  LOP3.LUT R0, R6, R0, R3, 0xfe, !PT ;  /* 0x0000000006007212 */ /* 0x000fe200078efe03 */
[----:B------:R-:W-:Y:S01]  /*1f70*/  ULDC.64 UR4, c[0x0][0x328] ;  /* 0x0000ca0000047ab9 */ /* 0x000fe20000000a00 */
[----:B------:R-:W-:Y:S01]  /*1f80*/  SEL R3, RZ, 0x10, P0 ;  /* 0x00000010ff037807 */ /* 0x000fe20000000000 */
[----:B------:R-:W-:Y:S01]  /*1f90*/  IMAD.IADD R5, R5, 0x1, R7 ;  /* 0x0000000105057824 */ /* 0x000fe200078e0207 */
[----:B------:R-:W-:Y:S01]  /*1fa0*/  SEL R6, RZ, 0x20, P1 ;  /* 0x00000020ff067807 */ /* 0x000fe20000800000 */
[----:B------:R-:W-:-:S03]  /*1fb0*/  IMAD R7, R8, UR4, RZ ;  /* 0x0000000408077c24 */ /* 0x000fc6000f8e02ff */
[----:B------:R-:W-:Y:S02]  /*1fc0*/  LOP3.LUT R3, R6, R0, R3, 0xfe, !PT ;  /* 0x0000000006037212 */ /* 0x000fe400078efe03 */
[----:B------:R-:W-:Y:S01]  /*1fd0*/  SEL R0, RZ, 0x40, P2 ;  /* 0x00000040ff007807 */ /* 0x000fe20001000000 */
[C---:B------:R-:W-:Y:S02]  /*1fe0*/  IMAD R63, R41.reuse, UR5, R7 ;  /* 0x00000005293f7c24 */ /* 0x040fe4000f8e0207 */
[----:B------:R-:W-:Y:S01]  /*1ff0*/  IMAD.WIDE.U32 R40, R41, UR4, R4 ;  /* 0x0000000429287c25 */ /* 0x000fe2000f8e0004 */
[----:B------:R-:W-:Y:S01]  /*2000*/  LOP3.LUT R0, R3, R0, RZ, 0xfc, !PT ;  /* 0x0000000003007212 */ /* 0x000fe200078efcff */
[----:B------:R-:W1:Y:S01]  /*2010*/  S2R R29, SR_TID.X ;  /* 0x00000000001d7919 */ /* 0x000e620000002100 */
[----:B0-----:R-:W-:Y:S01]  /*2020*/  ISETP.GE.AND P0, PT, R20, R25, PT ;  /* 0x000000191400720c */ /* 0x001fe20003f06270 */
[----:B------:R-:W-:Y:S02]  /*2030*/  IMAD R4, R97, R48, RZ ;  /* 0x0000003061047224 */ /* 0x000fe400078e02ff */
[----:B--2---:R-:W-:-:S02]  /*2040*/  IMAD.SHL.U32 R87, R28, 0x40, RZ ;  /* 0x000000401c577824 */ /* 0x004fc400078e00ff */
[----:B------:R-:W-:Y:S01]  /*2050*/  VIADD R79, R26, 0x8 ;  /* 0x000000081a4f7836 */ /* 0x000fe20000000000 */
[----:B------:R-:W-:Y:S01]  /*2060*/  LOP3.LUT P1, RZ, R28, 0x4, RZ, 0xc0, !PT ;  /* 0x000000041cff7812 */ /* 0x000fe2000782c0ff */
[-C--:B----4-:R-:W-:Y:S02]  /*2070*/  IMAD R3, R97, R54.reuse, RZ ;  /* 0x0000003661037224 */ /* 0x090fe400078e02ff */
[----:B------:R-:W-:-:S04]  /*2080*/  IMAD.WIDE.U32 R8, R18, R54, R20 ;  /* 0x0000003612087225 */ /* 0x000fc800078e0014 */
[----:B------:R-:W-:-:S04]  /*2090*/  IMAD.WIDE.U32 R10, R18, R48, R20 ;  /* 0x00000030120a7225 */ /* 0x000fc800078e0014 */
[----:B------:R-:W-:Y:S01]  /*20a0*/  IMAD.MOV.U32 R80, RZ, RZ, 0x20 ;  /* 0x00000020ff507424 */ /* 0x000fe200078e00ff */
[C---:B------:R-:W-:Y:S01]  /*20b0*/  IADD3 R56, P2, R18.reuse, R27, RZ ;  /* 0x0000001b12387210 */ /* 0x040fe20007f5e0ff */
[----:B------:R-:W-:Y:S01]  /*20c0*/  IMAD R15, R18, R49, R4 ;  /* 0x00000031120f7224 */ /* 0x000fe200078e0204 */
[----:B------:R-:W-:Y:S01]  /*20d0*/  SHF.L.U64.HI R88, R42, 0x6, R43 ;  /* 0x000000062a587819 */ /* 0x000fe2000001022b */
[----:B------:R-:W-:Y:S01]  /*20e0*/  IMAD R13, R18, R55, R3 ;  /* 0x00000037120d7224 */ /* 0x000fe200078e0203 */
[----:B------:R-:W-:Y:S01]  /*20f0*/  SHF.L.U64.HI R84, R48, 0x6, R49 ;  /* 0x0000000630547819 */ /* 0x000fe20000010231 */
[----:B------:R-:W-:Y:S01]  /*2100*/  IMAD.WIDE.U32 R4, R18, R54, R38 ;  /* 0x0000003612047225 */ /* 0x000fe200078e0026 */
[----:B------:R-:W-:Y:S01]  /*2110*/  SHF.L.U64.HI R85, R54, 0x6, R55 ;  /* 0x0000000636557819 */ /* 0x000fe20000010237 */
[----:B------:R-:W-:Y:S02]  /*2120*/  ULDC UR4, c[0x0][0x2e4] ;  /* 0x0000b90000047ab9 */ /* 0x000fe40000000800 */
[----:B------:R-:W-:-:S02]  /*2130*/  IMAD.IADD R5, R5, 0x1, R13 ;  /* 0x0000000105057824 */ /* 0x000fc400078e020d */
[----:B-----5:R-:W-:Y:S02]  /*2140*/  IMAD.WIDE.U32 R50, R23, R54, R4 ;  /* 0x0000003617327225 */ /* 0x020fe400078e0004 */
[----:B------:R-:W2:Y:S01]  /*2150*/  LDL R4, [R1+0x28] ;  /* 0x0000280001047983 */ /* 0x000ea20000100800 */
[----:B------:R-:W-:Y:S01]  /*2160*/  SEL R3, R25, RZ, P0 ;  /* 0x000000ff19037207 */ /* 0x000fe20000000000 */
[----:B-1----:R-:W-:-:S04]  /*2170*/  VIADD R29, R29, 0xffffff80 ;  /* 0xffffff801d1d7836 */ /* 0x002fc80000000000 */
[----:B------:R-:W-:Y:S01]  /*2180*/  IMAD.IADD R3, R20, 0x1, R3 ;  /* 0x0000000114037824 */ /* 0x000fe200078e0203 */
[----:B------:R-:W-:Y:S02]  /*2190*/  LOP3.LUT R87, R87, 0x1c0, RZ, 0xc0, !PT ;  /* 0x000001c057577812 */ /* 0x000fe400078ec0ff */
[----:B------:R-:W-:Y:S02]  /*21a0*/  SHF.R.S32.HI R26, RZ, 0x1f, R29 ;  /* 0x0000001fff1a7819 */ /* 0x000fe4000001141d */
[----:B------:R-:W-:Y:S01]  /*21b0*/  SHF.R.S32.HI R12, RZ, 0x1f, R3 ;  /* 0x0000001fff0c7819 */ /* 0x000fe20000011403 */
[----:B------:R-:W-:Y:S01]  /*21c0*/  VIADD R28, R18, 0x40 ;  /* 0x00000040121c7836 */ /* 0x000fe20000000000 */
[----:B------:R-:W-:Y:S01]  /*21d0*/  SHF.R.U32.HI R82, RZ, 0x3, R87 ;  /* 0x00000003ff527819 */ /* 0x000fe20000011657 */
[----:B------:R-:W-:Y:S01]  /*21e0*/  IMAD.IADD R9, R13, 0x1, R9 ;  /* 0x000000010d097824 */ /* 0x000fe200078e0209 */
[----:B------:R-:W-:Y:S02]  /*21f0*/  LEA.HI R12, R12, R3, RZ, 0x3 ;  /* 0x000000030c0c7211 */ /* 0x000fe400078f18ff */
[----:B------:R-:W-:-:S02]  /*2200*/  LOP3.LUT R3, R87, 0x18, R20, 0xf8, !PT ;  /* 0x0000001857037812 */ /* 0x000fc400078ef814 */
[----:B------:R-:W-:Y:S01]  /*2210*/  LEA.HI R26, R26, R29, RZ, 0x5 ;  /* 0x0000001d1a1a7211 */ /* 0x000fe200078f28ff */
[----:B------:R-:W-:Y:S01]  /*2220*/  IMAD.SHL.U32 R28, R28, 0x40, RZ ;  /* 0x000000401c1c7824 */ /* 0x000fe200078e00ff */
[----:B------:R-:W-:Y:S02]  /*2230*/  SHF.R.S32.HI R13, RZ, 0x1f, R23 ;  /* 0x0000001fff0d7819 */ /* 0x000fe40000011417 */
[----:B------:R-:W-:Y:S02]  /*2240*/  LOP3.LUT R3, R3, R82, RZ, 0x3c, !PT ;  /* 0x0000005203037212 */ /* 0x000fe400078e3cff */
[----:B------:R-:W-:Y:S01]  /*2250*/  SHF.R.S32.HI R26, RZ, 0x5, R26 ;  /* 0x00000005ff1a7819 */ /* 0x000fe2000001141a */
[----:B------:R-:W-:Y:S01]  /*2260*/  IMAD.WIDE.U32 R6, R18, R48, R38 ;  /* 0x0000003012067225 */ /* 0x000fe200078e0026 */
[----:B------:R-:W-:-:S03]  /*2270*/  LOP3.LUT R28, R28, 0x1c0, RZ, 0xc0, !PT ;  /* 0x000001c01c1c7812 */ /* 0x000fc600078ec0ff */
[----:B------:R-:W-:Y:S01]  /*2280*/  IMAD R14, R13, R48, RZ ;  /* 0x000000300d0e7224 */ /* 0x000fe200078e02ff */
[--C-:B------:R-:W-:Y:S01]  /*2290*/  SHF.R.S32.HI R72, RZ, 0x3, R12.reuse ;  /* 0x00000003ff487819 */ /* 0x100fe2000001140c */
[----:B------:R-:W-:Y:S01]  /*22a0*/  IMAD R77, R26, 0x200, R3 ;  /* 0x000002001a4d7824 */ /* 0x000fe200078e0203 */
[----:B------:R-:W-:Y:S01]  /*22b0*/  LOP3.LUT R3, R87, 0x38, R12, 0xf8, !PT ;  /* 0x0000003857037812 */ /* 0x000fe200078ef80c */
[----:B------:R-:W-:Y:S01]  /*22c0*/  IMAD.IADD R7, R7, 0x1, R15 ;  /* 0x0000000107077824 */ /* 0x000fe200078e020f */
[----:B------:R-:W-:Y:S01]  /*22d0*/  LOP3.LUT R71, R12, 0xfffffff8, RZ, 0xc0, !PT ;  /* 0xfffffff80c477812 */ /* 0x000fe200078ec0ff */
[----:B------:R-:W-:Y:S01]  /*22e0*/  IMAD.IADD R11, R15, 0x1, R11 ;  /* 0x000000010f0b7824 */ /* 0x000fe200078e020b */
[----:B------:R-:W-:Y:S01]  /*22f0*/  SHF.R.U32.HI R81, RZ, 0x3, R28 ;  /* 0x00000003ff517819 */ /* 0x000fe2000001161c */
[----:B------:R-:W-:Y:S01]  /*2300*/  IMAD R69, R23, R49, R14 ;  /* 0x0000003117457224 */ /* 0x000fe200078e020e */
[----:B------:R-:W-:Y:S01]  /*2310*/  LOP3.LUT R12, R28, 0x38, R12, 0xf8, !PT ;  /* 0x000000381c0c7812 */ /* 0x000fe200078ef80c */
[----:B------:R-:W-:Y:S01]  /*2320*/  IMAD R14, R13, R54, RZ ;  /* 0x000000360d0e7224 */ /* 0x000fe200078e02ff */
[----:B------:R-:W-:Y:S01]  /*2330*/  LOP3.LUT R67, R3, R82, RZ, 0x3c, !PT ;  /* 0x0000005203437212 */ /* 0x000fe200078e3cff */
[----:B------:R-:W-:Y:S01]  /*2340*/  IMAD.WIDE.U32 R44, R23, R48, R6 ;  /* 0x00000030172c7225 */ /* 0x000fe200078e0006 */
[----:B------:R-:W-:-:S02]  /*2350*/  SEL R80, R80, 0xffffffe0, !P1 ;  /* 0xffffffe050507807 */ /* 0x000fc40004800000 */
[----:B------:R-:W-:Y:S01]  /*2360*/  LOP3.LUT R12, R12, R81, RZ, 0x3c, !PT ;  /* 0x000000510c0c7212 */ /* 0x000fe200078e3cff */
[----:B------:R-:W-:Y:S01]  /*2370*/  IMAD.WIDE.U32 R46, R23, R48, R10 ;  /* 0x00000030172e7225 */ /* 0x000fe200078e000a */
[----:B------:R-:W-:-:S03]  /*2380*/  SEL R3, RZ, 0xffffff80, P3 ;  /* 0xffffff80ff037807 */ /* 0x000fc60001800000 */
[----:B------:R-:W-:Y:S02]  /*2390*/  IMAD R15, R43, 0x60, RZ ;  /* 0x000000602b0f7824 */ /* 0x000fe400078e02ff */
[----:B------:R-:W-:Y:S02]  /*23a0*/  IMAD.SHL.U32 R86, R42, 0x40, RZ ;  /* 0x000000402a567824 */ /* 0x000fe400078e00ff */
[----:B------:R-:W-:Y:S02]  /*23b0*/  IMAD R75, R49, 0x60, RZ ;  /* 0x00000060314b7824 */ /* 0x000fe400078e02ff */
[----:B------:R-:W-:Y:S02]  /*23c0*/  IMAD.SHL.U32 R89, R48, 0x40, RZ ;  /* 0x0000004030597824 */ /* 0x000fe400078e00ff */
[----:B------:R-:W-:Y:S02]  /*23d0*/  IMAD R7, R23, R55, R14 ;  /* 0x0000003717077224 */ /* 0x000fe400078e020e */
[----:B------:R-:W-:-:S02]  /*23e0*/  IMAD R11, R55, 0x60, RZ ;  /* 0x00000060370b7824 */ /* 0x000fc400078e02ff */
[----:B------:R-:W-:Y:S02]  /*23f0*/  IMAD.SHL.U32 R83, R54, 0x40, RZ ;  /* 0x0000004036537824 */ /* 0x000fe400078e00ff */
[----:B------:R-:W-:Y:S01]  /*2400*/  IMAD.WIDE.U32 R52, R23, R54, R8 ;  /* 0x0000003617347225 */ /* 0x000fe200078e0008 */
[----:B------:R-:W-:-:S03]  /*2410*/  LOP3.LUT R3, R0, 0x80, R3, 0xc8, !PT ;  /* 0x0000008000037812 */ /* 0x000fc600078ec803 */
[----:B------:R-:W-:-:S04]  /*2420*/  IMAD.WIDE.U32 R42, R42, 0x60, RZ ;  /* 0x000000602a2a7825 */ /* 0x000fc800078e00ff */
[----:B------:R-:W-:-:S04]  /*2430*/  IMAD.WIDE.U32 R48, R48, 0x60, RZ ;  /* 0x0000006030307825 */ /* 0x000fc800078e00ff */
[----:B------:R-:W-:Y:S01]  /*2440*/  IMAD.WIDE.U32 R54, R54, 0x60, RZ ;  /* 0x0000006036367825 */ /* 0x000fe200078e00ff */
[----:B------:R-:W-:Y:S02]  /*2450*/  SHF.R.S32.HI R64, RZ, 0x1f, R71 ;  /* 0x0000001fff407819 */ /* 0x000fe40000011447 */
[----:B------:R-:W-:Y:S01]  /*2460*/  ISETP.GE.AND P1, PT, R20, UR4, PT ;  /* 0x0000000414007c0c */ /* 0x000fe2000bf26270 */
[----:B------:R-:W-:Y:S01]  /*2470*/  IMAD.X R57, R97, 0x1, R24, P2 ;  /* 0x0000000161397824 */ /* 0x000fe200010e0618 */
[----:B------:R-:W-:Y:S01]  /*2480*/  ISETP.GE.AND P2, PT, R99, UR4, PT ;  /* 0x0000000463007c0c */ /* 0x000fe2000bf46270 */
[----:B------:R-:W-:Y:S01]  /*2490*/  IMAD.IADD R70, R45, 0x1, R69 ;  /* 0x000000012d467824 */ /* 0x000fe200078e0245 */
[----:B------:R-:W-:Y:S01]  /*24a0*/  LOP3.LUT R0, R0, 0x40, RZ, 0xc0, !PT ;  /* 0x0000004000007812 */ /* 0x000fe200078ec0ff */
[----:B------:R-:W-:Y:S02]  /*24b0*/  IMAD.SHL.U32 R78, R25, 0x2, RZ ;  /* 0x00000002194e7824 */ /* 0x000fe400078e00ff */
[----:B------:R-:W-:-:S02]  /*24c0*/  IMAD.IADD R76, R43, 0x1, R15 ;  /* 0x000000012b4c7824 */ /* 0x000fc400078e020f */
[----:B------:R-:W-:Y:S02]  /*24d0*/  IMAD.IADD R75, R49, 0x1, R75 ;  /* 0x00000001314b7824 */ /* 0x000fe400078e024b */
[----:B------:R-:W-:Y:S02]  /*24e0*/  IMAD.IADD R74, R55, 0x1, R11 ;  /* 0x00000001374a7824 */ /* 0x000fe400078e020b */
[----:B------:R-:W-:Y:S02]  /*24f0*/  IMAD.IADD R73, R80, 0x1, R77 ;  /* 0x0000000150497824 */ /* 0x000fe400078e024d */
[----:B------:R-:W-:Y:S02]  /*2500*/  IMAD.IADD R69, R69, 0x1, R47 ;  /* 0x0000000145457824 */ /* 0x000fe400078e022f */
[----:B------:R-:W-:Y:S02]  /*2510*/  IMAD.IADD R68, R51, 0x1, R7 ;  /* 0x0000000133447824 */ /* 0x000fe400078e0207 */
[----:B------:R-:W-:-:S02]  /*2520*/  IMAD.IADD R66, R7, 0x1, R53 ;  /* 0x0000000107427824 */ /* 0x000fc400078e0235 */
[----:B------:R-:W-:Y:S02]  /*2530*/  IMAD R67, R26, 0x200, R67 ;  /* 0x000002001a437824 */ /* 0x000fe400078e0243 */
[----:B------:R-:W-:Y:S01]  /*2540*/  IMAD.IADD R63, R41, 0x1, R63 ;  /* 0x00000001293f7824 */ /* 0x000fe200078e023f */
[----:B------:R-:W-:Y:S01]  /*2550*/  @!P6 BAR.SYNC.DEFER_BLOCKING 0x9, 0x100 ;  /* 0x024400000000eb1d */ /* 0x000fe20000010000 */
[----:B--2---:R-:W-:-:S07]  /*2560*/  IMAD.IADD R65, R4, 0x1, R12 ;  /* 0x0000000104417824 */ /* 0x004fce00078e020c */
.L_x_4391:
        /* <DEDUP_REMOVED lines=68> */
.L_x_4348:
[----:B------:R-:W-:Y:S05]  /*29b0*/  BSYNC B1 ;  /* 0x0000000000017941 */ /* 0x000fea0003800000 */
.L_x_4347:
[----:B0-----:R-:W-:Y:S01]  /*29c0*/  VIADD R10, R18, 0x40 ;  /* 0x00000040120a7836 */ /* 0x001fe20000000000 */
[----:B------:R-:W-:Y:S01]  /*29d0*/  BSSY B1, `(.L_x_4349) ;  /* 0x000001d000017945 */ /* 0x000fe20003800000 */
[----:B------:R-:W-:Y:S01]  /*29e0*/  CS2R R26, SRZ ;  /* 0x00000000001a7805 */ /* 0x000fe2000001ff00 */
[----:B-----5:R-:W-:Y:S01]  /*29f0*/  IMAD.MOV.U32 R102, RZ, RZ, R30 ;  /* 0x000000ffff667224 */ /* 0x020fe200078e001e */
[----:B------:R-:W-:Y:S02]  /*2a00*/  CS2R R24, SRZ ;  /* 0x0000000000187805 */ /* 0x000fe4000001ff00 */
[----:B------:R-:W-:Y:S02]  /*2a10*/  ISETP.GE.AND P5, PT, R10, R101, PT ;  /* 0x000000650a00720c */ /* 0x000fe40003fa6270 */
[----:B------:R-:W-:Y:S01]  /*2a20*/  CS2R R10, SRZ ;  /* 0x00000000000a7805 */ /* 0x000fe2000001ff00 */
[----:B------:R-:W-:-:S10]  /*2a30*/  IMAD.MOV.U32 R103, RZ, RZ, R31 ;  /* 0x000000ffff677224 */ /* 0x000fd400078e001f */
        /* <DEDUP_REMOVED lines=22> */
.L_x_4350:
[----:B------:R-:W-:Y:S05]  /*2ba0*/  BSYNC B1 ;  /* 0x0000000000017941 */ /* 0x000fea0003800000 */
.L_x_4349:
        /* <DEDUP_REMOVED lines=33> */
.L_x_4351:
[----:B------:R-:W-:Y:S01]  /*2dc0*/  IMAD R90, R16, 0x8, R17 ;  /* 0x00000008105a7824 */ /* 0x000fe200078e0211 */
[----:B------:R-:W-:Y:S01]  /*2dd0*/  SHF.L.U32 R111, R22, 0x1f, RZ ;  /* 0x0000001f166f7819 */ /* 0x000fe200000006ff */
[----:B------:R-:W-:Y:S03]  /*2de0*/  BSSY B1, `(.L_x_4352) ;  /* 0x0000003000017945 */ /* 0x000fe60003800000 */
[----:B------:R-:W0:Y:S02]  /*2df0*/  SYNCS.PHASECHK.TRANS64.TRYWAIT P6, [R90+URZ+0x32490], R111 ;  /* 0x0324906f5a0075a7 */ /* 0x000e2400080c017f */
[----:B0-----:R-:W-:Y:S05]  /*2e00*/  @!P6 BRA `(.L_x_4353) ;  /* 0x0000017800c8e947 */ /* 0x001fea0003800000 */
.L_x_4593:
[----:B------:R-:W-:Y:S05]  /*2e10*/  BSYNC B1 ;  /* 0x0000000000017941 */ /* 0x000fea0003800000 */
.L_x_4352:
        /* <DEDUP_REMOVED lines=14> */
[C---:B------:R-:W-:Y:S02]  /*2f00*/  PRMT R109, R110.reuse, 0x5410, R109 ;  /* 0x000054106e6d7816 */ /* 0x040fe4000000006d */
        /* <DEDUP_REMOVED lines=24> */
[----:B------:R-:W-:Y:S01]  /*3090*/  FMUL.FTZ R35, R35, R112 ;  /* 0x0000007023237220 */ /* 0x000fe20000410000 */
        /* <DEDUP_REMOVED lines=14> */
.L_x_4359:
[----:B------:R-:W-:Y:S05]  /*3180*/  BSYNC B3 ;  /* 0x0000000000037941 */ /* 0x000fea0003800000 */
.L_x_4358:
[----:B--2---:R1:W-:Y:S02]  /*3190*/  STG.E.128 desc[UR52][R14.64], R4 ;  /* 0x000000040e007986 */ /* 0x0043e4000c101d34 */
.L_x_4357:
[----:B------:R-:W-:Y:S05]  /*31a0*/  BSYNC B2 ;  /* 0x0000000000027941 */ /* 0x000fea0003800000 */
.L_x_4356:
        /* <DEDUP_REMOVED lines=25> */
[CC--:B------:R-:W-:Y:S01]  /*3340*/  FMUL.FTZ R115, R7.reuse, R110.reuse ;  /* 0x0000006e07737220 */ /* 0x0c0fe20000410000 */
[C---:B------:R-:W-:Y:S02]  /*3350*/  IMAD.U32 R5, R4.reuse, 0x10000, RZ ;  /* 0x0001000004057824 */ /* 0x040fe400078e00ff */
[----:B------:R-:W-:Y:S01]  /*3360*/  FMUL.FTZ R7, R7, R33 ;  /* 0x0000002107077220 */ /* 0x000fe20000410000 */
[----:B------:R-:W-:Y:S01]  /*3370*/  LOP3.LUT R4, R4, 0xffff0000, RZ, 0xc0, !PT ;  /* 0xffff000004047812 */ /* 0x000fe200078ec0ff */
[C---:B------:R-:W-:Y:S01]  /*3380*/  FMUL.FTZ R117, R29.reuse, R113 ;  /* 0x000000711d757220 */ /* 0x040fe20000410000 */
[----:B------:R-:W-:Y:S01]  /*3390*/  LOP3.LUT R112, R112, 0xffff0000, RZ, 0xc0, !PT ;  /* 0xffff000070707812 */ /* 0x000fe200078ec0ff */
[----:B------:R-:W-:Y:S01]  /*33a0*/  FMUL.FTZ R29, R29, R35 ;  /* 0x000000231d1d7220 */ /* 0x000fe20000410000 */
        /* <DEDUP_REMOVED lines=8> */
[----:B------:R-:W-:Y:S01]  /*3430*/  FMUL.FTZ R4, R4, R32 ;  /* 0x0000002004047220 */ /* 0x000fe20000410000 */
[----:B------:R-:W-:Y:S01]  /*3440*/  FMUL.FTZ R31, R31, R34 ;  /* 0x000000221f1f7220 */ /* 0x000fe20000410000 */
        /* <DEDUP_REMOVED lines=10> */
.L_x_4361:
[----:B------:R-:W-:Y:S05]  /*34f0*/  BSYNC B2 ;  /* 0x0000000000027941 */ /* 0x000fea0003800000 */
.L_x_4360:
[----:B--2---:R2:W-:Y:S02]  /*3500*/  STG.E.128 desc[UR52][R14.64+0x40], R4 ;  /* 0x000040040e007986 */ /* 0x0045e4000c101d34 */
.L_x_4355:
[----:B------:R-:W-:Y:S05]  /*3510*/  BSYNC B1 ;  /* 0x0000000000017941 */ /* 0x000fea0003800000 */
.L_x_4354:
        /* <DEDUP_REMOVED lines=53> */
.L_x_4366:
[----:B------:R-:W-:Y:S05]  /*3870*/  BSYNC B2 ;  /* 0x0000000000027941 */ /* 0x000fea0003800000 */
.L_x_4365:
[----:B--2---:R3:W-:Y:S02]  /*3880*/  STG.E.128 desc[UR52][R12.64], R4 ;  /* 0x000000040c007986 */ /* 0x0047e4000c101d34 */
.L_x_4364:
[----:B------:R-:W-:Y:S05]  /*3890*/  BSYNC B1 ;  /* 0x0000000000017941 */ /* 0x000fea0003800000 */
.L_x_4363:
        /* <DEDUP_REMOVED lines=52> */
.L_x_4368:
[----:B------:R-:W-:Y:S05]  /*3be0*/  BSYNC B1 ;  /* 0x0000000000017941 */ /* 0x000fea0003800000 */
.L_x_4367:
[----:B--2---:R1:W-:Y:S01]  /*3bf0*/  STG.E.128 desc[UR52][R12.64+0x40], R4 ;  /* 0x000040040c007986 */ /* 0x0043e2000c101d34 */
[----:B------:R-:W-:Y:S05]  /*3c00*/  BRA `(.L_x_4362) ;  /* 0x0000001400ec7947 */ /* 0x000fea0003800000 */
.L_x_4346:
[----:B------:R-:W-:Y:S01]  /*3c10*/  VIADD R8, R18, 0x40 ;  /* 0x0000004012087836 */ /* 0x000fe20000000000 */
[----:B------:R-:W-:Y:S02]  /*3c20*/  CS2R R14, SRZ ;  /* 0x00000000000e7805 */ /* 0x000fe4000001ff00 */
[----:B------:R-:W-:Y:S02]  /*3c30*/  CS2R R12, SRZ ;  /* 0x00000000000c7805 */ /* 0x000fe4000001ff00 */
[----:B------:R-:W-:Y:S02]  /*3c40*/  CS2R R26, SRZ ;  /* 0x00000000001a7805 */ /* 0x000fe4000001ff00 */
[----:B------:R-:W-:Y:S02]  /*3c50*/  CS2R R24, SRZ ;  /* 0x0000000000187805 */ /* 0x000fe4000001ff00 */
        /* <DEDUP_REMOVED lines=68> */
.L_x_4369:
        /* <DEDUP_REMOVED lines=9> */
.L_x_4594:
[----:B------:R-:W-:Y:S05]  /*4130*/  BSYNC B1 ;  /* 0x0000000000017941 */ /* 0x000fea0003800000 */
.L_x_4370:
[----:B------:R-:W-:Y:S01]  /*4140*/  ISETP.GE.OR P5, PT, R18, R101, P1 ;  /* 0x000000651200720c */ /* 0x000fe20000fa6670 */
[----:B------:R-:W-:-:S12]  /*4150*/  BSSY B1, `(.L_x_4372) ;  /* 0x0000085000017945 */ /* 0x000fd80003800000 */
[----:B------:R-:W-:Y:S05]  /*4160*/  @P5 BRA `(.L_x_4373) ;  /* 0x00000008000c5947 */ /* 0x000fea0003800000 */
[----:B------:R-:W1:Y:S01]  /*4170*/  S2R R30, SR_TID.X ;  /* 0x00000000001e7919 */ /* 0x000e620000002100 */
        /* <DEDUP_REMOVED lines=8> */
[----:B------:R-:W-:Y:S01]  /*4200*/  LEA.HI R29, R29, R28, RZ, 0x4 ;  /* 0x0000001c1d1d7211 */ /* 0x000fe200078f20ff */
[----:B------:R-:W-:Y:S01]  /*4210*/  IMAD R28, R16, 0x1800, R67 ;  /* 0x00001800101c7824 */ /* 0x000fe200078e0243 */
[----:B------:R-:W-:Y:S02]  /*4220*/  IADD3.X R112, R95, R114, R64, P5, P6 ;  /* 0x000000725f707210 */ /* 0x000fe40002fec440 */
[----:B------:R-:W-:Y:S01]  /*4230*/  LEA.HI.SX32 R29, R29, R72, 0x1c ;  /* 0x000000481d1d7211 */ /* 0x000fe200078fe2ff */
[----:B------:R-:W-:-:S04]  /*4240*/  IMAD R28, R28, 0x2, R17 ;  /* 0x000000021c1c7824 */ /* 0x000fc800078e0211 */
[----:B------:R-:W-:-:S05]  /*4250*/  IMAD.SHL.U32 R116, R29, 0x8, RZ ;  /* 0x000000081d747824 */ /* 0x000fca00078e00ff */
[----:B------:R-:W-:Y:S01]  /*4260*/  LOP3.LUT R29, R87, 0x38, R116, 0xf8, !PT ;  /* 0x00000038571d7812 */ /* 0x000fe200078ef874 */
[----:B-1----:R-:W-:-:S03]  /*4270*/  VIADD R31, R30, 0xffffff80 ;  /* 0xffffff801e1f7836 */ /* 0x002fc60000000000 */
[----:B------:R-:W-:Y:S02]  /*4280*/  LOP3.LUT R29, R29, R82, RZ, 0x3c, !PT ;  /* 0x000000521d1d7212 */ /* 0x000fe400078e3cff */
[----:B------:R-:W-:-:S04]  /*4290*/  SHF.R.S32.HI R30, RZ, 0x1f, R31 ;  /* 0x0000001fff1e7819 */ /* 0x000fc8000001141f */
[----:B------:R-:W-:-:S04]  /*42a0*/  LEA.HI R30, R30, R31, RZ, 0x5 ;  /* 0x0000001f1e1e7211 */ /* 0x000fc800078f28ff */
[----:B------:R-:W-:-:S05]  /*42b0*/  SHF.R.S32.HI R30, RZ, 0x5, R30 ;  /* 0x00000005ff1e7819 */ /* 0x000fca000001141e */
[----:B------:R-:W-:-:S04]  /*42c0*/  IMAD R29, R30, 0x200, R29 ;  /* 0x000002001e1d7824 */ /* 0x000fc800078e021d */
        /* <DEDUP_REMOVED lines=96> */
.L_x_4375:
[----:B------:R-:W-:Y:S05]  /*48d0*/  BSYNC B2 ;  /* 0x0000000000027941 */ /* 0x000fea0003800000 */
.L_x_4374:
        /* <DEDUP_REMOVED lines=12> */
.L_x_4373:
[----:B------:R-:W-:Y:S05]  /*49a0*/  BSYNC B1 ;  /* 0x0000000000017941 */ /* 0x000fea0003800000 */
.L_x_4372:
[C---:B-1----:R-:W-:Y:S02]  /*49b0*/  VIADD R13, R18.reuse, 0x40 ;  /* 0x00000040120d7836 */ /* 0x042fe40000000000 */
[----:B------:R-:W-:Y:S02]  /*49c0*/  VIADD R12, R18, 0x40 ;  /* 0x00000040120c7836 */ /* 0x000fe40000000000 */
[C---:B--2---:R-:W-:Y:S01]  /*49d0*/  IMAD.WIDE.U32 R106, R13.reuse, R104, R106 ;  /* 0x000000680d6a7225 */ /* 0x044fe200078e006a */
[----:B------:R-:W-:Y:S02]  /*49e0*/  ISETP.GE.OR P5, PT, R13, R101, P1 ;  /* 0x000000650d00720c */ /* 0x000fe40000fa6670 */
[----:B------:R-:W-:-:S05]  /*49f0*/  SHF.R.S32.HI R12, RZ, 0x1f, R12 ;  /* 0x0000001fff0c7819 */ /* 0x000fca000001140c */
[----:B------:R-:W-:-:S04]  /*4a00*/  IMAD R12, R12, R104, RZ ;  /* 0x000000680c0c7224 */ /* 0x000fc800078e02ff */
[----:B------:R-:W-:Y:S02]  /*4a10*/  IMAD R105, R13, R105, R12 ;  /* 0x000000690d697224 */ /* 0x000fe400078e020c */
[----:B------:R-:W-:Y:S05]  /*4a20*/  @P5 BRA `(.L_x_4362) ;  /* 0x0000000800645947 */ /* 0x000fea0003800000 */
[----:B------:R-:W2:Y:S01]  /*4a30*/  LDL R14, [R1+0x28] ;  /* 0x00002800010e7983 */ /* 0x000ea20000100800 */
[----:B------:R-:W-:Y:S01]  /*4a40*/  IMAD.IADD R30, R107, 0x1, R105 ;  /* 0x000000016b1e7824 */ /* 0x000fe200078e0269 */
[----:B------:R-:W-:Y:S01]  /*4a50*/  IADD3 R12, P5, P6, R36, R106, R71 ;  /* 0x0000006a240c7210 */ /* 0x000fe20007ebe047 */
[----:B------:R-:W-:Y:S01]  /*4a60*/  VIADD R15, R18, 0x40 ;  /* 0x00000040120f7836 */ /* 0x000fe20000000000 */
[----:B------:R-:W-:Y:S01]  /*4a70*/  SEL R115, R78, R115, !P0 ;  /* 0x000000734e737207 */ /* 0x000fe20004000000 */
[----:B------:R-:W-:Y:S01]  /*4a80*/  BSSY B1, `(.L_x_4376) ;  /* 0x000006f000017945 */ /* 0x000fe20003800000 */
[----:B------:R-:W-:Y:S01]  /*4a90*/  IADD3.X R13, R95, R30, R64, P5, P6 ;  /* 0x0000001e5f0d7210 */ /* 0x000fe20002fec440 */
[----:B------:R-:W-:Y:S01]  /*4aa0*/  IMAD.SHL.U32 R15, R15, 0x40, RZ ;  /* 0x000000400f0f7824 */ /* 0x000fe200078e00ff */
[----:B------:R-:W-:-:S04]  /*4ab0*/  LEA R28, P5, R12, R102, 0x1 ;  /* 0x000000660c1c7211 */ /* 0x000fc800078a08ff */
[----:B------:R-:W-:Y:S02]  /*4ac0*/  LEA.HI.X R29, R12, R103, R13, 0x1, P5 ;  /* 0x000000670c1d7211 */ /* 0x000fe400028f0c0d */
[----:B------:R-:W-:Y:S02]  /*4ad0*/  SHF.R.S32.HI R12, RZ, 0x1f, R115 ;  /* 0x0000001fff0c7819 */ /* 0x000fe40000011473 */
[----:B------:R-:W-:Y:S02]  /*4ae0*/  LOP3.LUT R15, R15, 0x1c0, RZ, 0xc0, !PT ;  /* 0x000001c00f0f7812 */ /* 0x000fe400078ec0ff */
[----:B------:R-:W-:-:S04]  /*4af0*/  LEA.HI R115, R12, R115, RZ, 0x4 ;  /* 0x000000730c737211 */ /* 0x000fc800078f20ff */
[----:B------:R-:W-:-:S05]  /*4b00*/  LEA.HI.SX32 R31, R115, R72, 0x1c ;  /* 0x00000048731f7211 */ /* 0x000fca00078fe2ff */
[----:B------:R-:W-:-:S05]  /*4b10*/  IMAD.SHL.U32 R31, R31, 0x8, RZ ;  /* 0x000000081f1f7824 */ /* 0x000fca00078e00ff */
[----:B------:R-:W-:-:S04]  /*4b20*/  LOP3.LUT R12, R15, 0x38, R31, 0xf8, !PT ;  /* 0x000000380f0c7812 */ /* 0x000fc800078ef81f */
[----:B------:R-:W-:-:S05]  /*4b30*/  LOP3.LUT R12, R12, R81, RZ, 0x3c, !PT ;  /* 0x000000510c0c7212 */ /* 0x000fca00078e3cff */
[----:B--2---:R-:W-:Y:S02]  /*4b40*/  IMAD.IADD R13, R14, 0x1, R12 ;  /* 0x000000010e0d7824 */ /* 0x004fe400078e020c */
        /* <DEDUP_REMOVED lines=10> */
[----:B--2---:R-:W-:Y:S01]  /*4bf0*/  IMAD.U32 R10, R24, 0x10000, RZ ;  /* 0x00010000180a7824 */ /* 0x004fe200078e00ff */
[----:B------:R-:W-:Y:S01]  /*4c00*/  SHF.R.U64 R32, R4, 0x10, R5 ;  /* 0x0000001004207819 */ /* 0x000fe20000001205 */
[----:B-1----:R-:W-:Y:S01]  /*4c10*/  IMAD.U32 R5, R13, 0x10000, RZ ;  /* 0x000100000d057824 */ /* 0x002fe200078e00ff */
[----:B------:R-:W-:Y:S01]  /*4c20*/  PRMT R120, R120, 0x5410, R109 ;  /* 0x0000541078787816 */ /* 0x000fe2000000006d */
[----:B------:R-:W-:Y:S01]  /*4c30*/  IMAD.U32 R4, R12, 0x10000, RZ ;  /* 0x000100000c047824 */ /* 0x000fe200078e00ff */
[----:B------:R-:W-:-:S02]  /*4c40*/  PRMT R124, R124, 0x5410, R35 ;  /* 0x000054107c7c7816 */ /* 0x000fc40000000023 */
[----:B------:R-:W-:Y:S01]  /*4c50*/  SHF.R.U64 R108, R8, 0x10, R9 ;  /* 0x00000010086c7819 */ /* 0x000fe20000001209 */
[----:B------:R-:W-:Y:S01]  /*4c60*/  IMAD.U32 R8, R15, 0x10000, RZ ;  /* 0x000100000f087824 */ /* 0x000fe200078e00ff */
[----:B------:R-:W-:Y:S01]  /*4c70*/  SHF.R.U32.HI R105, RZ, 0x10, R11 ;  /* 0x00000010ff697819 */ /* 0x000fe2000001160b */
[----:B------:R-:W-:Y:S01]  /*4c80*/  IMAD.U32 R11, R25, 0x10000, RZ ;  /* 0x00010000190b7824 */ /* 0x000fe200078e00ff */
[--C-:B------:R-:W-:Y:S02]  /*4c90*/  SHF.R.U64 R104, R6, 0x10, R7.reuse ;  /* 0x0000001006687819 */ /* 0x100fe40000001207 */
[----:B------:R-:W-:Y:S01]  /*4ca0*/  PRMT R117, R117, 0x5410, R34 ;  /* 0x0000541075757816 */ /* 0x000fe20000000022 */
[----:B------:R-:W-:Y:S01]  /*4cb0*/  IMAD.U32 R34, R124, 0x10000, RZ ;  /* 0x000100007c227824 */ /* 0x000fe200078e00ff */
[----:B------:R-:W-:Y:S01]  /*4cc0*/  PRMT R123, R123, 0x5410, R32 ;  /* 0x000054107b7b7816 */ /* 0x000fe20000000020 */
[----:B------:R-:W-:Y:S01]  /*4cd0*/  IMAD.U32 R32, R120, 0x10000, RZ ;  /* 0x0001000078207824 */ /* 0x000fe200078e00ff */
[----:B------:R-:W-:Y:S01]  /*4ce0*/  SHF.R.U32.HI R33, RZ, 0x10, R7 ;  /* 0x00000010ff217819 */ /* 0x000fe20000011607 */
[----:B------:R-:W-:Y:S01]  /*4cf0*/  IMAD.U32 R7, R14, 0x10000, RZ ;  /* 0x000100000e077824 */ /* 0x000fe200078e00ff */
[----:B------:R-:W-:Y:S01]  /*4d00*/  PRMT R119, R119, 0x5410, R108 ;  /* 0x0000541077777816 */ /* 0x000fe2000000006c */
[----:B------:R-:W-:Y:S01]  /*4d10*/  FMUL.FTZ R108, R11, R32 ;  /* 0x000000200b6c7220 */ /* 0x000fe20000410000 */
[----:B------:R-:W-:Y:S01]  /*4d20*/  PRMT R121, R121, 0x5410, R104 ;  /* 0x0000541079797816 */ /* 0x000fe20000000068 */
[-C--:B------:R-:W-:Y:S01]  /*4d30*/  FMUL.FTZ R104, R11, R34.reuse ;  /* 0x000000220b687220 */ /* 0x080fe20000410000 */
[----:B------:R-:W-:Y:S01]  /*4d40*/  PRMT R118, R118, 0x5410, R105 ;  /* 0x0000541076767816 */ /* 0x000fe20000000069 */
[C---:B------:R-:W-:Y:S01]  /*4d50*/  FFMA.FTZ R108, R5.reuse, R34, R108 ;  /* 0x00000022056c7223 */ /* 0x040fe2000001006c */
[----:B------:R-:W-:Y:S01]  /*4d60*/  PRMT R122, R122, 0x5410, R33 ;  /* 0x000054107a7a7816 */ /* 0x000fe20000000021 */
[----:B------:R-:W-:Y:S01]  /*4d70*/  FFMA.FTZ R104, R5, R32, -R104 ;  /* 0x0000002005687223 */ /* 0x000fe20000010868 */
        /* <DEDUP_REMOVED lines=63> */
.L_x_4377:
[----:B------:R-:W-:Y:S05]  /*5170*/  BSYNC B1 ;  /* 0x0000000000017941 */ /* 0x000fea0003800000 */
.L_x_4376:
        /* <DEDUP_REMOVED lines=10> */
.L_x_4345:
[----:B------:R-:W-:-:S13]  /*5220*/  ISETP.NE.AND P3, PT, R218, 0x3, PT ;  /* 0x00000003da00780c */ /* 0x000fda0003f65270 */
[----:B------:R-:W-:Y:S05]  /*5230*/  @!P3 BRA `(.L_x_4378) ;  /* 0x000000000004b947 */ /* 0x000fea0003800000 */
[----:B------:R-:W-:Y:S01]  /*5240*/  BPT.TRAP 0x1 ;  /* 0x000000040000795c */ /* 0x000fe20000300000 */
.L_x_4378:
[----:B------:R-:W-:Y:S01]  /*5250*/  IMAD R90, R16, 0x8, R17 ;  /* 0x00000008105a7824 */ /* 0x000fe200078e0211 */
[----:B------:R-:W-:Y:S01]  /*5260*/  SHF.L.U32 R111, R22, 0x1f, RZ ;  /* 0x0000001f166f7819 */ /* 0x000fe200000006ff */
[----:B------:R-:W-:Y:S01]  /*5270*/  IMAD R101, R59, -0x60, R62 ;  /* 0xffffffa03b657824 */ /* 0x000fe200078e023e */
[----:B------:R-:W-:Y:S02]  /*5280*/  BSSY B1, `(.L_x_4379) ;  /* 0x0000004000017945 */ /* 0x000fe40003800000 */
[----:B------:R-:W0:Y:S02]  /*5290*/  SYNCS.PHASECHK.TRANS64.TRYWAIT P4, [R90+URZ+0x32490], R111 ;  /* 0x0324906f5a0075a7 */ /* 0x000e24000808017f */
[----:B------:R-:W-:Y:S01]  /*52a0*/  VIMNMX R101, R101, 0x60, PT ;  /* 0x0000006065657848 */ /* 0x000fe20003fe0100 */
[----:B0-----:R-:W-:Y:S06]  /*52b0*/  @!P4 BRA `(.L_x_4380) ;  /* 0x0000015400c4c947 */ /* 0x001fec0003800000 */
.L_x_4595:
[----:B------:R-:W-:Y:S05]  /*52c0*/  BSYNC B1 ;  /* 0x0000000000017941 */ /* 0x000fea0003800000 */
.L_x_4379:
[CC--:B------:R-:W-:Y:S01]  /*52d0*/  ISETP.GE.AND P5, PT, R18.reuse, R101.reuse, PT ;  /* 0x000000651200720c */ /* 0x0c0fe20003fa6270 */
[----:B------:R-:W-:Y:S01]  /*52e0*/  VIADD R4, R18, 0x40 ;  /* 0x0000004012047836 */ /* 0x000fe20000000000 */
[----:B------:R-:W-:Y:S04]  /*52f0*/  BSSY B1, `(.L_x_4381) ;  /* 0x0000007000017945 */ /* 0x000fe80003800000 */
[----:B------:R-:W-:-:S07]  /*5300*/  ISETP.GE.AND P4, PT, R4, R101, PT ;  /* 0x000000650400720c */ /* 0x000fce0003f86270 */
[----:B------:R-:W-:Y:S06]  /*5310*/  @P5 BRA `(.L_x_4382) ;  /* 0x0000000000105947 */ /* 0x000fec0003800000 */
[----:B------:R-:W1:Y:S04]  /*5320*/  @!P1 LDS.128 R4, [R108] ;  /* 0x000000006c049984 */ /* 0x000e680000000c00 */
[----:B------:R-:W2:Y:S04]  /*5330*/  @!P2 LDS.128 R8, [R104] ;  /* 0x000000006808a984 */ /* 0x000ea80000000c00 */
[----:B-1----:R1:W-:Y:S04]  /*5340*/  @!P1 STG.E.128 desc[UR52][R14.64], R4 ;  /* 0x000000040e009986 */ /* 0x0023e8000c101d34 */
[----:B--2---:R1:W-:Y:S02]  /*5350*/  @!P2 STG.E.128 desc[UR52][R14.64+0x40], R8 ;  /* 0x000040080e00a986 */ /* 0x0043e4000c101d34 */
.L_x_4382:
[----:B------:R-:W-:Y:S05]  /*5360*/  BSYNC B1 ;  /* 0x0000000000017941 */ /* 0x000fea0003800000 */
.L_x_4381:
[----:B------:R-:W-:Y:S05]  /*5370*/  @P4 BRA `(.L_x_4362) ;  /* 0x0000000000104947 */ /* 0x000fea0003800000 */
[----:B-1----:R-:W1:Y:S04]  /*5380*/  @!P1 LDS.128 R4, [R108+0x2000] ;  /* 0x002000006c049984 */ /* 0x002e680000000c00 */
[----:B------:R-:W2:Y:S04]  /*5390*/  @!P2 LDS.128 R8, [R104+0x2000] ;  /* 0x002000006808a984 */ /* 0x000ea80000000c00 */
[----:B-1----:R3:W-:Y:S04]  /*53a0*/  @!P1 STG.E.128 desc[UR52][R12.64], R4 ;  /* 0x000000040c009986 */ /* 0x0027e8000c101d34 */
[----:B--2---:R3:W-:Y:S02]  /*53b0*/  @!P2 STG.E.128 desc[UR52][R12.64+0x40], R8 ;  /* 0x000040080c00a986 */ /* 0x0047e4000c101d34 */
.L_x_4362:
[----:B------:R-:W-:Y:S05]  /*53c0*/  BSYNC B0 ;  /* 0x0000000000007941 */ /* 0x000fea0003800000 */
.L_x_4344:
        /* <DEDUP_REMOVED lines=17> */
.L_x_4384:
[----:B------:R-:W-:Y:S05]  /*54e0*/  BSYNC B0 ;  /* 0x0000000000007941 */ /* 0x000fea0003800000 */
.L_x_4383:
[----:B------:R-:W2:Y:S01]  /*54f0*/  SYNCS.PHASECHK.TRANS64.TRYWAIT P3, [R90+URZ+0x324b0], R111 ;  /* 0x0324b06f5a0075a7 */ /* 0x000ea2000806017f */
[----:B------:R-:W-:Y:S01]  /*5500*/  ULDC UR40, c[0x0][0x310] ;  /* 0x0000c40000287ab9 */ /* 0x000fe20000000800 */
[----:B------:R-:W-:Y:S01]  /*5510*/  ULDC.64 UR38, c[0x0][0x318] ;  /* 0x0000c60000267ab9 */ /* 0x000fe20000000a00 */
[----:B------:R-:W-:Y:S01]  /*5520*/  ULDC.64 UR36, c[0x0][0x308] ;  /* 0x0000c20000247ab9 */ /* 0x000fe20000000a00 */
[----:B------:R-:W-:Y:S01]  /*5530*/  BSSY B0, `(.L_x_4385) ;  /* 0x0000003000007945 */ /* 0x000fe20003800000 */
[----:B-1----:R-:W-:-:S03]  /*5540*/  IMAD R4, R16, 0x6000, R77 ;  /* 0x0000600010047824 */ /* 0x002fc600078e024d */
[----:B--2---:R-:W-:Y:S05]  /*5550*/  @!P3 BRA `(.L_x_4386) ;  /* 0x000001540030b947 */ /* 0x004fea0003800000 */
.L_x_4596:
[----:B------:R-:W-:Y:S05]  /*5560*/  BSYNC B0 ;  /* 0x0000000000007941 */ /* 0x000fea0003800000 */
.L_x_4385:
        /* <DEDUP_REMOVED lines=39> */
.L_x_4388:
[----:B------:R-:W-:Y:S05]  /*57e0*/  BSYNC B0 ;  /* 0x0000000000007941 */ /* 0x000fea0003800000 */
.L_x_4387:
[----:B------:R-:W-:Y:S01]  /*57f0*/  VIADD R4, R18, 0x40 ;  /* 0x0000004012047836 */ /* 0x000fe20000000000 */
[----:B------:R-:W-:Y:S04]  /*5800*/  BSSY B0, `(.L_x_4389) ;  /* 0x0000025000007945 */ /* 0x000fe80003800000 */
[----:B------:R-:W-:-:S13]  /*5810*/  ISETP.GE.AND P3, PT, R4, R101, PT ;  /* 0x000000650400720c */ /* 0x000fda0003f66270 */
        /* <DEDUP_REMOVED lines=35> */
.L_x_4390:
[----:B------:R-:W-:Y:S05]  /*5a50*/  BSYNC B0 ;  /* 0x0000000000007941 */ /* 0x000fea0003800000 */
.L_x_4389:
        /* <DEDUP_REMOVED lines=22> */
.L_x_4339:
        /* <DEDUP_REMOVED lines=37> */
[----:B----4-:R-:W-:Y:S02]  /*5e10*/  CS2R R78, SRZ ;  /* 0x00000000004e7805 */ /* 0x010fe4000001ff00 */
        /* <DEDUP_REMOVED lines=28> */
[----:B--23--:R-:W-:Y:S02]  /*5fe0*/  CS2R R26, SRZ ;  /* 0x00000000001a7805 */ /* 0x00cfe4000001ff00 */
[----:B------:R-:W-:Y:S01]  /*5ff0*/  CS2R R28, SRZ ;  /* 0x00000000001c7805 */ /* 0x000fe2000001ff00 */
[----:B------:R-:W-:Y:S06]  /*6000*/  @P0 BRA `(.L_x_4392) ;  /* 0x00000000000c0947 */ /* 0x000fec0003800000 */
[----:B------:R-:W0:Y:S01]  /*6010*/  FENCE.VIEW.ASYNC.G ;  /* 0x00000000000073c6 */ /* 0x000e220000000100 */
[----:B------:R-:W-:Y:S05]  /*6020*/  WARPSYNC.ALL ;  /* 0x0000000000007948 */ /* 0x000fea0003800000 */
[----:B0-----:R-:W-:Y:S06]  /*6030*/  BAR.ARV 0xc, 0x120 ;  /* 0x0304800000007b1d */ /* 0x001fec0000002000 */
.L_x_4392:
        /* <DEDUP_REMOVED lines=10> */
.L_x_4599:
[----:B01----:R-:W-:Y:S01]  /*60e0*/  LEA.HI R0, R14, R14, RZ, 0x1 ;  /* 0x0000000e0e007211 */ /* 0x003fe200078f08ff */
[----:B------:R-:W-:Y:S01]  /*60f0*/  VIADD R26, R17, 0x18400 ;  /* 0x00018400111a7836 */ /* 0x000fe20000000000 */
[----:B------:R-:W-:Y:S01]  /*6100*/  BSSY B6, `(.L_x_4395) ;  /* 0x000001d000067945 */ /* 0x000fe20003800000 */
[----:B------:R-:W-:Y:S01]  /*6110*/  IMAD.MOV.U32 R217, RZ, RZ, 0x40000040 ;  /* 0x40000040ffd97424 */ /* 0x000fe200078e00ff */
[----:B------:R-:W-:Y:S02]  /*6120*/  LOP3.LUT R3, R0, 0x7fffe, RZ, 0xc0, !PT ;  /* 0x0007fffe00037812 */ /* 0x000fe400078ec0ff */
[----:B------:R-:W-:-:S03]  /*6130*/  LOP3.LUT P0, RZ, R26, 0x1bf, RZ, 0xc0, !PT ;  /* 0x000001bf1aff7812 */ /* 0x000fc6000780c0ff */
[----:B------:R-:W-:-:S04]  /*6140*/  IMAD.IADD R3, R14, 0x1, -R3 ;  /* 0x000000010e037824 */ /* 0x000fc800078e0a03 */
[----:B------:R-:W-:-:S05]  /*6150*/  IMAD R3, R3, 0x2000, R26 ;  /* 0x0000200003037824 */ /* 0x000fca00078e021a */
[----:B------:R-:W-:Y:S01]  /*6160*/  SHF.R.U32.HI R0, RZ, 0x4, R3 ;  /* 0x00000004ff007819 */ /* 0x000fe20000011603 */
[----:B------:R-:W-:-:S03]  /*6170*/  VIADD R3, R3, 0xa000 ;  /* 0x0000a00003037836 */ /* 0x000fc60000000000 */
[----:B------:R-:W-:Y:S02]  /*6180*/  LOP3.LUT R0, R0, 0x3fff, RZ, 0xc0, !PT ;  /* 0x00003fff00007812 */ /* 0x000fe400078ec0ff */
[----:B------:R-:W-:Y:S02]  /*6190*/  SHF.R.U32.HI R3, RZ, 0x4, R3 ;  /* 0x00000004ff037819 */ /* 0x000fe40000011603 */
[----:B------:R-:W-:Y:S02]  /*61a0*/  LOP3.LUT R216, R0, 0x10000, RZ, 0xfc, !PT ;  /* 0x0001000000d87812 */ /* 0x000fe400078efcff */
        /* <DEDUP_REMOVED lines=18> */
.L_x_4396:
[----:B------:R-:W-:Y:S05]  /*62d0*/  BSYNC B6 ;  /* 0x0000000000067941 */ /* 0x000fea0003800000 */
.L_x_4395:
[----:B------:R-:W-:Y:S02]  /*62e0*/  ULDC UR4, c[0x0][0x3d4] ;  /* 0x0000f50000047ab9 */ /* 0x000fe40000000800 */
[----:B------:R-:W-:-:S13]  /*62f0*/  ISETP.LT.AND P0, PT, RZ, UR4, PT ;  /* 0x00000004ff007c0c */ /* 0x000fda000bf01270 */
[----:B------:R-:W-:Y:S05]  /*6300*/  @P0 BRA `(.L_x_4397) ;  /* 0x0000000000400947 */ /* 0x000fea0003800000 */
[----:B------:R-:W2:Y:S02]  /*6310*/  LDL R20, [R1+0x44] ;  /* 0x0000440001147983 */ /* 0x000ea40000100800 */
[----:B--2---:R-:W-:-:S04]  /*6320*/  LEA.HI R0, R20, R20, RZ, 0x1 ;  /* 0x0000001414007211 */ /* 0x004fc800078f08ff */
        /* <DEDUP_REMOVED lines=8> */
.L_x_4400:
[----:B-1----:R1:W2:Y:S02]  /*63b0*/  SYNCS.PHASECHK.TRANS64.TRYWAIT P0, [R17+URZ+0x32400], R0 ;  /* 0x03240000110075a7 */ /* 0x0022a4000800017f */
[----:B--2---:R-:W-:Y:S05]  /*63c0*/  @!P0 NANOSLEEP.SYNCS 0x989680 ;  /* 0x009896800000895d */ /* 0x004fea0003900000 */
[----:B------:R-:W2:Y:S02]  /*63d0*/  @!P0 SYNCS.PHASECHK.TRANS64 P0, [R17+URZ+0x32400], R0 ;  /* 0x03240000110085a7 */ /* 0x000ea4000800007f */
[----:B--2---:R-:W-:Y:S05]  /*63e0*/  @!P0 BRA `(.L_x_4400) ;  /* 0xfffffffc00f08947 */ /* 0x004fea000383ffff */
.L_x_4399:
[----:B------:R-:W-:Y:S05]  /*63f0*/  BSYNC B0 ;  /* 0x0000000000007941 */ /* 0x000fea0003800000 */
.L_x_4398:
[----:B------:R-:W-:Y:S05]  /*6400*/  BRA `(.L_x_4401) ;  /* 0x00000030006c7947 */ /* 0x000fea0003800000 */
.L_x_4397:
[----:B------:R-:W0:Y:S01]  /*6410*/  S2R R0, SR_TID.X ;  /* 0x0000000000007919 */ /* 0x000e220000002100 */
[----:B------:R-:W1:Y:S01]  /*6420*/  LDC.64 R12, c[0x0][0x3d8] ;  /* 0x0000f600ff0c7b82 */ /* 0x000e620000000a00 */
[----:B-----5:R-:W-:Y:S01]  /*6430*/  SHF.R.S32.HI R3, RZ, 0x1f, R23 ;  /* 0x0000001fff037819 */ /* 0x020fe20000011417 */
[----:B------:R-:W-:Y:S01]  /*6440*/  BSSY B6, `(.L_x_4402) ;  /* 0x000003a000067945 */ /* 0x000fe20003800000 */
[----:B------:R-:W-:Y:S02]  /*6450*/  SHF.R.S32.HI R7, RZ, 0x1f, R18 ;  /* 0x0000001fff077819 */ /* 0x000fe40000011412 */
[----:B------:R-:W-:-:S03]  /*6460*/  LOP3.LUT P0, RZ, R26, 0x3ff, RZ, 0xc0, !PT ;  /* 0x000003ff1aff7812 */ /* 0x000fc6000780c0ff */
[----:B------:R-:W2:Y:S01]  /*6470*/  LDC.64 R14, c[0x0][0x3e8] ;  /* 0x0000fa00ff0e7b82 */ /* 0x000ea20000000a00 */
[-C--:B-1----:R-:W-:Y:S01]  /*6480*/  IMAD R5, R7, R12.reuse, RZ ;  /* 0x0000000c07057224 */ /* 0x082fe200078e02ff */
[----:B------:R-:W-:Y:S01]  /*6490*/  SHF.L.U64.HI R56, R12, 0x6, R13 ;  /* 0x000000060c387819 */ /* 0x000fe2000001020d */
[----:B------:R-:W-:-:S04]  /*64a0*/  IMAD.WIDE.U32 R44, R23, R12, RZ ;  /* 0x0000000c172c7225 */ /* 0x000fc800078e00ff */
[----:B------:R-:W-:Y:S02]  /*64b0*/  IMAD R26, R18, R13, R5 ;  /* 0x0000000d121a7224 */ /* 0x000fe400078e0205 */
[----:B0-----:R-:W-:Y:S01]  /*64c0*/  VIADD R0, R0, 0xffffff80 ;  /* 0xffffff8000007836 */ /* 0x001fe20000000000 */
[----:B--2---:R-:W-:Y:S01]  /*64d0*/  SHF.L.U64.HI R61, R14, 0x6, R15 ;  /* 0x000000060e3d7819 */ /* 0x004fe2000001020f */
[-C--:B------:R-:W-:Y:S02]  /*64e0*/  IMAD R4, R3, R14.reuse, RZ ;  /* 0x0000000e03047224 */ /* 0x080fe400078e02ff */
[----:B------:R-:W-:Y:S01]  /*64f0*/  IMAD.WIDE.U32 R42, R23, R14, RZ ;  /* 0x0000000e172a7225 */ /* 0x000fe200078e00ff */
[----:B------:R-:W-:-:S03]  /*6500*/  SHF.R.S32.HI R29, RZ, 0x1f, R0 ;  /* 0x0000001fff1d7819 */ /* 0x000fc60000011400 */
[----:B------:R-:W-:Y:S01]  /*6510*/  IMAD R49, R23, R15, R4 ;  /* 0x0000000f17317224 */ /* 0x000fe200078e0204 */
[----:B------:R-:W-:Y:S01]  /*6520*/  LEA.HI R29, R29, R0, RZ, 0x2 ;  /* 0x000000001d1d7211 */ /* 0x000fe200078f10ff */
[----:B------:R-:W-:Y:S02]  /*6530*/  IMAD.SHL.U32 R59, R12, 0x40, RZ ;  /* 0x000000400c3b7824 */ /* 0x000fe400078e00ff */
[----:B------:R-:W-:Y:S01]  /*6540*/  IMAD.IADD R49, R49, 0x1, R43 ;  /* 0x0000000131317824 */ /* 0x000fe200078e022b */
[----:B------:R-:W-:Y:S01]  /*6550*/  LOP3.LUT R29, R29, 0xfffffffc, RZ, 0xc0, !PT ;  /* 0xfffffffc1d1d7812 */ /* 0x000fe200078ec0ff */
[----:B------:R-:W-:-:S04]  /*6560*/  IMAD.SHL.U32 R58, R14, 0x40, RZ ;  /* 0x000000400e3a7824 */ /* 0x000fc800078e00ff */
[----:B------:R-:W-:Y:S02]  /*6570*/  IMAD.IADD R29, R0, 0x1, -R29 ;  /* 0x00000001001d7824 */ /* 0x000fe400078e0a1d */
[----:B------:R-:W-:Y:S02]  /*6580*/  IMAD R0, R3, R12, RZ ;  /* 0x0000000c03007224 */ /* 0x000fe400078e02ff */
[C---:B------:R-:W-:Y:S02]  /*6590*/  IMAD.SHL.U32 R24, R29.reuse, 0x4, RZ ;  /* 0x000000041d187824 */ /* 0x040fe400078e00ff */
[----:B------:R-:W-:Y:S02]  /*65a0*/  IMAD.SHL.U32 R40, R29, 0x8, RZ ;  /* 0x000000081d287824 */ /* 0x000fe400078e00ff */
[----:B------:R-:W-:Y:S01]  /*65b0*/  IMAD R3, R7, R14, RZ ;  /* 0x0000000e07037224 */ /* 0x000fe200078e02ff */
[----:B------:R-:W-:Y:S01]  /*65c0*/  SHF.R.S32.HI R25, RZ, 0x1f, R24 ;  /* 0x0000001fff197819 */ /* 0x000fe20000011418 */
[----:B------:R-:W-:Y:S01]  /*65d0*/  IMAD R47, R23, R13, R0 ;  /* 0x0000000d172f7224 */ /* 0x000fe200078e0200 */
[----:B------:R-:W-:Y:S01]  /*65e0*/  SHF.R.S32.HI R41, RZ, 0x1f, R40 ;  /* 0x0000001fff297819 */ /* 0x000fe20000011428 */
[----:B------:R-:W-:-:S02]  /*65f0*/  IMAD R3, R18, R15, R3 ;  /* 0x0000000f12037224 */ /* 0x000fc400078e0203 */
        /* <DEDUP_REMOVED lines=8> */
[----:B------:R-:W-:Y:S02]  /*6680*/  IADD3 R27, P4, R10, R42, RZ ;  /* 0x0000002a0a1b7210 */ /* 0x000fe40007f9e0ff */
[----:B------:R-:W-:Y:S02]  /*6690*/  IADD3.X R51, R49, R7, R3, P2, !PT ;  /* 0x0000000731337210 */ /* 0x000fe400017fe403 */
[C---:B------:R-:W-:Y:S02]  /*66a0*/  IADD3.X R48, R47.reuse, R5, R26, P1, !PT ;  /* 0x000000052f307210 */ /* 0x040fe40000ffe41a */
        /* <DEDUP_REMOVED lines=19> */
.L_x_4403:
[----:B------:R-:W-:Y:S05]  /*67e0*/  BSYNC B6 ;  /* 0x0000000000067941 */ /* 0x000fea0003800000 */
.L_x_4402:
        /* <DEDUP_REMOVED lines=22> */
[CC--:B------:R-:W-:Y:S01]  /*6950*/  ISETP.GE.AND P0, PT, R18.reuse, R57.reuse, PT ;  /* 0x000000391200720c */ /* 0x0c0fe20003f06270 */
[----:B------:R-:W-:Y:S01]  /*6960*/  VIADD R20, R18, 0x40 ;  /* 0x0000004012147836 */ /* 0x000fe20000000000 */
[----:B------:R-:W-:Y:S01]  /*6970*/  BSSY B1, `(.L_x_4406) ;  /* 0x000002d000017945 */ /* 0x000fe20003800000 */
[----:B------:R-:W-:Y:S01]  /*6980*/  IMAD.MOV.U32 R10, RZ, RZ, R44 ;  /* 0x000000ffff0a7224 */ /* 0x000fe200078e002c */
[----:B------:R-:W-:Y:S01]  /*6990*/  CS2R R36, SRZ ;  /* 0x0000000000247805 */ /* 0x000fe2000001ff00 */
[----:B------:R-:W-:Y:S01]  /*69a0*/  IMAD.MOV.U32 R11, RZ, RZ, R47 ;  /* 0x000000ffff0b7224 */ /* 0x000fe200078e002f */
[----:B------:R-:W-:Y:S01]  /*69b0*/  ISETP.GE.AND P1, PT, R20, R57, PT ;  /* 0x000000391400720c */ /* 0x000fe20003f26270 */
[----:B------:R-:W-:Y:S01]  /*69c0*/  IMAD.MOV.U32 R12, RZ, RZ, R42 ;  /* 0x000000ffff0c7224 */ /* 0x000fe200078e002a */
[----:B------:R-:W-:Y:S01]  /*69d0*/  CS2R R32, SRZ ;  /* 0x0000000000207805 */ /* 0x000fe2000001ff00 */
[----:B------:R-:W-:Y:S01]  /*69e0*/  IMAD.MOV.U32 R13, RZ, RZ, R49 ;  /* 0x000000ffff0d7224 */ /* 0x000fe200078e0031 */
[----:B------:R-:W-:-:S02]  /*69f0*/  CS2R R38, SRZ ;  /* 0x0000000000267805 */ /* 0x000fc4000001ff00 */
[----:B------:R-:W-:Y:S02]  /*6a00*/  CS2R R20, SRZ ;  /* 0x0000000000147805 */ /* 0x000fe4000001ff00 */
[----:B------:R-:W-:Y:S02]  /*6a10*/  CS2R R30, SRZ ;  /* 0x00000000001e7805 */ /* 0x000fe4000001ff00 */
[----:B------:R-:W-:Y:S02]  /*6a20*/  CS2R R26, SRZ ;  /* 0x00000000001a7805 */ /* 0x000fe4000001ff00 */
[----:B------:R-:W-:Y:S02]  /*6a30*/  CS2R R34, SRZ ;  /* 0x0000000000227805 */ /* 0x000fe4000001ff00 */
[----:B0-----:R-:W-:Y:S01]  /*6a40*/  ISETP.NE.AND P2, PT, R0, 0x1, PT ;  /* 0x000000010000780c */ /* 0x001fe20003f45270 */
[----:B------:R-:W-:-:S04]  /*6a50*/  IMAD R0, R225, 0x80, R18 ;  /* 0x00000080e1007824 */ /* 0x000fc800078e0212 */
[----:B------:R-:W-:Y:S01]  /*6a60*/  IMAD R3, R29, 0x40, R0 ;  /* 0x000000401d037824 */ /* 0x000fe200078e0200 */
[----:B------:R-:W-:-:S07]  /*6a70*/  CS2R R28, SRZ ;  /* 0x00000000001c7805 */ /* 0x000fce000001ff00 */
[----:B------:R-:W0:Y:S08]  /*6a80*/  @P2 LDC R8, c[0x0][0x42c] ;  /* 0x00010b00ff082b82 */ /* 0x000e300000000800 */
[----:B------:R-:W1:Y:S01]  /*6a90*/  @P2 LDC R9, c[0x0][0x430] ;  /* 0x00010c00ff092b82 */ /* 0x000e620000000800 */
[----:B0-----:R-:W-:-:S05]  /*6aa0*/  @P2 IMAD.HI.U32 R0, R3, R8, RZ ;  /* 0x0000000803002227 */ /* 0x001fca00078e00ff */
[----:B-1----:R-:W-:-:S04]  /*6ab0*/  @P2 SHF.R.U32.HI R3, RZ, R9, R0 ;  /* 0x00000009ff032219 */ /* 0x002fc80000011600 */
        /* <DEDUP_REMOVED lines=17> */
[----:B------:R-:W-:Y:S02]  /*6bd0*/  CS2R R32, SRZ ;  /* 0x0000000000207805 */ /* 0x000fe4000001ff00 */
[C---:B------:R-:W-:Y:S01]  /*6be0*/  LEA R14, P3, R0.reuse, UR4, 0x1 ;  /* 0x00000004000e7c11 */ /* 0x040fe2000f8608ff */
[----:B------:R0:W5:Y:S03]  /*6bf0*/  @!P5 LDG.E.64 R38, desc[UR52][R8.64] ;  /* 0x000000340826d981 */ /* 0x000166000c1e1b00 */
[----:B------:R-:W-:Y:S01]  /*6c00*/  LEA.HI.X R15, R0, UR5, R15, 0x1, P3 ;  /* 0x00000005000f7c11 */ /* 0x000fe200098f0c0f */
[----:B------:R0:W5:Y:S04]  /*6c10*/  @!P2 LDG.E.64 R34, desc[UR52][R8.64+0x20] ;  /* 0x000020340822a981 */ /* 0x000168000c1e1b00 */
[----:B------:R0:W5:Y:S04]  /*6c20*/  @!P5 LDG.E.64 R36, desc[UR52][R14.64] ;  /* 0x000000340e24d981 */ /* 0x000168000c1e1b00 */
[----:B------:R0:W5:Y:S02]  /*6c30*/  @!P2 LDG.E.64 R32, desc[UR52][R14.64+0x20] ;  /* 0x000020340e20a981 */ /* 0x000164000c1e1b00 */
.L_x_4407:
[----:B------:R-:W-:Y:S05]  /*6c40*/  BSYNC B1 ;  /* 0x0000000000017941 */ /* 0x000fea0003800000 */
.L_x_4406:
        /* <DEDUP_REMOVED lines=14> */
[C---:B------:R-:W-:Y:S02]  /*6d30*/  LEA R8, P2, R9.reuse, UR6, 0x1 ;  /* 0x0000000609087c11 */ /* 0x040fe4000f8408ff */
[----:B------:R-:W-:Y:S02]  /*6d40*/  CS2R R28, SRZ ;  /* 0x00000000001c7805 */ /* 0x000fe4000001ff00 */
[----:B------:R-:W-:Y:S02]  /*6d50*/  LEA R14, P3, R0, UR4, 0x1 ;  /* 0x00000004000e7c11 */ /* 0x000fe4000f8608ff */
[----:B------:R-:W-:Y:S02]  /*6d60*/  LEA.HI.X R9, R9, UR7, R20, 0x1, P2 ;  /* 0x0000000709097c11 */ /* 0x000fe400090f0c14 */
[----:B------:R-:W-:-:S02]  /*6d70*/  CS2R R20, SRZ ;  /* 0x0000000000147805 */ /* 0x000fc4000001ff00 */
[----:B------:R-:W-:Y:S01]  /*6d80*/  LEA.HI.X R15, R0, UR5, R15, 0x1, P3 ;  /* 0x00000005000f7c11 */ /* 0x000fe200098f0c0f */
[----:B------:R1:W5:Y:S04]  /*6d90*/  @!P4 LDG.E.64 R30, desc[UR52][R8.64] ;  /* 0x00000034081ec981 */ /* 0x000368000c1e1b00 */
[----:B------:R1:W5:Y:S04]  /*6da0*/  @!P5 LDG.E.64 R26, desc[UR52][R8.64+0x20] ;  /* 0x00002034081ad981 */ /* 0x000368000c1e1b00 */
[----:B------:R1:W5:Y:S04]  /*6db0*/  @!P4 LDG.E.64 R28, desc[UR52][R14.64] ;  /* 0x000000340e1cc981 */ /* 0x000368000c1e1b00 */
[----:B------:R1:W5:Y:S02]  /*6dc0*/  @!P5 LDG.E.64 R20, desc[UR52][R14.64+0x20] ;  /* 0x000020340e14d981 */ /* 0x000364000c1e1b00 */
.L_x_4409:
[----:B------:R-:W-:Y:S05]  /*6dd0*/  BSYNC B1 ;  /* 0x0000000000017941 */ /* 0x000fea0003800000 */
.L_x_4408:
[----:B------:R-:W2:Y:S04]  /*6de0*/  LDL R42, [R1+0x4c] ;  /* 0x00004c00012a7983 */ /* 0x000ea80000100800 */
[----:B01----:R-:W3:Y:S01]  /*6df0*/  LDL R14, [R1+0x44] ;  /* 0x00004400010e7983 */ /* 0x003ee20000100800 */
[C---:B------:R-:W-:Y:S01]  /*6e00*/  IMAD.WIDE.U32 R10, R3.reuse, R6, R10 ;  /* 0x00000006030a7225 */ /* 0x040fe200078e000a */
[----:B------:R-:W-:Y:S01]  /*6e10*/  ULDC.64 UR4, c[0x0][0x3c8] ;  /* 0x0000f20000047ab9 */ /* 0x000fe20000000a00 */
[----:B------:R-:W-:Y:S02]  /*6e20*/  ULDC.64 UR6, c[0x0][0x3e0] ;  /* 0x0000f80000067ab9 */ /* 0x000fe40000000a00 */
[----:B------:R-:W-:-:S04]  /*6e30*/  IMAD.WIDE.U32 R12, R3, R4, R12 ;  /* 0x00000004030c7225 */ /* 0x000fc800078e000c */
[C---:B------:R-:W-:Y:S02]  /*6e40*/  IMAD R6, R23.reuse, R6, RZ ;  /* 0x0000000617067224 */ /* 0x040fe400078e02ff */
[----:B------:R-:W-:Y:S02]  /*6e50*/  IMAD R4, R23, R4, RZ ;  /* 0x0000000417047224 */ /* 0x000fe400078e02ff */
[C---:B------:R-:W-:Y:S02]  /*6e60*/  IMAD R7, R3.reuse, R7, R6 ;  /* 0x0000000703077224 */ /* 0x040fe400078e0206 */
[----:B------:R-:W-:Y:S01]  /*6e70*/  IMAD R3, R3, R5, R4 ;  /* 0x0000000503037224 */ /* 0x000fe200078e0204 */
[----:B------:R-:W-:Y:S01]  /*6e80*/  LEA R4, P2, R10, UR4, 0x1 ;  /* 0x000000040a047c11 */ /* 0x000fe2000f8408ff */
[----:B------:R-:W-:Y:S02]  /*6e90*/  IMAD.IADD R5, R11, 0x1, R7 ;  /* 0x000000010b057824 */ /* 0x000fe400078e0207 */
[----:B------:R-:W-:Y:S01]  /*6ea0*/  IMAD.IADD R3, R13, 0x1, R3 ;  /* 0x000000010d037824 */ /* 0x000fe200078e0203 */
[----:B------:R-:W-:-:S02]  /*6eb0*/  UMOV UR4, 0xffffffff ;  /* 0xffffffff00047882 */ /* 0x000fc40000000000 */
[----:B------:R-:W-:Y:S01]  /*6ec0*/  LEA.HI.X R5, R10, UR5, R5, 0x1, P2 ;  /* 0x000000050a057c11 */ /* 0x000fe200090f0c05 */
[----:B--2---:R-:W-:Y:S01]  /*6ed0*/  IMAD.SHL.U32 R8, R42, 0x40, RZ ;  /* 0x000000402a087824 */ /* 0x004fe200078e00ff */
[----:B---3--:R-:W-:-:S04]  /*6ee0*/  LEA.HI R0, R14, R14, RZ, 0x1 ;  /* 0x0000000e0e007211 */ /* 0x008fc800078f08ff */
[----:B------:R-:W-:Y:S02]  /*6ef0*/  LOP3.LUT R9, R8, 0x1c0, RZ, 0xc0, !PT ;  /* 0x000001c008097812 */ /* 0x000fe400078ec0ff */
[----:B------:R-:W-:Y:S02]  /*6f00*/  LOP3.LUT R8, R0, 0xfffffffe, RZ, 0xc0, !PT ;  /* 0xfffffffe00087812 */ /* 0x000fe400078ec0ff */
[----:B------:R-:W-:Y:S02]  /*6f10*/  LEA R0, P3, R12, UR6, 0x1 ;  /* 0x000000060c007c11 */ /* 0x000fe4000f8608ff */
[----:B------:R-:W-:Y:S01]  /*6f20*/  LOP3.LUT R40, R9, 0x18, R40, 0xf8, !PT ;  /* 0x0000001809287812 */ /* 0x000fe200078ef828 */
[----:B------:R-:W-:Y:S01]  /*6f30*/  IMAD.IADD R8, R14, 0x1, -R8 ;  /* 0x000000010e087824 */ /* 0x000fe200078e0a08 */
[----:B------:R-:W-:Y:S02]  /*6f40*/  SHF.R.U32.HI R9, RZ, 0x3, R9 ;  /* 0x00000003ff097819 */ /* 0x000fe40000011609 */
[----:B------:R-:W-:-:S02]  /*6f50*/  LEA.HI.X R3, R12, UR7, R3, 0x1, P3 ;  /* 0x000000070c037c11 */ /* 0x000fc400098f0c03 */
[----:B------:R-:W-:Y:S02]  /*6f60*/  LOP3.LUT R9, R40, R9, RZ, 0x3c, !PT ;  /* 0x0000000928097212 */ /* 0x000fe400078e3cff */
[----:B------:R-:W-:Y:S01]  /*6f70*/  SHF.L.U32 R6, R8, 0x1f, RZ ;  /* 0x0000001f08067819 */ /* 0x000fe200000006ff */
[----:B------:R-:W-:Y:S06]  /*6f80*/  BRA.DIV UR4, `(.L_x_4410) ;  /* 0x0000013a04f47947 */ /* 0x000fec000b800000 */
.L_x_4602:
[----:B------:R-:W-:-:S03]  /*6f90*/  UMOV UR4, 0xffffffff ;  /* 0xffffffff00047882 */ /* 0x000fc60000000000 */
[----:B------:R-:W-:Y:S05]  /*6fa0*/  BRA.DIV UR4, `(.L_x_4411) ;  /* 0x0000013e04147947 */ /* 0x000fea000b800000 */
.L_x_4605:
[----:B------:R-:W-:-:S03]  /*6fb0*/  UMOV UR4, 0xffffffff ;  /* 0xffffffff00047882 */ /* 0x000fc60000000000 */
[----:B------:R-:W-:Y:S05]  /*6fc0*/  BRA.DIV UR4, `(.L_x_4412) ;  /* 0x0000013e04347947 */ /* 0x000fea000b800000 */
.L_x_4608:
[----:B------:R-:W-:-:S03]  /*6fd0*/  UMOV UR4, 0xffffffff ;  /* 0xffffffff00047882 */ /* 0x000fc60000000000 */
[----:B------:R-:W-:Y:S05]  /*6fe0*/  BRA.DIV UR4, `(.L_x_4413) ;  /* 0x0000013e04547947 */ /* 0x000fea000b800000 */
.L_x_4611:
[----:B------:R-:W-:-:S03]  /*6ff0*/  UMOV UR4, 0xffffffff ;  /* 0xffffffff00047882 */ /* 0x000fc60000000000 */
[----:B------:R-:W-:Y:S05]  /*7000*/  BRA.DIV UR4, `(.L_x_4414) ;  /* 0x0000013e04747947 */ /* 0x000fea000b800000 */
.L_x_4614:
[----:B------:R-:W-:-:S03]  /*7010*/  UMOV UR4, 0xffffffff ;  /* 0xffffffff00047882 */ /* 0x000fc60000000000 */
[----:B------:R-:W-:Y:S05]  /*7020*/  BRA.DIV UR4, `(.L_x_4415) ;  /* 0x0000013e04947947 */ /* 0x000fea000b800000 */
.L_x_4617:
[----:B------:R-:W-:-:S03]  /*7030*/  UMOV UR4, 0xffffffff ;  /* 0xffffffff00047882 */ /* 0x000fc60000000000 */
[----:B------:R-:W-:Y:S05]  /*7040*/  BRA.DIV UR4, `(.L_x_4416) ;  /* 0x0000013e04b47947 */ /* 0x000fea000b800000 */
.L_x_4620:
[----:B------:R-:W-:-:S03]  /*7050*/  UMOV UR4, 0xffffffff ;  /* 0xffffffff00047882 */ /* 0x000fc60000000000 */
[----:B------:R-:W-:Y:S05]  /*7060*/  BRA.DIV UR4, `(.L_x_4417) ;  /* 0x0000013e04d47947 */ /* 0x000fea000b800000 */
.L_x_4623:
[----:B------:R-:W0:Y:S01]  /*7070*/  S2R R7, SR_TID.X ;  /* 0x0000000000077919 */ /* 0x000e220000002100 */
[----:B------:R-:W1:Y:S01]  /*7080*/  SYNCS.PHASECHK.TRANS64.TRYWAIT P2, [R17+URZ+0x32400], R6 ;  /* 0x03240006110075a7 */ /* 0x000e62000804017f */
[----:B-----5:R-:W-:Y:S01]  /*7090*/  IMAD.MOV.U32 R0, RZ, RZ, R36 ;  /* 0x000000ffff007224 */ /* 0x020fe200078e0024 */
[----:B------:R-:W-:Y:S01]  /*70a0*/  LOP3.LUT P3, RZ, R42, 0x4, RZ, 0xc0, !PT ;  /* 0x000000042aff7812 */ /* 0x000fe2000786c0ff */
[----:B------:R-:W-:Y:S01]  /*70b0*/  IMAD.MOV.U32 R3, RZ, RZ, R37 ;  /* 0x000000ffff037224 */ /* 0x000fe200078e0025 */
[----:B------:R-:W-:Y:S01]  /*70c0*/  BSSY B1, `(.L_x_4418) ;  /* 0x0000021000017945 */ /* 0x000fe20003800000 */
[----:B------:R-:W-:Y:S02]  /*70d0*/  IMAD.MOV.U32 R4, RZ, RZ, R32 ;  /* 0x000000ffff047224 */ /* 0x000fe400078e0020 */
[----:B------:R-:W-:Y:S01]  /*70e0*/  IMAD.MOV.U32 R5, RZ, RZ, R33 ;  /* 0x000000ffff057224 */ /* 0x000fe200078e0021 */
[----:B------:R-:W-:Y:S01]  /*70f0*/  PRMT R10, R0, 0x5410, R3 ;  /* 0x00005410000a7816 */ /* 0x000fe20000000003 */
[----:B------:R-:W-:-:S03]  /*7100*/  IMAD.MOV.U32 R3, RZ, RZ, R38 ;  /* 0x000000ffff037224 */ /* 0x000fc600078e0026 */
[----:B------:R-:W-:Y:S01]  /*7110*/  PRMT R41, R4, 0x5410, R5 ;  /* 0x0000541004297816 */ /* 0x000fe20000000005 */
[----:B------:R-:W-:Y:S02]  /*7120*/  IMAD.MOV.U32 R4, RZ, RZ, R39 ;  /* 0x000000ffff047224 */ /* 0x000fe400078e0027 */
[----:B------:R-:W-:-:S05]  /*7130*/  IMAD.MOV.U32 R5, RZ, RZ, R34 ;  /* 0x000000ffff057224 */ /* 0x000fca00078e0022 */
[----:B------:R-:W-:Y:S01]  /*7140*/  PRMT R43, R5, 0x7610, R43 ;  /* 0x00007610052b7816 */ /* 0x000fe2000000002b */
[----:B------:R-:W-:-:S05]  /*7150*/  IMAD.MOV.U32 R5, RZ, RZ, R35 ;  /* 0x000000ffff057224 */ /* 0x000fca00078e0023 */
[----:B------:R-:W-:Y:S01]  /*7160*/  PRMT R43, R43, 0x5410, R5 ;  /* 0x000054102b2b7816 */ /* 0x000fe20000000005 */
[----:B------:R-:W-:Y:S02]  /*7170*/  IMAD.MOV.U32 R5, RZ, RZ, R21 ;  /* 0x000000ffff057224 */ /* 0x000fe400078e0015 */
[----:B0-----:R-:W-:-:S05]  /*7180*/  VIADD R11, R7, 0xffffff80 ;  /* 0xffffff80070b7836 */ /* 0x001fca0000000000 */
[----:B------:R-:W-:-:S04]  /*7190*/  SHF.R.S32.HI R7, RZ, 0x1f, R11 ;  /* 0x0000001fff077819 */ /* 0x000fc8000001140b */
[----:B------:R-:W-:Y:S01]  /*71a0*/  LEA.HI R7, R7, R11, RZ, 0x5 ;  /* 0x0000000b07077211 */ /* 0x000fe200078f28ff */
[----:B------:R-:W-:-:S03]  /*71b0*/  IMAD.MOV.U32 R11, RZ, RZ, R29 ;  /* 0x000000ffff0b7224 */ /* 0x000fc600078e001d */
[----:B------:R-:W-:-:S05]  /*71c0*/  SHF.R.S32.HI R7, RZ, 0x5, R7 ;  /* 0x00000005ff077819 */ /* 0x000fca0000011407 */
[----:B------:R-:W-:Y:S01]  /*71d0*/  IMAD R0, R7, 0x200, R9 ;  /* 0x0000020007007824 */ /* 0x000fe200078e0209 */
[----:B------:R-:W-:Y:S01]  /*71e0*/  PRMT R9, R3, 0x5410, R4 ;  /* 0x0000541003097816 */ /* 0x000fe20000000004 */
[----:B------:R-:W-:Y:S02]  /*71f0*/  IMAD.MOV.U32 R7, RZ, RZ, R28 ;  /* 0x000000ffff077224 */ /* 0x000fe400078e001c */
[----:B------:R-:W-:-:S03]  /*7200*/  IMAD R3, R0, 0x2, R17 ;  /* 0x0000000200037824 */ /* 0x000fc600078e0211 */
[----:B------:R-:W-:Y:S01]  /*7210*/  PRMT R44, R7, 0x5410, R11 ;  /* 0x00005410072c7816 */ /* 0x000fe2000000000b */
[C---:B------:R-:W-:Y:S02]  /*7220*/  VIADD R4, R3.reuse, 0x18400 ;  /* 0x0001840003047836 */ /* 0x040fe40000000000 */
[----:B------:R-:W-:Y:S02]  /*7230*/  VIADD R0, R3, 0x18440 ;  /* 0x0001844003007836 */ /* 0x000fe40000000000 */
[----:B------:R-:W-:Y:S02]  /*7240*/  @P3 VIADD R0, R4, 0xffffffc0 ;  /* 0xffffffc004003836 */ /* 0x000fe40000000000 */
[----:B------:R-:W-:Y:S02]  /*7250*/  IMAD.MOV.U32 R4, RZ, RZ, R20 ;  /* 0x000000ffff047224 */ /* 0x000fe400078e0014 */
[----:B------:R-:W-:Y:S02]  /*7260*/  IMAD.MOV.U32 R7, RZ, RZ, R30 ;  /* 0x000000ffff077224 */ /* 0x000fe400078e001e */
[----:B------:R-:W-:Y:S01]  /*7270*/  IMAD.MOV.U32 R11, RZ, RZ, R31 ;  /* 0x000000ffff0b7224 */ /* 0x000fe200078e001f */
[----:B------:R-:W-:Y:S01]  /*7280*/  PRMT R45, R4, 0x5410, R5 ;  /* 0x00005410042d7816 */ /* 0x000fe20000000005 */
[----:B------:R-:W-:-:S02]  /*7290*/  IMAD.MOV.U32 R4, RZ, RZ, R26 ;  /* 0x000000ffff047224 */ /* 0x000fc400078e001a */
[----:B------:R-:W-:Y:S01]  /*72a0*/  IMAD.MOV.U32 R5, RZ, RZ, R27 ;  /* 0x000000ffff057224 */ /* 0x000fe200078e001b */
[----:B------:R-:W-:Y:S01]  /*72b0*/  PRMT R46, R7, 0x5410, R11 ;  /* 0x00005410072e7816 */ /* 0x000fe2000000000b */
[----:B-1----:R-:W-:Y:S06]  /*72c0*/  @!P2 BRA `(.L_x_4419) ;  /* 0x0000013c0064a947 */ /* 0x002fec0003800000 */
.L_x_4624:
[----:B------:R-:W-:Y:S05]  /*72d0*/  BSYNC B1 ;  /* 0x0000000000017941 */ /* 0x000fea0003800000 */
.L_x_4418:
[----:B------:R-:W-:Y:S01]  /*72e0*/  BSSY B1, `(.L_x_4420) ;  /* 0x0000067000017945 */ /* 0x000fe20003800000 */
[----:B------:R-:W-:-:S03]  /*72f0*/  PRMT R47, R5, 0x5410, R4 ;  /* 0x00005410052f7816 */ /* 0x000fc60000000004 */
[----:B------:R-:W-:Y:S05]  /*7300*/  @P0 BRA `(.L_x_4421) ;  /* 0x0000000400900947 */ /* 0x000fea0003800000 */
[----:B------:R-:W1:Y:S01]  /*7310*/  LDC R5, c[0x0][0x3d4] ;  /* 0x0000f500ff057b82 */ /* 0x000e620000000800 */
        /* <DEDUP_REMOVED lines=11> */
[----:B------:R-:W-:Y:S01]  /*73d0*/  PRMT R23, R10, 0x5410, R23 ;  /* 0x000054100a177816 */ /* 0x000fe20000000017 */
[----:B------:R-:W-:Y:S01]  /*73e0*/  IMAD.U32 R37, R36, 0x10000, RZ ;  /* 0x0001000024257824 */ /* 0x000fe200078e00ff */
[----:B------:R-:W-:Y:S01]  /*73f0*/  SHF.R.U64 R13, R38, 0x10, R39 ;  /* 0x00000010260d7819 */ /* 0x000fe20000001227 */
[----:B------:R-:W-:Y:S01]  /*7400*/  IMAD.U32 R15, R14, 0x10000, RZ ;  /* 0x000100000e0f7824 */ /* 0x000fe200078e00ff */
[----:B------:R-:W-:-:S02]  /*7410*/  LOP3.LUT R36, R36, 0xffff0000, RZ, 0xc0, !PT ;  /* 0xffff000024247812 */ /* 0x000fc400078ec0ff */
[----:B------:R-:W-:Y:S02]  /*7420*/  PRMT R13, R9, 0x5410, R13 ;  /* 0x00005410090d7816 */ /* 0x000fe4000000000d */
[----:B------:R-:W-:Y:S02]  /*7430*/  LOP3.LUT R14, R14, 0xffff0000, RZ, 0xc0, !PT ;  /* 0xffff00000e0e7812 */ /* 0x000fe400078ec0ff */
[C---:B0-----:R-:W-:Y:S01]  /*7440*/  LOP3.LUT R10, R6.reuse, 0xffff0000, RZ, 0xc0, !PT ;  /* 0xffff0000060a7812 */ /* 0x041fe200078ec0ff */
[----:B------:R-:W-:Y:S01]  /*7450*/  IMAD.U32 R9, R6, 0x10000, RZ ;  /* 0x0001000006097824 */ /* 0x000fe200078e00ff */
[C---:B------:R-:W-:Y:S01]  /*7460*/  LOP3.LUT R12, R7.reuse, 0xffff0000, RZ, 0xc0, !PT ;  /* 0xffff0000070c7812 */ /* 0x040fe200078ec0ff */
[----:B------:R-:W-:Y:S02]  /*7470*/  IMAD.U32 R11, R7, 0x10000, RZ ;  /* 0x00010000070b7824 */ /* 0x000fe400078e00ff */
[C---:B------:R-:W-:Y:S01]  /*7480*/  FMUL.FTZ R38, R10.reuse, R37 ;  /* 0x000000250a267220 */ /* 0x040fe20000410000 */
[----:B------:R-:W-:Y:S01]  /*7490*/  FMUL.FTZ R10, R10, R15 ;  /* 0x0000000f0a0a7220 */ /* 0x000fe20000410000 */
[----:B------:R-:W-:-:S02]  /*74a0*/  IMAD.U32 R6, R4, 0x10000, RZ ;  /* 0x0001000004067824 */ /* 0x000fc400078e00ff */
[C---:B------:R-:W-:Y:S01]  /*74b0*/  FMUL.FTZ R40, R12.reuse, R36 ;  /* 0x000000240c287220 */ /* 0x040fe20000410000 */
[----:B------:R-:W-:Y:S02]  /*74c0*/  IMAD.U32 R7, R5, 0x10000, RZ ;  /* 0x0001000005077824 */ /* 0x000fe400078e00ff */
[C---:B------:R-:W-:Y:S01]  /*74d0*/  FFMA.FTZ R37, R9.reuse, R37, R10 ;  /* 0x0000002509257223 */ /* 0x040fe2000001000a */
[-C--:B------:R-:W-:Y:S01]  /*74e0*/  FMUL.FTZ R42, R12, R14.reuse ;  /* 0x0000000e0c2a7220 */ /* 0x080fe20000410000 */
[----:B------:R-:W-:Y:S01]  /*74f0*/  LOP3.LUT R4, R4, 0xffff0000, RZ, 0xc0, !PT ;  /* 0xffff000004047812 */ /* 0x000fe200078ec0ff */
[----:B------:R-:W-:Y:S01]  /*7500*/  FFMA.FTZ R38, R9, R15, -R38 ;  /* 0x0000000f09267223 */ /* 0x000fe20000010826 */
[----:B------:R-:W-:Y:S01]  /*7510*/  LOP3.LUT R5, R5, 0xffff0000, RZ, 0xc0, !PT ;  /* 0xffff000005057812 */ /* 0x000fe200078ec0ff */
[C---:B------:R-:W-:Y:S01]  /*7520*/  IMAD.U32 R15, R23.reuse, 0x10000, RZ ;  /* 0x00010000170f7824 */ /* 0x040fe200078e00ff */
[----:B------:R-:W-:Y:S01]  /*7530*/  LOP3.LUT R12, R23, 0xffff0000, RZ, 0xc0, !PT ;  /* 0xffff0000170c7812 */ /* 0x000fe200078ec0ff */
[C---:B------:R-:W-:Y:S01]  /*7540*/  IMAD.U32 R9, R13.reuse, 0x10000, RZ ;  /* 0x000100000d097824 */ /* 0x040fe200078e00ff */
[----:B------:R-:W-:Y:S01]  /*7550*/  LOP3.LUT R10, R13, 0xffff0000, RZ, 0xc0, !PT ;  /* 0xffff00000d0a7812 */ /* 0x000fe200078ec0ff */
        /* <DEDUP_REMOVED lines=15> */
.L_x_4423:
[----:B------:R-:W-:Y:S05]  /*7650*/  BSYNC B2 ;  /* 0x0000000000027941 */ /* 0x000fea0003800000 */
.L_x_4422:
[----:B------:R-:W-:Y:S05]  /*7660*/  @P2 BRA `(.L_x_4421) ;  /* 0x0000000000b82947 */ /* 0x000fea0003800000 */
[----:B01----:R-:W0:Y:S01]  /*7670*/  LDS.128 R4, [R0] ;  /* 0x0000000000047984 */ /* 0x003e220000000c00 */
[--C-:B------:R-:W-:Y:S02]  /*7680*/  SHF.R.U64 R23, R32, 0x10, R33.reuse ;  /* 0x0000001020177819 */ /* 0x100fe40000001221 */
[----:B------:R-:W-:Y:S02]  /*7690*/  SHF.R.U32.HI R32, RZ, 0x10, R33 ;  /* 0x00000010ff207819 */ /* 0x000fe40000011621 */
[--C-:B------:R-:W-:Y:S02]  /*76a0*/  SHF.R.U32.HI R14, RZ, 0x10, R35.reuse ;  /* 0x00000010ff0e7819 */ /* 0x100fe40000011623 */
[----:B------:R-:W-:Y:S02]  /*76b0*/  PRMT R32, R41, 0x5432, R32 ;  /* 0x0000543229207816 */ /* 0x000fe40000000020 */
        /* <DEDUP_REMOVED lines=41> */
.L_x_4421:
[----:B------:R-:W-:Y:S05]  /*7950*/  BSYNC B1 ;  /* 0x0000000000017941 */ /* 0x000fea0003800000 */
.L_x_4420:
        /* <DEDUP_REMOVED lines=8> */
[----:B------:R-:W-:Y:S02]  /*79e0*/  SHF.R.U32.HI R24, RZ, 0x10, R29 ;  /* 0x00000010ff187819 */ /* 0x000fe4000001161d */
[----:B------:R-:W-:Y:S02]  /*79f0*/  SHF.R.U32.HI R14, RZ, 0x10, R31 ;  /* 0x00000010ff0e7819 */ /* 0x000fe4000001161f */
[----:B------:R-:W-:Y:S02]  /*7a00*/  PRMT R24, R44, 0x5432, R24 ;  /* 0x000054322c187816 */ /* 0x000fe40000000018 */
[----:B------:R-:W-:Y:S02]  /*7a10*/  PRMT R14, R46, 0x5432, R14 ;  /* 0x000054322e0e7816 */ /* 0x000fe4000000000e */
[----:B------:R-:W-:Y:S01]  /*7a20*/  SHF.R.U64 R23, R28, 0x10, R29 ;  /* 0x000000101c177819 */ /* 0x000fe2000000121d */
[----:B------:R-:W-:Y:S01]  /*7a30*/  IMAD.U32 R25, R24, 0x10000, RZ ;  /* 0x0001000018197824 */ /* 0x000fe200078e00ff */
[----:B------:R-:W-:Y:S01]  /*7a40*/  SHF.R.U64 R13, R30, 0x10, R31 ;  /* 0x000000101e0d7819 */ /* 0x000fe2000000121f */
[----:B------:R-:W-:Y:S01]  /*7a50*/  IMAD.U32 R15, R14, 0x10000, RZ ;  /* 0x000100000e0f7824 */ /* 0x000fe200078e00ff */
[----:B------:R-:W-:-:S02]  /*7a60*/  LOP3.LUT R24, R24, 0xffff0000, RZ, 0xc0, !PT ;  /* 0xffff000018187812 */ /* 0x000fc400078ec0ff */
[----:B------:R-:W-:Y:S02]  /*7a70*/  LOP3.LUT R14, R14, 0xffff0000, RZ, 0xc0, !PT ;  /* 0xffff00000e0e7812 */ /* 0x000fe400078ec0ff */
        /* <DEDUP_REMOVED lines=11> */
[----:B------:R-:W-:Y:S01]  /*7b30*/  FMUL.FTZ R32, R12, R14 ;  /* 0x0000000e0c207220 */ /* 0x000fe20000410000 */
[----:B------:R-:W-:Y:S01]  /*7b40*/  LOP3.LUT R4, R4, 0xffff0000, RZ, 0xc0, !PT ;  /* 0xffff000004047812 */ /* 0x000fe200078ec0ff */
[----:B------:R-:W-:Y:S01]  /*7b50*/  FFMA.FTZ R28, R9, R15, -R28 ;  /* 0x0000000f091c7223 */ /* 0x000fe2000001081c */
[----:B------:R-:W-:Y:S01]  /*7b60*/  LOP3.LUT R5, R5, 0xffff0000, RZ, 0xc0, !PT ;  /* 0xffff000005057812 */ /* 0x000fe200078ec0ff */
[----:B------:R-:W-:Y:S01]  /*7b70*/  FFMA.FTZ R25, R9, R25, R10 ;  /* 0x0000001909197223 */ /* 0x000fe2000001000a */
[C---:B------:R-:W-:Y:S01]  /*7b80*/  LOP3.LUT R12, R23.reuse, 0xffff0000, RZ, 0xc0, !PT ;  /* 0xffff0000170c7812 */ /* 0x040fe200078ec0ff */
[----:B------:R-:W-:Y:S01]  /*7b90*/  IMAD.U32 R15, R23, 0x10000, RZ ;  /* 0x00010000170f7824 */ /* 0x000fe200078e00ff */
[C---:B------:R-:W-:Y:S01]  /*7ba0*/  LOP3.LUT R10, R13.reuse, 0xffff0000, RZ, 0xc0, !PT ;  /* 0xffff00000d0a7812 */ /* 0x040fe200078ec0ff */
[----:B------:R-:W-:-:S02]  /*7bb0*/  IMAD.U32 R9, R13, 0x10000, RZ ;  /* 0x000100000d097824 */ /* 0x000fc400078e00ff */
[C---:B------:R-:W-:Y:S01]  /*7bc0*/  FFMA.FTZ R30, R11.reuse, R14, -R30 ;  /* 0x0000000e0b1e7223 */ /* 0x040fe2000001081e */
[----:B------:R-:W-:Y:S01]  /*7bd0*/  FFMA.FTZ R13, R11, R24, R32 ;  /* 0x000000180b0d7223 */ /* 0x000fe20000010020 */
        /* <DEDUP_REMOVED lines=12> */
[----:B------:R1:W-:Y:S02]  /*7ca0*/  STS.128 [R3+0x1a400], R4 ;  /* 0x01a4000403007388 */ /* 0x0003e40000000c00 */
.L_x_4426:
[----:B------:R-:W-:Y:S05]  /*7cb0*/  BSYNC B1 ;  /* 0x0000000000017941 */ /* 0x000fea0003800000 */
.L_x_4425:
[----:B------:R-:W-:Y:S05]  /*7cc0*/  @P1 BRA `(.L_x_4424) ;  /* 0x0000001800181947 */ /* 0x000fea0003800000 */
[----:B01----:R-:W0:Y:S01]  /*7cd0*/  LDS.128 R4, [R0+0x2000] ;  /* 0x0020000000047984 */ /* 0x003e220000000c00 */
[--C-:B------:R-:W-:Y:S02]  /*7ce0*/  SHF.R.U64 R15, R20, 0x10, R21.reuse ;  /* 0x00000010140f7819 */ /* 0x100fe40000001215 */
[----:B------:R-:W-:Y:S02]  /*7cf0*/  SHF.R.U32.HI R20, RZ, 0x10, R21 ;  /* 0x00000010ff147819 */ /* 0x000fe40000011615 */
[----:B------:R-:W-:Y:S02]  /*7d00*/  SHF.R.U32.HI R13, RZ, 0x10, R27 ;  /* 0x00000010ff0d7819 */ /* 0x000fe4000001161b */
        /* <DEDUP_REMOVED lines=16> */
[----:B------:R-:W-:Y:S01]  /*7e10*/  FMUL.FTZ R28, R7, R24 ;  /* 0x00000018071c7220 */ /* 0x000fe20000410000 */
[C---:B------:R-:W-:Y:S01]  /*7e20*/  FFMA.FTZ R26, R9.reuse, R14, -R26 ;  /* 0x0000000e091a7223 */ /* 0x040fe2000001081a */
[----:B------:R-:W-:Y:S01]  /*7e30*/  FFMA.FTZ R21, R9, R21, R10 ;  /* 0x0000001509157223 */ /* 0x000fe2000001000a */
[----:B------:R-:W-:Y:S01]  /*7e40*/  FMUL.FTZ R10, R7, R20 ;  /* 0x00000014070a7220 */ /* 0x000fe20000410000 */
[----:B------:R-:W-:Y:S01]  /*7e50*/  LOP3.LUT R4, R4, 0xffff0000, RZ, 0xc0, !PT ;  /* 0xffff000004047812 */ /* 0x000fe200078ec0ff */
[C---:B------:R-:W-:Y:S01]  /*7e60*/  IMAD.U32 R6, R5.reuse, 0x10000, RZ ;  /* 0x0001000005067824 */ /* 0x040fe200078e00ff */
[----:B------:R-:W-:Y:S01]  /*7e70*/  LOP3.LUT R5, R5, 0xffff0000, RZ, 0xc0, !PT ;  /* 0xffff000005057812 */ /* 0x000fe200078ec0ff */
[C---:B------:R-:W-:Y:S01]  /*7e80*/  IMAD.U32 R9, R15.reuse, 0x10000, RZ ;  /* 0x000100000f097824 */ /* 0x040fe200078e00ff */
[----:B------:R-:W-:Y:S01]  /*7e90*/  LOP3.LUT R15, R15, 0xffff0000, RZ, 0xc0, !PT ;  /* 0xffff00000f0f7812 */ /* 0x000fe200078ec0ff */
[C---:B------:R-:W-:Y:S01]  /*7ea0*/  IMAD.U32 R7, R12.reuse, 0x10000, RZ ;  /* 0x000100000c077824 */ /* 0x040fe200078e00ff */
[----:B------:R-:W-:Y:S01]  /*7eb0*/  LOP3.LUT R12, R12, 0xffff0000, RZ, 0xc0, !PT ;  /* 0xffff00000c0c7812 */ /* 0x000fe200078ec0ff */
[C---:B------:R-:W-:Y:S01]  /*7ec0*/  FFMA.FTZ R13, R11.reuse, R24, R10 ;  /* 0x000000180b0d7223 */ /* 0x040fe2000001000a */
[----:B------:R-:W-:Y:S01]  /*7ed0*/  FFMA.FTZ R28, R11, R20, -R28 ;  /* 0x000000140b1c7223 */ /* 0x000fe2000001081c */
[C---:B------:R-:W-:Y:S01]  /*7ee0*/  FMUL.FTZ R10, R4.reuse, R9 ;  /* 0x00000009040a7220 */ /* 0x040fe20000410000 */
[----:B------:R-:W-:Y:S01]  /*7ef0*/  FMUL.FTZ R4, R4, R7 ;  /* 0x0000000704047220 */ /* 0x000fe20000410000 */
        /* <DEDUP_REMOVED lines=12> */
.L_x_4405:
[----:B------:R-:W2:Y:S01]  /*7fc0*/  LDL R46, [R1+0x44] ;  /* 0x00004400012e7983 */ /* 0x000ea20000100800 */
[----:B------:R-:W0:Y:S01]  /*7fd0*/  LDC R9, c[0x0][0x3d4] ;  /* 0x0000f500ff097b82 */ /* 0x000e220000000800 */
[C---:B------:R-:W-:Y:S01]  /*7fe0*/  VIADD R48, R18.reuse, 0x40 ;  /* 0x0000004012307836 */ /* 0x040fe20000000000 */
[-C--:B------:R-:W-:Y:S01]  /*7ff0*/  ISETP.GE.AND P1, PT, R18, R57.reuse, PT ;  /* 0x000000391200720c */ /* 0x080fe20003f26270 */
[----:B------:R-:W-:Y:S01]  /*8000*/  ULDC.64 UR4, c[0x0][0x3c8] ;  /* 0x0000f20000047ab9 */ /* 0x000fe20000000a00 */
[----:B------:R-:W-:Y:S01]  /*8010*/  ULDC.64 UR6, c[0x0][0x3e0] ;  /* 0x0000f80000067ab9 */ /* 0x000fe20000000a00 */
[----:B------:R-:W-:Y:S02]  /*8020*/  CS2R R32, SRZ ;  /* 0x0000000000207805 */ /* 0x000fe4000001ff00 */
[----:B------:R-:W-:Y:S02]  /*8030*/  ISETP.GE.AND P0, PT, R48, R57, PT ;  /* 0x000000393000720c */ /* 0x000fe40003f06270 */
[----:B------:R-:W-:-:S02]  /*8040*/  CS2R R34, SRZ ;  /* 0x0000000000227805 */ /* 0x000fc4000001ff00 */
        /* <DEDUP_REMOVED lines=8> */
[----:B------:R-:W3:Y:S01]  /*80d0*/  S2R R50, SR_TID.X ;  /* 0x0000000000327919 */ /* 0x000ee20000002100 */
[----:B------:R-:W-:Y:S01]  /*80e0*/  @!P1 IADD3 R13, P2, R55, R27, RZ ;  /* 0x0000001b370d9210 */ /* 0x000fe20007f5e0ff */
[----:B------:R-:W-:Y:S01]  /*80f0*/  @!P1 IMAD.X R12, R53, 0x1, R26, P5 ;  /* 0x00000001350c9824 */ /* 0x000fe200028e061a */
[----:B------:R-:W-:-:S02]  /*8100*/  @!P0 IADD3.X R3, R28, R61, R54, P3, P4 ;  /* 0x0000003d1c038210 */ /* 0x000fc40001fe8436 */
[----:B------:R-:W-:Y:S01]  /*8110*/  @!P1 LEA R10, P5, R11, UR4, 0x1 ;  /* 0x000000040b0a9c11 */ /* 0x000fe2000f8a08ff */
[----:B------:R-:W-:-:S03]  /*8120*/  @!P1 IMAD.X R24, R54, 0x1, R28, P2 ;  /* 0x0000000136189824 */ /* 0x000fc600010e061c */
[----:B------:R-:W-:Y:S02]  /*8130*/  @!P1 LEA.HI.X R11, R11, UR5, R12, 0x1, P5 ;  /* 0x000000050b0b9c11 */ /* 0x000fe4000a8f0c0c */
[C---:B------:R-:W-:Y:S02]  /*8140*/  @!P1 LEA R12, P2, R13.reuse, UR6, 0x1 ;  /* 0x000000060d0c9c11 */ /* 0x040fe4000f8408ff */
        /* <DEDUP_REMOVED lines=13> */
[----:B---3--:R-:W-:Y:S01]  /*8220*/  VIADD R51, R50, 0xffffff80 ;  /* 0xffffff8032337836 */ /* 0x008fe20000000000 */
[----:B-1----:R-:W-:-:S04]  /*8230*/  ISETP.NE.AND P0, PT, R0, 0x1, PT ;  /* 0x000000010000780c */ /* 0x002fc80003f05270 */
[----:B------:R-:W-:-:S04]  /*8240*/  SHF.R.S32.HI R50, RZ, 0x1f, R51 ;  /* 0x0000001fff327819 */ /* 0x000fc80000011433 */
[----:B------:R-:W-:-:S05]  /*8250*/  LEA.HI R50, R50, R51, RZ, 0x2 ;  /* 0x0000003332327211 */ /* 0x000fca00078f10ff */
[----:B------:R-:W1:Y:S01]  /*8260*/  @P0 LDC R0, c[0x0][0x42c] ;  /* 0x00010b00ff000b82 */ /* 0x000e620000000800 */
[----:B------:R-:W-:-:S07]  /*8270*/  LOP3.LUT R50, R50, 0xfffffffc, RZ, 0xc0, !PT ;  /* 0xfffffffc32327812 */ /* 0x000fce00078ec0ff */
[----:B0-----:R-:W0:Y:S01]  /*8280*/  @P0 LDC R11, c[0x0][0x430] ;  /* 0x00010c00ff0b0b82 */ /* 0x001e220000000800 */
[----:B------:R-:W-:Y:S02]  /*8290*/  IMAD.IADD R50, R51, 0x1, -R50 ;  /* 0x0000000133327824 */ /* 0x000fe400078e0a32 */
[----:B------:R-:W-:-:S04]  /*82a0*/  IMAD R3, R225, 0x80, R18 ;  /* 0x00000080e1037824 */ /* 0x000fc800078e0212 */
[----:B------:R-:W-:Y:S01]  /*82b0*/  IMAD R3, R50, 0x40, R3 ;  /* 0x0000004032037824 */ /* 0x000fe200078e0203 */
[----:B------:R-:W-:Y:S02]  /*82c0*/  CS2R R36, SRZ ;  /* 0x0000000000247805 */ /* 0x000fe4000001ff00 */
[----:B------:R-:W-:Y:S01]  /*82d0*/  CS2R R38, SRZ ;  /* 0x0000000000267805 */ /* 0x000fe2000001ff00 */
[----:B------:R-:W-:-:S05]  /*82e0*/  IMAD.MOV.U32 R10, RZ, RZ, R44 ;  /* 0x000000ffff0a7224 */ /* 0x000fca00078e002c */
[----:B------:R3:W5:Y:S01]  /*82f0*/  @!P1 LDG.E.128 R36, desc[UR52][R12.64] ;  /* 0x000000340c249981 */ /* 0x000762000c1e1d00 */
[----:B-1----:R-:W-:-:S05]  /*8300*/  @P0 IMAD.HI.U32 R0, R3, R0, RZ ;  /* 0x0000000003000227 */ /* 0x002fca00078e00ff */
[----:B0-----:R-:W-:-:S04]  /*8310*/  @P0 SHF.R.U32.HI R3, RZ, R11, R0 ;  /* 0x0000000bff030219 */ /* 0x001fc80000011600 */
        /* <DEDUP_REMOVED lines=17> */
[----:B--2---:R-:W-:Y:S01]  /*8430*/  LEA.HI R6, R46, R46, RZ, 0x1 ;  /* 0x0000002e2e067211 */ /* 0x004fe200078f08ff */
[----:B------:R-:W-:Y:S06]  /*8440*/  BRA.DIV UR4, `(.L_x_4427) ;  /* 0x0000012e04187947 */ /* 0x000fec000b800000 */
.L_x_4627:
[----:B------:R-:W-:-:S03]  /*8450*/  UMOV UR4, 0xffffffff ;  /* 0xffffffff00047882 */ /* 0x000fc60000000000 */
[----:B------:R-:W-:Y:S05]  /*8460*/  BRA.DIV UR4, `(.L_x_4428) ;  /* 0x0000012e04387947 */ /* 0x000fea000b800000 */
.L_x_4630:
[----:B------:R-:W-:-:S03]  /*8470*/  UMOV UR4, 0xffffffff ;  /* 0xffffffff00047882 */ /* 0x000fc60000000000 */
[----:B------:R-:W-:Y:S05]  /*8480*/  BRA.DIV UR4, `(.L_x_4429) ;  /* 0x0000012e04587947 */ /* 0x000fea000b800000 */
.L_x_4633:
[----:B------:R-:W-:-:S03]  /*8490*/  UMOV UR4, 0xffffffff ;  /* 0xffffffff00047882 */ /* 0x000fc60000000000 */
[----:B------:R-:W-:Y:S05]  /*84a0*/  BRA.DIV UR4, `(.L_x_4430) ;  /* 0x0000012e04787947 */ /* 0x000fea000b800000 */
.L_x_4636:
[----:B------:R-:W-:-:S03]  /*84b0*/  UMOV UR4, 0xffffffff ;  /* 0xffffffff00047882 */ /* 0x000fc60000000000 */
[----:B------:R-:W-:Y:S05]  /*84c0*/  BRA.DIV UR4, `(.L_x_4431) ;  /* 0x0000012e04987947 */ /* 0x000fea000b800000 */
.L_x_4639:
[----:B------:R-:W-:Y:S01]  /*84d0*/  UMOV UR4, 0xffffffff ;  /* 0xffffffff00047882 */ /* 0x000fe20000000000 */
[----:B------:R-:W-:Y:S02]  /*84e0*/  LOP3.LUT R6, R6, 0xfffffffe, RZ, 0xc0, !PT ;  /* 0xfffffffe06067812 */ /* 0x000fe400078ec0ff */
[----:B------:R-:W-:Y:S05]  /*84f0*/  BRA.DIV UR4, `(.L_x_4432) ;  /* 0x0000012e04b47947 */ /* 0x000fea000b800000 */
.L_x_4642:
[----:B------:R-:W-:Y:S01]  /*8500*/  UMOV UR4, 0xffffffff ;  /* 0xffffffff00047882 */ /* 0x000fe20000000000 */
[----:B------:R-:W-:Y:S02]  /*8510*/  IMAD.IADD R8, R46, 0x1, -R6 ;  /* 0x000000012e087824 */ /* 0x000fe400078e0a06 */
[----:B------:R-:W-:Y:S05]  /*8520*/  BRA.DIV UR4, `(.L_x_4433) ;  /* 0x0000012e04d07947 */ /* 0x000fea000b800000 */
.L_x_4645:
[----:B------:R-:W-:Y:S01]  /*8530*/  UMOV UR4, 0xffffffff ;  /* 0xffffffff00047882 */ /* 0x000fe20000000000 */
[----:B------:R-:W-:Y:S02]  /*8540*/  SHF.L.U32 R4, R8, 0x1f, RZ ;  /* 0x0000001f08047819 */ /* 0x000fe400000006ff */
[----:B------:R-:W-:Y:S05]  /*8550*/  BRA.DIV UR4, `(.L_x_4434) ;  /* 0x0000012e04ec7947 */ /* 0x000fea000b800000 */
.L_x_4648:
        /* <DEDUP_REMOVED lines=33> */
[----:B0-----:R-:W-:Y:S06]  /*8770*/  @!P1 BRA `(.L_x_4436) ;  /* 0x0000012c008c9947 */ /* 0x001fec0003800000 */
.L_x_4649:
[----:B------:R-:W-:Y:S05]  /*8780*/  BSYNC B1 ;  /* 0x0000000000017941 */ /* 0x000fea0003800000 */
.L_x_4435:
[----:B------:R-:W-:Y:S04]  /*8790*/  BSSY B1, `(.L_x_4437) ;  /* 0x0000070000017945 */ /* 0x000fe80003800000 */
[----:B------:R-:W-:Y:S05]  /*87a0*/  @P2 BRA `(.L_x_4438) ;  /* 0x0000000400b82947 */ /* 0x000fea0003800000 */
[----:B------:R-:W2:Y:S01]  /*87b0*/  LDL R0, [R1+0x4c] ;  /* 0x00004c0001007983 */ /* 0x000ea20000100800 */
[----:B------:R-:W-:Y:S02]  /*87c0*/  SHF.R.U64 R10, R32, 0x10, R33 ;  /* 0x00000010200a7819 */ /* 0x000fe40000001221 */
[----:B------:R-:W-:Y:S01]  /*87d0*/  SHF.R.U64 R43, R38, 0x10, R39 ;  /* 0x00000010262b7819 */ /* 0x000fe20000001227 */
[----:B------:R-:W1:Y:S01]  /*87e0*/  S2R R3, SR_TID.X ;  /* 0x0000000000037919 */ /* 0x000e620000002100 */
[----:B------:R-:W-:Y:S02]  /*87f0*/  SHF.R.U32.HI R42, RZ, 0x10, R37 ;  /* 0x00000010ff2a7819 */ /* 0x000fe40000011625 */
[----:B------:R-:W-:Y:S02]  /*8800*/  SHF.R.U32.HI R32, RZ, 0x10, R33 ;  /* 0x00000010ff207819 */ /* 0x000fe40000011621 */
[----:B------:R-:W-:Y:S02]  /*8810*/  PRMT R33, R23, 0x5432, R10 ;  /* 0x0000543217217816 */ /* 0x000fe4000000000a */
[----:B------:R-:W-:-:S02]  /*8820*/  PRMT R43, R11, 0x5410, R43 ;  /* 0x000054100b2b7816 */ /* 0x000fc4000000002b */
[----:B------:R-:W-:Y:S02]  /*8830*/  PRMT R42, R20, 0x5432, R42 ;  /* 0x00005432142a7816 */ /* 0x000fe4000000002a */
[----:B------:R-:W-:-:S04]  /*8840*/  SHF.R.U32.HI R44, RZ, 0x10, R39 ;  /* 0x00000010ff2c7819 */ /* 0x000fc80000011627 */
[----:B------:R-:W-:Y:S01]  /*8850*/  PRMT R44, R21, 0x5432, R44 ;  /* 0x00005432152c7816 */ /* 0x000fe2000000002c */
[----:B-1----:R-:W-:-:S05]  /*8860*/  VIADD R3, R3, 0xffffff80 ;  /* 0xffffff8003037836 */ /* 0x002fca0000000000 */
[----:B------:R-:W-:-:S04]  /*8870*/  SHF.R.S32.HI R6, RZ, 0x1f, R3 ;  /* 0x0000001fff067819 */ /* 0x000fc80000011403 */
[----:B------:R-:W-:Y:S01]  /*8880*/  LEA.HI R6, R6, R3, RZ, 0x5 ;  /* 0x0000000306067211 */ /* 0x000fe200078f28ff */
[----:B------:R-:W-:-:S03]  /*8890*/  IMAD.IADD R3, R40, 0x1, R9 ;  /* 0x0000000128037824 */ /* 0x000fc600078e0209 */
[----:B------:R-:W-:Y:S01]  /*88a0*/  SHF.R.S32.HI R6, RZ, 0x5, R6 ;  /* 0x00000005ff067819 */ /* 0x000fe20000011406 */
[----:B--2---:R-:W-:-:S05]  /*88b0*/  IMAD.SHL.U32 R0, R0, 0x40, RZ ;  /* 0x0000004000007824 */ /* 0x004fca00078e00ff */
[----:B0-----:R-:W-:-:S04]  /*88c0*/  LOP3.LUT R4, R0, 0x1c0, RZ, 0xc0, !PT ;  /* 0x000001c000047812 */ /* 0x001fc800078ec0ff */
[C---:B------:R-:W-:Y:S02]  /*88d0*/  LOP3.LUT R0, R4.reuse, 0x38, R40, 0xf8, !PT ;  /* 0x0000003804007812 */ /* 0x040fe400078ef828 */
[----:B------:R-:W-:Y:S02]  /*88e0*/  SHF.R.U32.HI R5, RZ, 0x3, R4 ;  /* 0x00000003ff057819 */ /* 0x000fe40000011604 */
[----:B------:R-:W-:Y:S02]  /*88f0*/  LOP3.LUT R3, R4, 0x38, R3, 0xf8, !PT ;  /* 0x0000003804037812 */ /* 0x000fe400078ef803 */
[-C--:B------:R-:W-:Y:S02]  /*8900*/  LOP3.LUT R0, R0, R5.reuse, RZ, 0x3c, !PT ;  /* 0x0000000500007212 */ /* 0x080fe400078e3cff */
[----:B------:R-:W-:-:S03]  /*8910*/  LOP3.LUT R3, R3, R5, RZ, 0x3c, !PT ;  /* 0x0000000503037212 */ /* 0x000fc600078e3cff */
[----:B------:R-:W-:-:S04]  /*8920*/  IMAD R0, R6, 0x200, R0 ;  /* 0x0000020006007824 */ /* 0x000fc800078e0200 */
[----:B------:R-:W-:Y:S02]  /*8930*/  IMAD R49, R0, 0x2, R17 ;  /* 0x0000000200317824 */ /* 0x000fe400078e0211 */
[----:B------:R-:W-:Y:S01]  /*8940*/  IMAD R0, R6, 0x200, R3 ;  /* 0x0000020006007824 */ /* 0x000fe200078e0203 */
[----:B------:R-:W-:Y:S02]  /*8950*/  SHF.R.U64 R3, R34, 0x10, R35 ;  /* 0x0000001022037819 */ /* 0x000fe40000001223 */
[----:B------:R-:W0:Y:S01]  /*8960*/  LDS.128 R12, [R49+0x18400] ;  /* 0x01840000310c7984 */ /* 0x000e220000000c00 */
[----:B------:R-:W-:Y:S01]  /*8970*/  IMAD R50, R0, 0x2, R17 ;  /* 0x0000000200327824 */ /* 0x000fe200078e0211 */
[----:B------:R-:W-:Y:S02]  /*8980*/  SHF.R.U64 R0, R36, 0x10, R37 ;  /* 0x0000001024007819 */ /* 0x000fe40000001225 */
[----:B------:R-:W-:Y:S02]  /*8990*/  PRMT R36, R20, 0x5410, R3 ;  /* 0x0000541014247816 */ /* 0x000fe40000000003 */
[----:B------:R-:W1:Y:S01]  /*89a0*/  LDS.128 R4, [R50+0x18400] ;  /* 0x0184000032047984 */ /* 0x000e620000000c00 */
[----:B------:R-:W-:-:S02]  /*89b0*/  PRMT R38, R11, 0x5432, R0 ;  /* 0x000054320b267816 */ /* 0x000fc40000000000 */
[----:B------:R-:W-:Y:S02]  /*89c0*/  SHF.R.U32.HI R34, RZ, 0x10, R35 ;  /* 0x00000010ff227819 */ /* 0x000fe40000011623 */
[----:B------:R-:W-:Y:S01]  /*89d0*/  PRMT R35, R45, 0x5432, R32 ;  /* 0x000054322d237816 */ /* 0x000fe20000000020 */
[----:B------:R-:W-:Y:S01]  /*89e0*/  IMAD.U32 R39, R38, 0x10000, RZ ;  /* 0x0001000026277824 */ /* 0x000fe200078e00ff */
[----:B------:R-:W-:Y:S01]  /*89f0*/  PRMT R37, R46, 0x5432, R34 ;  /* 0x000054322e257816 */ /* 0x000fe20000000022 */
[C---:B------:R-:W-:Y:S01]  /*8a00*/  IMAD.U32 R34, R33.reuse, 0x10000, RZ ;  /* 0x0001000021227824 */ /* 0x040fe200078e00ff */
[----:B------:R-:W-:Y:S02]  /*8a10*/  LOP3.LUT R38, R38, 0xffff0000, RZ, 0xc0, !PT ;  /* 0xffff000026267812 */ /* 0x000fe400078ec0ff */
[----:B------:R-:W-:Y:S01]  /*8a20*/  LOP3.LUT R33, R33, 0xffff0000, RZ, 0xc0, !PT ;  /* 0xffff000021217812 */ /* 0x000fe200078ec0ff */
[C---:B0-----:R-:W-:Y:S01]  /*8a30*/  IMAD.U32 R0, R12.reuse, 0x10000, RZ ;  /* 0x000100000c007824 */ /* 0x041fe200078e00ff */
[----:B------:R-:W-:Y:S01]  /*8a40*/  LOP3.LUT R3, R12, 0xffff0000, RZ, 0xc0, !PT ;  /* 0xffff00000c037812 */ /* 0x000fe200078ec0ff */
[C---:B------:R-:W-:Y:S01]  /*8a50*/  IMAD.U32 R10, R13.reuse, 0x10000, RZ ;  /* 0x000100000d0a7824 */ /* 0x040fe200078e00ff */
[----:B------:R-:W-:Y:S01]  /*8a60*/  LOP3.LUT R12, R13, 0xffff0000, RZ, 0xc0, !PT ;  /* 0xffff00000d0c7812 */ /* 0x000fe200078ec0ff */
[C---:B------:R-:W-:Y:S01]  /*8a70*/  IMAD.U32 R11, R14.reuse, 0x10000, RZ ;  /* 0x000100000e0b7824 */ /* 0x040fe200078e00ff */
[----:B------:R-:W-:Y:S01]  /*8a80*/  LOP3.LUT R13, R14, 0xffff0000, RZ, 0xc0, !PT ;  /* 0xffff00000e0d7812 */ /* 0x000fe200078ec0ff */
[C---:B------:R-:W-:Y:S01]  /*8a90*/  IMAD.U32 R20, R15.reuse, 0x10000, RZ ;  /* 0x000100000f147824 */ /* 0x040fe200078e00ff */
[----:B------:R-:W-:Y:S01]  /*8aa0*/  LOP3.LUT R14, R15, 0xffff0000, RZ, 0xc0, !PT ;  /* 0xffff00000f0e7812 */ /* 0x000fe200078ec0ff */
[C---:B-1----:R-:W-:Y:S01]  /*8ab0*/  IMAD.U32 R15, R4.reuse, 0x10000, RZ ;  /* 0x00010000040f7824 */ /* 0x042fe200078e00ff */
[----:B------:R-:W-:Y:S01]  /*8ac0*/  LOP3.LUT R4, R4, 0xffff0000, RZ, 0xc0, !PT ;  /* 0xffff000004047812 */ /* 0x000fe200078ec0ff */
[C---:B------:R-:W-:Y:S01]  /*8ad0*/  IMAD.U32 R21, R5.reuse, 0x10000, RZ ;  /* 0x0001000005157824 */ /* 0x040fe200078e00ff */
[----:B------:R-:W-:Y:S01]  /*8ae0*/  LOP3.LUT R5, R5, 0xffff0000, RZ, 0xc0, !PT ;  /* 0xffff000005057812 */ /* 0x000fe200078ec0ff */
[CC--:B------:R-:W-:Y:S01]  /*8af0*/  FMUL.FTZ R45, R15.reuse, R39.reuse ;  /* 0x000000270f2d7220 */ /* 0x0c0fe20000410000 */
[-C--:B------:R-:W-:Y:S01]  /*8b00*/  FMUL.FTZ R47, R15, R34.reuse ;  /* 0x000000220f2f7220 */ /* 0x080fe20000410000 */
[C---:B------:R-:W-:Y:S01]  /*8b10*/  IMAD.U32 R15, R42.reuse, 0x10000, RZ ;  /* 0x000100002a0f7824 */ /* 0x040fe200078e00ff */
[----:B------:R-:W-:Y:S01]  /*8b20*/  LOP3.LUT R42, R42, 0xffff0000, RZ, 0xc0, !PT ;  /* 0xffff00002a2a7812 */ /* 0x000fe200078ec0ff */
[----:B------:R-:W-:Y:S01]  /*8b30*/  FFMA.FTZ R45, R0, R34, -R45 ;  /* 0x00000022002d7223 */ /* 0x000fe2000001082d */
[----:B------:R-:W-:Y:S01]  /*8b40*/  FMUL.FTZ R34, R4, R38 ;  /* 0x0000002604227220 */ /* 0x000fe20000410000 */
[----:B------:R-:W-:Y:S01]  /*8b50*/  FFMA.FTZ R47, R0, R39, R47 ;  /* 0x00000027002f7223 */ /* 0x000fe2000001002f */
[----:B------:R-:W-:Y:S01]  /*8b60*/  FMUL.FTZ R4, R4, R33 ;  /* 0x0000002104047220 */ /* 0x000fe20000410000 */
[----:B------:R-:W-:-:S02]  /*8b70*/  IMAD.U32 R0, R35, 0x10000, RZ ;  /* 0x0001000023007824 */ /* 0x000fc400078e00ff */
[----:B------:R-:W-:Y:S01]  /*8b80*/  FFMA.FTZ R34, R3, R33, -R34 ;  /* 0x0000002103227223 */ /* 0x000fe20000010822 */
[----:B------:R-:W-:Y:S01]  /*8b90*/  FMUL.FTZ R33, R21, R15 ;  /* 0x0000000f15217220 */ /* 0x000fe20000410000 */
[----:B------:R-:W-:Y:S01]  /*8ba0*/  FFMA.FTZ R38, R3, R38, R4 ;  /* 0x0000002603267223 */ /* 0x000fe20000010004 */
[----:B------:R-:W-:Y:S02]  /*8bb0*/  IMAD.U32 R23, R6, 0x10000, RZ ;  /* 0x0001000006177824 */ /* 0x000fe400078e00ff */
[-C--:B------:R-:W-:Y:S01]  /*8bc0*/  FMUL.FTZ R46, R21, R0.reuse ;  /* 0x00000000152e7220 */ /* 0x080fe20000410000 */
[----:B------:R-:W-:Y:S01]  /*8bd0*/  FFMA.FTZ R33, R10, R0, -R33 ;  /* 0x000000000a217223 */ /* 0x000fe20000010821 */
[----:B------:R-:W-:Y:S01]  /*8be0*/  LOP3.LUT R35, R35, 0xffff0000, RZ, 0xc0, !PT ;  /* 0xffff000023237812 */ /* 0x000fe200078ec0ff */
[----:B------:R-:W-:Y:S02]  /*8bf0*/  IMAD.U32 R4, R43, 0x10000, RZ ;  /* 0x000100002b047824 */ /* 0x000fe400078e00ff */
[----:B------:R-:W-:Y:S01]  /*8c00*/  FMUL.FTZ R3, R5, R42 ;  /* 0x0000002a05037220 */ /* 0x000fe20000410000 */
[----:B------:R-:W-:-:S02]  /*8c10*/  IMAD.U32 R0, R36, 0x10000, RZ ;  /* 0x0001000024007824 */ /* 0x000fc400078e00ff */
[----:B------:R-:W-:Y:S01]  /*8c20*/  FFMA.FTZ R46, R10, R15, R46 ;  /* 0x0000000f0a2e7223 */ /* 0x000fe2000001002e */
[C---:B------:R-:W-:Y:S01]  /*8c30*/  FMUL.FTZ R48, R23.reuse, R4 ;  /* 0x0000000417307220 */ /* 0x040fe20000410000 */
[-C--:B------:R-:W-:Y:S01]  /*8c40*/  FFMA.FTZ R10, R12, R35.reuse, -R3 ;  /* 0x000000230c0a7223 */ /* 0x080fe20000010803 */
[-C--:B------:R-:W-:Y:S01]  /*8c50*/  FMUL.FTZ R23, R23, R0.reuse ;  /* 0x0000000017177220 */ /* 0x080fe20000410000 */
[----:B------:R-:W-:Y:S02]  /*8c60*/  IMAD.U32 R32, R7, 0x10000, RZ ;  /* 0x0001000007207824 */ /* 0x000fe400078e00ff */
[----:B------:R-:W-:Y:S01]  /*8c70*/  FMUL.FTZ R15, R5, R35 ;  /* 0x00000023050f7220 */ /* 0x000fe20000410000 */
[----:B------:R-:W-:Y:S02]  /*8c80*/  IMAD.U32 R3, R37, 0x10000, RZ ;  /* 0x0001000025037824 */ /* 0x000fe400078e00ff */
[----:B------:R-:W-:Y:S01]  /*8c90*/  FFMA.FTZ R48, R11, R0, -R48 ;  /* 0x000000000b307223 */ /* 0x000fe20000010830 */
[----:B------:R-:W-:-:S02]  /*8ca0*/  IMAD.U32 R5, R44, 0x10000, RZ ;  /* 0x000100002c057824 */ /* 0x000fc400078e00ff */
[----:B------:R-:W-:Y:S01]  /*8cb0*/  FFMA.FTZ R23, R11, R4, R23 ;  /* 0x000000040b177223 */ /* 0x000fe20000010017 */
[----:B------:R-:W-:Y:S01]  /*8cc0*/  LOP3.LUT R6, R6, 0xffff0000, RZ, 0xc0, !PT ;  /* 0xffff000006067812 */ /* 0x000fe200078ec0ff */
[C---:B------:R-:W-:Y:S01]  /*8cd0*/  FMUL.FTZ R11, R32.reuse, R3 ;  /* 0x00000003200b7220 */ /* 0x040fe20000410000 */
[----:B------:R-:W-:Y:S01]  /*8ce0*/  LOP3.LUT R7, R7, 0xffff0000, RZ, 0xc0, !PT ;  /* 0xffff000007077812 */ /* 0x000fe200078ec0ff */
[-C--:B------:R-:W-:Y:S01]  /*8cf0*/  FMUL.FTZ R21, R32, R5.reuse ;  /* 0x0000000520157220 */ /* 0x080fe20000410000 */
[----:B------:R-:W-:Y:S01]  /*8d00*/  LOP3.LUT R43, R43, 0xffff0000, RZ, 0xc0, !PT ;  /* 0xffff00002b2b7812 */ /* 0x000fe200078ec0ff */
[----:B------:R-:W-:Y:S01]  /*8d10*/  FFMA.FTZ R11, R20, R5, R11 ;  /* 0x00000005140b7223 */ /* 0x000fe2000001000b */
[----:B------:R-:W-:Y:S01]  /*8d20*/  LOP3.LUT R44, R44, 0xffff0000, RZ, 0xc0, !PT ;  /* 0xffff00002c2c7812 */ /* 0x000fe200078ec0ff */
[----:B------:R-:W-:Y:S01]  /*8d30*/  FFMA.FTZ R21, R20, R3, -R21 ;  /* 0x0000000314157223 */ /* 0x000fe20000010815 */
[----:B------:R-:W-:Y:S01]  /*8d40*/  LOP3.LUT R36, R36, 0xffff0000, RZ, 0xc0, !PT ;  /* 0xffff000024247812 */ /* 0x000fe200078ec0ff */
[----:B------:R-:W-:Y:S01]  /*8d50*/  FMUL.FTZ R0, R6, R43 ;  /* 0x0000002b06007220 */ /* 0x000fe20000410000 */
[----:B------:R-:W-:Y:S01]  /*8d60*/  LOP3.LUT R37, R37, 0xffff0000, RZ, 0xc0, !PT ;  /* 0xffff000025257812 */ /* 0x000fe200078ec0ff */
[----:B------:R-:W-:Y:S01]  /*8d70*/  FMUL.FTZ R5, R7, R44 ;  /* 0x0000002c07057220 */ /* 0x000fe20000410000 */
[----:B------:R-:W-:Y:S01]  /*8d80*/  FFMA.FTZ R15, R12, R42, R15 ;  /* 0x0000002a0c0f7223 */ /* 0x000fe2000001000f */
[-C--:B------:R-:W-:Y:S01]  /*8d90*/  FMUL.FTZ R6, R6, R36.reuse ;  /* 0x0000002406067220 */ /* 0x080fe20000410000 */
[----:B------:R-:W-:Y:S01]  /*8da0*/  FFMA.FTZ R3, R13, R36, -R0 ;  /* 0x000000240d037223 */ /* 0x000fe20000010800 */
[-C--:B------:R-:W-:Y:S01]  /*8db0*/  FMUL.FTZ R7, R7, R37.reuse ;  /* 0x0000002507077220 */ /* 0x080fe20000410000 */
[----:B------:R-:W-:Y:S01]  /*8dc0*/  FFMA.FTZ R20, R14, R37, -R5 ;  /* 0x000000250e147223 */ /* 0x000fe20000010805 */
[----:B------:R-:W-:Y:S01]  /*8dd0*/  FFMA.FTZ R0, R13, R43, R6 ;  /* 0x0000002b0d007223 */ /* 0x000fe20000010006 */
[----:B------:R-:W-:Y:S01]  /*8de0*/  F2FP.BF16.F32.PACK_AB R4, R34, R45 ;  /* 0x0000002d2204723e */ /* 0x000fe200000010ff */
        /* <DEDUP_REMOVED lines=10> */
.L_x_4438:
[----:B------:R-:W-:Y:S05]  /*8e90*/  BSYNC B1 ;  /* 0x0000000000017941 */ /* 0x000fea0003800000 */
.L_x_4437:
[----:B------:R-:W-:Y:S01]  /*8ea0*/  PRMT R10, R56, 0x5410, R55 ;  /* 0x00005410380a7816 */ /* 0x000fe20000000037 */
[----:B------:R-:W-:Y:S06]  /*8eb0*/  @P0 BRA `(.L_x_4424) ;  /* 0x00000004009c0947 */ /* 0x000fec0003800000 */
[----:B01----:R-:W2:Y:S01]  /*8ec0*/  LDL R4, [R1+0x28] ;  /* 0x0000280001047983 */ /* 0x003ea20000100800 */
[----:B------:R-:W-:-:S03]  /*8ed0*/  VIADD R5, R18, 0x40 ;  /* 0x0000004012057836 */ /* 0x000fc60000000000 */
[----:B------:R-:W3:Y:S01]  /*8ee0*/  LDL R42, [R1+0x54] ;  /* 0x00005400012a7983 */ /* 0x000ee20000100800 */
[----:B------:R-:W-:Y:S02]  /*8ef0*/  IMAD.SHL.U32 R5, R5, 0x40, RZ ;  /* 0x0000004005057824 */ /* 0x000fe400078e00ff */
[----:B------:R-:W-:-:S03]  /*8f00*/  IMAD.IADD R0, R40, 0x1, R9 ;  /* 0x0000000128007824 */ /* 0x000fc600078e0209 */
[----:B------:R-:W-:-:S04]  /*8f10*/  LOP3.LUT R5, R5, 0x1c0, RZ, 0xc0, !PT ;  /* 0x000001c005057812 */ /* 0x000fc800078ec0ff */
[----:B------:R-:W-:Y:S02]  /*8f20*/  SHF.R.U32.HI R3, RZ, 0x3, R5 ;  /* 0x00000003ff037819 */ /* 0x000fe40000011605 */
[----:B------:R-:W-:-:S04]  /*8f30*/  LOP3.LUT R0, R5, 0x38, R0, 0xf8, !PT ;  /* 0x0000003805007812 */ /* 0x000fc800078ef800 */
[----:B------:R-:W-:Y:S02]  /*8f40*/  LOP3.LUT R0, R0, R3, RZ, 0x3c, !PT ;  /* 0x0000000300007212 */ /* 0x000fe400078e3cff */
[----:B------:R-:W-:Y:S02]  /*8f50*/  SHF.R.U64 R9, R28, 0x10, R29 ;  /* 0x000000101c097819 */ /* 0x000fe4000000121d */
[----:B------:R-:W-:Y:S02]  /*8f60*/  SHF.R.U64 R28, R30, 0x10, R31 ;  /* 0x000000101e1c7819 */ /* 0x000fe4000000121f */
[----:B------:R-:W-:Y:S02]  /*8f70*/  SHF.R.U32.HI R3, RZ, 0x10, R29 ;  /* 0x00000010ff037819 */ /* 0x000fe4000001161d */
[----:B------:R-:W-:Y:S02]  /*8f80*/  SHF.R.U64 R30, R24, 0x10, R25 ;  /* 0x00000010181e7819 */ /* 0x000fe40000001219 */
[----:B------:R-:W-:-:S02]  /*8f90*/  SHF.R.U64 R34, R26, 0x10, R27 ;  /* 0x000000101a227819 */ /* 0x000fc4000000121b */
[----:B------:R-:W-:Y:S02]  /*8fa0*/  SHF.R.U32.HI R35, RZ, 0x10, R27 ;  /* 0x00000010ff237819 */ /* 0x000fe4000001161b */
[----:B------:R-:W-:Y:S02]  /*8fb0*/  SHF.R.U32.HI R29, RZ, 0x10, R31 ;  /* 0x00000010ff1d7819 */ /* 0x000fe4000001161f */
[----:B------:R-:W-:Y:S02]  /*8fc0*/  SHF.R.U32.HI R31, RZ, 0x10, R25 ;  /* 0x00000010ff1f7819 */ /* 0x000fe40000011619 */
[----:B------:R-:W-:Y:S02]  /*8fd0*/  PRMT R25, R52, 0x5410, R9 ;  /* 0x0000541034197816 */ /* 0x000fe40000000009 */
[----:B------:R-:W-:Y:S02]  /*8fe0*/  PRMT R27, R53, 0x5410, R3 ;  /* 0x00005410351b7816 */ /* 0x000fe40000000003 */
[----:B------:R-:W-:-:S02]  /*8ff0*/  PRMT R30, R51, 0x5432, R30 ;  /* 0x00005432331e7816 */ /* 0x000fc4000000001e */
[C---:B------:R-:W-:Y:S02]  /*9000*/  PRMT R34, R10.reuse, 0x5432, R34 ;  /* 0x000054320a227816 */ /* 0x040fe40000000022 */
[----:B------:R-:W-:Y:S02]  /*9010*/  PRMT R35, R10, 0x5410, R35 ;  /* 0x000054100a237816 */ /* 0x000fe40000000023 */
[----:B------:R-:W-:Y:S01]  /*9020*/  PRMT R31, R51, 0x5410, R31 ;  /* 0x00005410331f7816 */ /* 0x000fe2000000001f */
[----:B------:R-:W-:Y:S02]  /*9030*/  IMAD.U32 R32, R30, 0x10000, RZ ;  /* 0x000100001e207824 */ /* 0x000fe400078e00ff */
[----:B------:R-:W-:Y:S01]  /*9040*/  IMAD.U32 R26, R25, 0x10000, RZ ;  /* 0x00010000191a7824 */ /* 0x000fe200078e00ff */
[----:B------:R-:W-:Y:S01]  /*9050*/  PRMT R29, R54, 0x5410, R29 ;  /* 0x00005410361d7816 */ /* 0x000fe2000000001d */
[----:B------:R-:W-:Y:S02]  /*9060*/  IMAD.U32 R33, R31, 0x10000, RZ ;  /* 0x000100001f217824 */ /* 0x000fe400078e00ff */
[----:B------:R-:W-:Y:S01]  /*9070*/  IMAD.U32 R37, R35, 0x10000, RZ ;  /* 0x0001000023257824 */ /* 0x000fe200078e00ff */
[----:B------:R-:W-:-:S02]  /*9080*/  LOP3.LUT R30, R30, 0xffff0000, RZ, 0xc0, !PT ;  /* 0xffff00001e1e7812 */ /* 0x000fc400078ec0ff */
[----:B------:R-:W-:Y:S02]  /*9090*/  LOP3.LUT R25, R25, 0xffff0000, RZ, 0xc0, !PT ;  /* 0xffff000019197812 */ /* 0x000fe400078ec0ff */
[----:B------:R-:W-:Y:S02]  /*90a0*/  LOP3.LUT R31, R31, 0xffff0000, RZ, 0xc0, !PT ;  /* 0xffff00001f1f7812 */ /* 0x000fe400078ec0ff */
[----:B------:R-:W-:Y:S02]  /*90b0*/  PRMT R28, R52, 0x5432, R28 ;  /* 0x00005432341c7816 */ /* 0x000fe4000000001c */
[----:B------:R-:W-:Y:S01]  /*90c0*/  LOP3.LUT R35, R35, 0xffff0000, RZ, 0xc0, !PT ;  /* 0xffff000023237812 */ /* 0x000fe200078ec0ff */
[----:B--2---:R-:W-:-:S04]  /*90d0*/  IMAD.IADD R0, R4, 0x1, R0 ;  /* 0x0000000104007824 */ /* 0x004fc800078e0200 */
[----:B------:R-:W-:Y:S01]  /*90e0*/  IMAD R0, R0, 0x2, R17 ;  /* 0x0000000200007824 */ /* 0x000fe200078e0211 */
[----:B---3--:R-:W0:Y:S04]  /*90f0*/  LDS.128 R12, [R42+0x18400] ;  /* 0x018400002a0c7984 */ /* 0x008e280000000c00 */
[----:B------:R-:W1:Y:S01]  /*9100*/  LDS.128 R4, [R0+0x18400] ;  /* 0x0184000000047984 */ /* 0x000e620000000c00 */
        /* <DEDUP_REMOVED lines=8> */
[----:B-1----:R-:W-:-:S02]  /*9190*/  IMAD.U32 R15, R4, 0x10000, RZ ;  /* 0x00010000040f7824 */ /* 0x002fc400078e00ff */
[----:B------:R-:W-:Y:S02]  /*91a0*/  IMAD.U32 R21, R5, 0x10000, RZ ;  /* 0x0001000005157824 */ /* 0x000fe400078e00ff */
[C---:B------:R-:W-:Y:S01]  /*91b0*/  FMUL.FTZ R36, R15.reuse, R32 ;  /* 0x000000200f247220 */ /* 0x040fe20000410000 */
[-C--:B------:R-:W-:Y:S01]  /*91c0*/  FMUL.FTZ R38, R15, R26.reuse ;  /* 0x0000001a0f267220 */ /* 0x080fe20000410000 */
[----:B------:R-:W-:Y:S02]  /*91d0*/  IMAD.U32 R15, R27, 0x10000, RZ ;  /* 0x000100001b0f7824 */ /* 0x000fe400078e00ff */
[----:B------:R-:W-:Y:S01]  /*91e0*/  FMUL.FTZ R39, R21, R33 ;  /* 0x0000002115277220 */ /* 0x000fe20000410000 */
[----:B------:R-:W-:Y:S02]  /*91f0*/  IMAD.U32 R24, R7, 0x10000, RZ ;  /* 0x0001000007187824 */ /* 0x000fe400078e00ff */
[C---:B------:R-:W-:Y:S01]  /*9200*/  FFMA.FTZ R36, R3.reuse, R26, -R36 ;  /* 0x0000001a03247223 */ /* 0x040fe20000010824 */
[----:B------:R-:W-:Y:S01]  /*9210*/  FFMA.FTZ R38, R3, R32, R38 ;  /* 0x0000002003267223 */ /* 0x000fe20000010026 */
[----:B------:R-:W-:Y:S01]  /*9220*/  IMAD.U32 R3, R29, 0x10000, RZ ;  /* 0x000100001d037824 */ /* 0x000fe200078e00ff */
[----:B------:R-:W-:Y:S01]  /*9230*/  LOP3.LUT R4, R4, 0xffff0000, RZ, 0xc0, !PT ;  /* 0xffff000004047812 */ /* 0x000fe200078ec0ff */
[-C--:B------:R-:W-:Y:S01]  /*9240*/  FMUL.FTZ R21, R21, R15.reuse ;  /* 0x0000000f15157220 */ /* 0x080fe20000410000 */
[----:B------:R-:W-:Y:S01]  /*9250*/  FFMA.FTZ R39, R10, R15, -R39 ;  /* 0x0000000f0a277223 */ /* 0x000fe20000010827 */
[C---:B------:R-:W-:Y:S01]  /*9260*/  FMUL.FTZ R15, R24.reuse, R37 ;  /* 0x00000025180f7220 */ /* 0x040fe20000410000 */
[----:B------:R-:W-:Y:S01]  /*9270*/  FMUL.FTZ R24, R24, R3 ;  /* 0x0000000318187220 */ /* 0x000fe20000410000 */
[----:B------:R-:W-:Y:S01]  /*9280*/  FFMA.FTZ R21, R10, R33, R21 ;  /* 0x000000210a157223 */ /* 0x000fe20000010015 */
[----:B------:R-:W-:Y:S01]  /*9290*/  LOP3.LUT R5, R5, 0xffff0000, RZ, 0xc0, !PT ;  /* 0xffff000005057812 */ /* 0x000fe200078ec0ff */
[----:B------:R-:W-:Y:S01]  /*92a0*/  FMUL.FTZ R10, R4, R30 ;  /* 0x0000001e040a7220 */ /* 0x000fe20000410000 */
[----:B------:R-:W-:Y:S01]  /*92b0*/  LOP3.LUT R27, R27, 0xffff0000, RZ, 0xc0, !PT ;  /* 0xffff00001b1b7812 */ /* 0x000fe200078ec0ff */
[C---:B------:R-:W-:Y:S01]  /*92c0*/  FFMA.FTZ R15, R20.reuse, R3, -R15 ;  /* 0x00000003140f7223 */ /* 0x040fe2000001080f */
[----:B------:R-:W-:Y:S01]  /*92d0*/  FFMA.FTZ R37, R20, R37, R24 ;  /* 0x0000002514257223 */ /* 0x000fe20000010018 */
[-C--:B------:R-:W-:Y:S01]  /*92e0*/  FMUL.FTZ R20, R4, R25.reuse ;  /* 0x0000001904147220 */ /* 0x080fe20000410000 */
[----:B------:R-:W-:Y:S01]  /*92f0*/  FFMA.FTZ R25, R9, R25, -R10 ;  /* 0x0000001909197223 */ /* 0x000fe2000001080a */
[----:B------:R-:W-:-:S02]  /*9300*/  IMAD.U32 R23, R6, 0x10000, RZ ;  /* 0x0001000006177824 */ /* 0x000fc400078e00ff */
[C---:B------:R-:W-:Y:S01]  /*9310*/  FMUL.FTZ R3, R5.reuse, R31 ;  /* 0x0000001f05037220 */ /* 0x040fe20000410000 */
[----:B------:R-:W-:Y:S02]  /*9320*/  IMAD.U32 R10, R34, 0x10000, RZ ;  /* 0x00010000220a7824 */ /* 0x000fe400078e00ff */
[-C--:B------:R-:W-:Y:S01]  /*9330*/  FMUL.FTZ R24, R5, R27.reuse ;  /* 0x0000001b05187220 */ /* 0x080fe20000410000 */
[----:B------:R-:W-:Y:S02]  /*9340*/  IMAD.U32 R4, R28, 0x10000, RZ ;  /* 0x000100001c047824 */ /* 0x000fe400078e00ff */
[----:B------:R-:W-:Y:S01]  /*9350*/  FFMA.FTZ R9, R9, R30, R20 ;  /* 0x0000001e09097223 */ /* 0x000fe20000010014 */
[----:B------:R-:W-:Y:S01]  /*9360*/  LOP3.LUT R6, R6, 0xffff0000, RZ, 0xc0, !PT ;  /* 0xffff000006067812 */ /* 0x000fe200078ec0ff */
[C---:B------:R-:W-:Y:S01]  /*9370*/  FMUL.FTZ R26, R23.reuse, R10 ;  /* 0x0000000a171a7220 */ /* 0x040fe20000410000 */
[C---:B------:R-:W-:Y:S01]  /*9380*/  FFMA.FTZ R20, R12.reuse, R27, -R3 ;  /* 0x0000001b0c147223 */ /* 0x040fe20000010803 */
[----:B------:R-:W-:Y:S01]  /*9390*/  FFMA.FTZ R24, R12, R31, R24 ;  /* 0x0000001f0c187223 */ /* 0x000fe20000010018 */
[----:B------:R-:W-:Y:S01]  /*93a0*/  LOP3.LUT R34, R34, 0xffff0000, RZ, 0xc0, !PT ;  /* 0xffff000022227812 */ /* 0x000fe200078ec0ff */
[----:B------:R-:W-:Y:S01]  /*93b0*/  FMUL.FTZ R12, R23, R4 ;  /* 0x00000004170c7220 */ /* 0x000fe20000410000 */
[----:B------:R-:W-:-:S02]  /*93c0*/  LOP3.LUT R7, R7, 0xffff0000, RZ, 0xc0, !PT ;  /* 0xffff000007077812 */ /* 0x000fc400078ec0ff */
[----:B------:R-:W-:Y:S02]  /*93d0*/  LOP3.LUT R28, R28, 0xffff0000, RZ, 0xc0, !PT ;  /* 0xffff00001c1c7812 */ /* 0x000fe400078ec0ff */
        /* <DEDUP_REMOVED lines=21> */
.L_x_4424:
[----:B------:R-:W-:Y:S05]  /*9530*/  BSYNC B0 ;  /* 0x0000000000007941 */ /* 0x000fea0003800000 */
.L_x_4404:
        /* <DEDUP_REMOVED lines=8> */
.L_x_4401:
        /* <DEDUP_REMOVED lines=8> */
.L_x_4439:
[----:B------:R-:W-:Y:S01]  /*9640*/  IMAD R173, R2, 0x8, R17 ;  /* 0x0000000802ad7824 */ /* 0x000fe200078e0211 */
[----:B------:R-:W-:-:S04]  /*9650*/  SHF.L.U32 R6, R19, 0x1f, RZ ;  /* 0x0000001f13067819 */ /* 0x000fc800000006ff */
[----:B------:R1:W2:Y:S01]  /*9660*/  SYNCS.PHASECHK.TRANS64.TRYWAIT P1, [R173+URZ+0x32430], R6 ;  /* 0x03243006ad0075a7 */ /* 0x0002a2000802017f */
[----:B------:R-:W-:Y:S05]  /*9670*/  @!P0 BRA `(.L_x_4440) ;  /* 0x0000000000048947 */ /* 0x000fea0003800000 */
[----:B------:R-:W-:Y:S01]  /*9680*/  BPT.TRAP 0x1 ;  /* 0x000000040000795c */ /* 0x000fe20000300000 */
.L_x_4440:
[----:B------:R-:W-:-:S05]  /*9690*/  VIADD R3, R17, 0x1c400 ;  /* 0x0001c40011037836 */ /* 0x000fca0000000000 */
[----:B------:R-:W-:-:S04]  /*96a0*/  SHF.R.U32.HI R3, RZ, 0x4, R3 ;  /* 0x00000004ff037819 */ /* 0x000fc80000011603 */
[----:B------:R-:W-:-:S04]  /*96b0*/  LOP3.LUT R3, R3, 0x3fff, RZ, 0xc0, !PT ;  /* 0x00003fff03037812 */ /* 0x000fc800078ec0ff */
[----:B------:R-:W-:-:S05]  /*96c0*/  LOP3.LUT R3, R3, 0x10000, RZ, 0xfc, !PT ;  /* 0x0001000003037812 */ /* 0x000fca00078efcff */
[----:B------:R3:W-:Y:S01]  /*96d0*/  STL [R1+0x8], R3 ;  /* 0x0000080301007387 */ /* 0x0007e20000100800 */
[----:B--2---:R-:W-:Y:S05]  /*96e0*/  @P1 BRA `(.L_x_4441) ;  /* 0x0000000000081947 */ /* 0x004fea0003800000 */
[----:B------:R-:W2:Y:S02]  /*96f0*/  SYNCS.PHASECHK.TRANS64.TRYWAIT P1, [R173+URZ+0x32430], R6 ;  /* 0x03243006ad0075a7 */ /* 0x000ea4000802017f */
[----:B--2---:R-:W-:Y:S05]  /*9700*/  @!P1 BRA `(.L_x_4442) ;  /* 0x0000011c00bc9947 */ /* 0x004fea0003800000 */
.L_x_4441:
[----:B---3--:R-:W3:Y:S01]  /*9710*/  LDL R3, [R1+0x8] ;  /* 0x0000080001037983 */ /* 0x008ee20000100800 */
[----:B------:R-:W-:Y:S01]  /*9720*/  IMAD.MOV.U32 R5, RZ, RZ, 0x40000040 ;  /* 0x40000040ff057424 */ /* 0x000fe200078e00ff */
[----:B------:R-:W-:Y:S05]  /*9730*/  WARPSYNC.ALL ;  /* 0x0000000000007948 */ /* 0x000fea0003800000 */
[C---:B------:R-:W-:Y:S01]  /*9740*/  R2UR UR4, R216.reuse ;  /* 0x00000000d80472ca */ /* 0x040fe200000e0000 */
[----:B------:R-:W-:Y:S01]  /*9750*/  WARPGROUP.ARRIVE ;  /* 0x00000000000079c5 */ /* 0x000fe20000000000 */
[----:B------:R-:W-:Y:S01]  /*9760*/  R2UR UR5, R217 ;  /* 0x00000000d90572ca */ /* 0x000fe200000e0000 */
[----:B------:R-:W-:Y:S01]  /*9770*/  VIADD R236, R216, 0x2 ;  /* 0x00000002d8ec7836 */ /* 0x000fe20000000000 */
[----:B------:R-:W-:Y:S01]  /*9780*/  R2UR UR7, R5 ;  /* 0x00000000050772ca */ /* 0x000fe200000e0000 */
[----:B------:R-:W-:Y:S01]  /*9790*/  IMAD.MOV.U32 R237, RZ, RZ, 0x40000040 ;  /* 0x40000040ffed7424 */ /* 0x000fe200078e00ff */
[----:B------:R-:W-:Y:S01]  /*97a0*/  SHF.L.U32 R8, R8, 0x1f, RZ ;  /* 0x0000001f08087819 */ /* 0x000fe200000006ff */
[----:B------:R-:W-:Y:S01]  /*97b0*/  IMAD.MOV.U32 R11, RZ, RZ, 0x40000040 ;  /* 0x40000040ff0b7424 */ /* 0x000fe200078e00ff */
[----:B------:R-:W-:Y:S01]  /*97c0*/  BSSY B0, `(.L_x_4443) ;  /* 0x0000025000007945 */ /* 0x000fe20003800000 */
[----:B------:R-:W-:-:S02]  /*97d0*/  VIADD R234, R216, 0x4 ;  /* 0x00000004d8ea7836 */ /* 0x000fc40000000000 */
[----:B------:R-:W-:Y:S02]  /*97e0*/  IMAD.MOV.U32 R235, RZ, RZ, 0x40000040 ;  /* 0x40000040ffeb7424 */ /* 0x000fe400078e00ff */
[----:B------:R-:W-:Y:S02]  /*97f0*/  VIADD R232, R216, 0x6 ;  /* 0x00000006d8e87836 */ /* 0x000fe40000000000 */
[----:B------:R-:W-:Y:S02]  /*9800*/  IMAD.MOV.U32 R233, RZ, RZ, 0x40000040 ;  /* 0x40000040ffe97424 */ /* 0x000fe400078e00ff */
[----:B------:R-:W-:Y:S02]  /*9810*/  IMAD.MOV.U32 R5, RZ, RZ, 0x40000040 ;  /* 0x40000040ff057424 */ /* 0x000fe400078e00ff */
[----:B---3--:R-:W-:-:S04]  /*9820*/  IMAD R4, R2, 0x300, R3 ;  /* 0x0000030002047824 */ /* 0x008fc800078e0203 */
[C---:B------:R-:W-:Y:S01]  /*9830*/  VIADD R10, R4.reuse, 0x2 ;  /* 0x00000002040a7836 */ /* 0x040fe20000000000 */
[----:B------:R-:W-:-:S13]  /*9840*/  R2UR UR6, R4 ;  /* 0x00000000040672ca */ /* 0x000fda00000e0000 */
[----:B------:R-:W-:Y:S01]  /*9850*/  HGMMA.64x96x16.F32.BF16 R24, gdesc[UR4], RZ, !UPT, gsb0 ;  /* 0x01600000041879f0 */ /* 0x000fe2000c0018ff */
[----:B------:R-:W-:Y:S02]  /*9860*/  R2UR UR4, R236 ;  /* 0x00000000ec0472ca */ /* 0x000fe400000e0000 */
[----:B------:R-:W-:Y:S02]  /*9870*/  R2UR UR5, R237 ;  /* 0x00000000ed0572ca */ /* 0x000fe400000e0000 */
[----:B------:R-:W-:Y:S01]  /*9880*/  R2UR UR6, R10 ;  /* 0x000000000a0672ca */ /* 0x000fe200000e0000 */
[C---:B------:R-:W-:Y:S01]  /*9890*/  VIADD R10, R4.reuse, 0x4 ;  /* 0x00000004040a7836 */ /* 0x040fe20000000000 */
[----:B------:R-:W-:Y:S01]  /*98a0*/  R2UR UR7, R11 ;  /* 0x000000000b0772ca */ /* 0x000fe200000e0000 */
[----:B------:R-:W-:Y:S02]  /*98b0*/  IMAD.MOV.U32 R11, RZ, RZ, 0x40000040 ;  /* 0x40000040ff0b7424 */ /* 0x000fe400078e00ff */
        /* <DEDUP_REMOVED lines=19> */
[----:B------:R-:W3:Y:S02]  /*99f0*/  SYNCS.PHASECHK.TRANS64.TRYWAIT P1, [R17+URZ+0x32410], R8 ;  /* 0x03241008110075a7 */ /* 0x000ee4000802017f */
[----:B---3--:R-:W-:Y:S05]  /*9a00*/  @!P1 BRA `(.L_x_4444) ;  /* 0x0000011c00109947 */ /* 0x008fea0003800000 */
.L_x_4650:
[----:B------:R-:W-:Y:S05]  /*9a10*/  BSYNC B0 ;  /* 0x0000000000007941 */ /* 0x000fea0003800000 */
.L_x_4443:
[----:B------:R-:W-:Y:S05]  /*9a20*/  @!P0 BRA `(.L_x_4445) ;  /* 0x0000000000048947 */ /* 0x000fea0003800000 */
[----:B------:R-:W-:Y:S01]  /*9a30*/  BPT.TRAP 0x1 ;  /* 0x000000040000795c */ /* 0x000fe20000300000 */
.L_x_4445:
[----:B------:R4:W0:Y:S01]  /*9a40*/  SYNCS.PHASECHK.TRANS64.TRYWAIT P2, [R173+URZ+0x32450], R6 ;  /* 0x03245006ad0075a7 */ /* 0x000822000804017f */
[----:B------:R-:W-:Y:S05]  /*9a50*/  @!P0 BRA `(.L_x_4446) ;  /* 0x0000000000048947 */ /* 0x000fea0003800000 */
[----:B------:R-:W-:Y:S01]  /*9a60*/  BPT.TRAP 0x1 ;  /* 0x000000040000795c */ /* 0x000fe20000300000 */
.L_x_4446:
[----:B------:R-:W1:Y:S01]  /*9a70*/  S2R R3, SR_TID.X ;  /* 0x0000000000037919 */ /* 0x000e620000002100 */
[----:B------:R-:W-:Y:S01]  /*9a80*/  BSSY B0, `(.L_x_4447) ;  /* 0x0000006000007945 */ /* 0x000fe20003800000 */
[----:B-1----:R-:W-:-:S04]  /*9a90*/  LOP3.LUT R3, R3, 0x7f, RZ, 0xc0, !PT ;  /* 0x0000007f03037812 */ /* 0x002fc800078ec0ff */
[----:B------:R-:W-:Y:S01]  /*9aa0*/  ISETP.NE.AND P1, PT, R3, RZ, PT ;  /* 0x000000ff0300720c */ /* 0x000fe20003f25270 */
[----:B0-----:R-:W-:-:S12]  /*9ab0*/  @P2 BRA `(.L_x_4448) ;  /* 0x0000000000082947 */ /* 0x001fd80003800000 */
[----:B------:R-:W0:Y:S02]  /*9ac0*/  SYNCS.PHASECHK.TRANS64.TRYWAIT P2, [R173+URZ+0x32450], R6 ;  /* 0x03245006ad0075a7 */ /* 0x000e24000804017f */
[----:B0-----:R-:W-:Y:S05]  /*9ad0*/  @!P2 BRA `(.L_x_4449) ;  /* 0x0000011800f0a947 */ /* 0x001fea0003800000 */
.L_x_4448:
[----:B------:R-:W-:Y:S05]  /*9ae0*/  BSYNC B0 ;  /* 0x0000000000007941 */ /* 0x000fea0003800000 */
.L_x_4447:
[----:B------:R-:W-:Y:S05]  /*9af0*/  WARPSYNC.ALL ;  /* 0x0000000000007948 */ /* 0x000fea0003800000 */
[----:B------:R-:W-:Y:S01]  /*9b00*/  VIADD R3, R17, 0x400 ;  /* 0x0000040011037836 */ /* 0x000fe20000000000 */
[----:B------:R-:W-:-:S04]  /*9b10*/  LOP3.LUT R4, R72, 0x10000, RZ, 0xfc, !PT ;  /* 0x0001000048047812 */ /* 0x000fc800078efcff */
[----:B------:R-:W-:-:S04]  /*9b20*/  SHF.R.U32.HI R3, RZ, 0x4, R3 ;  /* 0x00000004ff037819 */ /* 0x000fc80000011603 */
[----:B------:R-:W-:-:S04]  /*9b30*/  LOP3.LUT R3, R3, 0x3fff, RZ, 0xc0, !PT ;  /* 0x00003fff03037812 */ /* 0x000fc800078ec0ff */
[----:B0-2-4-:R-:W-:Y:S01]  /*9b40*/  LOP3.LUT R6, R3, 0x10000, RZ, 0xfc, !PT ;  /* 0x0001000003067812 */ /* 0x015fe200078efcff */
[----:B------:R-:W-:Y:S02]  /*9b50*/  IMAD.MOV.U32 R5, RZ, RZ, 0x40000040 ;  /* 0x40000040ff057424 */ /* 0x000fe400078e00ff */
[----:B------:R-:W-:Y:S02]  /*9b60*/  IMAD.MOV.U32 R11, RZ, RZ, 0x40000040 ;  /* 0x40000040ff0b7424 */ /* 0x000fe400078e00ff */
[----:B------:R-:W-:Y:S01]  /*9b70*/  IMAD R10, R2, 0xc00, R6 ;  /* 0x00000c00020a7824 */ /* 0x000fe200078e0206 */
[----:B------:R-:W-:Y:S01]  /*9b80*/  R2UR UR4, R4 ;  /* 0x00000000040472ca */ /* 0x000fe200000e0000 */
[----:B------:R-:W-:Y:S01]  /*9b90*/  WARPGROUP.ARRIVE ;  /* 0x00000000000079c5 */ /* 0x000fe20000000000 */
[----:B------:R-:W-:Y:S01]  /*9ba0*/  R2UR UR5, R5 ;  /* 0x00000000050572ca */ /* 0x000fe200000e0000 */
[----:B------:R0:W-:Y:S01]  /*9bb0*/  STL [R1+0xc], R6 ;  /* 0x00000c0601007387 */ /* 0x0001e20000100800 */
[----:B------:R-:W-:-:S02]  /*9bc0*/  R2UR UR6, R10 ;  /* 0x000000000a0672ca */ /* 0x000fc400000e0000 */
[----:B------:R-:W-:Y:S01]  /*9bd0*/  R2UR UR7, R11 ;  /* 0x000000000b0772ca */ /* 0x000fe200000e0000 */
[----:B------:R-:W-:Y:S01]  /*9be0*/  VIADD R230, R4, 0x2 ;  /* 0x0000000204e67836 */ /* 0x000fe20000000000 */
[----:B------:R-:W2:Y:S01]  /*9bf0*/  LDL R174, [R1+0x10] ;  /* 0x0000100001ae7983 */ /* 0x000ea20000100800 */
[----:B------:R-:W-:Y:S02]  /*9c00*/  IMAD.MOV.U32 R231, RZ, RZ, 0x40000040 ;  /* 0x40000040ffe77424 */ /* 0x000fe400078e00ff */
[----:B------:R-:W-:Y:S01]  /*9c10*/  IMAD.MOV.U32 R7, RZ, RZ, 0x40000040 ;  /* 0x40000040ff077424 */ /* 0x000fe200078e00ff */
[----:B------:R-:W4:Y:S01]  /*9c20*/  LDL R72, [R1+0x2c] ;  /* 0x00002c0001487983 */ /* 0x000f220000100800 */
[----:B0-----:R-:W-:Y:S02]  /*9c30*/  VIADD R6, R10, 0x2 ;  /* 0x000000020a067836 */ /* 0x001fe40000000000 */
[----:B------:R-:W-:Y:S01]  /*9c40*/  VIADD R228, R4, 0x4 ;  /* 0x0000000404e47836 */ /* 0x000fe20000000000 */
[----:B-----5:R-:W4:Y:S03]  /*9c50*/  LDL R23, [R1+0x30] ;  /* 0x0000300001177983 */ /* 0x020f260000100800 */
[----:B------:R-:W-:Y:S01]  /*9c60*/  HGMMA.64x96x16.F32.BF16 R24, gdesc[UR4], R24, gsb0 ;  /* 0x01600000041879f0 */ /* 0x000fe20008001818 */
[----:B------:R-:W-:-:S02]  /*9c70*/  R2UR UR4, R230 ;  /* 0x00000000e60472ca */ /* 0x000fc400000e0000 */
[----:B------:R-:W-:Y:S02]  /*9c80*/  R2UR UR5, R231 ;  /* 0x00000000e70572ca */ /* 0x000fe400000e0000 */
[----:B------:R-:W-:Y:S02]  /*9c90*/  R2UR UR6, R6 ;  /* 0x00000000060672ca */ /* 0x000fe400000e0000 */
[----:B------:R-:W-:Y:S01]  /*9ca0*/  R2UR UR7, R7 ;  /* 0x00000000070772ca */ /* 0x000fe200000e0000 */
[----:B------:R-:W-:Y:S02]  /*9cb0*/  VIADD R6, R10, 0x4 ;  /* 0x000000040a067836 */ /* 0x000fe40000000000 */
[----:B------:R-:W-:Y:S02]  /*9cc0*/  IMAD.MOV.U32 R229, RZ, RZ, 0x40000040 ;  /* 0x40000040ffe57424 */ /* 0x000fe400078e00ff */
[----:B------:R-:W-:Y:S01]  /*9cd0*/  IMAD.MOV.U32 R7, RZ, RZ, 0x40000040 ;  /* 0x40000040ff077424 */ /* 0x000fe200078e00ff */
[----:B------:R-:W-:-:S02]  /*9ce0*/  WARPGROUP.DEPBAR.LE gsb0, 0x0 ;  /* 0x00008000000079c5 */ /* 0x000fc40000010000 */
[----:B------:R-:W-:-:S06]  /*9cf0*/  WARPGROUP.ARRIVE ;  /* 0x00000000000079c5 */ /* 0x000fcc0000000000 */
[----:B------:R-:W-:Y:S01]  /*9d00*/  HGMMA.64x96x16.F32.BF16 R24, gdesc[UR4], R24, gsb0 ;  /* 0x01600000041879f0 */ /* 0x000fe20008001818 */
[----:B------:R-:W-:Y:S02]  /*9d10*/  R2UR UR4, R228 ;  /* 0x00000000e40472ca */ /* 0x000fe400000e0000 */
[----:B------:R-:W-:Y:S02]  /*9d20*/  R2UR UR5, R229 ;  /* 0x00000000e50572ca */ /* 0x000fe400000e0000 */
[----:B------:R-:W-:Y:S02]  /*9d30*/  R2UR UR6, R6 ;  /* 0x00000000060672ca */ /* 0x000fe400000e0000 */
[----:B------:R-:W-:Y:S01]  /*9d40*/  R2UR UR7, R7 ;  /* 0x00000000070772ca */ /* 0x000fe200000e0000 */
[----:B------:R-:W-:Y:S02]  /*9d50*/  VIADD R226, R4, 0x6 ;  /* 0x0000000604e27836 */ /* 0x000fe40000000000 */
[----:B------:R-:W-:-:S02]  /*9d60*/  VIADD R6, R10, 0x6 ;  /* 0x000000060a067836 */ /* 0x000fc40000000000 */
[----:B------:R-:W-:Y:S02]  /*9d70*/  IMAD.MOV.U32 R227, RZ, RZ, 0x40000040 ;  /* 0x40000040ffe37424 */ /* 0x000fe400078e00ff */
[----:B------:R-:W-:Y:S01]  /*9d80*/  IMAD.MOV.U32 R7, RZ, RZ, 0x40000040 ;  /* 0x40000040ff077424 */ /* 0x000fe200078e00ff */
[----:B------:R-:W-:Y:S02]  /*9d90*/  WARPGROUP.DEPBAR.LE gsb0, 0x0 ;  /* 0x00008000000079c5 */ /* 0x000fe40000010000 */
        /* <DEDUP_REMOVED lines=116> */
[----:B---3--:R-:W-:Y:S02]  /*a4e0*/  VIADD R8, R4, 0xc04 ;  /* 0x00000c0404087836 */ /* 0x008fe40000000000 */
        /* <DEDUP_REMOVED lines=21> */
[----:B--2---:R-:W-:-:S04]  /*a640*/  IMAD R11, R214, -0x60, R174 ;  /* 0xffffffa0d60b7824 */ /* 0x004fc800078e02ae */
[----:B------:R-:W-:Y:S01]  /*a650*/  VIADD R10, R11, 0x60 ;  /* 0x000000600b0a7836 */ /* 0x000fe20000000000 */
[----:B------:R-:W-:Y:S01]  /*a660*/  IADD3 R11, -R224, 0x61, R11 ;  /* 0x00000061e00b7810 */ /* 0x000fe20007ffe10b */
[----:B----4-:R-:W-:Y:S01]  /*a670*/  IMAD R76, R225, 0x80, R23 ;  /* 0x00000080e14c7824 */ /* 0x010fe200078e0217 */
[----:B------:R-:W-:Y:S02]  /*a680*/  WARPGROUP.DEPBAR.LE gsb0, 0x0 ;  /* 0x00008000000079c5 */ /* 0x000fe40000010000 */
[----:B------:R-:W-:-:S06]  /*a690*/  WARPGROUP.ARRIVE ;  /* 0x00000000000079c5 */ /* 0x000fcc0000000000 */
[----:B------:R-:W-:Y:S01]  /*a6a0*/  HGMMA.64x96x16.F32.BF16 R24, gdesc[UR4], R24, gsb0 ;  /* 0x01600000041879f0 */ /* 0x000fe20008001818 */
[C---:B------:R-:W-:Y:S01]  /*a6b0*/  IMAD R10, R72.reuse, -0x2, R10 ;  /* 0xfffffffe480a7824 */ /* 0x040fe200078e020a */
[----:B------:R-:W-:Y:S01]  /*a6c0*/  ULDC UR4, c[0x0][0xa80] ;  /* 0x0002a00000047ab9 */ /* 0x000fe20000000800 */
[----:B------:R-:W-:-:S05]  /*a6d0*/  IMAD R11, R72, -0x2, R11 ;  /* 0xfffffffe480b7824 */ /* 0x000fca00078e020b */
[----:B------:R-:W-:-:S04]  /*a6e0*/  VIADDMNMX R73, R76, R11, R10, PT ;  /* 0x0000000b4c497246 */ /* 0x000fc8000380010a */
[C---:B------:R-:W-:Y:S02]  /*a6f0*/  ISETP.GT.AND P2, PT, R73.reuse, RZ, PT ;  /* 0x000000ff4900720c */ /* 0x040fe40003f44270 */
[C---:B------:R-:W-:Y:S02]  /*a700*/  ISETP.GT.AND P3, PT, R73.reuse, 0x1, PT ;  /* 0x000000014900780c */ /* 0x040fe40003f64270 */
[----:B------:R-:W-:Y:S01]  /*a710*/  ISETP.GT.AND P4, PT, R73, 0x8, PT ;  /* 0x000000084900780c */ /* 0x000fe20003f84270 */
[----:B------:R-:W-:Y:S02]  /*a720*/  WARPGROUP.DEPBAR.LE gsb0, 0x0 ;  /* 0x00008000000079c5 */ /* 0x000fe40000010000 */
[----:B------:R-:W-:Y:S02]  /*a730*/  FSEL R78, R24, -INF , P2 ;  /* 0xff800000184e7808 */ /* 0x000fe40001000000 */
[----:B------:R-:W-:Y:S02]  /*a740*/  FSEL R25, R25, -INF , P3 ;  /* 0xff80000019197808 */ /* 0x000fe40001800000 */
        /* <DEDUP_REMOVED lines=63> */
[----:B------:R-:W-:Y:S02]  /*ab40*/  FSEL R74, R69, -INF , P2 ;  /* 0xff800000454a7808 */ /* 0x000fe40001000000 */
[----:B------:R-:W-:-:S04]  /*ab50*/  FMNMX.FTZ R23, R68, R23, !PT ;  /* 0x0000001744177209 */ /* 0x000fc80007810000 */
[----:B------:R-:W-:-:S05]  /*ab60*/  FMNMX.FTZ R29, R74, R23, !PT ;  /* 0x000000174a1d7209 */ /* 0x000fca0007810000 */
[----:B------:R-:W0:Y:S01]  /*ab70*/  SHFL.BFLY PT, R96, R29, 0x2, 0x1f ;  /* 0x0c401f001d607f89 */ /* 0x000e2200000e0000 */
[----:B------:R-:W-:Y:S02]  /*ab80*/  IADD3 R11, R11, 0x8, R76 ;  /* 0x000000080b0b7810 */ /* 0x000fe40007ffe04c */
[----:B0-----:R-:W-:-:S05]  /*ab90*/  FMNMX.FTZ R96, R29, R96, !PT ;  /* 0x000000601d607209 */ /* 0x001fca0007810000 */
[----:B------:R-:W0:Y:S01]  /*aba0*/  SHFL.BFLY PT, R33, R96, 0x1, 0x1f ;  /* 0x0c201f0060217f89 */ /* 0x000e2200000e0000 */
[----:B------:R-:W-:-:S04]  /*abb0*/  VIMNMX R23, R10, R11, PT ;  /* 0x0000000b0a177248 */ /* 0x000fc80003fe0100 */
[C---:B------:R-:W-:Y:S02]  /*abc0*/  ISETP.GT.AND P4, PT, R23.reuse, RZ, PT ;  /* 0x000000ff1700720c */ /* 0x040fe40003f84270 */
[C---:B------:R-:W-:Y:S02]  /*abd0*/  ISETP.GT.AND P5, PT, R23.reuse, 0x1, PT ;  /* 0x000000011700780c */ /* 0x040fe40003fa4270 */
[----:B------:R-:W-:Y:S01]  /*abe0*/  FSEL R29, R26, -INF , P4 ;  /* 0xff8000001a1d7808 */ /* 0x000fe20002000000 */
[----:B------:R-:W-:Y:S01]  /*abf0*/  IMAD.U32 R11, RZ, RZ, UR4 ;  /* 0x00000004ff0b7e24 */ /* 0x000fe2000f8e00ff */
[----:B------:R-:W-:Y:S02]  /*ac00*/  ISETP.GT.AND P3, PT, R23, 0x8, PT ;  /* 0x000000081700780c */ /* 0x000fe40003f64270 */
[----:B------:R-:W-:Y:S02]  /*ac10*/  FSEL R26, R27, -INF , P5 ;  /* 0xff8000001b1a7808 */ /* 0x000fe40002800000 */
[----:B------:R-:W-:-:S02]  /*ac20*/  ISETP.GT.AND P2, PT, R23, 0x9, PT ;  /* 0x000000091700780c */ /* 0x000fc40003f44270 */
[----:B------:R-:W-:Y:S02]  /*ac30*/  FSEL R30, R30, -INF , P3 ;  /* 0xff8000001e1e7808 */ /* 0x000fe40001800000 */
[----:B------:R-:W-:Y:S02]  /*ac40*/  FMNMX.FTZ R27, R29, R26, !PT ;  /* 0x0000001a1d1b7209 */ /* 0x000fe40007810000 */
[----:B0-----:R-:W-:Y:S02]  /*ac50*/  FMNMX.FTZ R10, R96, R33, !PT ;  /* 0x00000021600a7209 */ /* 0x001fe40007810000 */
[----:B------:R-:W-:Y:S02]  /*ac60*/  ISETP.GT.AND P3, PT, R23, 0x10, PT ;  /* 0x000000101700780c */ /* 0x000fe40003f64270 */
[C---:B------:R-:W-:Y:S01]  /*ac70*/  FSETP.NEU.FTZ.AND P4, PT, R10.reuse, -INF , PT ;  /* 0xff8000000a00780b */ /* 0x040fe20003f9d000 */
[----:B------:R-:W-:Y:S01]  /*ac80*/  FMUL.FTZ R33, R10, R11 ;  /* 0x0000000b0a217220 */ /* 0x000fe20000410000 */
[----:B------:R-:W-:-:S02]  /*ac90*/  FSEL R76, R31, -INF , P2 ;  /* 0xff8000001f4c7808 */ /* 0x000fc40001000000 */
[----:B------:R-:W-:Y:S02]  /*aca0*/  FMNMX.FTZ R27, R30, R27, !PT ;  /* 0x0000001b1e1b7209 */ /* 0x000fe40007810000 */
[----:B------:R-:W-:Y:S02]  /*acb0*/  FSEL R53, R33, RZ, P4 ;  /* 0x000000ff21357208 */ /* 0x000fe40002000000 */
[C---:B------:R-:W-:Y:S02]  /*acc0*/  ISETP.GT.AND P2, PT, R23.reuse, 0x11, PT ;  /* 0x000000111700780c */ /* 0x040fe40003f44270 */
[----:B------:R-:W-:Y:S02]  /*acd0*/  FSEL R34, R34, -INF , P3 ;  /* 0xff80000022227808 */ /* 0x000fe40001800000 */
[----:B------:R-:W-:Y:S01]  /*ace0*/  FMNMX.FTZ R27, R76, R27, !PT ;  /* 0x0000001b4c1b7209 */ /* 0x000fe20007810000 */
[----:B------:R-:W-:Y:S01]  /*acf0*/  FFMA.FTZ R200, R78, R11, -R53 ;  /* 0x0000000b4ec87223 */ /* 0x000fe20000010835 */
[----:B------:R-:W-:-:S02]  /*ad00*/  ISETP.GT.AND P3, PT, R23, 0x18, PT ;  /* 0x000000181700780c */ /* 0x000fc40003f64270 */
[----:B------:R-:W-:Y:S02]  /*ad10*/  FSEL R78, R35, -INF , P2 ;  /* 0xff800000234e7808 */ /* 0x000fe40001000000 */
[----:B------:R-:W-:Y:S02]  /*ad20*/  FMNMX.FTZ R27, R34, R27, !PT ;  /* 0x0000001b221b7209 */ /* 0x000fe40007810000 */
[C---:B------:R-:W-:Y:S02]  /*ad30*/  ISETP.GT.AND P2, PT, R23.reuse, 0x19, PT ;  /* 0x000000191700780c */ /* 0x040fe40003f44270 */
[----:B------:R-:W-:Y:S02]  /*ad40*/  FSEL R38, R38, -INF , P3 ;  /* 0xff80000026267808 */ /* 0x000fe40001800000 */
[----:B------:R-:W-:Y:S02]  /*ad50*/  FMNMX.FTZ R27, R78, R27, !PT ;  /* 0x0000001b4e1b7209 */ /* 0x000fe40007810000 */
[----:B------:R-:W-:-:S02]  /*ad60*/  ISETP.GT.AND P3, PT, R23, 0x20, PT ;  /* 0x000000201700780c */ /* 0x000fc40003f64270 */
[----:B------:R-:W-:Y:S02]  /*ad70*/  FSEL R96, R39, -INF , P2 ;  /* 0xff80000027607808 */ /* 0x000fe40001000000 */
[----:B------:R-:W-:Y:S02]  /*ad80*/  FMNMX.FTZ R27, R38, R27, !PT ;  /* 0x0000001b261b7209 */ /* 0x000fe40007810000 */
        /* <DEDUP_REMOVED lines=20> */
[----:B------:R-:W-:Y:S01]  /*aed0*/  FMNMX.FTZ R31, R50, R31, !PT ;  /* 0x0000001f321f7209 */ /* 0x000fe20007810000 */
[----:B------:R0:W-:Y:S01]  /*aee0*/  MUFU.EX2 R27, R33 ;  /* 0x00000021001b7308 */ /* 0x0001e20000000800 */
[C---:B------:R-:W-:Y:S02]  /*aef0*/  ISETP.GT.AND P2, PT, R23.reuse, 0x39, PT ;  /* 0x000000391700780c */ /* 0x040fe40003f44270 */
[----:B------:R-:W-:Y:S01]  /*af00*/  FSEL R54, R54, -INF , P3 ;  /* 0xff80000036367808 */ /* 0x000fe20001800000 */
[----:B------:R-:W-:Y:S01]  /*af10*/  FFMA.FTZ R35, R86, R11, -R53 ;  /* 0x0000000b56237223 */ /* 0x000fe20000010835 */
[----:B------:R-:W-:Y:S02]  /*af20*/  ISETP.GT.AND P3, PT, R23, 0x40, PT ;  /* 0x000000401700780c */ /* 0x000fe40003f64270 */
[----:B0-----:R-:W-:-:S02]  /*af30*/  FMNMX.FTZ R33, R84, R31, !PT ;  /* 0x0000001f54217209 */ /* 0x001fc40007810000 */
        /* <DEDUP_REMOVED lines=12> */
[----:B------:R0:W-:Y:S01]  /*b000*/  MUFU.EX2 R31, R35 ;  /* 0x00000023001f7308 */ /* 0x0001e20000000800 */
[----:B------:R-:W-:-:S02]  /*b010*/  ISETP.GT.AND P3, PT, R23, 0x50, PT ;  /* 0x000000501700780c */ /* 0x000fc40003f64270 */
[----:B------:R-:W-:Y:S01]  /*b020*/  FMNMX.FTZ R33, R62, R33, !PT ;  /* 0x000000213e217209 */ /* 0x000fe20007810000 */
[--C-:B0-----:R-:W-:Y:S01]  /*b030*/  FFMA.FTZ R35, R90, R11, -R53.reuse ;  /* 0x0000000b5a237223 */ /* 0x101fe20000010835 */
[----:B------:R-:W-:Y:S02]  /*b040*/  FSEL R90, R63, -INF , P2 ;  /* 0xff8000003f5a7808 */ /* 0x000fe40001000000 */
[C---:B------:R-:W-:Y:S02]  /*b050*/  ISETP.GT.AND P2, PT, R23.reuse, 0x51, PT ;  /* 0x000000511700780c */ /* 0x040fe40003f44270 */
[----:B------:R-:W-:Y:S02]  /*b060*/  FSEL R66, R66, -INF , P3 ;  /* 0xff80000042427808 */ /* 0x000fe40001800000 */
[----:B------:R-:W-:Y:S01]  /*b070*/  FMNMX.FTZ R33, R90, R33, !PT ;  /* 0x000000215a217209 */ /* 0x000fe20007810000 */
[----:B------:R-:W-:Y:S01]  /*b080*/  FFMA.FTZ R156, R92, R11, -R53 ;  /* 0x0000000b5c9c7223 */ /* 0x000fe20000010835 */
[----:B------:R-:W-:-:S02]  /*b090*/  ISETP.GT.AND P3, PT, R23, 0x58, PT ;  /* 0x000000581700780c */ /* 0x000fc40003f64270 */
[----:B------:R-:W-:Y:S02]  /*b0a0*/  FSEL R92, R67, -INF , P2 ;  /* 0xff800000435c7808 */ /* 0x000fe40001000000 */
[----:B------:R-:W-:Y:S02]  /*b0b0*/  FMNMX.FTZ R33, R66, R33, !PT ;  /* 0x0000002142217209 */ /* 0x000fe40007810000 */
[----:B------:R-:W-:Y:S02]  /*b0c0*/  ISETP.GT.AND P2, PT, R23, 0x59, PT ;  /* 0x000000591700780c */ /* 0x000fe40003f44270 */
[----:B------:R-:W-:Y:S02]  /*b0d0*/  FSEL R70, R70, -INF , P3 ;  /* 0xff80000046467808 */ /* 0x000fe40001800000 */
[----:B------:R-:W-:Y:S01]  /*b0e0*/  FMNMX.FTZ R33, R92, R33, !PT ;  /* 0x000000215c217209 */ /* 0x000fe20007810000 */
[----:B------:R-:W-:Y:S01]  /*b0f0*/  FFMA.FTZ R37, R94, R11, -R53 ;  /* 0x0000000b5e257223 */ /* 0x000fe20000010835 */
[----:B------:R-:W-:-:S02]  /*b100*/  FSEL R94, R71, -INF , P2 ;  /* 0xff800000475e7808 */ /* 0x000fc40001000000 */
[----:B------:R-:W-:-:S04]  /*b110*/  FMNMX.FTZ R33, R70, R33, !PT ;  /* 0x0000002146217209 */ /* 0x000fc80007810000 */
[----:B------:R-:W-:Y:S01]  /*b120*/  FMNMX.FTZ R33, R94, R33, !PT ;  /* 0x000000215e217209 */ /* 0x000fe20007810000 */
[----:B------:R-:W-:-:S04]  /*b130*/  FFMA.FTZ R41, R24, R11, -R53 ;  /* 0x0000000b18297223 */ /* 0x000fc80000010835 */
[----:B------:R-:W0:Y:S02]  /*b140*/  SHFL.BFLY PT, R24, R33, 0x2, 0x1f ;  /* 0x0c401f0021187f89 */ /* 0x000e2400000e0000 */
[----:B0-----:R-:W-:-:S05]  /*b150*/  FMNMX.FTZ R24, R33, R24, !PT ;  /* 0x0000001821187209 */ /* 0x001fca0007810000 */
[----:B------:R-:W0:Y:S01]  /*b160*/  SHFL.BFLY PT, R23, R24, 0x1, 0x1f ;  /* 0x0c201f0018177f89 */ /* 0x000e2200000e0000 */
[----:B------:R-:W1:Y:S01]  /*b170*/  S2R R75, SR_TID.X ;  /* 0x00000000004b7919 */ /* 0x000e620000002100 */
[----:B------:R-:W-:Y:S01]  /*b180*/  FFMA.FTZ R25, R25, R11, -R53 ;  /* 0x0000000b19197223 */ /* 0x000fe20000010835 */
[----:B------:R-:W-:Y:S01]  /*b190*/  MUFU.EX2 R200, R200 ;  /* 0x000000c800c87308 */ /* 0x000fe20000000800 */
[----:B0-----:R-:W-:-:S04]  /*b1a0*/  FMNMX.FTZ R23, R24, R23, !PT ;  /* 0x0000001718177209 */ /* 0x001fc80007810000 */
[C---:B------:R-:W-:Y:S01]  /*b1b0*/  FSETP.NEU.FTZ.AND P2, PT, R23.reuse, -INF , PT ;  /* 0xff8000001700780b */ /* 0x040fe20003f5d000 */
[----:B------:R-:W-:-:S05]  /*b1c0*/  FMUL.FTZ R24, R23, R11 ;  /* 0x0000000b17187220 */ /* 0x000fca0000410000 */
[----:B------:R-:W-:Y:S01]  /*b1d0*/  FSEL R33, R24, RZ, P2 ;  /* 0x000000ff18217208 */ /* 0x000fe20001000000 */
[----:B------:R-:W0:Y:S04]  /*b1e0*/  MUFU.EX2 R25, R25 ;  /* 0x0000001900197308 */ /* 0x000e280000000800 */
[-CC-:B------:R-:W-:Y:S01]  /*b1f0*/  FFMA.FTZ R26, R26, R11.reuse, -R33.reuse ;  /* 0x0000000b1a1a7223 */ /* 0x180fe20000010821 */
[-CC-:B------:R-:W-:Y:S01]  /*b200*/  FFMA.FTZ R29, R29, R11.reuse, -R33.reuse ;  /* 0x0000000b1d1d7223 */ /* 0x180fe20000010821 */
[-CC-:B------:R-:W-:Y:S02]  /*b210*/  FFMA.FTZ R30, R30, R11.reuse, -R33.reuse ;  /* 0x0000000b1e1e7223 */ /* 0x180fe40000010821 */
[----:B------:R-:W-:Y:S01]  /*b220*/  MUFU.EX2 R202, R202 ;  /* 0x000000ca00ca7308 */ /* 0x000fe20000000800 */
[-CC-:B------:R-:W-:Y:S01]  /*b230*/  FFMA.FTZ R76, R76, R11.reuse, -R33.reuse ;  /* 0x0000000b4c4c7223 */ /* 0x180fe20000010821 */
[----:B------:R-:W-:-:S06]  /*b240*/  FFMA.FTZ R34, R34, R11, -R33 ;  /* 0x0000000b22227223 */ /* 0x000fcc0000010821 */
[----:B------:R2:W-:Y:S01]  /*b250*/  MUFU.EX2 R201, R29 ;  /* 0x0000001d00c97308 */ /* 0x0005e20000000800 */
[----:B-1----:R-:W-:-:S07]  /*b260*/  SHF.R.U32.HI R75, RZ, 0x7, R75 ;  /* 0x00000007ff4b7819 */ /* 0x002fce000001164b */
[----:B------:R-:W1:Y:S01]  /*b270*/  MUFU.EX2 R26, R26 ;  /* 0x0000001a001a7308 */ /* 0x000e620000000800 */
[----:B------:R-:W-:Y:S01]  /*b280*/  @!P1 VIADD R24, R173, 0x32440 ;  /* 0x00032440ad189836 */ /* 0x000fe20000000000 */
[----:B------:R-:W-:-:S06]  /*b290*/  LOP3.LUT R3, R3, 0x3000000, RZ, 0xfc, !PT ;  /* 0x0300000003037812 */ /* 0x000fcc00078efcff */
[----:B------:R-:W3:Y:S01]  /*b2a0*/  MUFU.EX2 R30, R30 ;  /* 0x0000001e001e7308 */ /* 0x000ee20000000800 */
[----:B------:R-:W-:Y:S01]  /*b2b0*/  IADD3 R172, -R75, 0xb, RZ ;  /* 0x0000000b4bac7810 */ /* 0x000fe20007ffe1ff */
[----:B--2---:R-:W-:Y:S02]  /*b2c0*/  IMAD.MOV.U32 R29, RZ, RZ, 0x40000040 ;  /* 0x40000040ff1d7424 */ /* 0x004fe400078e00ff */
[-C--:B------:R-:W-:Y:S01]  /*b2d0*/  FFMA.FTZ R43, R28, R11.reuse, -R53 ;  /* 0x0000000b1c2b7223 */ /* 0x080fe20000010835 */
[----:B------:R-:W-:-:S03]  /*b2e0*/  FFMA.FTZ R78, R78, R11, -R33 ;  /* 0x0000000b4e4e7223 */ /* 0x000fc60000010821 */
[----:B------:R-:W2:Y:S01]  /*b2f0*/  MUFU.EX2 R203, R76 ;  /* 0x0000004c00cb7308 */ /* 0x000ea20000000800 */
[----:B------:R-:W-:Y:S01]  /*b300*/  @!P1 PRMT R24, RZ, 0x654, R24 ;  /* 0x00000654ff189816 */ /* 0x000fe20000000018 */
[----:B------:R0:W-:Y:S01]  /*b310*/  STL [R1+0x4], R3 ;  /* 0x0000040301007387 */ /* 0x0001e20000100800 */
[----:B------:R-:W-:-:S05]  /*b320*/  IMAD R28, R2, 0xc00, R3 ;  /* 0x00000c00021c7824 */ /* 0x000fca00078e0203 */
[----:B------:R-:W4:Y:S01]  /*b330*/  MUFU.EX2 R152, R152 ;  /* 0x0000009800987308 */ /* 0x000f220000000800 */
[----:B------:R1:W-:Y:S07]  /*b340*/  BAR.ARV R172, 0x100 ;  /* 0x000400ac0000751d */ /* 0x0003ee0000002000 */
[----:B------:R-:W4:Y:S01]  /*b350*/  MUFU.EX2 R34, R34 ;  /* 0x0000002200227308 */ /* 0x000f220000000800 */
[----:B0-----:R-:W-:Y:S01]  /*b360*/  FADD.FTZ R3, R200, R25 ;  /* 0x00000019c8037221 */ /* 0x001fe20000010000 */
[-CC-:B------:R-:W-:Y:S01]  /*b370*/  FFMA.FTZ R38, R38, R11.reuse, -R33.reuse ;  /* 0x0000000b26267223 */ /* 0x180fe20000010821 */
[----:B------:R3:W-:Y:S01]  /*b380*/  @!P1 SYNCS.ARRIVE.TRANS64.RED.A1T0 RZ, [R24+URZ], RZ ;  /* 0x000000ff18ff99a7 */ /* 0x0007e2000810043f */
[----:B------:R-:W-:Y:S01]  /*b390*/  R2UR UR7, R29 ;  /* 0x000000001d0772ca */ /* 0x000fe200000e0000 */
[----:B------:R0:W-:Y:S01]  /*b3a0*/  BAR.SYNC.DEFER_BLOCKING R0, 0x100 ;  /* 0x000400000000751d */ /* 0x0001e20000010000 */
[----:B-1----:R-:W-:Y:S01]  /*b3b0*/  FADD.FTZ R29, R201, R26 ;  /* 0x0000001ac91d7221 */ /* 0x002fe20000010000 */
[----:B------:R-:W-:-:S04]  /*b3c0*/  FFMA.FTZ R96, R96, R11, -R33 ;  /* 0x0000000b60607223 */ /* 0x000fc80000010821 */
[----:B------:R-:W1:Y:S01]  /*b3d0*/  MUFU.EX2 R153, R78 ;  /* 0x0000004e00997308 */ /* 0x000e620000000800 */
[----:B0-----:R-:W-:Y:S01]  /*b3e0*/  FADD.FTZ R0, R202, R3 ;  /* 0x00000003ca007221 */ /* 0x001fe20000010000 */
[----:B---3--:R-:W-:-:S06]  /*b3f0*/  FADD.FTZ R24, R30, R29 ;  /* 0x0000001d1e187221 */ /* 0x008fcc0000010000 */
[----:B------:R-:W0:Y:S01]  /*b400*/  MUFU.EX2 R154, R154 ;  /* 0x0000009a009a7308 */ /* 0x000e220000000800 */
[----:B------:R-:W-:Y:S01]  /*b410*/  FFMA.FTZ R42, R42, R11, -R33 ;  /* 0x0000000b2a2a7223 */ /* 0x000fe20000010821 */
[----:B------:R-:W-:Y:S01]  /*b420*/  FADD.FTZ R3, R27, R0 ;  /* 0x000000001b037221 */ /* 0x000fe20000010000 */
[----:B--2---:R-:W-:-:S05]  /*b430*/  FADD.FTZ R29, R203, R24 ;  /* 0x00000018cb1d7221 */ /* 0x004fca0000010000 */
[----:B------:R-:W2:Y:S01]  /*b440*/  MUFU.EX2 R155, R38 ;  /* 0x00000026009b7308 */ /* 0x000ea20000000800 */
[----:B----4-:R-:W-:-:S07]  /*b450*/  FADD.FTZ R0, R152, R3 ;  /* 0x0000000398007221 */ /* 0x010fce0000010000 */
[----:B------:R-:W3:Y:S01]  /*b460*/  MUFU.EX2 R35, R35 ;  /* 0x0000002300237308 */ /* 0x000ee20000000800 */
[-C--:B------:R-:W-:Y:S01]  /*b470*/  FFMA.FTZ R80, R80, R11.reuse, -R33 ;  /* 0x0000000b50507223 */ /* 0x080fe20000010821 */
[----:B------:R-:W-:Y:S01]  /*b480*/  FFMA.FTZ R158, R44, R11, -R53 ;  /* 0x0000000b2c9e7223 */ /* 0x000fe20000010835 */
[----:B------:R-:W-:-:S05]  /*b490*/  FADD.FTZ R24, R34, R29 ;  /* 0x0000001d22187221 */ /* 0x000fca0000010000 */
[----:B------:R-:W4:Y:S01]  /*b4a0*/  MUFU.EX2 R96, R96 ;  /* 0x0000006000607308 */ /* 0x000f220000000800 */
[----:B------:R-:W-:Y:S01]  /*b4b0*/  FFMA.FTZ R46, R46, R11, -R33 ;  /* 0x0000000b2e2e7223 */ /* 0x000fe20000010821 */
[----:B------:R-:W-:-:S06]  /*b4c0*/  FADD.FTZ R3, R31, R0 ;  /* 0x000000001f037221 */ /* 0x000fcc0000010000 */
[----:B------:R-:W4:Y:S01]  /*b4d0*/  MUFU.EX2 R156, R156 ;  /* 0x0000009c009c7308 */ /* 0x000f220000000800 */
[----:B-1----:R-:W-:Y:S01]  /*b4e0*/  FADD.FTZ R24, R153, R24 ;  /* 0x0000001899187221 */ /* 0x002fe20000010000 */
[----:B0-----:R-:W-:-:S06]  /*b4f0*/  FADD.FTZ R0, R154, R3 ;  /* 0x000000039a007221 */ /* 0x001fcc0000010000 */
[----:B------:R-:W0:Y:S01]  /*b500*/  MUFU.EX2 R42, R42 ;  /* 0x0000002a002a7308 */ /* 0x000e220000000800 */
[-C--:B------:R-:W-:Y:S01]  /*b510*/  FFMA.FTZ R82, R82, R11.reuse, -R33 ;  /* 0x0000000b52527223 */ /* 0x080fe20000010821 */
[----:B------:R-:W-:-:S06]  /*b520*/  FFMA.FTZ R160, R48, R11, -R53 ;  /* 0x0000000b30a07223 */ /* 0x000fcc0000010835 */
[----:B------:R-:W1:Y:S01]  /*b530*/  MUFU.EX2 R37, R37 ;  /* 0x0000002500257308 */ /* 0x000e620000000800 */
[----:B--2---:R-:W-:Y:S01]  /*b540*/  FADD.FTZ R3, R155, R24 ;  /* 0x000000189b037221 */ /* 0x004fe20000010000 */
[----:B------:R-:W-:-:S06]  /*b550*/  FFMA.FTZ R50, R50, R11, -R33 ;  /* 0x0000000b32327223 */ /* 0x000fcc0000010821 */
[----:B------:R-:W2:Y:S01]  /*b560*/  MUFU.EX2 R157, R80 ;  /* 0x00000050009d7308 */ /* 0x000ea20000000800 */
[----:B---3--:R-:W-:Y:S01]  /*b570*/  FADD.FTZ R29, R35, R0 ;  /* 0x00000000231d7221 */ /* 0x008fe20000010000 */
[----:B----4-:R-:W-:-:S06]  /*b580*/  FADD.FTZ R3, R96, R3 ;  /* 0x0000000360037221 */ /* 0x010fcc0000010000 */
[----:B------:R-:W3:Y:S01]  /*b590*/  MUFU.EX2 R158, R158 ;  /* 0x0000009e009e7308 */ /* 0x000ee20000000800 */
[----:B------:R-:W-:-:S07]  /*b5a0*/  FADD.FTZ R0, R156, R29 ;  /* 0x0000001d9c007221 */ /* 0x000fce0000010000 */
[----:B------:R-:W4:Y:S01]  /*b5b0*/  MUFU.EX2 R46, R46 ;  /* 0x0000002e002e7308 */ /* 0x000f220000000800 */
[----:B------:R-:W-:Y:S02]  /*b5c0*/  IMAD.MOV.U32 R29, RZ, RZ, 0x40000040 ;  /* 0x40000040ff1d7424 */ /* 0x000fe400078e00ff */
[----:B------:R-:W-:-:S05]  /*b5d0*/  FFMA.FTZ R84, R84, R11, -R33 ;  /* 0x0000000b54547223 */ /* 0x000fca0000010821 */
[----:B------:R-:W4:Y:S01]  /*b5e0*/  MUFU.EX2 R41, R41 ;  /* 0x0000002900297308 */ /* 0x000f220000000800 */
[----:B------:R-:W-:Y:S01]  /*b5f0*/  FFMA.FTZ R162, R52, R11, -R53 ;  /* 0x0000000b34a27223 */ /* 0x000fe20000010835 */
[----:B0-----:R-:W-:-:S06]  /*b600*/  FADD.FTZ R24, R42, R3 ;  /* 0x000000032a187221 */ /* 0x001fcc0000010000 */
[----:B------:R-:W0:Y:S01]  /*b610*/  MUFU.EX2 R159, R82 ;  /* 0x00000052009f7308 */ /* 0x000e220000000800 */
[----:B------:R-:W-:Y:S01]  /*b620*/  FFMA.FTZ R54, R54, R11, -R33 ;  /* 0x0000000b36367223 */ /* 0x000fe20000010821 */
[----:B------:R-:W-:Y:S01]  /*b630*/  R2UR UR27, R29 ;  /* 0x000000001d1b72ca */ /* 0x000fe200000e0000 */
[----:B-1----:R-:W-:-:S05]  /*b640*/  FADD.FTZ R3, R37, R0 ;  /* 0x0000000025037221 */ /* 0x002fca0000010000 */
        /* <DEDUP_REMOVED lines=11> */
[----:B------:R-:W-:Y:S01]  /*b700*/  F2FP.BF16.F32.PACK_AB R200, R25, R200 ;  /* 0x000000c819c8723e */ /* 0x000fe200000010ff */
[----:B------:R-:W-:-:S05]  /*b710*/  FADD.FTZ R3, R41, R0 ;  /* 0x0000000029037221 */ /* 0x000fca0000010000 */
[----:B------:R-:W4:Y:S01]  /*b720*/  MUFU.EX2 R162, R162 ;  /* 0x000000a200a27308 */ /* 0x000f220000000800 */
[----:B------:R-:W-:Y:S01]  /*b730*/  FFMA.FTZ R47, R32, R11, -R53 ;  /* 0x0000000b202f7223 */ /* 0x000fe20000010835 */
[----:B0-----:R-:W-:-:S06]  /*b740*/  FADD.FTZ R25, R159, R24 ;  /* 0x000000189f197221 */ /* 0x001fcc0000010000 */
[----:B------:R-:W0:Y:S01]  /*b750*/  MUFU.EX2 R54, R54 ;  /* 0x0000003600367308 */ /* 0x000e220000000800 */
        /* <DEDUP_REMOVED lines=13> */
[----:B------:R-:W-:-:S06]  /*b830*/  FADD.FTZ R0, R162, R3 ;  /* 0x00000003a2007221 */ /* 0x000fcc0000010000 */
        /* <DEDUP_REMOVED lines=25> */
[----:B--2---:R-:W-:-:S07]  /*b9d0*/  FADD.FTZ R24, R62, R25 ;  /* 0x000000193e187221 */ /* 0x004fce0000010000 */
[----:B------:R-:W2:Y:S01]  /*b9e0*/  MUFU.EX2 R169, R92 ;  /* 0x0000005c00a97308 */ /* 0x000ea20000000800 */
[----:B---3--:R-:W-:Y:S01]  /*b9f0*/  FADD.FTZ R3, R49, R0 ;  /* 0x0000000031037221 */ /* 0x008fe20000010000 */
[----:B----4-:R-:W-:-:S06]  /*ba00*/  FADD.FTZ R25, R167, R24 ;  /* 0x00000018a7197221 */ /* 0x010fcc0000010000 */
[----:B------:R-:W3:Y:S08]  /*ba10*/  MUFU.EX2 R170, R170 ;  /* 0x000000aa00aa7308 */ /* 0x000ef00000000800 */
[----:B------:R-:W4:Y:S01]  /*ba20*/  MUFU.EX2 R70, R70 ;  /* 0x0000004600467308 */ /* 0x000f220000000800 */
[----:B------:R-:W-:Y:S01]  /*ba30*/  FADD.FTZ R0, R168, R3 ;  /* 0x00000003a8007221 */ /* 0x000fe20000010000 */
[----:B0-----:R-:W-:-:S06]  /*ba40*/  FADD.FTZ R24, R66, R25 ;  /* 0x0000001942187221 */ /* 0x001fcc0000010000 */
[----:B------:R-:W0:Y:S01]  /*ba50*/  MUFU.EX2 R53, R53 ;  /* 0x0000003500357308 */ /* 0x000e220000000800 */
[----:B------:R-:W-:-:S07]  /*ba60*/  VIADD R32, R28, 0x80 ;  /* 0x000000801c207836 */ /* 0x000fce0000000000 */
[----:B------:R-:W0:Y:S01]  /*ba70*/  MUFU.EX2 R171, R94 ;  /* 0x0000005e00ab7308 */ /* 0x000e220000000800 */
[----:B------:R-:W-:Y:S02]  /*ba80*/  VIADD R38, R28, 0x100 ;  /* 0x000001001c267836 */ /* 0x000fe40000000000 */
[----:B-1----:R-:W-:Y:S01]  /*ba90*/  FADD.FTZ R3, R51, R0 ;  /* 0x0000000033037221 */ /* 0x002fe20000010000 */
[----:B------:R-:W-:Y:S02]  /*baa0*/  IMAD.MOV.U32 R33, RZ, RZ, 0x40000040 ;  /* 0x40000040ff217424 */ /* 0x000fe400078e00ff */
[----:B------:R-:W-:Y:S02]  /*bab0*/  IMAD.MOV.U32 R39, RZ, RZ, 0x40000040 ;  /* 0x40000040ff277424 */ /* 0x000fe400078e00ff */
[----:B--2---:R-:W-:Y:S01]  /*bac0*/  FADD.FTZ R25, R169, R24 ;  /* 0x00000018a9197221 */ /* 0x004fe20000010000 */
[----:B------:R-:W-:Y:S01]  /*bad0*/  R2UR UR10, R32 ;  /* 0x00000000200a72ca */ /* 0x000fe200000e0000 */
[----:B------:R-:W-:Y:S01]  /*bae0*/  VIADD R32, R28, 0x180 ;  /* 0x000001801c207836 */ /* 0x000fe20000000000 */
[----:B------:R-:W-:Y:S01]  /*baf0*/  R2UR UR14, R38 ;  /* 0x00000000260e72ca */ /* 0x000fe200000e0000 */
[C---:B------:R-:W-:Y:S01]  /*bb00*/  VIADD R38, R28.reuse, 0x200 ;  /* 0x000002001c267836 */ /* 0x040fe20000000000 */
[----:B------:R-:W-:Y:S01]  /*bb10*/  R2UR UR6, R28 ;  /* 0x000000001c0672ca */ /* 0x000fe200000e0000 */
[----:B---3--:R-:W-:Y:S01]  /*bb20*/  FADD.FTZ R0, R170, R3 ;  /* 0x00000003aa007221 */ /* 0x008fe20000010000 */
[----:B------:R-:W-:Y:S01]  /*bb30*/  R2UR UR11, R33 ;  /* 0x00000000210b72ca */ /* 0x000fe200000e0000 */
[----:B------:R-:W-:Y:S01]  /*bb40*/  IMAD.MOV.U32 R33, RZ, RZ, 0x40000040 ;  /* 0x40000040ff217424 */ /* 0x000fe200078e00ff */
[----:B------:R-:W-:Y:S01]  /*bb50*/  R2UR UR15, R39 ;  /* 0x00000000270f72ca */ /* 0x000fe200000e0000 */
[----:B------:R-:W-:-:S02]  /*bb60*/  VIADD R28, R28, 0x280 ;  /* 0x000002801c1c7836 */ /* 0x000fc40000000000 */
[----:B----4-:R-:W-:Y:S01]  /*bb70*/  FADD.FTZ R24, R70, R25 ;  /* 0x0000001946187221 */ /* 0x010fe20000010000 */
[----:B------:R-:W-:Y:S01]  /*bb80*/  IMAD.MOV.U32 R39, RZ, RZ, 0x40000040 ;  /* 0x40000040ff277424 */ /* 0x000fe200078e00ff */
[----:B------:R-:W-:Y:S01]  /*bb90*/  F2FP.BF16.F32.PACK_AB R202, R27, R202 ;  /* 0x000000ca1bca723e */ /* 0x000fe200000010ff */
[----:B0-----:R-:W-:Y:S01]  /*bba0*/  FADD.FTZ R3, R53, R0 ;  /* 0x0000000035037221 */ /* 0x001fe20000010000 */
[----:B------:R-:W-:Y:S02]  /*bbb0*/  F2FP.BF16.F32.PACK_AB R201, R26, R201 ;  /* 0x000000c91ac9723e */ /* 0x000fe400000010ff */
[----:B------:R-:W-:Y:S01]  /*bbc0*/  F2FP.BF16.F32.PACK_AB R203, R203, R30 ;  /* 0x0000001ecbcb723e */ /* 0x000fe200000010ff */
[----:B------:R-:W-:Y:S01]  /*bbd0*/  FADD.FTZ R0, R171, R24 ;  /* 0x00000018ab007221 */ /* 0x000fe20000010000 */
[----:B------:R-:W-:Y:S02]  /*bbe0*/  R2UR UR18, R32 ;  /* 0x00000000201272ca */ /* 0x000fe400000e0000 */
[----:B------:R-:W-:-:S02]  /*bbf0*/  R2UR UR19, R33 ;  /* 0x00000000211372ca */ /* 0x000fc400000e0000 */
[----:B------:R-:W-:Y:S02]  /*bc00*/  R2UR UR22, R38 ;  /* 0x00000000261672ca */ /* 0x000fe400000e0000 */
[----:B------:R-:W-:Y:S02]  /*bc10*/  R2UR UR23, R39 ;  /* 0x00000000271772ca */ /* 0x000fe400000e0000 */
[----:B------:R-:W-:Y:S02]  /*bc20*/  R2UR UR26, R28 ;  /* 0x000000001c1a72ca */ /* 0x000fe400000e0000 */
        /* <DEDUP_REMOVED lines=20> */
[----:B------:R-:W-:-:S06]  /*bd70*/  WARPGROUP.ARRIVE ;  /* 0x00000000000079c5 */ /* 0x000fcc0000000000 */
[----:B------:R-:W-:Y:S03]  /*bd80*/  HGMMA.64x256x16.F32.BF16 R24, R200, gdesc[UR4].tnspB, RZ, !UPT, gsb0 ;  /* 0x43e00004c8187df0 */ /* 0x000fe6000c0018ff */
[----:B------:R-:W-:Y:S02]  /*bd90*/  WARPGROUP.DEPBAR.LE gsb0, 0x0 ;  /* 0x00008000000079c5 */ /* 0x000fe40000010000 */
[----:B------:R-:W-:-:S15]  /*bda0*/  WARPGROUP.ARRIVE ;  /* 0x00000000000079c5 */ /* 0x000fde0000000000 */
[----:B------:R-:W-:-:S08]  /*bdb0*/  NOP ;  /* 0x0000000000007918 */ /* 0x000fd00000000000 */
[----:B------:R-:W-:Y:S03]  /*bdc0*/  HGMMA.64x256x16.F32.BF16 R24, R152, gdesc[UR8].tnspB, R24, gsb0 ;  /* 0x43e0000898187df0 */ /* 0x000fe60008001818 */
        /* <DEDUP_REMOVED lines=11> */
[----:B------:R-:W-:Y:S01]  /*be80*/  HGMMA.64x256x16.F32.BF16 R24, R164, gdesc[UR20].tnspB, R24, gsb0 ;  /* 0x43e00014a4187df0 */ /* 0x000fe20008001818 */
[----:B------:R-:W-:-:S04]  /*be90*/  IMAD.IADD R152, R174, 0x1, -R224 ;  /* 0x00000001ae987824 */ /* 0x000fc800078e0ae0 */
[----:B------:R-:W-:-:S04]  /*bea0*/  IMAD R152, R225, 0x80, R152 ;  /* 0x00000080e1987824 */ /* 0x000fc800078e0298 */
[----:B------:R-:W-:-:S05]  /*beb0*/  IMAD.HI R152, R152, 0x2aaaaaab, RZ ;  /* 0x2aaaaaab98987827 */ /* 0x000fca00078e02ff */
[----:B------:R-:W-:-:S04]  /*bec0*/  SHF.R.U32.HI R153, RZ, 0x1f, R152 ;  /* 0x0000001fff997819 */ /* 0x000fc80000011698 */
[----:B------:R-:W-:-:S04]  /*bed0*/  LEA.HI.SX32 R153, R152, R153, 0x1c ;  /* 0x0000009998997211 */ /* 0x000fc800078fe2ff */
[----:B------:R-:W-:Y:S01]  /*bee0*/  VIMNMX R154, RZ, R153, !PT ;  /* 0x00000099ff9a7248 */ /* 0x000fe20007fe0100 */
[----:B------:R-:W-:-:S04]  /*bef0*/  VIADD R214, R214, 0xfffffffe ;  /* 0xfffffffed6d67836 */ /* 0x000fc80000000000 */
[----:B------:R0:W-:Y:S01]  /*bf00*/  STL [R1+0x14], R154 ;  /* 0x0000149a01007387 */ /* 0x0001e20000100800 */
[----:B------:R-:W-:Y:S01]  /*bf10*/  ISETP.GE.AND P2, PT, R214, R154, PT ;  /* 0x0000009ad600720c */ /* 0x000fe20003f46270 */
[----:B------:R-:W-:-:S05]  /*bf20*/  @!P1 VIADD R173, R173, 0x32460 ;  /* 0x00032460adad9836 */ /* 0x000fca0000000000 */
[----:B------:R-:W-:Y:S01]  /*bf30*/  @!P1 PRMT R173, RZ, 0x654, R173 ;  /* 0x00000654ffad9816 */ /* 0x000fe200000000ad */
[----:B------:R-:W-:Y:S02]  /*bf40*/  WARPGROUP.DEPBAR.LE gsb0, 0x0 ;  /* 0x00008000000079c5 */ /* 0x000fe40000010000 */
[----:B------:R-:W-:-:S06]  /*bf50*/  WARPGROUP.ARRIVE ;  /* 0x00000000000079c5 */ /* 0x000fcc0000000000 */
[----:B------:R-:W-:Y:S03]  /*bf60*/  HGMMA.64x256x16.F32.BF16 R24, R168, gdesc[UR24].tnspB, R24, gsb0 ;  /* 0x43e00018a8187df0 */ /* 0x000fe60008001818 */
[----:B------:R-:W-:Y:S02]  /*bf70*/  WARPGROUP.DEPBAR.LE gsb0, 0x0 ;  /* 0x00008000000079c5 */ /* 0x000fe40000010000 */
[----:B------:R0:W-:Y:S01]  /*bf80*/  @!P1 SYNCS.ARRIVE.TRANS64.RED.A1T0 RZ, [R173+URZ], RZ ;  /* 0x000000ffadff99a7 */ /* 0x0001e2000810043f */
[----:B------:R-:W-:Y:S05]  /*bf90*/  @!P2 BRA `(.L_x_4450) ;  /* 0x0000002c00e4a947 */ /* 0x000fea0003800000 */
[----:B------:R-:W-:Y:S02]  /*bfa0*/  IMAD.MOV.U32 R202, RZ, RZ, R23 ;  /* 0x000000ffffca7224 */ /* 0x000fe400078e0017 */
[----:B------:R-:W-:Y:S02]  /*bfb0*/  IMAD.MOV.U32 R203, RZ, RZ, R10 ;  /* 0x000000ffffcb7224 */ /* 0x000fe400078e000a */
[----:B------:R-:W-:-:S07]  /*bfc0*/  IMAD.MOV.U32 R200, RZ, RZ, R214 ;  /* 0x000000ffffc87224 */ /* 0x000fce00078e00d6 */
.L_x_4460:
[----:B------:R-:W-:Y:S01]  /*bfd0*/  VIADD R2, R2, 0x1 ;  /* 0x0000000102027836 */ /* 0x000fe20000000000 */
[----:B------:R-:W-:Y:S05]  /*bfe0*/  YIELD ;  /* 0x0000000000007946 */ /* 0x000fea0003800000 */
[----:B------:R-:W-:-:S04]  /*bff0*/  ISETP.NE.AND P2, PT, R2, 0x2, PT ;  /* 0x000000020200780c */ /* 0x000fc80003f45270 */
[----:B------:R-:W-:Y:S02]  /*c000*/  SEL R10, RZ, 0x1, P2 ;  /* 0x00000001ff0a7807 */ /* 0x000fe40001000000 */
[----:B------:R-:W-:Y:S02]  /*c010*/  SEL R2, R2, RZ, P2 ;  /* 0x000000ff02027207 */ /* 0x000fe40001000000 */
[----:B------:R-:W-:Y:S01]  /*c020*/  LOP3.LUT R19, R19, R10, RZ, 0x3c, !PT ;  /* 0x0000000a13137212 */ /* 0x000fe200078e3cff */
[----:B-1---5:R-:W-:Y:S06]  /*c030*/  @!P0 BRA `(.L_x_4451) ;  /* 0x0000000000048947 */ /* 0x022fec0003800000 */
[----:B------:R-:W-:Y:S01]  /*c040*/  BPT.TRAP 0x1 ;  /* 0x000000040000795c */ /* 0x000fe20000300000 */
.L_x_4451:
[----:B------:R-:W-:Y:S01]  /*c050*/  IMAD R201, R2, 0x8, R17 ;  /* 0x0000000802c97824 */ /* 0x000fe200078e0211 */
[----:B------:R-:W-:-:S04]  /*c060*/  SHF.L.U32 R10, R19, 0x1f, RZ ;  /* 0x0000001f130a7819 */ /* 0x000fc800000006ff */
[----:B------:R1:W2:Y:S01]  /*c070*/  SYNCS.PHASECHK.TRANS64.TRYWAIT P2, [R201+URZ+0x32430], R10 ;  /* 0x0324300ac90075a7 */ /* 0x0002a2000804017f */
[----:B------:R-:W-:Y:S05]  /*c080*/  @!P0 BRA `(.L_x_4452) ;  /* 0x0000000000048947 */ /* 0x000fea0003800000 */
[----:B------:R-:W-:Y:S01]  /*c090*/  BPT.TRAP 0x1 ;  /* 0x000000040000795c */ /* 0x000fe20000300000 */
.L_x_4452:
[----:B------:R-:W3:Y:S01]  /*c0a0*/  LDL R11, [R1+0x8] ;  /* 0x00000800010b7983 */ /* 0x000ee20000100800 */
[----:B------:R-:W-:Y:S02]  /*c0b0*/  IMAD.MOV.U32 R157, RZ, RZ, 0x40000040 ;  /* 0x40000040ff9d7424 */ /* 0x000fe400078e00ff */
[----:B---3--:R-:W-:Y:S01]  /*c0c0*/  IMAD R156, R2, 0x300, R11 ;  /* 0x00000300029c7824 */ /* 0x008fe200078e020b */
[----:B--2---:R-:W-:Y:S06]  /*c0d0*/  @P2 BRA `(.L_x_4453) ;  /* 0x0000000000082947 */ /* 0x004fec0003800000 */
[----:B------:R-:W2:Y:S02]  /*c0e0*/  SYNCS.PHASECHK.TRANS64.TRYWAIT P2, [R201+URZ+0x32430], R10 ;  /* 0x0324300ac90075a7 */ /* 0x000ea4000804017f */
[----:B--2---:R-:W-:Y:S05]  /*c0f0*/  @!P2 BRA `(.L_x_4454) ;  /* 0x000000f4007ca947 */ /* 0x004fea0003800000 */
.L_x_4453:
[----:B------:R-:W-:Y:S05]  /*c100*/  WARPSYNC.ALL ;  /* 0x0000000000007948 */ /* 0x000fea0003800000 */
[C---:B------:R-:W-:Y:S01]  /*c110*/  R2UR UR6, R156.reuse ;  /* 0x000000009c0672ca */ /* 0x040fe200000e0000 */
[C---:B0-----:R-:W-:Y:S01]  /*c120*/  VIADD R154, R156.reuse, 0x2 ;  /* 0x000000029c9a7836 */ /* 0x041fe20000000000 */
[----:B------:R-:W-:Y:S01]  /*c130*/  R2UR UR7, R157 ;  /* 0x000000009d0772ca */ /* 0x000fe200000e0000 */
[----:B------:R-:W-:Y:S01]  /*c140*/  VIADD R152, R156, 0x4 ;  /* 0x000000049c987836 */ /* 0x000fe20000000000 */
[----:B------:R-:W-:Y:S01]  /*c150*/  R2UR UR4, R216 ;  /* 0x00000000d80472ca */ /* 0x000fe200000e0000 */
[----:B------:R-:W-:Y:S01]  /*c160*/  VIADD R156, R156, 0x6 ;  /* 0x000000069c9c7836 */ /* 0x000fe20000000000 */
[----:B------:R-:W-:Y:S01]  /*c170*/  R2UR UR5, R217 ;  /* 0x00000000d90572ca */ /* 0x000fe200000e0000 */
[----:B------:R-:W-:Y:S01]  /*c180*/  IMAD.MOV.U32 R155, RZ, RZ, 0x40000040 ;  /* 0x40000040ff9b7424 */ /* 0x000fe200078e00ff */
[----:B------:R-:W-:Y:S01]  /*c190*/  R2UR UR10, R154 ;  /* 0x000000009a0a72ca */ /* 0x000fe200000e0000 */
[----:B------:R-:W-:Y:S01]  /*c1a0*/  IMAD.MOV.U32 R153, RZ, RZ, 0x40000040 ;  /* 0x40000040ff997424 */ /* 0x000fe200078e00ff */
[----:B------:R-:W-:Y:S01]  /*c1b0*/  R2UR UR14, R152 ;  /* 0x00000000980e72ca */ /* 0x000fe200000e0000 */
[----:B------:R-:W-:Y:S01]  /*c1c0*/  IMAD.MOV.U32 R157, RZ, RZ, 0x40000040 ;  /* 0x40000040ff9d7424 */ /* 0x000fe200078e00ff */
[----:B------:R-:W-:-:S02]  /*c1d0*/  R2UR UR11, R155 ;  /* 0x000000009b0b72ca */ /* 0x000fc400000e0000 */
[----:B------:R-:W-:Y:S02]  /*c1e0*/  R2UR UR15, R153 ;  /* 0x00000000990f72ca */ /* 0x000fe400000e0000 */
[----:B------:R-:W-:Y:S02]  /*c1f0*/  R2UR UR18, R156 ;  /* 0x000000009c1272ca */ /* 0x000fe400000e0000 */
[----:B------:R-:W-:Y:S02]  /*c200*/  R2UR UR19, R157 ;  /* 0x000000009d1372ca */ /* 0x000fe400000e0000 */
[----:B------:R-:W-:Y:S01]  /*c210*/  WARPGROUP.ARRIVE ;  /* 0x00000000000079c5 */ /* 0x000fe20000000000 */
[----:B------:R-:W-:Y:S02]  /*c220*/  R2UR UR8, R236 ;  /* 0x00000000ec0872ca */ /* 0x000fe400000e0000 */
[----:B------:R-:W-:Y:S02]  /*c230*/  R2UR UR9, R237 ;  /* 0x00000000ed0972ca */ /* 0x000fe400000e0000 */
[----:B------:R-:W-:Y:S01]  /*c240*/  R2UR UR12, R234 ;  /* 0x00000000ea0c72ca */ /* 0x000fe200000e0000 */
[----:B------:R-:W-:Y:S01]  /*c250*/  HGMMA.64x96x16.F32.BF16 R152, gdesc[UR4], RZ, !UPT, gsb0 ;  /* 0x01600000049879f0 */ /* 0x000fe2000c0018ff */
[----:B------:R-:W-:-:S02]  /*c260*/  R2UR UR13, R235 ;  /* 0x00000000eb0d72ca */ /* 0x000fc400000e0000 */
        /* <DEDUP_REMOVED lines=14> */
.L_x_4455:
[----:B------:R0:W3:Y:S01]  /*c350*/  SYNCS.PHASECHK.TRANS64.TRYWAIT P2, [R201+URZ+0x32450], R10 ;  /* 0x0324500ac90075a7 */ /* 0x0000e2000804017f */
[----:B------:R-:W-:Y:S05]  /*c360*/  @!P0 BRA `(.L_x_4456) ;  /* 0x0000000000048947 */ /* 0x000fea0003800000 */
[----:B------:R-:W-:Y:S01]  /*c370*/  BPT.TRAP 0x1 ;  /* 0x000000040000795c */ /* 0x000fe20000300000 */
.L_x_4456:
[----:B------:R-:W-:Y:S04]  /*c380*/  BSSY B0, `(.L_x_4457) ;  /* 0x0000004000007945 */ /* 0x000fe80003800000 */
[----:B---3--:R-:W-:Y:S05]  /*c390*/  @P2 BRA `(.L_x_4458) ;  /* 0x0000000000082947 */ /* 0x008fea0003800000 */
[----:B------:R-:W3:Y:S02]  /*c3a0*/  SYNCS.PHASECHK.TRANS64.TRYWAIT P2, [R201+URZ+0x32450], R10 ;  /* 0x0324500ac90075a7 */ /* 0x000ee4000804017f */
[----:B---3--:R-:W-:Y:S05]  /*c3b0*/  @!P2 BRA `(.L_x_4459) ;  /* 0x000000f000e0a947 */ /* 0x008fea0003800000 */
.L_x_4458:
[----:B------:R-:W-:Y:S05]  /*c3c0*/  BSYNC B0 ;  /* 0x0000000000007941 */ /* 0x000fea0003800000 */
.L_x_4457:
[----:B------:R-:W-:Y:S05]  /*c3d0*/  WARPSYNC.ALL ;  /* 0x0000000000007948 */ /* 0x000fea0003800000 */
[----:B------:R-:W0:Y:S01]  /*c3e0*/  LDL R23, [R1+0xc] ;  /* 0x00000c0001177983 */ /* 0x000e220000100800 */
[----:B------:R-:W-:Y:S01]  /*c3f0*/  IMAD.MOV.U32 R11, RZ, RZ, 0x40000040 ;  /* 0x40000040ff0b7424 */ /* 0x000fe200078e00ff */
[----:B------:R-:W-:Y:S02]  /*c400*/  R2UR UR4, R4 ;  /* 0x00000000040472ca */ /* 0x000fe400000e0000 */
[----:B------:R-:W-:Y:S01]  /*c410*/  R2UR UR5, R5 ;  /* 0x00000000050572ca */ /* 0x000fe200000e0000 */
[----:B------:R-:W-:Y:S01]  /*c420*/  WARPGROUP.ARRIVE ;  /* 0x00000000000079c5 */ /* 0x000fe20000000000 */
[----:B------:R-:W-:Y:S01]  /*c430*/  R2UR UR7, R11 ;  /* 0x000000000b0772ca */ /* 0x000fe200000e0000 */
[----:B------:R-:W-:Y:S01]  /*c440*/  IMAD.MOV.U32 R215, RZ, RZ, 0x40000040 ;  /* 0x40000040ffd77424 */ /* 0x000fe200078e00ff */
[----:B------:R4:W-:Y:S04]  /*c450*/  STL [R1+0x5c], R16 ;  /* 0x00005c1001007387 */ /* 0x0009e80000100800 */
[----:B----4-:R-:W4:Y:S01]  /*c460*/  LDL.LU R16, [R1] ;  /* 0x0000000001107983 */ /* 0x010f220000300800 */
[----:B0123--:R-:W-:-:S03]  /*c470*/  IMAD R10, R2, 0xc00, R23 ;  /* 0x00000c00020a7824 */ /* 0x00ffc600078e0217 */
[----:B------:R-:W2:Y:S02]  /*c480*/  LDL R23, [R1+0x30] ;  /* 0x0000300001177983 */ /* 0x000ea40000100800 */
[----:B------:R-:W-:-:S13]  /*c490*/  R2UR UR6, R10 ;  /* 0x000000000a0672ca */ /* 0x000fda00000e0000 */
[----:B------:R-:W-:Y:S01]  /*c4a0*/  HGMMA.64x96x16.F32.BF16 R152, gdesc[UR4], R152, gsb0 ;  /* 0x01600000049879f0 */ /* 0x000fe20008001898 */
[----:B------:R-:W-:Y:S01]  /*c4b0*/  VIADD R214, R10, 0x2 ;  /* 0x000000020ad67836 */ /* 0x000fe20000000000 */
[----:B------:R-:W-:Y:S02]  /*c4c0*/  R2UR UR7, R215 ;  /* 0x00000000d70772ca */ /* 0x000fe400000e0000 */
[----:B------:R-:W-:Y:S02]  /*c4d0*/  R2UR UR4, R230 ;  /* 0x00000000e60472ca */ /* 0x000fe400000e0000 */
[----:B------:R-:W-:Y:S02]  /*c4e0*/  R2UR UR6, R214 ;  /* 0x00000000d60672ca */ /* 0x000fe400000e0000 */
[----:B------:R-:W-:Y:S01]  /*c4f0*/  R2UR UR5, R231 ;  /* 0x00000000e70572ca */ /* 0x000fe200000e0000 */
[----:B------:R-:W-:Y:S01]  /*c500*/  VIADD R214, R10, 0x4 ;  /* 0x000000040ad67836 */ /* 0x000fe20000000000 */
[----:B----4-:R-:W-:Y:S01]  /*c510*/  LOP3.LUT R16, R16, 0xfffffeff, RZ, 0xc0, !PT ;  /* 0xfffffeff10107812 */ /* 0x010fe200078ec0ff */
[----:B------:R-:W-:-:S02]  /*c520*/  IMAD.MOV.U32 R215, RZ, RZ, 0x40000040 ;  /* 0x40000040ffd77424 */ /* 0x000fc400078e00ff */
[----:B------:R-:W-:Y:S01]  /*c530*/  IMAD.MOV.U32 R11, RZ, RZ, 0x40000040 ;  /* 0x40000040ff0b7424 */ /* 0x000fe200078e00ff */
[----:B------:R-:W-:-:S04]  /*c540*/  @P1 LOP3.LUT R16, R16, 0x100, RZ, 0xfc, !PT ;  /* 0x0000010010101812 */ /* 0x000fc800078efcff */
[----:B------:R-:W-:-:S04]  /*c550*/  LOP3.LUT R16, R16, 0xffffff7f, RZ, 0xc0, !PT ;  /* 0xffffff7f10107812 */ /* 0x000fc800078ec0ff */
[----:B------:R-:W-:Y:S01]  /*c560*/  @P0 LOP3.LUT R16, R16, 0x80, RZ, 0xfc, !PT ;  /* 0x0000008010100812 */ /* 0x000fe200078efcff */
        /* <DEDUP_REMOVED lines=112> */
[----:B------:R-:W3:Y:S01]  /*cc70*/  LDL R214, [R1+0x10] ;  /* 0x0000100001d67983 */ /* 0x000ee20000100800 */
[----:B------:R-:W-:-:S03]  /*cc80*/  R2UR UR7, R215 ;  /* 0x00000000d70772ca */ /* 0x000fc600000e0000 */
[----:B------:R-:W4:Y:S01]  /*cc90*/  LDL R215, [R1+0x2c] ;  /* 0x00002c0001d77983 */ /* 0x000f220000100800 */
[----:B------:R-:W-:Y:S02]  /*cca0*/  R2UR UR4, R8 ;  /* 0x00000000080472ca */ /* 0x000fe400000e0000 */
[----:B------:R-:W-:Y:S01]  /*ccb0*/  R2UR UR5, R9 ;  /* 0x00000000090572ca */ /* 0x000fe200000e0000 */
[----:B------:R-:W-:Y:S01]  /*ccc0*/  VIADD R10, R10, 0x906 ;  /* 0x000009060a0a7836 */ /* 0x000fe20000000000 */
[----:B------:R-:W-:Y:S02]  /*ccd0*/  WARPGROUP.DEPBAR.LE gsb0, 0x0 ;  /* 0x00008000000079c5 */ /* 0x000fe40000010000 */
[----:B------:R-:W-:-:S09]  /*cce0*/  WARPGROUP.ARRIVE ;  /* 0x00000000000079c5 */ /* 0x000fd20000000000 */
[----:B------:R-:W-:Y:S01]  /*ccf0*/  HGMMA.64x96x16.F32.BF16 R152, gdesc[UR4], R152, gsb0 ;  /* 0x01600000049879f0 */ /* 0x000fe20008001898 */
[----:B------:R-:W-:Y:S02]  /*cd00*/  R2UR UR6, R10 ;  /* 0x000000000a0672ca */ /* 0x000fe400000e0000 */
[----:B------:R-:W-:Y:S02]  /*cd10*/  R2UR UR7, R11 ;  /* 0x000000000b0772ca */ /* 0x000fe400000e0000 */
[----:B------:R-:W-:Y:S02]  /*cd20*/  R2UR UR4, R6 ;  /* 0x00000000060472ca */ /* 0x000fe400000e0000 */
[----:B------:R-:W-:Y:S01]  /*cd30*/  R2UR UR5, R7 ;  /* 0x00000000070572ca */ /* 0x000fe200000e0000 */
[----:B------:R-:W-:-:S04]  /*cd40*/  IMAD.SHL.U32 R10, R225, 0x80, RZ ;  /* 0x00000080e10a7824 */ /* 0x000fc800078e00ff */
[----:B------:R-:W-:Y:S01]  /*cd50*/  IMAD R10, R200, -0x60, R10 ;  /* 0xffffffa0c80a7824 */ /* 0x000fe200078e020a */
[----:B------:R-:W-:Y:S02]  /*cd60*/  WARPGROUP.DEPBAR.LE gsb0, 0x0 ;  /* 0x00008000000079c5 */ /* 0x000fe40000010000 */
[----:B------:R-:W-:-:S06]  /*cd70*/  WARPGROUP.ARRIVE ;  /* 0x00000000000079c5 */ /* 0x000fcc0000000000 */
[----:B------:R-:W-:Y:S01]  /*cd80*/  HGMMA.64x96x16.F32.BF16 R152, gdesc[UR4], R152, gsb0 ;  /* 0x01600000049879f0 */ /* 0x000fe20008001898 */
[----:B---3--:R-:W-:-:S05]  /*cd90*/  IADD3 R10, R10, 0x1, R214 ;  /* 0x000000010a0a7810 */ /* 0x008fca0007ffe0d6 */
[----:B------:R-:W-:-:S04]  /*cda0*/  IMAD.IADD R10, R10, 0x1, -R224 ;  /* 0x000000010a0a7824 */ /* 0x000fc800078e0ae0 */
[----:B----4-:R-:W-:-:S04]  /*cdb0*/  IMAD R10, R215, -0x2, R10 ;  /* 0xfffffffed70a7824 */ /* 0x010fc800078e020a */
[----:B--2---:R-:W-:-:S05]  /*cdc0*/  IMAD.IADD R23, R23, 0x1, R10 ;  /* 0x0000000117177824 */ /* 0x004fca00078e020a */
[C---:B------:R-:W-:Y:S01]  /*cdd0*/  ISETP.GT.AND P5, PT, R23.reuse, RZ, PT ;  /* 0x000000ff1700720c */ /* 0x040fe20003fa4270 */
[----:B------:R-:W-:Y:S02]  /*cde0*/  WARPGROUP.DEPBAR.LE gsb0, 0x0 ;  /* 0x00008000000079c5 */ /* 0x000fe40000010000 */
[C---:B------:R-:W-:Y:S02]  /*cdf0*/  ISETP.GT.AND P4, PT, R23.reuse, 0x1, PT ;  /* 0x000000011700780c */ /* 0x040fe40003f84270 */
        /* <DEDUP_REMOVED lines=70> */
[----:B------:R-:W0:Y:S02]  /*d260*/  SHFL.BFLY PT, R11, R10, 0x2, 0x1f ;  /* 0x0c401f000a0b7f89 */ /* 0x000e2400000e0000 */
[----:B0-----:R-:W-:-:S05]  /*d270*/  FMNMX.FTZ R10, R10, R11, !PT ;  /* 0x0000000b0a0a7209 */ /* 0x001fca0007810000 */
[----:B------:R-:W0:Y:S01]  /*d280*/  SHFL.BFLY PT, R11, R10, 0x1, 0x1f ;  /* 0x0c201f000a0b7f89 */ /* 0x000e2200000e0000 */
[----:B------:R-:W-:Y:S01]  /*d290*/  VIADD R23, R23, 0x8 ;  /* 0x0000000817177836 */ /* 0x000fe20000000000 */
[----:B0-----:R-:W-:-:S04]  /*d2a0*/  FMNMX.FTZ R10, R10, R11, !PT ;  /* 0x0000000b0a0a7209 */ /* 0x001fc80007810000 */
[----:B------:R-:W-:-:S04]  /*d2b0*/  FSETP.NEU.FTZ.AND P6, PT, R10, -INF , PT ;  /* 0xff8000000a00780b */ /* 0x000fc80003fdd000 */
[----:B------:R-:W-:-:S05]  /*d2c0*/  FSEL R11, R10, RZ, P6 ;  /* 0x000000ff0a0b7208 */ /* 0x000fca0003000000 */
[----:B------:R-:W-:Y:S02]  /*d2d0*/  FADD.FTZ R203, -R11, R203 ;  /* 0x000000cb0bcb7221 */ /* 0x000fe40000010100 */
[----:B------:R-:W0:Y:S01]  /*d2e0*/  LDC R11, c[0x0][0xa80] ;  /* 0x0002a000ff0b7b82 */ /* 0x000e220000000800 */
[C---:B------:R-:W-:Y:S02]  /*d2f0*/  ISETP.GT.AND P1, PT, R23.reuse, 0x41, PT ;  /* 0x000000411700780c */ /* 0x040fe40003f24270 */
[----:B------:R-:W-:Y:S02]  /*d300*/  ISETP.GT.AND P5, PT, R23, RZ, PT ;  /* 0x000000ff1700720c */ /* 0x000fe40003fa4270 */
[----:B------:R-:W-:Y:S02]  /*d310*/  LOP3.LUT R16, R16, 0xfffffdff, RZ, 0xc0, !PT ;  /* 0xfffffdff10107812 */ /* 0x000fe400078ec0ff */
[----:B------:R-:W-:-:S07]  /*d320*/  FSEL R193, R154, -INF , P5 ;  /* 0xff8000009ac17808 */ /* 0x000fce0002800000 */
[----:B------:R-:W-:Y:S02]  /*d330*/  @P1 LOP3.LUT R16, R16, 0x200, RZ, 0xfc, !PT ;  /* 0x0000020010101812 */ /* 0x000fe400078efcff */
[C---:B------:R-:W-:Y:S02]  /*d340*/  ISETP.GT.AND P1, PT, R23.reuse, 0x40, PT ;  /* 0x000000401700780c */ /* 0x040fe40003f24270 */
[----:B------:R-:W-:Y:S02]  /*d350*/  ISETP.GT.AND P0, PT, R23, 0x48, PT ;  /* 0x000000481700780c */ /* 0x000fe40003f04270 */
[----:B------:R-:W-:Y:S01]  /*d360*/  FSEL R186, R186, -INF , P1 ;  /* 0xff800000baba7808 */ /* 0x000fe20000800000 */
[----:B0-----:R-:W-:Y:S01]  /*d370*/  FMUL.FTZ R154, R10, R11 ;  /* 0x0000000b0a9a7220 */ /* 0x001fe20000410000 */
[----:B------:R-:W-:-:S04]  /*d380*/  LOP3.LUT P1, RZ, R16, 0x200, RZ, 0xc0, !PT ;  /* 0x0000020010ff7812 */ /* 0x000fc8000782c0ff */
[----:B------:R-:W-:Y:S01]  /*d390*/  FSEL R154, R154, RZ, P6 ;  /* 0x000000ff9a9a7208 */ /* 0x000fe20003000000 */
[----:B------:R0:W-:Y:S01]  /*d3a0*/  STL [R1], R16 ;  /* 0x0000001001007387 */ /* 0x0001e20000100800 */
[----:B------:R-:W-:Y:S02]  /*d3b0*/  FSEL R187, R187, -INF , P1 ;  /* 0xff800000bbbb7808 */ /* 0x000fe40000800000 */
[----:B------:R-:W-:Y:S01]  /*d3c0*/  FSEL R190, R190, -INF , P0 ;  /* 0xff800000bebe7808 */ /* 0x000fe20000000000 */
[-C--:B------:R-:W-:Y:S01]  /*d3d0*/  FFMA.FTZ R215, R168, R11.reuse, -R154 ;  /* 0x0000000ba8d77223 */ /* 0x080fe2000001089a */
[C---:B------:R-:W-:Y:S01]  /*d3e0*/  LOP3.LUT P1, RZ, R16.reuse, 0x100, RZ, 0xc0, !PT ;  /* 0x0000010010ff7812 */ /* 0x040fe2000782c0ff */
[----:B------:R-:W-:Y:S01]  /*d3f0*/  FMUL.FTZ R168, R203, R11 ;  /* 0x0000000bcba87220 */ /* 0x000fe20000410000 */
[----:B------:R-:W-:Y:S02]  /*d400*/  LOP3.LUT P0, RZ, R16, 0x80, RZ, 0xc0, !PT ;  /* 0x0000008010ff7812 */ /* 0x000fe4000780c0ff */
[----:B0-----:R1:W5:Y:S04]  /*d410*/  LDL.LU R16, [R1+0x5c] ;  /* 0x00005c0001107983 */ /* 0x0013680000300800 */
[----:B------:R-:W2:Y:S01]  /*d420*/  LDL R203, [R1+0x4] ;  /* 0x0000040001cb7983 */ /* 0x000ea20000100800 */
[----:B------:R-:W-:-:S02]  /*d430*/  ISETP.GT.AND P4, PT, R23, 0x1, PT ;  /* 0x000000011700780c */ /* 0x000fc40003f84270 */
[C---:B------:R-:W-:Y:S02]  /*d440*/  ISETP.GT.AND P3, PT, R23.reuse, 0x8, PT ;  /* 0x000000081700780c */ /* 0x040fe40003f64270 */
[----:B------:R-:W-:Y:S02]  /*d450*/  ISETP.GT.AND P2, PT, R23, 0x9, PT ;  /* 0x000000091700780c */ /* 0x000fe40003f44270 */
[----:B------:R-:W-:Y:S02]  /*d460*/  FSEL R155, R155, -INF , P4 ;  /* 0xff8000009b9b7808 */ /* 0x000fe40002000000 */
[----:B------:R-:W-:Y:S02]  /*d470*/  FSEL R158, R158, -INF , P3 ;  /* 0xff8000009e9e7808 */ /* 0x000fe40001800000 */
[----:B------:R-:W-:Y:S02]  /*d480*/  FSEL R159, R159, -INF , P2 ;  /* 0xff8000009f9f7808 */ /* 0x000fe40001000000 */
[----:B------:R-:W-:-:S02]  /*d490*/  ISETP.GT.AND P5, PT, R23, 0x10, PT ;  /* 0x000000101700780c */ /* 0x000fc40003fa4270 */
[C---:B------:R-:W-:Y:S02]  /*d4a0*/  ISETP.GT.AND P4, PT, R23.reuse, 0x11, PT ;  /* 0x000000111700780c */ /* 0x040fe40003f84270 */
[C---:B------:R-:W-:Y:S02]  /*d4b0*/  ISETP.GT.AND P3, PT, R23.reuse, 0x18, PT ;  /* 0x000000181700780c */ /* 0x040fe40003f64270 */
[----:B------:R-:W-:Y:S02]  /*d4c0*/  ISETP.GT.AND P2, PT, R23, 0x19, PT ;  /* 0x000000191700780c */ /* 0x000fe40003f44270 */
[----:B------:R-:W-:Y:S02]  /*d4d0*/  FSEL R162, R162, -INF , P5 ;  /* 0xff800000a2a27808 */ /* 0x000fe40002800000 */
[----:B------:R-:W-:Y:S02]  /*d4e0*/  FSEL R163, R163, -INF , P4 ;  /* 0xff800000a3a37808 */ /* 0x000fe40002000000 */
[----:B------:R-:W-:-:S02]  /*d4f0*/  FSEL R166, R166, -INF , P3 ;  /* 0xff800000a6a67808 */ /* 0x000fc40001800000 */
[----:B------:R-:W-:Y:S02]  /*d500*/  FSEL R167, R167, -INF , P2 ;  /* 0xff800000a7a77808 */ /* 0x000fe40001000000 */
[C---:B------:R-:W-:Y:S02]  /*d510*/  ISETP.GT.AND P5, PT, R23.reuse, 0x20, PT ;  /* 0x000000201700780c */ /* 0x040fe40003fa4270 */
[C---:B------:R-:W-:Y:S02]  /*d520*/  ISETP.GT.AND P4, PT, R23.reuse, 0x21, PT ;  /* 0x000000211700780c */ /* 0x040fe40003f84270 */
[C---:B------:R-:W-:Y:S02]  /*d530*/  ISETP.GT.AND P3, PT, R23.reuse, 0x28, PT ;  /* 0x000000281700780c */ /* 0x040fe40003f64270 */
[----:B------:R-:W-:Y:S01]  /*d540*/  ISETP.GT.AND P2, PT, R23, 0x29, PT ;  /* 0x000000291700780c */ /* 0x000fe20003f44270 */
[----:B------:R-:W-:Y:S01]  /*d550*/  FFMA.FTZ R152, R152, R11, -R154 ;  /* 0x0000000b98987223 */ /* 0x000fe2000001089a */
[----:B------:R-:W-:-:S02]  /*d560*/  FSEL R170, R170, -INF , P5 ;  /* 0xff800000aaaa7808 */ /* 0x000fc40002800000 */
[----:B------:R-:W-:Y:S02]  /*d570*/  FSEL R171, R171, -INF , P4 ;  /* 0xff800000abab7808 */ /* 0x000fe40002000000 */
[----:B------:R-:W-:Y:S02]  /*d580*/  FSEL R174, R174, -INF , P3 ;  /* 0xff800000aeae7808 */ /* 0x000fe40001800000 */
[----:B------:R-:W-:Y:S02]  /*d590*/  FSEL R175, R175, -INF , P2 ;  /* 0xff800000afaf7808 */ /* 0x000fe40001000000 */
[C---:B------:R-:W-:Y:S02]  /*d5a0*/  ISETP.GT.AND P5, PT, R23.reuse, 0x30, PT ;  /* 0x000000301700780c */ /* 0x040fe40003fa4270 */
[C---:B------:R-:W-:Y:S02]  /*d5b0*/  ISETP.GT.AND P4, PT, R23.reuse, 0x31, PT ;  /* 0x000000311700780c */ /* 0x040fe40003f84270 */
[----:B------:R-:W-:-:S02]  /*d5c0*/  ISETP.GT.AND P3, PT, R23, 0x38, PT ;  /* 0x000000381700780c */ /* 0x000fc40003f64270 */
[----:B------:R-:W-:Y:S01]  /*d5d0*/  ISETP.GT.AND P2, PT, R23, 0x39, PT ;  /* 0x000000391700780c */ /* 0x000fe20003f44270 */
[----:B------:R-:W-:Y:S01]  /*d5e0*/  FFMA.FTZ R153, R153, R11, -R154 ;  /* 0x0000000b99997223 */ /* 0x000fe2000001089a */
[----:B------:R-:W-:Y:S01]  /*d5f0*/  FSEL R178, R178, -INF , P5 ;  /* 0xff800000b2b27808 */ /* 0x000fe20002800000 */
[----:B------:R-:W-:Y:S01]  /*d600*/  MUFU.EX2 R152, R152 ;  /* 0x0000009800987308 */ /* 0x000fe20000000800 */
[----:B------:R-:W-:Y:S02]  /*d610*/  FSEL R179, R179, -INF , P4 ;  /* 0xff800000b3b37808 */ /* 0x000fe40002000000 */
[----:B------:R-:W-:Y:S02]  /*d620*/  FSEL R182, R182, -INF , P3 ;  /* 0xff800000b6b67808 */ /* 0x000fe40001800000 */
[----:B------:R-:W-:Y:S02]  /*d630*/  FSEL R183, R183, -INF , P2 ;  /* 0xff800000b7b77808 */ /* 0x000fe40001000000 */
[C---:B------:R-:W-:Y:S01]  /*d640*/  ISETP.GT.AND P2, PT, R23.reuse, 0x50, PT ;  /* 0x000000501700780c */ /* 0x040fe20003f44270 */
[----:B------:R-:W0:Y:S01]  /*d650*/  MUFU.EX2 R168, R168 ;  /* 0x000000a800a87308 */ /* 0x000e220000000800 */
[----:B------:R-:W-:-:S02]  /*d660*/  ISETP.GT.AND P3, PT, R23, 0x51, PT ;  /* 0x000000511700780c */ /* 0x000fc40003f64270 */
[C---:B------:R-:W-:Y:S02]  /*d670*/  ISETP.GT.AND P4, PT, R23.reuse, 0x58, PT ;  /* 0x000000581700780c */ /* 0x040fe40003f84270 */
[C---:B------:R-:W-:Y:S02]  /*d680*/  ISETP.GT.AND P5, PT, R23.reuse, 0x59, PT ;  /* 0x000000591700780c */ /* 0x040fe40003fa4270 */
[----:B------:R-:W-:Y:S01]  /*d690*/  ISETP.GT.AND P6, PT, R23, 0x49, PT ;  /* 0x000000491700780c */ /* 0x000fe20003fc4270 */
[-CC-:B------:R-:W-:Y:S01]  /*d6a0*/  FFMA.FTZ R23, R156, R11.reuse, -R154.reuse ;  /* 0x0000000b9c177223 */ /* 0x180fe2000001089a */
[----:B------:R-:W3:Y:S01]  /*d6b0*/  MUFU.EX2 R153, R153 ;  /* 0x0000009900997308 */ /* 0x000ee20000000800 */
[-CC-:B------:R-:W-:Y:S01]  /*d6c0*/  FFMA.FTZ R157, R157, R11.reuse, -R154.reuse ;  /* 0x0000000b9d9d7223 */ /* 0x180fe2000001089a */
[-CC-:B------:R-:W-:Y:S01]  /*d6d0*/  FFMA.FTZ R160, R160, R11.reuse, -R154.reuse ;  /* 0x0000000ba0a07223 */ /* 0x180fe2000001089a */
[-CC-:B------:R-:W-:Y:S01]  /*d6e0*/  FFMA.FTZ R161, R161, R11.reuse, -R154.reuse ;  /* 0x0000000ba1a17223 */ /* 0x180fe2000001089a */
[-CC-:B------:R-:W-:Y:S01]  /*d6f0*/  FFMA.FTZ R164, R164, R11.reuse, -R154.reuse ;  /* 0x0000000ba4a47223 */ /* 0x180fe2000001089a */
[----:B------:R-:W-:-:S03]  /*d700*/  FFMA.FTZ R165, R165, R11, -R154 ;  /* 0x0000000ba5a57223 */ /* 0x000fc6000001089a */
        /* <DEDUP_REMOVED lines=15> */
[----:B------:R-:W-:-:S02]  /*d800*/  FFMA.FTZ R197, R197, R11, -R154 ;  /* 0x0000000bc5c57223 */ /* 0x000fc4000001089a */
[----:B------:R-:W1:Y:S01]  /*d810*/  MUFU.EX2 R154, R157 ;  /* 0x0000009d009a7308 */ /* 0x000e620000000800 */
[----:B0-----:R-:W-:-:S04]  /*d820*/  FFMA.FTZ R3, R168, R3, R152 ;  /* 0x00000003a8037223 */ /* 0x001fc80000010098 */
[----:B---3--:R-:W-:-:S04]  /*d830*/  FADD.FTZ R3, R153, R3 ;  /* 0x0000000399037221 */ /* 0x008fc80000010000 */
[----:B----4-:R-:W-:-:S04]  /*d840*/  FADD.FTZ R3, R23, R3 ;  /* 0x0000000317037221 */ /* 0x010fc80000010000 */
[C---:B-1----:R-:W-:Y:S01]  /*d850*/  FADD.FTZ R3, R154.reuse, R3 ;  /* 0x000000039a037221 */ /* 0x042fe20000010000 */
[----:B------:R-:W-:Y:S02]  /*d860*/  F2FP.BF16.F32.PACK_AB R154, R154, R23 ;  /* 0x000000179a9a723e */ /* 0x000fe400000010ff */
        /* <DEDUP_REMOVED lines=26> */
[----:B------:R-:W-:Y:S02]  /*da10*/  FSEL R199, R199, -INF , P5 ;  /* 0xff800000c7c77808 */ /* 0x000fe40002800000 */
[----:B------:R-:W-:-:S04]  /*da20*/  FMNMX.FTZ R23, R198, R23, !PT ;  /* 0x00000017c6177209 */ /* 0x000fc80007810000 */
[----:B------:R-:W-:Y:S02]  /*da30*/  FMNMX.FTZ R23, R199, R23, !PT ;  /* 0x00000017c7177209 */ /* 0x000fe40007810000 */
[----:B------:R-:W-:-:S03]  /*da40*/  F2FP.BF16.F32.PACK_AB R152, R153, R152 ;  /* 0x000000989998723e */ /* 0x000fc600000010ff */
[----:B------:R-:W0:Y:S02]  /*da50*/  SHFL.BFLY PT, R153, R23, 0x2, 0x1f ;  /* 0x0c401f0017997f89 */ /* 0x000e2400000e0000 */
[----:B0-----:R-:W-:-:S05]  /*da60*/  FMNMX.FTZ R23, R23, R153, !PT ;  /* 0x0000009917177209 */ /* 0x001fca0007810000 */
[----:B------:R-:W0:Y:S02]  /*da70*/  SHFL.BFLY PT, R153, R23, 0x1, 0x1f ;  /* 0x0c201f0017997f89 */ /* 0x000e2400000e0000 */
[----:B0-----:R-:W-:-:S04]  /*da80*/  FMNMX.FTZ R23, R23, R153, !PT ;  /* 0x0000009917177209 */ /* 0x001fc80007810000 */
[C---:B------:R-:W-:Y:S01]  /*da90*/  FSETP.NEU.FTZ.AND P2, PT, R23.reuse, -INF , PT ;  /* 0xff8000001700780b */ /* 0x040fe20003f5d000 */
[----:B------:R-:W-:-:S03]  /*daa0*/  FMUL.FTZ R172, R23, R11 ;  /* 0x0000000b17ac7220 */ /* 0x000fc60000410000 */
[----:B------:R-:W-:Y:S02]  /*dab0*/  FSEL R153, R23, RZ, P2 ;  /* 0x000000ff17997208 */ /* 0x000fe40001000000 */
[----:B------:R-:W-:-:S03]  /*dac0*/  FSEL R172, R172, RZ, P2 ;  /* 0x000000ffacac7208 */ /* 0x000fc60001000000 */
[----:B------:R-:W-:Y:S02]  /*dad0*/  FADD.FTZ R153, -R153, R202 ;  /* 0x000000ca99997221 */ /* 0x000fe40000010100 */
[-CC-:B------:R-:W-:Y:S01]  /*dae0*/  FFMA.FTZ R202, R155, R11.reuse, -R172.reuse ;  /* 0x0000000b9bca7223 */ /* 0x180fe200000108ac */
[-CC-:B------:R-:W-:Y:S01]  /*daf0*/  FFMA.FTZ R155, R158, R11.reuse, -R172.reuse ;  /* 0x0000000b9e9b7223 */ /* 0x180fe200000108ac */
[-CC-:B------:R-:W-:Y:S01]  /*db00*/  FFMA.FTZ R193, R193, R11.reuse, -R172.reuse ;  /* 0x0000000bc1c17223 */ /* 0x180fe200000108ac */
[-C--:B------:R-:W-:Y:S01]  /*db10*/  FMUL.FTZ R153, R153, R11.reuse ;  /* 0x0000000b99997220 */ /* 0x080fe20000410000 */
[----:B--2---:R-:W-:Y:S02]  /*db20*/  IMAD R158, R2, 0xc00, R203 ;  /* 0x00000c00029e7824 */ /* 0x004fe400078e02cb */
[----:B------:R-:W0:Y:S01]  /*db30*/  S2R R203, SR_TID.X ;  /* 0x0000000000cb7919 */ /* 0x000e220000002100 */
        /* <DEDUP_REMOVED lines=22> */
[----:B------:R-:W1:Y:S01]  /*dca0*/  MUFU.EX2 R172, R153 ;  /* 0x0000009900ac7308 */ /* 0x000e620000000800 */
[----:B------:R-:W-:-:S02]  /*dcb0*/  IMAD.MOV.U32 R159, RZ, RZ, 0x40000040 ;  /* 0x40000040ff9f7424 */ /* 0x000fc400078e00ff */
        /* <DEDUP_REMOVED lines=64> */
[----:B------:R-:W-:Y:S01]  /*e0c0*/  R2UR UR7, R159 ;  /* 0x000000009f0772ca */ /* 0x000fe200000e0000 */
[----:B------:R-:W-:Y:S01]  /*e0d0*/  @!P1 VIADD R159, R201, 0x32440 ;  /* 0x00032440c99f9836 */ /* 0x000fe20000000000 */
[----:B0-----:R-:W-:Y:S01]  /*e0e0*/  SHF.R.U32.HI R168, RZ, 0x7, R203 ;  /* 0x00000007ffa87819 */ /* 0x001fe200000116cb */
[----:B-1----:R-:W-:Y:S01]  /*e0f0*/  FFMA.FTZ R0, R172, R0, R193 ;  /* 0x00000000ac007223 */ /* 0x002fe200000100c1 */
        /* <DEDUP_REMOVED lines=64> */
[----:B------:R-:W-:-:S02]  /*e500*/  IADD3 R172, -R168, 0xb, RZ ;  /* 0x0000000ba8ac7810 */ /* 0x000fc40007ffe1ff */
[----:B------:R-:W-:-:S03]  /*e510*/  @!P1 PRMT R159, RZ, 0x654, R159 ;  /* 0x00000654ff9f9816 */ /* 0x000fc6000000009f */
[----:B------:R1:W-:Y:S06]  /*e520*/  BAR.ARV R172, 0x100 ;  /* 0x000400ac0000751d */ /* 0x0003ec0000002000 */
[----:B------:R0:W-:Y:S01]  /*e530*/  @!P1 SYNCS.ARRIVE.TRANS64.RED.A1T0 RZ, [R159+URZ], RZ ;  /* 0x000000ff9fff99a7 */ /* 0x0001e2000810043f */
[----:B------:R-:W2:Y:S01]  /*e540*/  MUFU.EX2 R153, R202 ;  /* 0x000000ca00997308 */ /* 0x000ea20000000800 */
[----:B0-----:R-:W-:-:S07]  /*e550*/  VIADD R159, R168, 0x8 ;  /* 0x00000008a89f7836 */ /* 0x001fce0000000000 */
[----:B------:R-:W0:Y:S01]  /*e560*/  MUFU.EX2 R155, R155 ;  /* 0x0000009b009b7308 */ /* 0x000e220000000800 */
[----:B------:R-:W-:Y:S01]  /*e570*/  R2UR UR6, R158 ;  /* 0x000000009e0672ca */ /* 0x000fe200000e0000 */
[----:B------:R-:W3:Y:S01]  /*e580*/  LDL R168, [R1+0x14] ;  /* 0x0000140001a87983 */ /* 0x000ee20000100800 */
[----:B------:R4:W-:Y:S06]  /*e590*/  BAR.SYNC.DEFER_BLOCKING R159, 0x100 ;  /* 0x0004009f0000751d */ /* 0x0009ec0000010000 */
[----:B------:R-:W1:Y:S01]  /*e5a0*/  MUFU.EX2 R157, R157 ;  /* 0x0000009d009d7308 */ /* 0x000e620000000800 */
[C---:B--2---:R-:W-:Y:S01]  /*e5b0*/  FADD.FTZ R0, R153.reuse, R0 ;  /* 0x0000000099007221 */ /* 0x044fe20000010000 */
[----:B------:R-:W-:-:S03]  /*e5c0*/  F2FP.BF16.F32.PACK_AB R153, R153, R193 ;  /* 0x000000c19999723e */ /* 0x000fc600000010ff */
[----:B0-----:R-:W-:Y:S01]  /*e5d0*/  FADD.FTZ R0, R155, R0 ;  /* 0x000000009b007221 */ /* 0x001fe20000010000 */
[----:B-1----:R-:W-:-:S04]  /*e5e0*/  F2FP.BF16.F32.PACK_AB R155, R157, R155 ;  /* 0x0000009b9d9b723e */ /* 0x002fc800000010ff */
[----:B------:R-:W-:-:S06]  /*e5f0*/  WARPGROUP.ARRIVE ;  /* 0x00000000000079c5 */ /* 0x000fcc0000000000 */
[----:B------:R-:W-:Y:S01]  /*e600*/  HGMMA.64x256x16.F32.BF16 R24, R152, gdesc[UR4].tnspB, R24, gsb0 ;  /* 0x43e0000498187df0 */ /* 0x000fe20008001818 */
[----:B------:R-:W0:Y:S08]  /*e610*/  MUFU.EX2 R160, R160 ;  /* 0x000000a000a07308 */ /* 0x000e300000000800 */
[----:B------:R-:W1:Y:S08]  /*e620*/  MUFU.EX2 R161, R161 ;  /* 0x000000a100a17308 */ /* 0x000e700000000800 */
[----:B------:R-:W-:Y:S08]  /*e630*/  MUFU.EX2 R165, R165 ;  /* 0x000000a500a57308 */ /* 0x000ff00000000800 */
[----:B------:R-:W-:Y:S08]  /*e640*/  MUFU.EX2 R162, R162 ;  /* 0x000000a200a27308 */ /* 0x000ff00000000800 */
[----:B------:R-:W2:Y:S08]  /*e650*/  MUFU.EX2 R163, R163 ;  /* 0x000000a300a37308 */ /* 0x000eb00000000800 */
[----:B------:R-:W-:Y:S08]  /*e660*/  MUFU.EX2 R166, R166 ;  /* 0x000000a600a67308 */ /* 0x000ff00000000800 */
[----:B------:R-:W4:Y:S01]  /*e670*/  MUFU.EX2 R167, R167 ;  /* 0x000000a700a77308 */ /* 0x000f220000000800 */
[----:B0-----:R-:W-:-:S04]  /*e680*/  FADD.FTZ R3, R160, R3 ;  /* 0x00000003a0037221 */ /* 0x001fc80000010000 */
[----:B-1----:R-:W-:-:S03]  /*e690*/  FADD.FTZ R3, R161, R3 ;  /* 0x00000003a1037221 */ /* 0x002fc60000010000 */
[----:B------:R-:W-:Y:S08]  /*e6a0*/  MUFU.EX2 R215, R215 ;  /* 0x000000d700d77308 */ /* 0x000ff00000000800 */
[----:B------:R-:W-:Y:S08]  /*e6b0*/  MUFU.EX2 R169, R169 ;  /* 0x000000a900a97308 */ /* 0x000ff00000000800 */
[----:B------:R-:W-:Y:S01]  /*e6c0*/  MUFU.EX2 R173, R173 ;  /* 0x000000ad00ad7308 */ /* 0x000fe20000000800 */
[----:B------:R-:W-:-:S07]  /*e6d0*/  WARPGROUP.DEPBAR.LE gsb0, 0x0 ;  /* 0x00008000000079c5 */ /* 0x000fce0000010000 */
[----:B------:R-:W0:Y:S01]  /*e6e0*/  MUFU.EX2 R154, R164 ;  /* 0x000000a4009a7308 */ /* 0x000e220000000800 */
[----:B------:R-:W-:Y:S02]  /*e6f0*/  VIADD R152, R158, 0x80 ;  /* 0x000000809e987836 */ /* 0x000fe40000000000 */
[----:B------:R-:W-:-:S03]  /*e700*/  IMAD.MOV.U32 R153, RZ, RZ, 0x40000040 ;  /* 0x40000040ff997424 */ /* 0x000fc600078e00ff */
[----:B------:R-:W-:Y:S02]  /*e710*/  R2UR UR6, R152 ;  /* 0x00000000980672ca */ /* 0x000fe400000e0000 */
[----:B------:R-:W-:Y:S02]  /*e720*/  R2UR UR7, R153 ;  /* 0x00000000990772ca */ /* 0x000fe400000e0000 */
[----:B------:R-:W-:Y:S02]  /*e730*/  F2FP.BF16.F32.PACK_AB R152, R161, R160 ;  /* 0x000000a0a198723e */ /* 0x000fe400000010ff */
[----:B--2---:R-:W-:Y:S02]  /*e740*/  F2FP.BF16.F32.PACK_AB R153, R163, R162 ;  /* 0x000000a2a399723e */ /* 0x004fe400000010ff */
[----:B----4-:R-:W-:Y:S01]  /*e750*/  F2FP.BF16.F32.PACK_AB R155, R167, R166 ;  /* 0x000000a6a79b723e */ /* 0x010fe200000010ff */
[----:B0-----:R-:W-:Y:S01]  /*e760*/  FADD.FTZ R3, R154, R3 ;  /* 0x000000039a037221 */ /* 0x001fe20000010000 */
[----:B------:R-:W-:-:S04]  /*e770*/  F2FP.BF16.F32.PACK_AB R154, R165, R154 ;  /* 0x0000009aa59a723e */ /* 0x000fc800000010ff */
[----:B------:R-:W-:-:S06]  /*e780*/  WARPGROUP.ARRIVE ;  /* 0x00000000000079c5 */ /* 0x000fcc0000000000 */
[----:B------:R-:W-:Y:S01]  /*e790*/  HGMMA.64x256x16.F32.BF16 R24, R152, gdesc[UR4].tnspB, R24, gsb0 ;  /* 0x43e0000498187df0 */ /* 0x000fe20008001818 */
[----:B------:R-:W-:Y:S01]  /*e7a0*/  MUFU.EX2 R170, R170 ;  /* 0x000000aa00aa7308 */ /* 0x000fe20000000800 */
[----:B------:R-:W-:-:S07]  /*e7b0*/  FADD.FTZ R3, R165, R3 ;  /* 0x00000003a5037221 */ /* 0x000fce0000010000 */
[----:B------:R-:W0:Y:S08]  /*e7c0*/  MUFU.EX2 R171, R171 ;  /* 0x000000ab00ab7308 */ /* 0x000e300000000800 */
[----:B------:R-:W-:Y:S08]  /*e7d0*/  MUFU.EX2 R174, R174 ;  /* 0x000000ae00ae7308 */ /* 0x000ff00000000800 */
[----:B------:R-:W1:Y:S01]  /*e7e0*/  MUFU.EX2 R175, R175 ;  /* 0x000000af00af7308 */ /* 0x000e620000000800 */
[----:B------:R-:W-:-:S04]  /*e7f0*/  FADD.FTZ R3, R215, R3 ;  /* 0x00000003d7037221 */ /* 0x000fc80000010000 */
[----:B------:R-:W-:-:S03]  /*e800*/  FADD.FTZ R3, R169, R3 ;  /* 0x00000003a9037221 */ /* 0x000fc60000010000 */
[----:B------:R-:W-:Y:S08]  /*e810*/  MUFU.EX2 R176, R176 ;  /* 0x000000b000b07308 */ /* 0x000ff00000000800 */
[----:B------:R-:W-:Y:S08]  /*e820*/  MUFU.EX2 R177, R177 ;  /* 0x000000b100b17308 */ /* 0x000ff00000000800 */
[----:B------:R-:W-:Y:S08]  /*e830*/  MUFU.EX2 R181, R181 ;  /* 0x000000b500b57308 */ /* 0x000ff00000000800 */
[----:B------:R-:W-:Y:S08]  /*e840*/  MUFU.EX2 R178, R178 ;  /* 0x000000b200b27308 */ /* 0x000ff00000000800 */
[----:B------:R-:W-:Y:S08]  /*e850*/  MUFU.EX2 R179, R179 ;  /* 0x000000b300b37308 */ /* 0x000ff00000000800 */
[----:B------:R-:W-:Y:S01]  /*e860*/  MUFU.EX2 R182, R182 ;  /* 0x000000b600b67308 */ /* 0x000fe20000000800 */
[----:B------:R-:W-:-:S07]  /*e870*/  WARPGROUP.DEPBAR.LE gsb0, 0x0 ;  /* 0x00008000000079c5 */ /* 0x000fce0000010000 */
[----:B------:R-:W2:Y:S01]  /*e880*/  MUFU.EX2 R154, R156 ;  /* 0x0000009c009a7308 */ /* 0x000ea20000000800 */
[----:B------:R-:W-:Y:S02]  /*e890*/  VIADD R152, R158, 0x100 ;  /* 0x000001009e987836 */ /* 0x000fe40000000000 */
[----:B------:R-:W-:-:S03]  /*e8a0*/  IMAD.MOV.U32 R153, RZ, RZ, 0x40000040 ;  /* 0x40000040ff997424 */ /* 0x000fc600078e00ff */
[----:B------:R-:W-:Y:S02]  /*e8b0*/  R2UR UR6, R152 ;  /* 0x00000000980672ca */ /* 0x000fe400000e0000 */
[----:B------:R-:W-:Y:S02]  /*e8c0*/  R2UR UR7, R153 ;  /* 0x00000000990772ca */ /* 0x000fe400000e0000 */
[----:B------:R-:W-:Y:S02]  /*e8d0*/  F2FP.BF16.F32.PACK_AB R152, R169, R215 ;  /* 0x000000d7a998723e */ /* 0x000fe400000010ff */
[----:B0-----:R-:W-:Y:S02]  /*e8e0*/  F2FP.BF16.F32.PACK_AB R153, R171, R170 ;  /* 0x000000aaab99723e */ /* 0x001fe400000010ff */
[----:B-1----:R-:W-:Y:S01]  /*e8f0*/  F2FP.BF16.F32.PACK_AB R155, R175, R174 ;  /* 0x000000aeaf9b723e */ /* 0x002fe200000010ff */
[----:B--2---:R-:W-:Y:S01]  /*e900*/  FADD.FTZ R3, R154, R3 ;  /* 0x000000039a037221 */ /* 0x004fe20000010000 */
[----:B------:R-:W-:-:S04]  /*e910*/  F2FP.BF16.F32.PACK_AB R154, R173, R154 ;  /* 0x0000009aad9a723e */ /* 0x000fc800000010ff */
[----:B------:R-:W-:-:S06]  /*e920*/  WARPGROUP.ARRIVE ;  /* 0x00000000000079c5 */ /* 0x000fcc0000000000 */
[----:B------:R-:W-:Y:S01]  /*e930*/  HGMMA.64x256x16.F32.BF16 R24, R152, gdesc[UR4].tnspB, R24, gsb0 ;  /* 0x43e0000498187df0 */ /* 0x000fe20008001818 */
[----:B------:R-:W0:Y:S01]  /*e940*/  MUFU.EX2 R183, R183 ;  /* 0x000000b700b77308 */ /* 0x000e220000000800 */
[----:B------:R-:W-:-:S04]  /*e950*/  FADD.FTZ R3, R173, R3 ;  /* 0x00000003ad037221 */ /* 0x000fc80000010000 */
[----:B------:R-:W-:-:S04]  /*e960*/  FADD.FTZ R3, R176, R3 ;  /* 0x00000003b0037221 */ /* 0x000fc80000010000 */
[----:B------:R-:W-:Y:S01]  /*e970*/  FADD.FTZ R3, R177, R3 ;  /* 0x00000003b1037221 */ /* 0x000fe20000010000 */
[----:B------:R-:W-:Y:S08]  /*e980*/  MUFU.EX2 R184, R184 ;  /* 0x000000b800b87308 */ /* 0x000ff00000000800 */
[----:B------:R-:W-:Y:S08]  /*e990*/  MUFU.EX2 R185, R185 ;  /* 0x000000b900b97308 */ /* 0x000ff00000000800 */
[----:B------:R-:W-:Y:S08]  /*e9a0*/  MUFU.EX2 R189, R189 ;  /* 0x000000bd00bd7308 */ /* 0x000ff00000000800 */
[----:B------:R-:W-:Y:S08]  /*e9b0*/  MUFU.EX2 R186, R186 ;  /* 0x000000ba00ba7308 */ /* 0x000ff00000000800 */
[----:B------:R-:W-:Y:S08]  /*e9c0*/  MUFU.EX2 R187, R187 ;  /* 0x000000bb00bb7308 */ /* 0x000ff00000000800 */
[----:B------:R-:W-:Y:S08]  /*e9d0*/  MUFU.EX2 R190, R190 ;  /* 0x000000be00be7308 */ /* 0x000ff00000000800 */
[----:B------:R-:W-:Y:S01]  /*e9e0*/  MUFU.EX2 R191, R191 ;  /* 0x000000bf00bf7308 */ /* 0x000fe20000000800 */
[----:B------:R-:W-:-:S07]  /*e9f0*/  WARPGROUP.DEPBAR.LE gsb0, 0x0 ;  /* 0x00008000000079c5 */ /* 0x000fce0000010000 */
[----:B------:R-:W1:Y:S01]  /*ea00*/  MUFU.EX2 R154, R180 ;  /* 0x000000b4009a7308 */ /* 0x000e620000000800 */
[----:B------:R-:W-:Y:S02]  /*ea10*/  VIADD R152, R158, 0x180 ;  /* 0x000001809e987836 */ /* 0x000fe40000000000 */
[----:B------:R-:W-:-:S03]  /*ea20*/  IMAD.MOV.U32 R153, RZ, RZ, 0x40000040 ;  /* 0x40000040ff997424 */ /* 0x000fc600078e00ff */
[----:B------:R-:W-:Y:S02]  /*ea30*/  R2UR UR6, R152 ;  /* 0x00000000980672ca */ /* 0x000fe400000e0000 */
[----:B------:R-:W-:Y:S02]  /*ea40*/  R2UR UR7, R153 ;  /* 0x00000000990772ca */ /* 0x000fe400000e0000 */
[----:B------:R-:W-:Y:S02]  /*ea50*/  F2FP.BF16.F32.PACK_AB R152, R177, R176 ;  /* 0x000000b0b198723e */ /* 0x000fe400000010ff */
[----:B------:R-:W-:Y:S02]  /*ea60*/  F2FP.BF16.F32.PACK_AB R153, R179, R178 ;  /* 0x000000b2b399723e */ /* 0x000fe400000010ff */
[----:B0-----:R-:W-:Y:S01]  /*ea70*/  F2FP.BF16.F32.PACK_AB R155, R183, R182 ;  /* 0x000000b6b79b723e */ /* 0x001fe200000010ff */
[----:B-1----:R-:W-:Y:S01]  /*ea80*/  FADD.FTZ R3, R154, R3 ;  /* 0x000000039a037221 */ /* 0x002fe20000010000 */
[----:B------:R-:W-:-:S04]  /*ea90*/  F2FP.BF16.F32.PACK_AB R154, R181, R154 ;  /* 0x0000009ab59a723e */ /* 0x000fc800000010ff */
[----:B------:R-:W-:-:S06]  /*eaa0*/  WARPGROUP.ARRIVE ;  /* 0x00000000000079c5 */ /* 0x000fcc0000000000 */
[----:B------:R-:W-:Y:S01]  /*eab0*/  HGMMA.64x256x16.F32.BF16 R24, R152, gdesc[UR4].tnspB, R24, gsb0 ;  /* 0x43e0000498187df0 */ /* 0x000fe20008001818 */
        /* <DEDUP_REMOVED lines=8> */
[----:B------:R-:W-:Y:S01]  /*eb40*/  MUFU.EX2 R199, R199 ;  /* 0x000000c700c77308 */ /* 0x000fe20000000800 */
[----:B------:R-:W-:Y:S01]  /*eb50*/  IMAD.MOV.U32 R159, RZ, RZ, 0x40000040 ;  /* 0x40000040ff9f7424 */ /* 0x000fe200078e00ff */
[----:B------:R-:W-:-:S06]  /*eb60*/  WARPGROUP.DEPBAR.LE gsb0, 0x0 ;  /* 0x00008000000079c5 */ /* 0x000fcc0000010000 */
[----:B------:R-:W0:Y:S01]  /*eb70*/  MUFU.EX2 R154, R188 ;  /* 0x000000bc009a7308 */ /* 0x000e220000000800 */
[----:B------:R-:W-:Y:S02]  /*eb80*/  VIADD R152, R158, 0x200 ;  /* 0x000002009e987836 */ /* 0x000fe40000000000 */
[----:B------:R-:W-:-:S03]  /*eb90*/  IMAD.MOV.U32 R153, RZ, RZ, 0x40000040 ;  /* 0x40000040ff997424 */ /* 0x000fc600078e00ff */
[----:B------:R-:W-:Y:S02]  /*eba0*/  R2UR UR6, R152 ;  /* 0x00000000980672ca */ /* 0x000fe400000e0000 */
[----:B------:R-:W-:Y:S02]  /*ebb0*/  R2UR UR7, R153 ;  /* 0x00000000990772ca */ /* 0x000fe400000e0000 */
[----:B------:R-:W-:Y:S02]  /*ebc0*/  F2FP.BF16.F32.PACK_AB R152, R185, R184 ;  /* 0x000000b8b998723e */ /* 0x000fe400000010ff */
[----:B------:R-:W-:Y:S02]  /*ebd0*/  F2FP.BF16.F32.PACK_AB R153, R187, R186 ;  /* 0x000000babb99723e */ /* 0x000fe400000010ff */
[----:B------:R-:W-:Y:S01]  /*ebe0*/  F2FP.BF16.F32.PACK_AB R155, R191, R190 ;  /* 0x000000bebf9b723e */ /* 0x000fe200000010ff */
[----:B0-----:R-:W-:Y:S01]  /*ebf0*/  FADD.FTZ R3, R154, R3 ;  /* 0x000000039a037221 */ /* 0x001fe20000010000 */
[----:B------:R-:W-:-:S04]  /*ec00*/  F2FP.BF16.F32.PACK_AB R154, R189, R154 ;  /* 0x0000009abd9a723e */ /* 0x000fc800000010ff */
[----:B------:R-:W-:-:S06]  /*ec10*/  WARPGROUP.ARRIVE ;  /* 0x00000000000079c5 */ /* 0x000fcc0000000000 */
[----:B------:R-:W-:Y:S01]  /*ec20*/  HGMMA.64x256x16.F32.BF16 R24, R152, gdesc[UR4].tnspB, R24, gsb0 ;  /* 0x43e0000498187df0 */ /* 0x000fe20008001818 */
[----:B------:R-:W-:Y:S01]  /*ec30*/  FADD.FTZ R3, R189, R3 ;  /* 0x00000003bd037221 */ /* 0x000fe20000010000 */
[----:B------:R-:W-:Y:S01]  /*ec40*/  VIADD R158, R158, 0x280 ;  /* 0x000002809e9e7836 */ /* 0x000fe20000000000 */
[----:B------:R-:W-:-:S04]  /*ec50*/  R2UR UR7, R159 ;  /* 0x000000009f0772ca */ /* 0x000fc800000e0000 */
[----:B------:R-:W-:Y:S01]  /*ec60*/  R2UR UR6, R158 ;  /* 0x000000009e0672ca */ /* 0x000fe200000e0000 */
[----:B------:R-:W-:-:S04]  /*ec70*/  FADD.FTZ R0, R157, R0 ;  /* 0x000000009d007221 */ /* 0x000fc80000010000 */
        /* <DEDUP_REMOVED lines=14> */
[----:B------:R-:W-:Y:S01]  /*ed60*/  FADD.FTZ R190, R190, R187 ;  /* 0x000000bbbebe7221 */ /* 0x000fe20000010000 */
[----:B---3--:R-:W-:-:S03]  /*ed70*/  ISETP.GT.AND P2, PT, R200, R168, PT ;  /* 0x000000a8c800720c */ /* 0x008fc60003f44270 */
[----:B------:R-:W-:Y:S01]  /*ed80*/  FADD.FTZ R191, R191, R190 ;  /* 0x000000bebfbf7221 */ /* 0x000fe20000010000 */
[----:B------:R-:W-:Y:S01]  /*ed90*/  @!P1 VIADD R201, R201, 0x32460 ;  /* 0x00032460c9c99836 */ /* 0x000fe20000000000 */
[----:B------:R-:W-:Y:S02]  /*eda0*/  WARPGROUP.DEPBAR.LE gsb0, 0x0 ;  /* 0x00008000000079c5 */ /* 0x000fe40000010000 */
[----:B------:R-:W0:Y:S08]  /*edb0*/  MUFU.EX2 R152, R192 ;  /* 0x000000c000987308 */ /* 0x000e300000000800 */
[----:B------:R-:W1:Y:S01]  /*edc0*/  MUFU.EX2 R154, R196 ;  /* 0x000000c4009a7308 */ /* 0x000e620000000800 */
[----:B0-----:R-:W-:-:S04]  /*edd0*/  FADD.FTZ R3, R152, R3 ;  /* 0x0000000398037221 */ /* 0x001fc80000010000 */
[C---:B------:R-:W-:Y:S01]  /*ede0*/  FADD.FTZ R3, R214.reuse, R3 ;  /* 0x00000003d6037221 */ /* 0x040fe20000010000 */
[----:B------:R-:W-:Y:S02]  /*edf0*/  F2FP.BF16.F32.PACK_AB R152, R214, R152 ;  /* 0x00000098d698723e */ /* 0x000fe400000010ff */
[----:B------:R-:W-:Y:S01]  /*ee00*/  F2FP.BF16.F32.PACK_AB R153, R195, R194 ;  /* 0x000000c2c399723e */ /* 0x000fe200000010ff */
[----:B-1----:R-:W-:Y:S01]  /*ee10*/  FADD.FTZ R3, R154, R3 ;  /* 0x000000039a037221 */ /* 0x002fe20000010000 */
[----:B------:R-:W-:Y:S02]  /*ee20*/  F2FP.BF16.F32.PACK_AB R154, R197, R154 ;  /* 0x0000009ac59a723e */ /* 0x000fe400000010ff */
[----:B------:R-:W-:-:S04]  /*ee30*/  F2FP.BF16.F32.PACK_AB R155, R199, R198 ;  /* 0x000000c6c79b723e */ /* 0x000fc800000010ff */
[----:B------:R-:W-:-:S06]  /*ee40*/  WARPGROUP.ARRIVE ;  /* 0x00000000000079c5 */ /* 0x000fcc0000000000 */
[----:B------:R-:W-:Y:S01]  /*ee50*/  HGMMA.64x256x16.F32.BF16 R24, R152, gdesc[UR4].tnspB, R24, gsb0 ;  /* 0x43e0000498187df0 */ /* 0x000fe20008001818 */
[----:B------:R-:W-:Y:S01]  /*ee60*/  FADD.FTZ R194, R194, R191 ;  /* 0x000000bfc2c27221 */ /* 0x000fe20000010000 */
[----:B------:R-:W-:-:S03]  /*ee70*/  @!P1 PRMT R201, RZ, 0x654, R201 ;  /* 0x00000654ffc99816 */ /* 0x000fc600000000c9 */
[----:B------:R-:W-:-:S04]  /*ee80*/  FADD.FTZ R195, R195, R194 ;  /* 0x000000c2c3c37221 */ /* 0x000fc80000010000 */
[----:B------:R-:W-:Y:S01]  /*ee90*/  FADD.FTZ R0, R198, R195 ;  /* 0x000000c3c6007221 */ /* 0x000fe20000010000 */
[----:B------:R-:W-:Y:S01]  /*eea0*/  FADD.FTZ R3, R197, R3 ;  /* 0x00000003c5037221 */ /* 0x000fe20000010000 */
[----:B------:R-:W-:Y:S02]  /*eeb0*/  VIADD R200, R200, 0xffffffff ;  /* 0xffffffffc8c87836 */ /* 0x000fe40000000000 */
[----:B------:R-:W-:Y:S01]  /*eec0*/  FADD.FTZ R0, R199, R0 ;  /* 0x00000000c7007221 */ /* 0x000fe20000010000 */
[----:B------:R-:W-:Y:S02]  /*eed0*/  IMAD.MOV.U32 R202, RZ, RZ, R23 ;  /* 0x000000ffffca7224 */ /* 0x000fe400078e0017 */
[----:B------:R-:W-:Y:S01]  /*eee0*/  IMAD.MOV.U32 R203, RZ, RZ, R10 ;  /* 0x000000ffffcb7224 */ /* 0x000fe200078e000a */
[----:B------:R-:W-:Y:S02]  /*eef0*/  WARPGROUP.DEPBAR.LE gsb0, 0x0 ;  /* 0x00008000000079c5 */ /* 0x000fe40000010000 */
[----:B------:R1:W-:Y:S01]  /*ef00*/  @!P1 SYNCS.ARRIVE.TRANS64.RED.A1T0 RZ, [R201+URZ], RZ ;  /* 0x000000ffc9ff99a7 */ /* 0x0003e2000810043f */
[----:B------:R-:W-:Y:S05]  /*ef10*/  @P2 BRA `(.L_x_4460) ;  /* 0xffffffd0002c2947 */ /* 0x000fea000383ffff */
[----:B------:R-:W-:-:S07]  /*ef20*/  IMAD.MOV.U32 R214, RZ, RZ, R200 ;  /* 0x000000ffffd67224 */ /* 0x000fce00078e00c8 */
.L_x_4450:
[----:B------:R-:W-:-:S13]  /*ef30*/  ISETP.GE.AND P2, PT, R214, RZ, PT ;  /* 0x000000ffd600720c */ /* 0x000fda0003f46270 */
[----:B------:R-:W-:Y:S05]  /*ef40*/  @!P2 BRA `(.L_x_4461) ;  /* 0x0000002400e4a947 */ /* 0x000fea0003800000 */
[----:B-1----:R-:W-:Y:S02]  /*ef50*/  IMAD.MOV.U32 R201, RZ, RZ, R23 ;  /* 0x000000ffffc97224 */ /* 0x002fe400078e0017 */
[----:B------:R-:W-:-:S07]  /*ef60*/  IMAD.MOV.U32 R202, RZ, RZ, R10 ;  /* 0x000000ffffca7224 */ /* 0x000fce00078e000a */
.L_x_4471:
[----:B------:R-:W-:Y:S01]  /*ef70*/  VIADD R2, R2, 0x1 ;  /* 0x0000000102027836 */ /* 0x000fe20000000000 */
[----:B------:R-:W-:Y:S05]  /*ef80*/  YIELD ;  /* 0x0000000000007946 */ /* 0x000fea0003800000 */
[----:B------:R-:W-:-:S04]  /*ef90*/  ISETP.NE.AND P2, PT, R2, 0x2, PT ;  /* 0x000000020200780c */ /* 0x000fc80003f45270 */
[----:B------:R-:W-:Y:S02]  /*efa0*/  SEL R10, RZ, 0x1, P2 ;  /* 0x00000001ff0a7807 */ /* 0x000fe40001000000 */
[----:B------:R-:W-:Y:S02]  /*efb0*/  SEL R2, R2, RZ, P2 ;  /* 0x000000ff02027207 */ /* 0x000fe40001000000 */
[----:B------:R-:W-:Y:S01]  /*efc0*/  LOP3.LUT R19, R19, R10, RZ, 0x3c, !PT ;  /* 0x0000000a13137212 */ /* 0x000fe200078e3cff */
[----:B--2---:R-:W-:Y:S06]  /*efd0*/  @!P0 BRA `(.L_x_4462) ;  /* 0x0000000000048947 */ /* 0x004fec0003800000 */
[----:B------:R-:W-:Y:S01]  /*efe0*/  BPT.TRAP 0x1 ;  /* 0x000000040000795c */ /* 0x000fe20000300000 */
.L_x_4462:
[----:B------:R-:W-:Y:S01]  /*eff0*/  IMAD R215, R2, 0x8, R17 ;  /* 0x0000000802d77824 */ /* 0x000fe200078e0211 */
[----:B------:R-:W-:-:S04]  /*f000*/  SHF.L.U32 R10, R19, 0x1f, RZ ;  /* 0x0000001f130a7819 */ /* 0x000fc800000006ff */
[----:B------:R1:W2:Y:S01]  /*f010*/  SYNCS.PHASECHK.TRANS64.TRYWAIT P2, [R215+URZ+0x32430], R10 ;  /* 0x0324300ad70075a7 */ /* 0x0002a2000804017f */
[----:B------:R-:W-:Y:S05]  /*f020*/  @!P0 BRA `(.L_x_4463) ;  /* 0x0000000000048947 */ /* 0x000fea0003800000 */
[----:B------:R-:W-:Y:S01]  /*f030*/  BPT.TRAP 0x1 ;  /* 0x000000040000795c */ /* 0x000fe20000300000 */
.L_x_4463:
[----:B------:R-:W3:Y:S01]  /*f040*/  LDL R11, [R1+0x8] ;  /* 0x00000800010b7983 */ /* 0x000ee20000100800 */
[----:B------:R-:W-:Y:S02]  /*f050*/  IMAD.MOV.U32 R157, RZ, RZ, 0x40000040 ;  /* 0x40000040ff9d7424 */ /* 0x000fe400078e00ff */
[----:B---3--:R-:W-:Y:S01]  /*f060*/  IMAD R156, R2, 0x300, R11 ;  /* 0x00000300029c7824 */ /* 0x008fe200078e020b */
[----:B--2---:R-:W-:Y:S06]  /*f070*/  @P2 BRA `(.L_x_4464) ;  /* 0x0000000000082947 */ /* 0x004fec0003800000 */
[----:B------:R-:W2:Y:S02]  /*f080*/  SYNCS.PHASECHK.TRANS64.TRYWAIT P2, [R215+URZ+0x32430], R10 ;  /* 0x0324300ad70075a7 */ /* 0x000ea4000804017f */
[----:B--2---:R-:W-:Y:S05]  /*f090*/  @!P2 BRA `(.L_x_4465) ;  /* 0x000000c400bca947 */ /* 0x004fea0003800000 */
.L_x_4464:
        /* <DEDUP_REMOVED lines=37> */
.L_x_4466:
[----:B------:R0:W3:Y:S01]  /*f2f0*/  SYNCS.PHASECHK.TRANS64.TRYWAIT P2, [R215+URZ+0x32450], R10 ;  /* 0x0324500ad70075a7 */ /* 0x0000e2000804017f */
[----:B------:R-:W-:Y:S05]  /*f300*/  @!P0 BRA `(.L_x_4467) ;  /* 0x0000000000048947 */ /* 0x000fea0003800000 */
[----:B------:R-:W-:Y:S01]  /*f310*/  BPT.TRAP 0x1 ;  /* 0x000000040000795c */ /* 0x000fe20000300000 */
.L_x_4467:
[----:B------:R-:W-:Y:S04]  /*f320*/  BSSY B0, `(.L_x_4468) ;  /* 0x0000004000007945 */ /* 0x000fe80003800000 */
[----:B---3--:R-:W-:Y:S05]  /*f330*/  @P2 BRA `(.L_x_4469) ;  /* 0x0000000000082947 */ /* 0x008fea0003800000 */
[----:B------:R-:W3:Y:S02]  /*f340*/  SYNCS.PHASECHK.TRANS64.TRYWAIT P2, [R215+URZ+0x32450], R10 ;  /* 0x0324500ad70075a7 */ /* 0x000ee4000804017f */
[----:B---3--:R-:W-:Y:S05]  /*f350*/  @!P2 BRA `(.L_x_4470) ;  /* 0x000000c40020a947 */ /* 0x008fea0003800000 */
.L_x_4469:
[----:B------:R-:W-:Y:S05]  /*f360*/  BSYNC B0 ;  /* 0x0000000000007941 */ /* 0x000fea0003800000 */
.L_x_4468:
[----:B------:R-:W-:Y:S05]  /*f370*/  WARPSYNC.ALL ;  /* 0x0000000000007948 */ /* 0x000fea0003800000 */
[----:B------:R-:W0:Y:S01]  /*f380*/  LDL R23, [R1+0xc] ;  /* 0x00000c0001177983 */ /* 0x000e220000100800 */
[----:B------:R-:W-:Y:S01]  /*f390*/  IMAD.MOV.U32 R11, RZ, RZ, 0x40000040 ;  /* 0x40000040ff0b7424 */ /* 0x000fe200078e00ff */
[----:B------:R-:W-:Y:S01]  /*f3a0*/  R2UR UR4, R4 ;  /* 0x00000000040472ca */ /* 0x000fe200000e0000 */
[----:B------:R-:W-:Y:S01]  /*f3b0*/  WARPGROUP.ARRIVE ;  /* 0x00000000000079c5 */ /* 0x000fe20000000000 */
[----:B------:R-:W-:Y:S01]  /*f3c0*/  R2UR UR5, R5 ;  /* 0x00000000050572ca */ /* 0x000fe200000e0000 */
[----:B------:R-:W-:Y:S01]  /*f3d0*/  IMAD.MOV.U32 R225, RZ, RZ, 0x40000040 ;  /* 0x40000040ffe17424 */ /* 0x000fe200078e00ff */
[----:B------:R-:W-:Y:S01]  /*f3e0*/  R2UR UR7, R11 ;  /* 0x000000000b0772ca */ /* 0x000fe200000e0000 */
[----:B0123--:R-:W-:-:S04]  /*f3f0*/  IMAD R10, R2, 0xc00, R23 ;  /* 0x00000c00020a7824 */ /* 0x00ffc800078e0217 */
[C---:B------:R-:W-:Y:S01]  /*f400*/  VIADD R224, R10.reuse, 0x2 ;  /* 0x000000020ae07836 */ /* 0x040fe20000000000 */
[----:B------:R-:W-:-:S13]  /*f410*/  R2UR UR6, R10 ;  /* 0x000000000a0672ca */ /* 0x000fda00000e0000 */
[----:B------:R-:W-:Y:S01]  /*f420*/  HGMMA.64x96x16.F32.BF16 R152, gdesc[UR4], R152, gsb0 ;  /* 0x01600000049879f0 */ /* 0x000fe20008001898 */
[----:B------:R-:W-:Y:S01]  /*f430*/  R2UR UR6, R224 ;  /* 0x00000000e00672ca */ /* 0x000fe200000e0000 */
[----:B------:R-:W-:Y:S01]  /*f440*/  VIADD R224, R10, 0x4 ;  /* 0x000000040ae07836 */ /* 0x000fe20000000000 */
[----:B------:R-:W-:Y:S01]  /*f450*/  R2UR UR7, R225 ;  /* 0x00000000e10772ca */ /* 0x000fe200000e0000 */
[----:B------:R-:W-:Y:S01]  /*f460*/  IMAD.MOV.U32 R225, RZ, RZ, 0x40000040 ;  /* 0x40000040ffe17424 */ /* 0x000fe200078e00ff */
[----:B------:R-:W-:Y:S02]  /*f470*/  R2UR UR4, R230 ;  /* 0x00000000e60472ca */ /* 0x000fe400000e0000 */
[----:B------:R-:W-:Y:S01]  /*f480*/  R2UR UR5, R231 ;  /* 0x00000000e70572ca */ /* 0x000fe200000e0000 */
[----:B------:R-:W-:Y:S02]  /*f490*/  WARPGROUP.DEPBAR.LE gsb0, 0x0 ;  /* 0x00008000000079c5 */ /* 0x000fe40000010000 */
[----:B------:R-:W-:-:S10]  /*f4a0*/  WARPGROUP.ARRIVE ;  /* 0x00000000000079c5 */ /* 0x000fd40000000000 */
        /* <DEDUP_REMOVED lines=109> */
[----:B------:R-:W-:Y:S02]  /*fb80*/  R2UR UR6, R224 ;  /* 0x00000000e00672ca */ /* 0x000fe400000e0000 */
[----:B------:R-:W-:Y:S02]  /*fb90*/  R2UR UR7, R225 ;  /* 0x00000000e10772ca */ /* 0x000fe400000e0000 */
[----:B------:R-:W-:Y:S01]  /*fba0*/  R2UR UR4, R8 ;  /* 0x00000000080472ca */ /* 0x000fe200000e0000 */
[----:B------:R-:W-:Y:S01]  /*fbb0*/  VIADD R10, R10, 0x906 ;  /* 0x000009060a0a7836 */ /* 0x000fe20000000000 */
[----:B------:R-:W-:Y:S01]  /*fbc0*/  R2UR UR5, R9 ;  /* 0x00000000090572ca */ /* 0x000fe200000e0000 */
[----:B------:R-:W-:Y:S01]  /*fbd0*/  IMAD.MOV.U32 R11, RZ, RZ, 0x40000040 ;  /* 0x40000040ff0b7424 */ /* 0x000fe200078e00ff */
[----:B------:R-:W2:Y:S01]  /*fbe0*/  LDL R225, [R1+0x4] ;  /* 0x0000040001e17983 */ /* 0x000ea20000100800 */
[----:B------:R-:W-:-:S02]  /*fbf0*/  WARPGROUP.DEPBAR.LE gsb0, 0x0 ;  /* 0x00008000000079c5 */ /* 0x000fc40000010000 */
        /* <DEDUP_REMOVED lines=35> */
[----:B0-----:R-:W-:-:S05]  /*fe30*/  FMNMX.FTZ R10, R10, R11, !PT ;  /* 0x0000000b0a0a7209 */ /* 0x001fca0007810000 */
[----:B------:R-:W0:Y:S02]  /*fe40*/  SHFL.BFLY PT, R11, R10, 0x1, 0x1f ;  /* 0x0c201f000a0b7f89 */ /* 0x000e2400000e0000 */
[----:B0-----:R-:W-:Y:S02]  /*fe50*/  FMNMX.FTZ R10, R10, R11, !PT ;  /* 0x0000000b0a0a7209 */ /* 0x001fe40007810000 */
[----:B------:R-:W0:Y:S03]  /*fe60*/  LDC R11, c[0x0][0xa80] ;  /* 0x0002a000ff0b7b82 */ /* 0x000e260000000800 */
[C---:B------:R-:W-:Y:S01]  /*fe70*/  FADD.FTZ R202, -R10.reuse, R202 ;  /* 0x000000ca0aca7221 */ /* 0x040fe20000010100 */
[----:B0-----:R-:W-:-:S04]  /*fe80*/  FMUL.FTZ R200, R10, R11 ;  /* 0x0000000b0ac87220 */ /* 0x001fc80000410000 */
[-CC-:B------:R-:W-:Y:S01]  /*fe90*/  FFMA.FTZ R23, R156, R11.reuse, -R200.reuse ;  /* 0x0000000b9c177223 */ /* 0x180fe200000108c8 */
[-CC-:B------:R-:W-:Y:S01]  /*fea0*/  FFMA.FTZ R156, R172, R11.reuse, -R200.reuse ;  /* 0x0000000bac9c7223 */ /* 0x180fe200000108c8 */
[-CC-:B------:R-:W-:Y:S01]  /*feb0*/  FFMA.FTZ R152, R152, R11.reuse, -R200.reuse ;  /* 0x0000000b98987223 */ /* 0x180fe200000108c8 */
[-C--:B------:R-:W-:Y:S01]  /*fec0*/  FMUL.FTZ R172, R202, R11.reuse ;  /* 0x0000000bcaac7220 */ /* 0x080fe20000410000 */
[-CC-:B------:R-:W-:Y:S01]  /*fed0*/  FFMA.FTZ R153, R153, R11.reuse, -R200.reuse ;  /* 0x0000000b99997223 */ /* 0x180fe200000108c8 */
[----:B------:R-:W-:-:S03]  /*fee0*/  FFMA.FTZ R157, R157, R11, -R200 ;  /* 0x0000000b9d9d7223 */ /* 0x000fc600000108c8 */
[----:B------:R-:W-:Y:S08]  /*fef0*/  MUFU.EX2 R152, R152 ;  /* 0x0000009800987308 */ /* 0x000ff00000000800 */
[----:B------:R-:W0:Y:S08]  /*ff00*/  MUFU.EX2 R172, R172 ;  /* 0x000000ac00ac7308 */ /* 0x000e300000000800 */
[----:B------:R-:W1:Y:S08]  /*ff10*/  MUFU.EX2 R153, R153 ;  /* 0x0000009900997308 */ /* 0x000e700000000800 */
[----:B------:R-:W3:Y:S08]  /*ff20*/  MUFU.EX2 R23, R23 ;  /* 0x0000001700177308 */ /* 0x000ef00000000800 */
[----:B------:R-:W4:Y:S01]  /*ff30*/  MUFU.EX2 R157, R157 ;  /* 0x0000009d009d7308 */ /* 0x000f220000000800 */
[----:B0-----:R-:W-:-:S04]  /*ff40*/  FFMA.FTZ R3, R172, R3, R152 ;  /* 0x00000003ac037223 */ /* 0x001fc80000010098 */
[----:B-1----:R-:W-:-:S04]  /*ff50*/  FADD.FTZ R3, R153, R3 ;  /* 0x0000000399037221 */ /* 0x002fc80000010000 */
[----:B---3--:R-:W-:Y:S01]  /*ff60*/  FADD.FTZ R3, R23, R3 ;  /* 0x0000000317037221 */ /* 0x008fe20000010000 */
[----:B----4-:R-:W-:Y:S02]  /*ff70*/  F2FP.BF16.F32.PACK_AB R202, R157, R23 ;  /* 0x000000179dca723e */ /* 0x010fe400000010ff */
        /* <DEDUP_REMOVED lines=23> */
[----:B------:R-:W-:-:S03]  /*100f0*/  FFMA.FTZ R160, R160, R11, -R200 ;  /* 0x0000000ba0a07223 */ /* 0x000fc600000108c8 */
[----:B------:R-:W-:Y:S01]  /*10100*/  FMNMX.FTZ R23, R199, R23, !PT ;  /* 0x00000017c7177209 */ /* 0x000fe20007810000 */
        /* <DEDUP_REMOVED lines=18> */
[----:B------:R-:W-:-:S02]  /*10230*/  F2FP.BF16.F32.PACK_AB R200, R153, R152 ;  /* 0x0000009899c8723e */ /* 0x000fc400000010ff */
[----:B------:R-:W0:Y:S02]  /*10240*/  SHFL.BFLY PT, R152, R23, 0x2, 0x1f ;  /* 0x0c401f0017987f89 */ /* 0x000e2400000e0000 */
[----:B0-----:R-:W-:-:S05]  /*10250*/  FMNMX.FTZ R23, R23, R152, !PT ;  /* 0x0000009817177209 */ /* 0x001fca0007810000 */
[----:B------:R-:W0:Y:S01]  /*10260*/  SHFL.BFLY PT, R152, R23, 0x1, 0x1f ;  /* 0x0c201f0017987f89 */ /* 0x000e2200000e0000 */
[----:B------:R-:W-:Y:S01]  /*10270*/  FADD.FTZ R3, R157, R3 ;  /* 0x000000039d037221 */ /* 0x000fe20000010000 */
[----:B0-----:R-:W-:-:S05]  /*10280*/  FMNMX.FTZ R23, R23, R152, !PT ;  /* 0x0000009817177209 */ /* 0x001fca0007810000 */
[----:B------:R-:W-:-:S04]  /*10290*/  FMUL.FTZ R152, R23, R11 ;  /* 0x0000000b17987220 */ /* 0x000fc80000410000 */
[-CC-:B------:R-:W-:Y:S01]  /*102a0*/  FFMA.FTZ R157, R170, R11.reuse, -R152.reuse ;  /* 0x0000000baa9d7223 */ /* 0x180fe20000010898 */
[----:B--2---:R-:W-:Y:S02]  /*102b0*/  IMAD R170, R2, 0xc00, R225 ;  /* 0x00000c0002aa7824 */ /* 0x004fe400078e02e1 */
[----:B------:R-:W0:Y:S01]  /*102c0*/  S2R R225, SR_TID.X ;  /* 0x0000000000e17919 */ /* 0x000e220000002100 */
[----:B------:R-:W-:Y:S01]  /*102d0*/  FADD.FTZ R201, -R23, R201 ;  /* 0x000000c917c97221 */ /* 0x000fe20000010100 */
[-CC-:B------:R-:W-:Y:S01]  /*102e0*/  FFMA.FTZ R154, R154, R11.reuse, -R152.reuse ;  /* 0x0000000b9a9a7223 */ /* 0x180fe20000010898 */
[-C--:B------:R-:W-:Y:S02]  /*102f0*/  FFMA.FTZ R155, R155, R11.reuse, -R152 ;  /* 0x0000000b9b9b7223 */ /* 0x080fe40000010898 */
[----:B------:R-:W-:-:S03]  /*10300*/  FMUL.FTZ R201, R201, R11 ;  /* 0x0000000bc9c97220 */ /* 0x000fc60000410000 */
[----:B------:R-:W-:Y:S08]  /*10310*/  MUFU.EX2 R154, R154 ;  /* 0x0000009a009a7308 */ /* 0x000ff00000000800 */
[----:B------:R-:W1:Y:S08]  /*10320*/  MUFU.EX2 R203, R201 ;  /* 0x000000c900cb7308 */ /* 0x000e700000000800 */
        /* <DEDUP_REMOVED lines=9> */
[----:B-1----:R-:W-:Y:S01]  /*103c0*/  FFMA.FTZ R0, R203, R0, R154 ;  /* 0x00000000cb007223 */ /* 0x002fe2000001009a */
[-CC-:B------:R-:W-:Y:S01]  /*103d0*/  FFMA.FTZ R175, R175, R11.reuse, -R152.reuse ;  /* 0x0000000bafaf7223 */ /* 0x180fe20000010898 */
[-CC-:B------:R-:W-:Y:S01]  /*103e0*/  FFMA.FTZ R178, R178, R11.reuse, -R152.reuse ;  /* 0x0000000bb2b27223 */ /* 0x180fe20000010898 */
[-CC-:B------:R-:W-:Y:S01]  /*103f0*/  FFMA.FTZ R179, R179, R11.reuse, -R152.reuse ;  /* 0x0000000bb3b37223 */ /* 0x180fe20000010898 */
[-CC-:B------:R-:W-:Y:S01]  /*10400*/  FFMA.FTZ R182, R182, R11.reuse, -R152.reuse ;  /* 0x0000000bb6b67223 */ /* 0x180fe20000010898 */
[-CC-:B------:R-:W-:Y:S01]  /*10410*/  FFMA.FTZ R183, R183, R11.reuse, -R152.reuse ;  /* 0x0000000bb7b77223 */ /* 0x180fe20000010898 */
[-CC-:B------:R-:W-:Y:S01]  /*10420*/  FFMA.FTZ R186, R186, R11.reuse, -R152.reuse ;  /* 0x0000000bbaba7223 */ /* 0x180fe20000010898 */
[-CC-:B------:R-:W-:Y:S01]  /*10430*/  FFMA.FTZ R187, R187, R11.reuse, -R152.reuse ;  /* 0x0000000bbbbb7223 */ /* 0x180fe20000010898 */
[----:B--2---:R-:W-:Y:S01]  /*10440*/  F2FP.BF16.F32.PACK_AB R201, R155, R154 ;  /* 0x0000009a9bc9723e */ /* 0x004fe200000010ff */
[-CC-:B------:R-:W-:Y:S01]  /*10450*/  FFMA.FTZ R190, R190, R11.reuse, -R152.reuse ;  /* 0x0000000bbebe7223 */ /* 0x180fe20000010898 */
[-CC-:B------:R-:W-:Y:S01]  /*10460*/  FFMA.FTZ R191, R191, R11.reuse, -R152.reuse ;  /* 0x0000000bbfbf7223 */ /* 0x180fe20000010898 */
[-CC-:B------:R-:W-:Y:S01]  /*10470*/  FFMA.FTZ R194, R194, R11.reuse, -R152.reuse ;  /* 0x0000000bc2c27223 */ /* 0x180fe20000010898 */
[-CC-:B------:R-:W-:Y:S01]  /*10480*/  FFMA.FTZ R195, R195, R11.reuse, -R152.reuse ;  /* 0x0000000bc3c37223 */ /* 0x180fe20000010898 */
[-CC-:B------:R-:W-:Y:S01]  /*10490*/  FFMA.FTZ R198, R198, R11.reuse, -R152.reuse ;  /* 0x0000000bc6c67223 */ /* 0x180fe20000010898 */
[----:B------:R-:W-:Y:S01]  /*104a0*/  FFMA.FTZ R199, R199, R11, -R152 ;  /* 0x0000000bc7c77223 */ /* 0x000fe20000010898 */
[----:B0-----:R-:W-:Y:S01]  /*104b0*/  SHF.R.U32.HI R154, RZ, 0x7, R225 ;  /* 0x00000007ff9a7819 */ /* 0x001fe200000116e1 */
[----:B------:R-:W-:-:S02]  /*104c0*/  @!P1 VIADD R152, R215, 0x32440 ;  /* 0x00032440d7989836 */ /* 0x000fc40000000000 */
        /* <DEDUP_REMOVED lines=68> */
[----:B------:R-:W-:Y:S02]  /*10910*/  IMAD.MOV.U32 R171, RZ, RZ, 0x40000040 ;  /* 0x40000040ffab7424 */ /* 0x000fe400078e00ff */
[----:B0-----:R-:W-:-:S03]  /*10920*/  VIADD R152, R154, 0x8 ;  /* 0x000000089a987836 */ /* 0x001fc60000000000 */
[----:B------:R-:W-:Y:S01]  /*10930*/  R2UR UR7, R171 ;  /* 0x00000000ab0772ca */ /* 0x000fe200000e0000 */
[----:B------:R-:W-:Y:S01]  /*10940*/  MUFU.EX2 R158, R158 ;  /* 0x0000009e009e7308 */ /* 0x000fe20000000800 */
[----:B------:R0:W-:Y:S07]  /*10950*/  BAR.SYNC.DEFER_BLOCKING R152, 0x100 ;  /* 0x000400980000751d */ /* 0x0001ee0000010000 */
[----:B------:R-:W1:Y:S01]  /*10960*/  MUFU.EX2 R171, R153 ;  /* 0x0000009900ab7308 */ /* 0x000e620000000800 */
        /* <DEDUP_REMOVED lines=65> */
[----:B-1----:R-:W-:-:S05]  /*10d80*/  F2FP.BF16.F32.PACK_AB R203, R171, R158 ;  /* 0x0000009eabcb723e */ /* 0x002fca00000010ff */
[----:B------:R-:W-:-:S06]  /*10d90*/  WARPGROUP.ARRIVE ;  /* 0x00000000000079c5 */ /* 0x000fcc0000000000 */
[----:B------:R-:W-:Y:S01]  /*10da0*/  HGMMA.64x256x16.F32.BF16 R24, R200, gdesc[UR4].tnspB, R24, gsb0 ;  /* 0x43e00004c8187df0 */ /* 0x000fe20008001818 */
[----:B------:R-:W1:Y:S08]  /*10db0*/  MUFU.EX2 R160, R160 ;  /* 0x000000a000a07308 */ /* 0x000e700000000800 */
[----:B------:R-:W3:Y:S08]  /*10dc0*/  MUFU.EX2 R161, R161 ;  /* 0x000000a100a17308 */ /* 0x000ef00000000800 */
[----:B------:R-:W4:Y:S08]  /*10dd0*/  MUFU.EX2 R154, R164 ;  /* 0x000000a4009a7308 */ /* 0x000f300000000800 */
[----:B------:R-:W2:Y:S01]  /*10de0*/  MUFU.EX2 R165, R165 ;  /* 0x000000a500a57308 */ /* 0x000ea20000000800 */
[----:B-1----:R-:W-:Y:S01]  /*10df0*/  FADD.FTZ R3, R160, R3 ;  /* 0x00000003a0037221 */ /* 0x002fe20000010000 */
[----:B0-----:R-:W-:-:S02]  /*10e00*/  VIADD R152, R170, 0x80 ;  /* 0x00000080aa987836 */ /* 0x001fc40000000000 */
[----:B------:R-:W-:Y:S02]  /*10e10*/  IMAD.MOV.U32 R153, RZ, RZ, 0x40000040 ;  /* 0x40000040ff997424 */ /* 0x000fe400078e00ff */
[----:B---3--:R-:W-:Y:S01]  /*10e20*/  FADD.FTZ R3, R161, R3 ;  /* 0x00000003a1037221 */ /* 0x008fe20000010000 */
[----:B------:R-:W-:Y:S02]  /*10e30*/  R2UR UR6, R152 ;  /* 0x00000000980672ca */ /* 0x000fe400000e0000 */
[----:B------:R-:W-:Y:S01]  /*10e40*/  R2UR UR7, R153 ;  /* 0x00000000990772ca */ /* 0x000fe200000e0000 */
[----:B------:R-:W-:Y:S01]  /*10e50*/  FADD.FTZ R0, R155, R0 ;  /* 0x000000009b007221 */ /* 0x000fe20000010000 */
[----:B----4-:R-:W-:Y:S01]  /*10e60*/  FADD.FTZ R3, R154, R3 ;  /* 0x000000039a037221 */ /* 0x010fe20000010000 */
[----:B------:R-:W-:Y:S02]  /*10e70*/  F2FP.BF16.F32.PACK_AB R152, R161, R160 ;  /* 0x000000a0a198723e */ /* 0x000fe400000010ff */
[----:B--2---:R-:W-:Y:S01]  /*10e80*/  F2FP.BF16.F32.PACK_AB R154, R165, R154 ;  /* 0x0000009aa59a723e */ /* 0x004fe200000010ff */
[----:B------:R-:W-:Y:S01]  /*10e90*/  MUFU.EX2 R168, R168 ;  /* 0x000000a800a87308 */ /* 0x000fe20000000800 */
[----:B------:R-:W-:-:S07]  /*10ea0*/  FADD.FTZ R0, R158, R0 ;  /* 0x000000009e007221 */ /* 0x000fce0000010000 */
[----:B------:R-:W-:Y:S01]  /*10eb0*/  MUFU.EX2 R169, R169 ;  /* 0x000000a900a97308 */ /* 0x000fe20000000800 */
[----:B------:R-:W-:-:S07]  /*10ec0*/  FADD.FTZ R3, R165, R3 ;  /* 0x00000003a5037221 */ /* 0x000fce0000010000 */
[----:B------:R-:W-:Y:S08]  /*10ed0*/  MUFU.EX2 R158, R156 ;  /* 0x0000009c009e7308 */ /* 0x000ff00000000800 */
[----:B------:R-:W-:Y:S08]  /*10ee0*/  MUFU.EX2 R173, R173 ;  /* 0x000000ad00ad7308 */ /* 0x000ff00000000800 */
[----:B------:R-:W-:Y:S01]  /*10ef0*/  MUFU.EX2 R174, R174 ;  /* 0x000000ae00ae7308 */ /* 0x000fe20000000800 */
[----:B------:R-:W-:-:S07]  /*10f00*/  WARPGROUP.DEPBAR.LE gsb0, 0x0 ;  /* 0x00008000000079c5 */ /* 0x000fce0000010000 */
[----:B------:R-:W-:Y:S08]  /*10f10*/  MUFU.EX2 R203, R162 ;  /* 0x000000a200cb7308 */ /* 0x000ff00000000800 */
[----:B------:R-:W0:Y:S08]  /*10f20*/  MUFU.EX2 R202, R163 ;  /* 0x000000a300ca7308 */ /* 0x000e300000000800 */
[----:B------:R-:W-:Y:S08]  /*10f30*/  MUFU.EX2 R201, R166 ;  /* 0x000000a600c97308 */ /* 0x000ff00000000800 */
[----:B------:R-:W1:Y:S01]  /*10f40*/  MUFU.EX2 R200, R167 ;  /* 0x000000a700c87308 */ /* 0x000e620000000800 */
[----:B0-----:R-:W-:-:S02]  /*10f50*/  F2FP.BF16.F32.PACK_AB R153, R202, R203 ;  /* 0x000000cbca99723e */ /* 0x001fc400000010ff */
[----:B-1----:R-:W-:-:S04]  /*10f60*/  F2FP.BF16.F32.PACK_AB R155, R200, R201 ;  /* 0x000000c9c89b723e */ /* 0x002fc800000010ff */
[----:B------:R-:W-:-:S06]  /*10f70*/  WARPGROUP.ARRIVE ;  /* 0x00000000000079c5 */ /* 0x000fcc0000000000 */
[----:B------:R-:W-:Y:S01]  /*10f80*/  HGMMA.64x256x16.F32.BF16 R24, R152, gdesc[UR4].tnspB, R24, gsb0 ;  /* 0x43e0000498187df0 */ /* 0x000fe20008001818 */
[----:B------:R-:W-:Y:S01]  /*10f90*/  MUFU.EX2 R175, R175 ;  /* 0x000000af00af7308 */ /* 0x000fe20000000800 */
[----:B------:R-:W-:-:S04]  /*10fa0*/  FADD.FTZ R3, R168, R3 ;  /* 0x00000003a8037221 */ /* 0x000fc80000010000 */
[C---:B------:R-:W-:Y:S01]  /*10fb0*/  FADD.FTZ R3, R169.reuse, R3 ;  /* 0x00000003a9037221 */ /* 0x040fe20000010000 */
[----:B------:R-:W-:-:S03]  /*10fc0*/  F2FP.BF16.F32.PACK_AB R156, R169, R168 ;  /* 0x000000a8a99c723e */ /* 0x000fc600000010ff */
[----:B------:R-:W-:Y:S01]  /*10fd0*/  FADD.FTZ R3, R158, R3 ;  /* 0x000000039e037221 */ /* 0x000fe20000010000 */
[C---:B------:R-:W-:Y:S01]  /*10fe0*/  F2FP.BF16.F32.PACK_AB R158, R173.reuse, R158 ;  /* 0x0000009ead9e723e */ /* 0x040fe200000010ff */
[----:B------:R-:W0:Y:S08]  /*10ff0*/  MUFU.EX2 R160, R176 ;  /* 0x000000b000a07308 */ /* 0x000e300000000800 */
[----:B------:R-:W1:Y:S01]  /*11000*/  MUFU.EX2 R177, R177 ;  /* 0x000000b100b17308 */ /* 0x000e620000000800 */
[----:B------:R-:W-:-:S07]  /*11010*/  FADD.FTZ R3, R173, R3 ;  /* 0x00000003ad037221 */ /* 0x000fce0000010000 */
[----:B------:R-:W-:Y:S08]  /*11020*/  MUFU.EX2 R162, R180 ;  /* 0x000000b400a27308 */ /* 0x000ff00000000800 */
[----:B------:R-:W-:Y:S08]  /*11030*/  MUFU.EX2 R181, R181 ;  /* 0x000000b500b57308 */ /* 0x000ff00000000800 */
[----:B------:R-:W-:Y:S08]  /*11040*/  MUFU.EX2 R178, R178 ;  /* 0x000000b200b27308 */ /* 0x000ff00000000800 */
[----:B------:R-:W2:Y:S08]  /*11050*/  MUFU.EX2 R179, R179 ;  /* 0x000000b300b37308 */ /* 0x000eb00000000800 */
[----:B------:R-:W-:Y:S08]  /*11060*/  MUFU.EX2 R182, R182 ;  /* 0x000000b600b67308 */ /* 0x000ff00000000800 */
[----:B------:R-:W-:Y:S01]  /*11070*/  MUFU.EX2 R183, R183 ;  /* 0x000000b700b77308 */ /* 0x000fe20000000800 */
[----:B0-----:R-:W-:-:S04]  /*11080*/  FADD.FTZ R3, R160, R3 ;  /* 0x00000003a0037221 */ /* 0x001fc80000010000 */
[C---:B-1----:R-:W-:Y:S01]  /*11090*/  FADD.FTZ R3, R177.reuse, R3 ;  /* 0x00000003b1037221 */ /* 0x042fe20000010000 */
[----:B------:R-:W-:Y:S02]  /*110a0*/  F2FP.BF16.F32.PACK_AB R160, R177, R160 ;  /* 0x000000a0b1a0723e */ /* 0x000fe400000010ff */
[----:B--2---:R-:W-:Y:S01]  /*110b0*/  F2FP.BF16.F32.PACK_AB R161, R179, R178 ;  /* 0x000000b2b3a1723e */ /* 0x004fe200000010ff */
[----:B------:R-:W-:Y:S01]  /*110c0*/  FADD.FTZ R3, R162, R3 ;  /* 0x00000003a2037221 */ /* 0x000fe20000010000 */
[----:B------:R-:W-:Y:S01]  /*110d0*/  F2FP.BF16.F32.PACK_AB R162, R181, R162 ;  /* 0x000000a2b5a2723e */ /* 0x000fe200000010ff */
[----:B------:R-:W-:Y:S02]  /*110e0*/  WARPGROUP.DEPBAR.LE gsb0, 0x0 ;  /* 0x00008000000079c5 */ /* 0x000fe40000010000 */
[----:B------:R-:W-:Y:S08]  /*110f0*/  MUFU.EX2 R154, R157 ;  /* 0x0000009d009a7308 */ /* 0x000ff00000000800 */
[----:B------:R0:W1:Y:S01]  /*11100*/  MUFU.EX2 R155, R159 ;  /* 0x0000009f009b7308 */ /* 0x0000620000000800 */
[----:B------:R-:W-:-:S02]  /*11110*/  VIADD R152, R170, 0x100 ;  /* 0x00000100aa987836 */ /* 0x000fc40000000000 */
[----:B------:R-:W-:-:S03]  /*11120*/  IMAD.MOV.U32 R153, RZ, RZ, 0x40000040 ;  /* 0x40000040ff997424 */ /* 0x000fc600078e00ff */
[----:B------:R-:W-:Y:S02]  /*11130*/  R2UR UR6, R152 ;  /* 0x00000000980672ca */ /* 0x000fe400000e0000 */
[----:B------:R-:W-:Y:S02]  /*11140*/  R2UR UR7, R153 ;  /* 0x00000000990772ca */ /* 0x000fe400000e0000 */
[----:B0-----:R-:W-:Y:S02]  /*11150*/  F2FP.BF16.F32.PACK_AB R159, R175, R174 ;  /* 0x000000aeaf9f723e */ /* 0x001fe400000010ff */
[----:B-1----:R-:W-:-:S04]  /*11160*/  F2FP.BF16.F32.PACK_AB R157, R155, R154 ;  /* 0x0000009a9b9d723e */ /* 0x002fc800000010ff */
[----:B------:R-:W-:-:S06]  /*11170*/  WARPGROUP.ARRIVE ;  /* 0x00000000000079c5 */ /* 0x000fcc0000000000 */
[----:B------:R-:W-:Y:S01]  /*11180*/  HGMMA.64x256x16.F32.BF16 R24, R156, gdesc[UR4].tnspB, R24, gsb0 ;  /* 0x43e000049c187df0 */ /* 0x000fe20008001818 */
[----:B------:R-:W-:Y:S02]  /*11190*/  VIADD R152, R170, 0x180 ;  /* 0x00000180aa987836 */ /* 0x000fe40000000000 */
[----:B------:R-:W-:-:S03]  /*111a0*/  IMAD.MOV.U32 R153, RZ, RZ, 0x40000040 ;  /* 0x40000040ff997424 */ /* 0x000fc600078e00ff */
[----:B------:R-:W-:Y:S02]  /*111b0*/  R2UR UR6, R152 ;  /* 0x00000000980672ca */ /* 0x000fe400000e0000 */
[----:B------:R-:W-:Y:S02]  /*111c0*/  R2UR UR7, R153 ;  /* 0x00000000990772ca */ /* 0x000fe400000e0000 */
[----:B------:R-:W-:Y:S01]  /*111d0*/  F2FP.BF16.F32.PACK_AB R163, R183, R182 ;  /* 0x000000b6b7a3723e */ /* 0x000fe200000010ff */
        /* <DEDUP_REMOVED lines=8> */
[----:B------:R-:W3:Y:S01]  /*11260*/  MUFU.EX2 R191, R191 ;  /* 0x000000bf00bf7308 */ /* 0x000ee20000000800 */
[----:B0-----:R-:W-:Y:S01]  /*11270*/  FADD.FTZ R3, R164, R3 ;  /* 0x00000003a4037221 */ /* 0x001fe20000010000 */
[----:B------:R-:W-:-:S02]  /*11280*/  VIADD R152, R170, 0x200 ;  /* 0x00000200aa987836 */ /* 0x000fc40000000000 */
[----:B------:R-:W-:Y:S02]  /*11290*/  IMAD.MOV.U32 R153, RZ, RZ, 0x40000040 ;  /* 0x40000040ff997424 */ /* 0x000fe400078e00ff */
[C---:B-1----:R-:W-:Y:S01]  /*112a0*/  FADD.FTZ R3, R185.reuse, R3 ;  /* 0x00000003b9037221 */ /* 0x042fe20000010000 */
[----:B------:R-:W-:Y:S02]  /*112b0*/  F2FP.BF16.F32.PACK_AB R164, R185, R164 ;  /* 0x000000a4b9a4723e */ /* 0x000fe400000010ff */
[----:B--2---:R-:W-:Y:S01]  /*112c0*/  F2FP.BF16.F32.PACK_AB R165, R187, R186 ;  /* 0x000000babba5723e */ /* 0x004fe200000010ff */
[----:B------:R-:W-:Y:S01]  /*112d0*/  FADD.FTZ R3, R166, R3 ;  /* 0x00000003a6037221 */ /* 0x000fe20000010000 */
[----:B------:R-:W-:Y:S02]  /*112e0*/  F2FP.BF16.F32.PACK_AB R166, R189, R166 ;  /* 0x000000a6bda6723e */ /* 0x000fe400000010ff */
[----:B---3--:R-:W-:Y:S01]  /*112f0*/  F2FP.BF16.F32.PACK_AB R167, R191, R190 ;  /* 0x000000bebfa7723e */ /* 0x008fe200000010ff */
[----:B------:R-:W-:-:S02]  /*11300*/  WARPGROUP.DEPBAR.LE gsb0, 0x0 ;  /* 0x00008000000079c5 */ /* 0x000fc40000010000 */
[----:B------:R-:W-:-:S06]  /*11310*/  WARPGROUP.ARRIVE ;  /* 0x00000000000079c5 */ /* 0x000fcc0000000000 */
[----:B------:R-:W-:Y:S01]  /*11320*/  HGMMA.64x256x16.F32.BF16 R24, R160, gdesc[UR4].tnspB, R24, gsb0 ;  /* 0x43e00004a0187df0 */ /* 0x000fe20008001818 */
[----:B------:R-:W-:Y:S02]  /*11330*/  R2UR UR6, R152 ;  /* 0x00000000980672ca */ /* 0x000fe400000e0000 */
[----:B------:R-:W-:Y:S01]  /*11340*/  R2UR UR7, R153 ;  /* 0x00000000990772ca */ /* 0x000fe200000e0000 */
[----:B------:R-:W-:Y:S08]  /*11350*/  MUFU.EX2 R168, R192 ;  /* 0x000000c000a87308 */ /* 0x000ff00000000800 */
[----:B------:R-:W-:Y:S08]  /*11360*/  MUFU.EX2 R193, R193 ;  /* 0x000000c100c17308 */ /* 0x000ff00000000800 */
[----:B------:R-:W-:Y:S08]  /*11370*/  MUFU.EX2 R196, R196 ;  /* 0x000000c400c47308 */ /* 0x000ff00000000800 */
[----:B------:R-:W0:Y:S08]  /*11380*/  MUFU.EX2 R197, R197 ;  /* 0x000000c500c57308 */ /* 0x000e300000000800 */
[----:B------:R-:W-:Y:S08]  /*11390*/  MUFU.EX2 R194, R194 ;  /* 0x000000c200c27308 */ /* 0x000ff00000000800 */
[----:B------:R-:W1:Y:S08]  /*113a0*/  MUFU.EX2 R195, R195 ;  /* 0x000000c300c37308 */ /* 0x000e700000000800 */
[----:B------:R-:W-:Y:S08]  /*113b0*/  MUFU.EX2 R198, R198 ;  /* 0x000000c600c67308 */ /* 0x000ff00000000800 */
[----:B------:R-:W2:Y:S01]  /*113c0*/  MUFU.EX2 R199, R199 ;  /* 0x000000c700c77308 */ /* 0x000ea20000000800 */
[----:B------:R-:W-:-:S02]  /*113d0*/  VIADD R152, R170, 0x280 ;  /* 0x00000280aa987836 */ /* 0x000fc40000000000 */
[----:B------:R-:W-:Y:S02]  /*113e0*/  IMAD.MOV.U32 R153, RZ, RZ, 0x40000040 ;  /* 0x40000040ff997424 */ /* 0x000fe400078e00ff */
[----:B------:R-:W-:Y:S01]  /*113f0*/  FADD.FTZ R3, R189, R3 ;  /* 0x00000003bd037221 */ /* 0x000fe20000010000 */
[----:B------:R-:W-:Y:S01]  /*11400*/  FADD.FTZ R0, R171, R0 ;  /* 0x00000000ab007221 */ /* 0x000fe20000010000 */
[----:B0-----:R-:W-:Y:S02]  /*11410*/  F2FP.BF16.F32.PACK_AB R170, R197, R196 ;  /* 0x000000c4c5aa723e */ /* 0x001fe400000010ff */
[----:B------:R-:W-:Y:S01]  /*11420*/  FADD.FTZ R3, R168, R3 ;  /* 0x00000003a8037221 */ /* 0x000fe20000010000 */
[----:B------:R-:W-:Y:S02]  /*11430*/  F2FP.BF16.F32.PACK_AB R168, R193, R168 ;  /* 0x000000a8c1a8723e */ /* 0x000fe400000010ff */
[----:B-1----:R-:W-:Y:S02]  /*11440*/  F2FP.BF16.F32.PACK_AB R169, R195, R194 ;  /* 0x000000c2c3a9723e */ /* 0x002fe400000010ff */
[----:B--2---:R-:W-:Y:S01]  /*11450*/  F2FP.BF16.F32.PACK_AB R171, R199, R198 ;  /* 0x000000c6c7ab723e */ /* 0x004fe200000010ff */
[----:B------:R-:W-:-:S02]  /*11460*/  WARPGROUP.DEPBAR.LE gsb0, 0x0 ;  /* 0x00008000000079c5 */ /* 0x000fc40000010000 */
[----:B------:R-:W-:-:S06]  /*11470*/  WARPGROUP.ARRIVE ;  /* 0x00000000000079c5 */ /* 0x000fcc0000000000 */
[----:B------:R-:W-:Y:S01]  /*11480*/  HGMMA.64x256x16.F32.BF16 R24, R164, gdesc[UR4].tnspB, R24, gsb0 ;  /* 0x43e00004a4187df0 */ /* 0x000fe20008001818 */
[----:B------:R-:W-:Y:S02]  /*11490*/  R2UR UR6, R152 ;  /* 0x00000000980672ca */ /* 0x000fe400000e0000 */
        /* <DEDUP_REMOVED lines=16> */
[----:B------:R-:W-:-:S03]  /*115a0*/  ISETP.GT.AND P2, PT, R214, RZ, PT ;  /* 0x000000ffd600720c */ /* 0x000fc60003f44270 */
[----:B------:R-:W-:Y:S01]  /*115b0*/  FADD.FTZ R191, R191, R190 ;  /* 0x000000bebfbf7221 */ /* 0x000fe20000010000 */
[----:B------:R-:W-:-:S03]  /*115c0*/  @!P1 VIADD R215, R215, 0x32460 ;  /* 0x00032460d7d79836 */ /* 0x000fc60000000000 */
[----:B------:R-:W-:Y:S01]  /*115d0*/  FADD.FTZ R194, R194, R191 ;  /* 0x000000bfc2c27221 */ /* 0x000fe20000010000 */
[----:B------:R-:W-:Y:S01]  /*115e0*/  FADD.FTZ R3, R193, R3 ;  /* 0x00000003c1037221 */ /* 0x000fe20000010000 */
[----:B------:R-:W-:Y:S02]  /*115f0*/  @!P1 PRMT R215, RZ, 0x654, R215 ;  /* 0x00000654ffd79816 */ /* 0x000fe400000000d7 */
[----:B------:R-:W-:Y:S01]  /*11600*/  FADD.FTZ R195, R195, R194 ;  /* 0x000000c2c3c37221 */ /* 0x000fe20000010000 */
[----:B------:R-:W-:-:S03]  /*11610*/  FADD.FTZ R3, R196, R3 ;  /* 0x00000003c4037221 */ /* 0x000fc60000010000 */
[----:B------:R-:W-:Y:S01]  /*11620*/  FADD.FTZ R0, R198, R195 ;  /* 0x000000c3c6007221 */ /* 0x000fe20000010000 */
[----:B------:R-:W-:Y:S01]  /*11630*/  FADD.FTZ R3, R197, R3 ;  /* 0x00000003c5037221 */ /* 0x000fe20000010000 */
[----:B------:R-:W-:Y:S02]  /*11640*/  VIADD R214, R214, 0xffffffff ;  /* 0xffffffffd6d67836 */ /* 0x000fe40000000000 */
[----:B------:R-:W-:Y:S01]  /*11650*/  FADD.FTZ R0, R199, R0 ;  /* 0x00000000c7007221 */ /* 0x000fe20000010000 */
[----:B------:R-:W-:Y:S02]  /*11660*/  IMAD.MOV.U32 R201, RZ, RZ, R23 ;  /* 0x000000ffffc97224 */ /* 0x000fe400078e0017 */
[----:B------:R-:W-:Y:S01]  /*11670*/  IMAD.MOV.U32 R202, RZ, RZ, R10 ;  /* 0x000000ffffca7224 */ /* 0x000fe200078e000a */
[----:B------:R-:W-:Y:S02]  /*11680*/  WARPGROUP.DEPBAR.LE gsb0, 0x0 ;  /* 0x00008000000079c5 */ /* 0x000fe40000010000 */
[----:B------:R-:W-:-:S06]  /*11690*/  WARPGROUP.ARRIVE ;  /* 0x00000000000079c5 */ /* 0x000fcc0000000000 */
[----:B------:R-:W-:Y:S03]  /*116a0*/  HGMMA.64x256x16.F32.BF16 R24, R168, gdesc[UR4].tnspB, R24, gsb0 ;  /* 0x43e00004a8187df0 */ /* 0x000fe60008001818 */
[----:B------:R-:W-:Y:S02]  /*116b0*/  WARPGROUP.DEPBAR.LE gsb0, 0x0 ;  /* 0x00008000000079c5 */ /* 0x000fe40000010000 */
[----:B------:R2:W-:Y:S01]  /*116c0*/  @!P1 SYNCS.ARRIVE.TRANS64.RED.A1T0 RZ, [R215+URZ], RZ ;  /* 0x000000ffd7ff99a7 */ /* 0x0005e2000810043f */
[----:B------:R-:W-:Y:S05]  /*116d0*/  @P2 BRA `(.L_x_4471) ;  /* 0xffffffd800242947 */ /* 0x000fea000383ffff */
.L_x_4461:
[----:B0-----:R-:W3:Y:S01]  /*116e0*/  LDL.LU R173, [R1+0x44] ;  /* 0x0000440001ad7983 */ /* 0x001ee20000300800 */
[----:B------:R-:W-:Y:S05]  /*116f0*/  WARPSYNC.ALL ;  /* 0x0000000000007948 */ /* 0x000fea0003800000 */
[----:B------:R-:W0:Y:S01]  /*11700*/  SHFL.BFLY PT, R4, R3, 0x2, 0x1f ;  /* 0x0c401f0003047f89 */ /* 0x000e2200000e0000 */
[----:B------:R-:W-:Y:S01]  /*11710*/  IMAD.MOV.U32 R9, RZ, RZ, RZ ;  /* 0x000000ffff097224 */ /* 0x000fe200078e00ff */
[----:B------:R4:W-:Y:S06]  /*11720*/  BAR.ARV R172, 0x100 ;  /* 0x000400ac0000751d */ /* 0x0009ec0000002000 */
[----:B------:R-:W-:-:S02]  /*11730*/  VIADD R2, R2, 0x1 ;  /* 0x0000000102027836 */ /* 0x000fc40000000000 */
[----:B------:R-:W-:Y:S06]  /*11740*/  BAR.ARV 0x8, 0x120 ;  /* 0x0204800000007b1d */ /* 0x000fec0000002000 */
[C---:B------:R-:W-:Y:S01]  /*11750*/  ISETP.NE.AND P0, PT, R2.reuse, 0x2, PT ;  /* 0x000000020200780c */ /* 0x040fe20003f05270 */
[----:B------:R-:W1:Y:S01]  /*11760*/  SHFL.BFLY PT, R7, R0, 0x2, 0x1f ;  /* 0x0c401f0000077f89 */ /* 0x000e6200000e0000 */
[----:B------:R-:W-:Y:S02]  /*11770*/  PLOP3.LUT P1, PT, PT, PT, PT, 0x8, 0x0 ;  /* 0x000000000000781c */ /* 0x000fe40003f2e170 */
[----:B------:R-:W-:Y:S01]  /*11780*/  SEL R2, R2, RZ, P0 ;  /* 0x000000ff02027207 */ /* 0x000fe20000000000 */
[----:B0-----:R-:W-:Y:S01]  /*11790*/  FADD.FTZ R4, R4, R3 ;  /* 0x0000000304047221 */ /* 0x001fe20000010000 */
[----:B------:R-:W-:-:S04]  /*117a0*/  IMAD.MOV.U32 R3, RZ, RZ, -0x800000 ;  /* 0xff800000ff037424 */ /* 0x000fc800078e00ff */
[----:B------:R-:W0:Y:S01]  /*117b0*/  SHFL.BFLY PT, R5, R4, 0x1, 0x1f ;  /* 0x0c201f0004057f89 */ /* 0x000e2200000e0000 */
[----:B-1----:R-:W-:Y:S01]  /*117c0*/  FADD.FTZ R7, R7, R0 ;  /* 0x0000000007077221 */ /* 0x002fe20000010000 */
[----:B------:R-:W-:-:S04]  /*117d0*/  IMAD.MOV.U32 R0, RZ, RZ, RZ ;  /* 0x000000ffff007224 */ /* 0x000fc800078e00ff */
[----:B------:R-:W1:Y:S01]  /*117e0*/  SHFL.BFLY PT, R8, R7, 0x1, 0x1f ;  /* 0x0c201f0007087f89 */ /* 0x000e6200000e0000 */
[----:B0-----:R-:W-:Y:S01]  /*117f0*/  FADD.FTZ R6, R4, R5 ;  /* 0x0000000504067221 */ /* 0x001fe20000010000 */
[----:B------:R-:W-:-:S04]  /*11800*/  SEL R4, RZ, 0x1, P0 ;  /* 0x00000001ff047807 */ /* 0x000fc80000000000 */
[----:B------:R-:W-:Y:S02]  /*11810*/  FSETP.NE.FTZ.AND P2, PT, R6, RZ, PT ;  /* 0x000000ff0600720b */ /* 0x000fe40003f55000 */
[----:B------:R-:W-:Y:S01]  /*11820*/  LOP3.LUT R19, R19, R4, RZ, 0x3c, !PT ;  /* 0x0000000413137212 */ /* 0x000fe200078e3cff */
[----:B------:R-:W-:-:S10]  /*11830*/  IMAD.MOV.U32 R4, RZ, RZ, -0x800000 ;  /* 0xff800000ff047424 */ /* 0x000fd400078e00ff */
[----:B------:R-:W0:Y:S01]  /*11840*/  @P2 MUFU.RCP R9, R6 ;  /* 0x0000000600092308 */ /* 0x000e220000001000 */
[----:B-1----:R-:W-:Y:S01]  /*11850*/  FADD.FTZ R5, R7, R8 ;  /* 0x0000000807057221 */ /* 0x002fe20000010000 */
[----:B------:R-:W-:-:S04]  /*11860*/  @P2 FMUL.FTZ R7, R11, 0.69314718246459960938 ;  /* 0x3f3172180b072820 */ /* 0x000fc80000410000 */
[----:B------:R-:W-:Y:S02]  /*11870*/  FSETP.NE.FTZ.AND P3, PT, R5, RZ, PT ;  /* 0x000000ff0500720b */ /* 0x000fe40003f75000 */
[----:B------:R-:W1:Y:S01]  /*11880*/  @P2 MUFU.LG2 R6, R6 ;  /* 0x0000000600062308 */ /* 0x000e620000000c00 */
        /* <DEDUP_REMOVED lines=64> */
[----:B------:R-:W0:Y:S01]  /*11c90*/  @P3 MUFU.RCP R0, R5 ;  /* 0x0000000500003308 */ /* 0x000e220000001000 */
[----:B------:R-:W-:Y:S01]  /*11ca0*/  @P3 FMUL.FTZ R8, R11, 0.69314718246459960938 ;  /* 0x3f3172180b083820 */ /* 0x000fe20000410000 */
[----:B-1----:R-:W-:-:S04]  /*11cb0*/  @P2 FMUL.FTZ R6, R6, 0.69314718246459960938 ;  /* 0x3f31721806062820 */ /* 0x002fc80000410000 */
[----:B------:R-:W-:Y:S02]  /*11cc0*/  @P2 FFMA.FTZ R4, R7, R10, R6 ;  /* 0x0000000a07042223 */ /* 0x000fe40000010006 */
[----:B------:R0:W1:Y:S02]  /*11cd0*/  @P3 MUFU.LG2 R9, R5 ;  /* 0x0000000500093308 */ /* 0x0000640000000c00 */
        /* <DEDUP_REMOVED lines=66> */
[----:B---3--:R-:W-:-:S05]  /*12100*/  VIADD R173, R173, 0x1 ;  /* 0x00000001adad7836 */ /* 0x008fca0000000000 */
[----:B------:R0:W-:Y:S02]  /*12110*/  STL [R1+0x44], R173 ;  /* 0x000044ad01007387 */ /* 0x0001e40000100800 */
.L_x_4393:
[----:B------:R-:W-:Y:S05]  /*12120*/  WARPSYNC.ALL ;  /* 0x0000000000007948 */ /* 0x000fea0003800000 */
[----:B------:R-:W1:Y:S08]  /*12130*/  S2UR UR5, SR_CgaCtaId ;  /* 0x00000000000579c3 */ /* 0x000e700000008800 */
[----:B------:R-:W-:Y:S06]  /*12140*/  BAR.SYNC.DEFER_BLOCKING 0x5, 0x120 ;  /* 0x0144800000007b1d */ /* 0x000fec0000010000 */
[----:B------:R-:W-:Y:S01]  /*12150*/  UMOV UR4, 0x400 ;  /* 0x0000040000047882 */ /* 0x000fe20000000000 */
[----:B------:R-:W-:Y:S01]  /*12160*/  BSSY B0, `(.L_x_4472) ;  /* 0x00002ab000007945 */ /* 0x000fe20003800000 */
[----:B-1----:R-:W-:-:S06]  /*12170*/  ULEA UR4, UR5, UR4, 0x18 ;  /* 0x0000000405047291 */ /* 0x002fcc000f8ec03f */
[----:B------:R-:W-:-:S05]  /*12180*/  IMAD.U32 R17, RZ, RZ, UR4 ;  /* 0x00000004ff117e24 */ /* 0x000fca000f8e00ff */
[----:B------:R1:W3:Y:S01]  /*12190*/  LDS.128 R224, [R17+0x324d0] ;  /* 0x0324d00011e07984 */ /* 0x0002e20000000c00 */
[----:B------:R-:W-:Y:S06]  /*121a0*/  BAR.ARV 0x4, 0x120 ;  /* 0x0104800000007b1d */ /* 0x000fec0000002000 */
[----:B------:R-:W-:Y:S05]  /*121b0*/  @P1 BRA `(.L_x_4473) ;  /* 0x0000001c00941947 */ /* 0x000fea0003800000 */
[----:B------:R-:W4:Y:S04]  /*121c0*/  LDL R9, [R1+0x58] ;  /* 0x0000580001097983 */ /* 0x000f280000100800 */
[----:B------:R-:W2:Y:S04]  /*121d0*/  LDL.64 R188, [R1+0x20] ;  /* 0x0000200001bc7983 */ /* 0x000ea80000100a00 */
[----:B------:R-:W3:Y:S04]  /*121e0*/  LDL.LU R178, [R1+0x38] ;  /* 0x0000380001b27983 */ /* 0x000ee80000300800 */
[----:B------:R-:W2:Y:S01]  /*121f0*/  LDL.LU R176, [R1+0x3c] ;  /* 0x00003c0001b07983 */ /* 0x000ea20000300800 */
[----:B------:R-:W0:Y:S01]  /*12200*/  S2R R8, SR_SWINHI ;  /* 0x0000000000087919 */ /* 0x000e220000002f00 */
[----:B------:R-:W-:Y:S05]  /*12210*/  WARPSYNC.ALL ;  /* 0x0000000000007948 */ /* 0x000fea0003800000 */
[----:B------:R-:W-:Y:S01]  /*12220*/  F2FP.BF16.F32.PACK_AB R24, R25, R24 ;  /* 0x000000181918723e */ /* 0x000fe200000010ff */
[----:B------:R-:W-:Y:S01]  /*12230*/  ULDC.64 UR4, c[0x0][0xcd8] ;  /* 0x0003360000047ab9 */ /* 0x000fe20000000a00 */
[----:B------:R-:W-:Y:S01]  /*12240*/  F2FP.BF16.F32.PACK_AB R32, R33, R32 ;  /* 0x000000202120723e */ /* 0x000fe200000010ff */
[----:B------:R0:W2:Y:S01]  /*12250*/  LDL.64 R186, [R1+0x20] ;  /* 0x0000200001ba7983 */ /* 0x0000a20000100a00 */
[----:B------:R-:W-:-:S02]  /*12260*/  MOV R6, R17 ;  /* 0x0000001100067202 */ /* 0x000fc40000000f00 */
[----:B0-----:R-:W-:Y:S02]  /*12270*/  MOV R7, R8 ;  /* 0x0000000800077202 */ /* 0x001fe40000000f00 */
        /* <DEDUP_REMOVED lines=49> */
[----:B----4-:R-:W-:-:S03]  /*12590*/  IMAD.WIDE R110, R9, 0x2, R6 ;  /* 0x00000002096e7825 */ /* 0x010fc600078e0206 */
[C---:B------:R-:W-:Y:S02]  /*125a0*/  IADD3 R173, P1, R110.reuse, 0x20, RZ ;  /* 0x000000206ead7810 */ /* 0x040fe40007f3e0ff */
[C---:B------:R-:W-:Y:S02]  /*125b0*/  IADD3 R175, P2, R110.reuse, 0x40, RZ ;  /* 0x000000406eaf7810 */ /* 0x040fe40007f5e0ff */
[----:B------:R-:W-:Y:S02]  /*125c0*/  IADD3 R177, P3, R110, 0x60, RZ ;  /* 0x000000606eb17810 */ /* 0x000fe40007f7e0ff */
[----:B------:R-:W-:Y:S02]  /*125d0*/  LOP3.LUT R12, R173, 0x380, RZ, 0xc0, !PT ;  /* 0x00000380ad0c7812 */ /* 0x000fe400078ec0ff */
[----:B------:R-:W-:Y:S01]  /*125e0*/  LOP3.LUT R14, R175, 0x380, RZ, 0xc0, !PT ;  /* 0x00000380af0e7812 */ /* 0x000fe200078ec0ff */
[--C-:B------:R-:W-:Y:S01]  /*125f0*/  IMAD.X R15, RZ, RZ, R111.reuse, P2 ;  /* 0x000000ffff0f7224 */ /* 0x100fe200010e066f */
[----:B------:R-:W-:Y:S01]  /*12600*/  SHF.R.U64 R12, R12, 0x3, RZ ;  /* 0x000000030c0c7819 */ /* 0x000fe200000012ff */
[----:B------:R-:W-:Y:S01]  /*12610*/  IMAD.X R21, RZ, RZ, R111, P3 ;  /* 0x000000ffff157224 */ /* 0x000fe200018e066f */
[----:B------:R-:W-:-:S02]  /*12620*/  IADD3 R179, P4, R110, 0x4000, RZ ;  /* 0x000040006eb37810 */ /* 0x000fc40007f9e0ff */
[----:B------:R-:W-:Y:S02]  /*12630*/  IADD3 R62, P2, R110, 0x8000, RZ ;  /* 0x000080006e3e7810 */ /* 0x000fe40007f5e0ff */
[----:B------:R-:W-:Y:S02]  /*12640*/  SHF.R.U64 R14, R14, 0x3, RZ ;  /* 0x000000030e0e7819 */ /* 0x000fe400000012ff */
[C---:B------:R-:W-:Y:S02]  /*12650*/  IADD3 R70, P3, R110.reuse, 0x8020, RZ ;  /* 0x000080206e467810 */ /* 0x040fe40007f7e0ff */
[C---:B------:R-:W-:Y:S02]  /*12660*/  IADD3 R181, P5, R110.reuse, 0x4020, RZ ;  /* 0x000040206eb57810 */ /* 0x040fe40007fbe0ff */
[----:B------:R-:W-:Y:S02]  /*12670*/  IADD3 R183, P0, R110, 0x4040, RZ ;  /* 0x000040406eb77810 */ /* 0x000fe40007f1e0ff */
[----:B------:R-:W-:Y:S01]  /*12680*/  LOP3.LUT R12, R12, R173, RZ, 0x3c, !PT ;  /* 0x000000ad0c0c7212 */ /* 0x000fe200078e3cff */
[----:B------:R-:W-:Y:S01]  /*12690*/  IMAD.X R13, RZ, RZ, R111, P1 ;  /* 0x000000ffff0d7224 */ /* 0x000fe200008e066f */
[----:B------:R-:W-:-:S02]  /*126a0*/  LOP3.LUT R14, R14, R175, RZ, 0x3c, !PT ;  /* 0x000000af0e0e7212 */ /* 0x000fc400078e3cff */
[----:B------:R-:W-:Y:S02]  /*126b0*/  LOP3.LUT R30, R179, 0x380, RZ, 0xc0, !PT ;  /* 0x00000380b31e7812 */ /* 0x000fe400078ec0ff */
[----:B------:R-:W-:Y:S02]  /*126c0*/  LOP3.LUT R173, R62, 0x380, RZ, 0xc0, !PT ;  /* 0x000003803ead7812 */ /* 0x000fe400078ec0ff */
[----:B------:R-:W-:Y:S02]  /*126d0*/  LOP3.LUT R11, R110, 0x380, RZ, 0xc0, !PT ;  /* 0x000003806e0b7812 */ /* 0x000fe400078ec0ff */
[----:B------:R-:W-:Y:S02]  /*126e0*/  LOP3.LUT R175, R70, 0x380, RZ, 0xc0, !PT ;  /* 0x0000038046af7812 */ /* 0x000fe400078ec0ff */
[----:B------:R-:W-:Y:S02]  /*126f0*/  IADD3 R185, P1, R110, 0x4060, RZ ;  /* 0x000040606eb97810 */ /* 0x000fe40007f3e0ff */
[----:B------:R-:W-:Y:S01]  /*12700*/  LOP3.LUT R20, R177, 0x380, RZ, 0xc0, !PT ;  /* 0x00000380b1147812 */ /* 0x000fe200078ec0ff */
[--C-:B------:R-:W-:Y:S01]  /*12710*/  IMAD.X R39, RZ, RZ, R111.reuse, P5 ;  /* 0x000000ffff277224 */ /* 0x100fe200028e066f */
[----:B------:R-:W-:Y:S01]  /*12720*/  SHF.R.U64 R30, R30, 0x3, RZ ;  /* 0x000000031e1e7819 */ /* 0x000fe200000012ff */
[--C-:B------:R-:W-:Y:S01]  /*12730*/  IMAD.X R47, RZ, RZ, R111.reuse, P0 ;  /* 0x000000ffff2f7224 */ /* 0x100fe200000e066f */
[----:B------:R-:W-:Y:S01]  /*12740*/  SHF.R.U64 R173, R173, 0x3, RZ ;  /* 0x00000003adad7819 */ /* 0x000fe200000012ff */
[--C-:B------:R-:W-:Y:S01]  /*12750*/  IMAD.X R63, RZ, RZ, R111.reuse, P2 ;  /* 0x000000ffff3f7224 */ /* 0x100fe200010e066f */
[C---:B------:R-:W-:Y:S01]  /*12760*/  IADD3 R98, P5, R110.reuse, 0x8060, RZ ;  /* 0x000080606e627810 */ /* 0x040fe20007fbe0ff */
[--C-:B------:R-:W-:Y:S01]  /*12770*/  IMAD.X R71, RZ, RZ, R111.reuse, P3 ;  /* 0x000000ffff477224 */ /* 0x100fe200018e066f */
[----:B------:R-:W-:Y:S01]  /*12780*/  IADD3 R8, P0, R110, 0xc000, RZ ;  /* 0x0000c0006e087810 */ /* 0x000fe20007f1e0ff */
[----:B------:R-:W-:Y:S01]  /*12790*/  IMAD.X R31, RZ, RZ, R111, P4 ;  /* 0x000000ffff1f7224 */ /* 0x000fe200020e066f */
[----:B------:R-:W-:-:S02]  /*127a0*/  SHF.R.U64 R11, R11, 0x3, RZ ;  /* 0x000000030b0b7819 */ /* 0x000fc400000012ff */
[----:B------:R-:W-:Y:S01]  /*127b0*/  SHF.R.U64 R175, R175, 0x3, RZ ;  /* 0x00000003afaf7819 */ /* 0x000fe200000012ff */
[----:B------:R-:W-:Y:S01]  /*127c0*/  IMAD.X R55, RZ, RZ, R111, P1 ;  /* 0x000000ffff377224 */ /* 0x000fe200008e066f */
[C---:B------:R-:W-:Y:S02]  /*127d0*/  IADD3 R151, P2, R110.reuse, 0xc040, RZ ;  /* 0x0000c0406e977810 */ /* 0x040fe40007f5e0ff */
[----:B------:R-:W-:Y:S02]  /*127e0*/  IADD3 R10, P3, R110, 0xc060, RZ ;  /* 0x0000c0606e0a7810 */ /* 0x000fe40007f7e0ff */
[----:B------:R-:W-:Y:S02]  /*127f0*/  SHF.R.U64 R20, R20, 0x3, RZ ;  /* 0x0000000314147819 */ /* 0x000fe400000012ff */
[----:B------:R-:W-:Y:S02]  /*12800*/  LOP3.LUT R38, R181, 0x380, RZ, 0xc0, !PT ;  /* 0x00000380b5267812 */ /* 0x000fe400078ec0ff */
[----:B------:R-:W-:-:S02]  /*12810*/  IADD3 R94, P4, R110, 0x8040, RZ ;  /* 0x000080406e5e7810 */ /* 0x000fc40007f9e0ff */
[----:B------:R-:W-:Y:S02]  /*12820*/  LOP3.LUT R46, R183, 0x380, RZ, 0xc0, !PT ;  /* 0x00000380b72e7812 */ /* 0x000fe400078ec0ff */
[----:B-----5:R-:W-:Y:S02]  /*12830*/  IADD3 R23, P1, R110, 0xc020, RZ ;  /* 0x0000c0206e177810 */ /* 0x020fe40007f3e0ff */
[----:B------:R-:W-:Y:S02]  /*12840*/  LOP3.LUT R54, R185, 0x380, RZ, 0xc0, !PT ;  /* 0x00000380b9367812 */ /* 0x000fe400078ec0ff */
[----:B------:R-:W-:Y:S02]  /*12850*/  LOP3.LUT R30, R30, R179, RZ, 0x3c, !PT ;  /* 0x000000b31e1e7212 */ /* 0x000fe400078e3cff */
[----:B------:R-:W-:Y:S02]  /*12860*/  LOP3.LUT R62, R173, R62, RZ, 0x3c, !PT ;  /* 0x0000003ead3e7212 */ /* 0x000fe400078e3cff */
[----:B------:R-:W-:-:S02]  /*12870*/  LOP3.LUT R110, R11, R110, RZ, 0x3c, !PT ;  /* 0x0000006e0b6e7212 */ /* 0x000fc400078e3cff */
[----:B------:R-:W-:Y:S02]  /*12880*/  LOP3.LUT R179, R98, 0x380, RZ, 0xc0, !PT ;  /* 0x0000038062b37812 */ /* 0x000fe400078ec0ff */
[----:B------:R-:W-:Y:S02]  /*12890*/  LOP3.LUT R70, R175, R70, RZ, 0x3c, !PT ;  /* 0x00000046af467212 */ /* 0x000fe400078e3cff */
[----:B------:R-:W-:Y:S02]  /*128a0*/  LOP3.LUT R173, R8, 0x380, RZ, 0xc0, !PT ;  /* 0x0000038008ad7812 */ /* 0x000fe400078ec0ff */
[----:B------:R-:W-:Y:S02]  /*128b0*/  LOP3.LUT R20, R20, R177, RZ, 0x3c, !PT ;  /* 0x000000b114147212 */ /* 0x000fe400078e3cff */
[----:B------:R-:W-:Y:S02]  /*128c0*/  SHF.R.U64 R38, R38, 0x3, RZ ;  /* 0x0000000326267819 */ /* 0x000fe400000012ff */
[----:B------:R-:W-:-:S02]  /*128d0*/  LOP3.LUT R174, R151, 0x380, RZ, 0xc0, !PT ;  /* 0x0000038097ae7812 */ /* 0x000fc400078ec0ff */
[----:B------:R-:W-:Y:S02]  /*128e0*/  LOP3.LUT R175, R10, 0x380, RZ, 0xc0, !PT ;  /* 0x000003800aaf7812 */ /* 0x000fe400078ec0ff */
[----:B------:R-:W-:Y:S02]  /*128f0*/  SHF.R.U64 R46, R46, 0x3, RZ ;  /* 0x000000032e2e7819 */ /* 0x000fe400000012ff */
[----:B------:R-:W-:Y:S02]  /*12900*/  LOP3.LUT R177, R94, 0x380, RZ, 0xc0, !PT ;  /* 0x000003805eb17812 */ /* 0x000fe400078ec0ff */
[----:B------:R-:W-:Y:S02]  /*12910*/  SHF.R.U64 R54, R54, 0x3, RZ ;  /* 0x0000000336367819 */ /* 0x000fe400000012ff */
[----:B------:R-:W-:Y:S02]  /*12920*/  LOP3.LUT R106, R23, 0x380, RZ, 0xc0, !PT ;  /* 0x00000380176a7812 */ /* 0x000fe400078ec0ff */
[----:B------:R-:W-:-:S02]  /*12930*/  SHF.R.U64 R179, R179, 0x3, RZ ;  /* 0x00000003b3b37819 */ /* 0x000fc400000012ff */
[----:B------:R-:W-:Y:S02]  /*12940*/  SHF.R.U64 R173, R173, 0x3, RZ ;  /* 0x00000003adad7819 */ /* 0x000fe400000012ff */
[----:B------:R-:W-:Y:S01]  /*12950*/  MOV R110, R110 ;  /* 0x0000006e006e7202 */ /* 0x000fe20000000f00 */
[----:B------:R-:W-:Y:S01]  /*12960*/  BAR.SYNC.DEFER_BLOCKING 0x1, 0x100 ;  /* 0x0044000000007b1d */ /* 0x000fe20000010000 */
[----:B------:R-:W-:Y:S02]  /*12970*/  LOP3.LUT R38, R38, R181, RZ, 0x3c, !PT ;  /* 0x000000b526267212 */ /* 0x000fe400078e3cff */
[----:B------:R-:W-:Y:S02]  /*12980*/  SHF.R.U64 R174, R174, 0x3, RZ ;  /* 0x00000003aeae7819 */ /* 0x000fe400000012ff */
[----:B------:R-:W-:Y:S02]  /*12990*/  SHF.R.U64 R175, R175, 0x3, RZ ;  /* 0x00000003afaf7819 */ /* 0x000fe400000012ff */
[----:B------:R-:W-:Y:S01]  /*129a0*/  MOV R13, R12 ;  /* 0x0000000c000d7202 */ /* 0x000fe20000000f00 */
[----:B------:R-:W-:Y:S01]  /*129b0*/  IMAD.X R99, RZ, RZ, R111, P5 ;  /* 0x000000ffff637224 */ /* 0x000fe200028e066f */
[----:B------:R-:W-:-:S02]  /*129c0*/  LOP3.LUT R46, R46, R183, RZ, 0x3c, !PT ;  /* 0x000000b72e2e7212 */ /* 0x000fc400078e3cff */
[----:B------:R-:W-:Y:S02]  /*129d0*/  SHF.R.U64 R177, R177, 0x3, RZ ;  /* 0x00000003b1b17819 */ /* 0x000fe400000012ff */
[----:B------:R-:W-:Y:S01]  /*129e0*/  MOV R14, R14 ;  /* 0x0000000e000e7202 */ /* 0x000fe20000000f00 */
[--C-:B------:R-:W-:Y:S01]  /*129f0*/  IMAD.X R9, RZ, RZ, R111.reuse, P2 ;  /* 0x000000ffff097224 */ /* 0x100fe200010e066f */
[----:B------:R-:W-:Y:S01]  /*12a00*/  LOP3.LUT R54, R54, R185, RZ, 0x3c, !PT ;  /* 0x000000b936367212 */ /* 0x000fe200078e3cff */
[--C-:B------:R-:W-:Y:S01]  /*12a10*/  IMAD.X R11, RZ, RZ, R111.reuse, P3 ;  /* 0x000000ffff0b7224 */ /* 0x100fe200018e066f */
[----:B------:R-:W-:Y:S02]  /*12a20*/  SHF.R.U64 R106, R106, 0x3, RZ ;  /* 0x000000036a6a7819 */ /* 0x000fe400000012ff */
[----:B------:R-:W-:Y:S01]  /*12a30*/  MOV R12, R20 ;  /* 0x00000014000c7202 */ /* 0x000fe20000000f00 */
[----:B------:R-:W-:Y:S01]  /*12a40*/  IMAD.X R95, RZ, RZ, R111, P4 ;  /* 0x000000ffff5f7224 */ /* 0x000fe200020e066f */
[----:B------:R-:W-:-:S02]  /*12a50*/  LOP3.LUT R98, R179, R98, RZ, 0x3c, !PT ;  /* 0x00000062b3627212 */ /* 0x000fc400078e3cff */
[----:B------:R-:W-:Y:S01]  /*12a60*/  LOP3.LUT R102, R173, R8, RZ, 0x3c, !PT ;  /* 0x00000008ad667212 */ /* 0x000fe200078e3cff */
[----:B------:R-:W-:Y:S01]  /*12a70*/  STSM.16.M88.4 [R110], R24 ;  /* 0x000000186e007844 */ /* 0x000fe20000000200 */
[----:B------:R-:W-:Y:S02]  /*12a80*/  MOV R30, R30 ;  /* 0x0000001e001e7202 */ /* 0x000fe40000000f00 */
[----:B------:R-:W-:Y:S01]  /*12a90*/  LOP3.LUT R8, R174, R151, RZ, 0x3c, !PT ;  /* 0x00000097ae087212 */ /* 0x000fe200078e3cff */
[----:B------:R-:W-:Y:S01]  /*12aa0*/  STSM.16.M88.4 [R13], R32 ;  /* 0x000000200d007844 */ /* 0x000fe20000000200 */
[----:B------:R-:W-:Y:S02]  /*12ab0*/  LOP3.LUT R10, R175, R10, RZ, 0x3c, !PT ;  /* 0x0000000aaf0a7212 */ /* 0x000fe400078e3cff */
[----:B------:R-:W-:Y:S01]  /*12ac0*/  MOV R38, R38 ;  /* 0x0000002600267202 */ /* 0x000fe20000000f00 */
[----:B------:R-:W-:Y:S01]  /*12ad0*/  STSM.16.M88.4 [R14], R40 ;  /* 0x000000280e007844 */ /* 0x000fe20000000200 */
[----:B------:R-:W-:-:S02]  /*12ae0*/  LOP3.LUT R94, R177, R94, RZ, 0x3c, !PT ;  /* 0x0000005eb15e7212 */ /* 0x000fc400078e3cff */
[----:B------:R-:W-:Y:S01]  /*12af0*/  MOV R46, R46 ;  /* 0x0000002e002e7202 */ /* 0x000fe20000000f00 */
[----:B------:R0:W-:Y:S01]  /*12b00*/  STSM.16.M88.4 [R12], R48 ;  /* 0x000000300c007844 */ /* 0x0001e20000000200 */
[----:B------:R-:W-:Y:S02]  /*12b10*/  LOP3.LUT R106, R106, R23, RZ, 0x3c, !PT ;  /* 0x000000176a6a7212 */ /* 0x000fe400078e3cff */
[----:B------:R-:W-:Y:S01]  /*12b20*/  MOV R54, R54 ;  /* 0x0000003600367202 */ /* 0x000fe20000000f00 */
[----:B------:R-:W-:Y:S01]  /*12b30*/  STSM.16.M88.4 [R30], R56 ;  /* 0x000000381e007844 */ /* 0x000fe20000000200 */
[----:B------:R-:W-:Y:S02]  /*12b40*/  MOV R62, R62 ;  /* 0x0000003e003e7202 */ /* 0x000fe40000000f00 */
[----:B------:R-:W-:Y:S01]  /*12b50*/  MOV R23, R98 ;  /* 0x0000006200177202 */ /* 0x000fe20000000f00 */
[----:B------:R-:W-:Y:S01]  /*12b60*/  STSM.16.M88.4 [R38], R64 ;  /* 0x0000004026007844 */ /* 0x000fe20000000200 */
[----:B------:R-:W-:-:S02]  /*12b70*/  MOV R70, R70 ;  /* 0x0000004600467202 */ /* 0x000fc40000000f00 */
[----:B------:R-:W-:Y:S02]  /*12b80*/  MOV R21, R8 ;  /* 0x0000000800157202 */ /* 0x000fe40000000f00 */
[----:B------:R-:W-:Y:S02]  /*12b90*/  MOV R20, R10 ;  /* 0x0000000a00147202 */ /* 0x000fe40000000f00 */
[----:B------:R-:W-:Y:S02]  /*12ba0*/  F2FP.BF16.F32.PACK_AB R98, R101, R100 ;  /* 0x000000646562723e */ /* 0x000fe400000010ff */
[----:B------:R-:W-:Y:S01]  /*12bb0*/  F2FP.BF16.F32.PACK_AB R99, R163, R162 ;  /* 0x000000a2a363723e */ /* 0x000fe200000010ff */
[----:B------:R-:W-:Y:S01]  /*12bc0*/  IMAD.X R103, RZ, RZ, R111, P0 ;  /* 0x000000ffff677224 */ /* 0x000fe200000e066f */
[----:B------:R-:W-:Y:S01]  /*12bd0*/  MOV R94, R94 ;  /* 0x0000005e005e7202 */ /* 0x000fe20000000f00 */
[----:B------:R-:W-:Y:S01]  /*12be0*/  STSM.16.M88.4 [R46], R72 ;  /* 0x000000482e007844 */ /* 0x000fe20000000200 */
[----:B------:R-:W-:-:S02]  /*12bf0*/  F2FP.BF16.F32.PACK_AB R8, R105, R168 ;  /* 0x000000a86908723e */ /* 0x000fc400000010ff */
[----:B------:R-:W-:Y:S02]  /*12c00*/  F2FP.BF16.F32.PACK_AB R9, R165, R164 ;  /* 0x000000a4a509723e */ /* 0x000fe400000010ff */
[----:B------:R-:W-:Y:S02]  /*12c10*/  F2FP.BF16.F32.PACK_AB R10, R109, R169 ;  /* 0x000000a96d0a723e */ /* 0x000fe400000010ff */
[----:B------:R-:W-:Y:S01]  /*12c20*/  F2FP.BF16.F32.PACK_AB R11, R167, R166 ;  /* 0x000000a6a70b723e */ /* 0x000fe200000010ff */
[----:B------:R-:W-:Y:S01]  /*12c30*/  IMAD.X R107, RZ, RZ, R111, P1 ;  /* 0x000000ffff6b7224 */ /* 0x000fe200008e066f */
[----:B------:R-:W-:Y:S01]  /*12c40*/  STSM.16.M88.4 [R54], R80 ;  /* 0x0000005036007844 */ /* 0x000fe20000000200 */
[----:B0-----:R-:W-:-:S03]  /*12c50*/  F2FP.BF16.F32.PACK_AB R12, R113, R170 ;  /* 0x000000aa710c723e */ /* 0x001fc600000010ff */
[----:B------:R-:W-:Y:S01]  /*12c60*/  STSM.16.M88.4 [R62], R76 ;  /* 0x0000004c3e007844 */ /* 0x000fe20000000200 */
[----:B------:R-:W-:Y:S02]  /*12c70*/  F2FP.BF16.F32.PACK_AB R13, R115, R114 ;  /* 0x00000072730d723e */ /* 0x000fe400000010ff */
[----:B------:R-:W-:Y:S01]  /*12c80*/  F2FP.BF16.F32.PACK_AB R14, R117, R171 ;  /* 0x000000ab750e723e */ /* 0x000fe200000010ff */
[----:B------:R-:W-:Y:S01]  /*12c90*/  STSM.16.M88.4 [R70], R96 ;  /* 0x0000006046007844 */ /* 0x000fe20000000200 */
[----:B------:R-:W-:Y:S02]  /*12ca0*/  F2FP.BF16.F32.PACK_AB R15, R119, R118 ;  /* 0x00000076770f723e */ /* 0x000fe400000010ff */
[----:B------:R-:W-:Y:S01]  /*12cb0*/  MOV R102, R102 ;  /* 0x0000006600667202 */ /* 0x000fe20000000f00 */
[----:B------:R3:W-:Y:S01]  /*12cc0*/  STSM.16.M88.4 [R94], R8 ;  /* 0x000000085e007844 */ /* 0x0007e20000000200 */
[----:B------:R-:W-:Y:S02]  /*12cd0*/  F2FP.BF16.F32.PACK_AB R173, R123, R122 ;  /* 0x0000007a7bad723e */ /* 0x000fe400000010ff */
[----:B------:R-:W-:-:S02]  /*12ce0*/  F2FP.BF16.F32.PACK_AB R174, R125, R124 ;  /* 0x0000007c7dae723e */ /* 0x000fc400000010ff */
[----:B------:R-:W-:Y:S02]  /*12cf0*/  F2FP.BF16.F32.PACK_AB R175, R127, R126 ;  /* 0x0000007e7faf723e */ /* 0x000fe400000010ff */
[----:B------:R-:W-:Y:S02]  /*12d00*/  ISETP.NE.U32.AND P0, PT, RZ, UR4, PT ;  /* 0x00000004ff007c0c */ /* 0x000fe4000bf05070 */
[----:B------:R-:W-:Y:S01]  /*12d10*/  MOV R106, R106 ;  /* 0x0000006a006a7202 */ /* 0x000fe20000000f00 */
[----:B------:R0:W-:Y:S01]  /*12d20*/  STSM.16.M88.4 [R23], R12 ;  /* 0x0000000c17007844 */ /* 0x0001e20000000200 */
[----:B------:R-:W-:Y:S02]  /*12d30*/  ISETP.NE.AND.EX P0, PT, RZ, UR5, PT, P0 ;  /* 0x00000005ff007c0c */ /* 0x000fe4000bf05300 */
[----:B---3--:R-:W-:Y:S01]  /*12d40*/  IADD3 R10, P1, R178, UR4, RZ ;  /* 0x00000004b20a7c10 */ /* 0x008fe2000ff3e0ff */
[----:B------:R3:W-:Y:S03]  /*12d50*/  STSM.16.M88.4 [R102], R172 ;  /* 0x000000ac66007844 */ /* 0x0007e60000000200 */
[----:B--2---:R-:W-:Y:S01]  /*12d60*/  IADD3.X R11, R176, UR5, RZ, P1, !PT ;  /* 0x00000005b00b7c10 */ /* 0x004fe20008ffe4ff */
[----:B------:R-:W-:Y:S01]  /*12d70*/  ULDC.64 UR4, c[0x0][0xce0] ;  /* 0x0003380000047ab9 */ /* 0x000fe20000000a00 */
[----:B------:R3:W-:Y:S01]  /*12d80*/  STSM.16.M88.4 [R106], R128 ;  /* 0x000000806a007844 */ /* 0x0007e20000000200 */
[----:B------:R-:W-:-:S03]  /*12d90*/  ISETP.NE.U32.AND P1, PT, RZ, UR4, PT ;  /* 0x00000004ff007c0c */ /* 0x000fc6000bf25070 */
[----:B------:R3:W-:Y:S01]  /*12da0*/  STSM.16.M88.4 [R21], R136 ;  /* 0x0000008815007844 */ /* 0x0007e20000000200 */
[----:B------:R-:W-:-:S03]  /*12db0*/  ISETP.NE.AND.EX P1, PT, RZ, UR5, PT, P1 ;  /* 0x00000005ff007c0c */ /* 0x000fc6000bf25310 */
[----:B------:R3:W-:Y:S01]  /*12dc0*/  STSM.16.M88.4 [R20], R144 ;  /* 0x0000009014007844 */ /* 0x0007e20000000200 */
[----:B0-----:R-:W-:Y:S01]  /*12dd0*/  IMAD.MOV.U32 R23, RZ, RZ, RZ ;  /* 0x000000ffff177224 */ /* 0x001fe200078e00ff */
[----:B------:R-:W-:Y:S08]  /*12de0*/  BAR.SYNC.DEFER_BLOCKING 0x1, 0x100 ;  /* 0x0044000000007b1d */ /* 0x000ff00000010000 */
[----:B------:R-:W-:Y:S01]  /*12df0*/  @P1 IADD3 R8, P2, R178, UR4, RZ ;  /* 0x00000004b2081c10 */ /* 0x000fe2000ff5e0ff */
[----:B------:R-:W-:-:S02]  /*12e00*/  ULDC UR4, c[0x0][0xb88] ;  /* 0x0002e20000047ab9 */ /* 0x000fc40000000800 */
[----:B------:R-:W-:Y:S01]  /*12e10*/  IMAD.U32 R0, RZ, RZ, UR4 ;  /* 0x00000004ff007e24 */ /* 0x000fe2000f8e00ff */
[----:B------:R-:W-:Y:S01]  /*12e20*/  @P1 IADD3.X R9, R176, UR5, RZ, P2, !PT ;  /* 0x00000005b0091c10 */ /* 0x000fe200097fe4ff */
[----:B------:R3:W5:Y:S04]  /*12e30*/  @P0 LDG.E R23, desc[UR52][R10.64] ;  /* 0x000000340a170981 */ /* 0x000768000c1e1900 */
[----:B------:R3:W5:Y:S01]  /*12e40*/  @P1 LDG.E R0, desc[UR52][R8.64] ;  /* 0x0000003408001981 */ /* 0x000762000c1e1900 */
[----:B------:R-:W-:-:S04]  /*12e50*/  IMAD.MOV.U32 R186, RZ, RZ, R188 ;  /* 0x000000ffffba7224 */ /* 0x000fc800078e00bc */
[----:B------:R-:W-:-:S04]  /*12e60*/  IMAD R5, R186, 0x40, R219 ;  /* 0x00000040ba057824 */ /* 0x000fc800078e02db */
[----:B------:R-:W-:-:S03]  /*12e70*/  IMAD.WIDE R6, R5, 0x2, R6 ;  /* 0x0000000205067825 */ /* 0x000fc600078e0206 */
[----:B------:R-:W-:Y:S01]  /*12e80*/  IADD3 R13, P4, R6, 0x1000, RZ ;  /* 0x00001000060d7810 */ /* 0x000fe20007f9e0ff */
[----:B---3--:R-:W-:-:S12]  /*12e90*/  @P1 BRA `(.L_x_4474) ;  /* 0x0000000000101947 */ /* 0x008fd80003800000 */
[----:B------:R-:W-:Y:S05]  /*12ea0*/  @!P0 BRA `(.L_x_4474) ;  /* 0x00000000000c8947 */ /* 0x000fea0003800000 */
[----:B------:R-:W2:Y:S04]  /*12eb0*/  LDG.E R5, desc[UR52][R10.64] ;  /* 0x000000340a057981 */ /* 0x000ea8000c1e1900 */
[----:B-----5:R-:W2:Y:S02]  /*12ec0*/  LDG.E R0, desc[UR52][R10.64+0x4] ;  /* 0x000004340a007981 */ /* 0x020ea4000c1e1900 */
[----:B--2---:R-:W-:-:S07]  /*12ed0*/  IMAD.IADD R0, R0, 0x1, -R5 ;  /* 0x0000000100007824 */ /* 0x004fce00078e0a05 */
.L_x_4474:
[----:B------:R-:W2:Y:S01]  /*12ee0*/  LDL.LU R14, [R1+0x50] ;  /* 0x00005000010e7983 */ /* 0x000ea20000300800 */
[----:B------:R-:W-:-:S03]  /*12ef0*/  ULDC.64 UR4, c[0x0][0xc70] ;  /* 0x00031c0000047ab9 */ /* 0x000fc60000000a00 */
[----:B------:R-:W3:Y:S04]  /*12f00*/  LDL.LU R11, [R1+0x40] ;  /* 0x00004000010b7983 */ /* 0x000ee80000300800 */
[----:B------:R-:W4:Y:S04]  /*12f10*/  LDL R10, [R1+0x30] ;  /* 0x00003000010a7983 */ /* 0x000f280000100800 */
[----:B------:R-:W4:Y:S04]  /*12f20*/  LDL.LU R85, [R1+0x34] ;  /* 0x0000340001557983 */ /* 0x000f280000300800 */
[----:B------:R-:W4:Y:S01]  /*12f30*/  LDL.LU R84, [R1+0x48] ;  /* 0x0000480001547983 */ /* 0x000f220000300800 */
[--C-:B-----5:R-:W-:Y:S01]  /*12f40*/  SHF.R.S32.HI R21, RZ, 0x1f, R23.reuse ;  /* 0x0000001fff157819 */ /* 0x120fe20000011417 */
[----:B------:R-:W-:Y:S01]  /*12f50*/  IMAD.MOV.U32 R20, RZ, RZ, R23 ;  /* 0x000000ffff147224 */ /* 0x000fe200078e0017 */
[----:B------:R-:W-:-:S02]  /*12f60*/  IADD3 R25, P5, R6, 0x2000, RZ ;  /* 0x0000200006197810 */ /* 0x000fc40007fbe0ff */
[C---:B------:R-:W-:Y:S02]  /*12f70*/  IADD3 R37, P2, R6.reuse, 0x5000, RZ ;  /* 0x0000500006257810 */ /* 0x040fe40007f5e0ff */
[----:B------:R-:W-:Y:S02]  /*12f80*/  IADD3 R33, P1, R6, 0x4000, RZ ;  /* 0x0000400006217810 */ /* 0x000fe40007f3e0ff */
        /* <DEDUP_REMOVED lines=15> */
[----:B------:R-:W-:Y:S02]  /*13080*/  IADD3 R49, P5, R6, 0x8000, RZ ;  /* 0x0000800006317810 */ /* 0x000fe40007fbe0ff */
[----:B------:R-:W-:Y:S01]  /*13090*/  LOP3.LUT R32, R32, R33, RZ, 0x3c, !PT ;  /* 0x0000002120207212 */ /* 0x000fe200078e3cff */
[----:B------:R-:W-:Y:S01]  /*130a0*/  IMAD.X R33, RZ, RZ, R7, P1 ;  /* 0x000000ffff217224 */ /* 0x000fe200008e0607 */
[C---:B------:R-:W-:Y:S02]  /*130b0*/  IADD3 R57, P2, R6.reuse, 0xb000, RZ ;  /* 0x0000b00006397810 */ /* 0x040fe40007f5e0ff */
[----:B------:R-:W-:Y:S02]  /*130c0*/  IADD3 R53, P1, R6, 0xa000, RZ ;  /* 0x0000a00006357810 */ /* 0x000fe40007f3e0ff */
        /* <DEDUP_REMOVED lines=12> */
[----:B------:R-:W-:Y:S01]  /*13190*/  LOP3.LUT R56, R56, R57, RZ, 0x3c, !PT ;  /* 0x0000003938387212 */ /* 0x000fe200078e3cff */
[--C-:B------:R-:W-:Y:S01]  /*131a0*/  IMAD.X R57, RZ, RZ, R7.reuse, P2 ;  /* 0x000000ffff397224 */ /* 0x100fe200010e0607 */
[C---:B------:R-:W-:Y:S02]  /*131b0*/  IADD3 R69, P4, R6.reuse, 0xd000, RZ ;  /* 0x0000d00006457810 */ /* 0x040fe40007f9e0ff */
[----:B------:R-:W-:Y:S02]  /*131c0*/  IADD3 R65, P5, R6, 0xe000, RZ ;  /* 0x0000e00006417810 */ /* 0x000fe40007fbe0ff */
[----:B------:R-:W-:Y:S01]  /*131d0*/  LOP3.LUT R52, R52, R53, RZ, 0x3c, !PT ;  /* 0x0000003534347212 */ /* 0x000fe200078e3cff */
[----:B------:R-:W-:Y:S01]  /*131e0*/  IMAD.X R53, RZ, RZ, R7, P1 ;  /* 0x000000ffff357224 */ /* 0x000fe200008e0607 */
        /* <DEDUP_REMOVED lines=8> */
[--C-:B------:R-:W-:Y:S01]  /*13270*/  SHF.R.S32.HI R79, RZ, 0x1f, R219.reuse ;  /* 0x0000001fff4f7819 */ /* 0x100fe200000114db */
[----:B------:R-:W-:Y:S01]  /*13280*/  IMAD.MOV.U32 R78, RZ, RZ, R219 ;  /* 0x000000ffff4e7224 */ /* 0x000fe200078e00db */
[----:B------:R-:W-:-:S05]  /*13290*/  SHF.R.S32.HI R187, RZ, 0x1f, R186 ;  /* 0x0000001fffbb7819 */ /* 0x000fca00000114ba */
[----:B------:R-:W-:Y:S01]  /*132a0*/  STL [R1+0x24], R187 ;  /* 0x000024bb01007387 */ /* 0x000fe20000100800 */
[----:B------:R-:W-:Y:S01]  /*132b0*/  BSSY B1, `(.L_x_4475) ;  /* 0x0000084000017945 */ /* 0x000fe20003800000 */
[----:B--2---:R-:W-:Y:S02]  /*132c0*/  SEL R83, R14, RZ, !P0 ;  /* 0x000000ff0e537207 */ /* 0x004fe40004000000 */
[----:B------:R-:W0:Y:S01]  /*132d0*/  S2R R14, SR_TID.X ;  /* 0x00000000000e7919 */ /* 0x000e220000002100 */
[----:B---3--:R-:W-:Y:S02]  /*132e0*/  SEL R82, R11, RZ, !P0 ;  /* 0x000000ff0b527207 */ /* 0x008fe40004000000 */
[----:B------:R-:W-:-:S04]  /*132f0*/  IADD3 R29, P0, R6, 0x3000, RZ ;  /* 0x00003000061d7810 */ /* 0x000fc80007f1e0ff */
[----:B------:R-:W-:Y:S02]  /*13300*/  LOP3.LUT R28, R29, 0x380, RZ, 0xc0, !PT ;  /* 0x000003801d1c7812 */ /* 0x000fe400078ec0ff */
[----:B----4-:R-:W-:Y:S01]  /*13310*/  SHF.R.S32.HI R81, RZ, 0x1f, R85 ;  /* 0x0000001fff517819 */ /* 0x010fe20000011455 */
[----:B------:R-:W-:Y:S01]  /*13320*/  IMAD.WIDE.U32 R8, R85, UR4, R20 ;  /* 0x0000000455087c25 */ /* 0x000fe2000f8e0014 */
[----:B------:R-:W-:-:S03]  /*13330*/  SHF.R.U64 R28, R28, 0x3, RZ ;  /* 0x000000031c1c7819 */ /* 0x000fc600000012ff */
[----:B------:R-:W-:Y:S01]  /*13340*/  IMAD R5, R81, UR4, RZ ;  /* 0x0000000451057c24 */ /* 0x000fe2000f8e02ff */
[----:B------:R-:W-:Y:S01]  /*13350*/  LOP3.LUT R28, R28, R29, RZ, 0x3c, !PT ;  /* 0x0000001d1c1c7212 */ /* 0x000fe200078e3cff */
[----:B------:R-:W-:Y:S02]  /*13360*/  IMAD R11, R84, 0x80, R10 ;  /* 0x00000080540b7824 */ /* 0x000fe400078e020a */
[----:B------:R-:W-:Y:S01]  /*13370*/  IMAD R5, R85, UR5, R5 ;  /* 0x0000000555057c24 */ /* 0x000fe2000f8e0205 */
[----:B------:R-:W-:Y:S01]  /*13380*/  ULDC.64 UR4, c[0x0][0xc78] ;  /* 0x00031e0000047ab9 */ /* 0x000fe20000000a00 */
[----:B------:R-:W-:Y:S01]  /*13390*/  IMAD.X R29, RZ, RZ, R7, P0 ;  /* 0x000000ffff1d7224 */ /* 0x000fe200000e0607 */
[----:B------:R-:W-:Y:S01]  /*133a0*/  IADD3 R77, P0, R6, 0x9000, RZ ;  /* 0x00009000064d7810 */ /* 0x000fe20007f1e0ff */
[----:B------:R-:W-:Y:S02]  /*133b0*/  IMAD.IADD R9, R9, 0x1, R5 ;  /* 0x0000000109097824 */ /* 0x000fe400078e0205 */
[----:B------:R-:W-:Y:S01]  /*133c0*/  IMAD R5, R83, UR4, RZ ;  /* 0x0000000453057c24 */ /* 0x000fe2000f8e02ff */
[----:B------:R-:W-:Y:S01]  /*133d0*/  LOP3.LUT R76, R77, 0x380, RZ, 0xc0, !PT ;  /* 0x000003804d4c7812 */ /* 0x000fe200078ec0ff */
[----:B------:R-:W-:-:S03]  /*133e0*/  IMAD.WIDE.U32 R8, R82, UR4, R8 ;  /* 0x0000000452087c25 */ /* 0x000fc6000f8e0008 */
[----:B------:R-:W-:Y:S01]  /*133f0*/  SHF.R.U64 R76, R76, 0x3, RZ ;  /* 0x000000034c4c7819 */ /* 0x000fe200000012ff */
[----:B------:R-:W-:Y:S01]  /*13400*/  IMAD R10, R82, UR5, R5 ;  /* 0x00000005520a7c24 */ /* 0x000fe2000f8e0205 */
[----:B------:R-:W-:Y:S01]  /*13410*/  SHF.R.S32.HI R5, RZ, 0x1f, R11 ;  /* 0x0000001fff057819 */ /* 0x000fe2000001140b */
[----:B0-----:R-:W-:Y:S01]  /*13420*/  VIADD R15, R14, 0xffffff80 ;  /* 0xffffff800e0f7836 */ /* 0x001fe20000000000 */
[----:B------:R-:W-:Y:S01]  /*13430*/  IADD3 R8, P3, R11, R8, RZ ;  /* 0x000000080b087210 */ /* 0x000fe20007f7e0ff */
[----:B------:R-:W-:Y:S01]  /*13440*/  ULDC.64 UR4, c[0x0][0xc40] ;  /* 0x0003100000047ab9 */ /* 0x000fe20000000a00 */
[----:B------:R-:W-:Y:S01]  /*13450*/  LOP3.LUT R76, R76, R77, RZ, 0x3c, !PT ;  /* 0x0000004d4c4c7212 */ /* 0x000fe200078e3cff */
[----:B------:R-:W-:Y:S01]  /*13460*/  IMAD.X R77, RZ, RZ, R7, P0 ;  /* 0x000000ffff4d7224 */ /* 0x000fe200000e0607 */
[----:B------:R-:W-:Y:S02]  /*13470*/  IADD3.X R5, R5, R9, R10, P3, !PT ;  /* 0x0000000905057210 */ /* 0x000fe40001ffe40a */
[----:B------:R-:W-:-:S02]  /*13480*/  LEA R54, P3, R8, UR4, 0x2 ;  /* 0x0000000408367c11 */ /* 0x000fc4000f8610ff */
[----:B------:R-:W-:Y:S02]  /*13490*/  SHF.R.S32.HI R14, RZ, 0x1f, R15 ;  /* 0x0000001fff0e7819 */ /* 0x000fe4000001140f */
[----:B------:R-:W-:Y:S01]  /*134a0*/  LEA.HI.X R55, R8, UR5, R5, 0x2, P3 ;  /* 0x0000000508377c11 */ /* 0x000fe200098f1405 */
[----:B------:R-:W-:Y:S01]  /*134b0*/  VIADD R5, R11, 0x8 ;  /* 0x000000080b057836 */ /* 0x000fe20000000000 */
[----:B------:R-:W-:Y:S01]  /*134c0*/  LEA.HI R14, R14, R15, RZ, 0x7 ;  /* 0x0000000f0e0e7211 */ /* 0x000fe200078f38ff */
[----:B------:R-:W-:Y:S01]  /*134d0*/  ULDC.64 UR4, c[0x0][0xba0] ;  /* 0x0002e80000047ab9 */ /* 0x000fe20000000a00 */
[----:B------:R-:W-:Y:S02]  /*134e0*/  IADD3 R41, P3, R6, 0x6000, RZ ;  /* 0x0000600006297810 */ /* 0x000fe40007f7e0ff */
[----:B------:R-:W-:Y:S02]  /*134f0*/  LOP3.LUT R14, R14, 0xffffff80, RZ, 0xc0, !PT ;  /* 0xffffff800e0e7812 */ /* 0x000fe400078ec0ff */
[----:B------:R-:W-:-:S02]  /*13500*/  LOP3.LUT R40, R41, 0x380, RZ, 0xc0, !PT ;  /* 0x0000038029287812 */ /* 0x000fc400078ec0ff */
[----:B------:R-:W-:Y:S01]  /*13510*/  IADD3 R10, P2, R6, 0xf000, RZ ;  /* 0x0000f000060a7810 */ /* 0x000fe20007f5e0ff */
[----:B------:R-:W-:Y:S01]  /*13520*/  IMAD.IADD R14, R15, 0x1, -R14 ;  /* 0x000000010f0e7824 */ /* 0x000fe200078e0a0e */
[----:B------:R-:W-:Y:S02]  /*13530*/  SHF.R.U64 R40, R40, 0x3, RZ ;  /* 0x0000000328287819 */ /* 0x000fe400000012ff */
[----:B------:R-:W-:Y:S01]  /*13540*/  LOP3.LUT R9, R6, 0x380, RZ, 0xc0, !PT ;  /* 0x0000038006097812 */ /* 0x000fe200078ec0ff */
[--C-:B------:R-:W-:Y:S01]  /*13550*/  IMAD.X R61, RZ, RZ, R7.reuse, P2 ;  /* 0x000000ffff3d7224 */ /* 0x100fe200010e0607 */
[----:B------:R-:W-:Y:S01]  /*13560*/  LOP3.LUT R40, R40, R41, RZ, 0x3c, !PT ;  /* 0x0000002928287212 */ /* 0x000fe200078e3cff */
[----:B------:R-:W-:Y:S01]  /*13570*/  IMAD.X R41, RZ, RZ, R7, P3 ;  /* 0x000000ffff297224 */ /* 0x000fe200018e0607 */
[----:B------:R-:W-:Y:S02]  /*13580*/  LOP3.LUT P0, RZ, R14, 0x3, RZ, 0xc0, !PT ;  /* 0x000000030eff7812 */ /* 0x000fe4000780c0ff */
[----:B------:R-:W-:-:S02]  /*13590*/  IADD3 R73, P3, R6, 0xc000, RZ ;  /* 0x0000c00006497810 */ /* 0x000fc40007f7e0ff */
[-C--:B------:R-:W-:Y:S02]  /*135a0*/  ISETP.GE.OR P1, PT, R11, R0.reuse, P0 ;  /* 0x000000000b00720c */ /* 0x080fe40000726670 */
[----:B------:R-:W-:Y:S02]  /*135b0*/  LOP3.LUT R72, R73, 0x380, RZ, 0xc0, !PT ;  /* 0x0000038049487812 */ /* 0x000fe400078ec0ff */
[----:B------:R-:W-:Y:S02]  /*135c0*/  ISETP.GE.OR P0, PT, R5, R0, P0 ;  /* 0x000000000500720c */ /* 0x000fe40000706670 */
[----:B------:R-:W-:Y:S02]  /*135d0*/  LOP3.LUT R5, R10, 0x380, RZ, 0xc0, !PT ;  /* 0x000003800a057812 */ /* 0x000fe400078ec0ff */
[----:B------:R-:W-:Y:S02]  /*135e0*/  SHF.R.U64 R72, R72, 0x3, RZ ;  /* 0x0000000348487819 */ /* 0x000fe400000012ff */
[----:B------:R-:W-:-:S02]  /*135f0*/  SHF.R.U64 R9, R9, 0x3, RZ ;  /* 0x0000000309097819 */ /* 0x000fc400000012ff */
[----:B------:R-:W-:Y:S01]  /*13600*/  SHF.R.U64 R5, R5, 0x3, RZ ;  /* 0x0000000305057819 */ /* 0x000fe200000012ff */
[----:B------:R0:W-:Y:S01]  /*13610*/  @!P1 STG.E desc[UR52][R54.64], R4 ;  /* 0x0000000436009986 */ /* 0x0001e2000c101934 */
[----:B------:R-:W-:Y:S01]  /*13620*/  LOP3.LUT R72, R72, R73, RZ, 0x3c, !PT ;  /* 0x0000004948487212 */ /* 0x000fe200078e3cff */
[--C-:B------:R-:W-:Y:S01]  /*13630*/  IMAD.X R73, RZ, RZ, R7.reuse, P3 ;  /* 0x000000ffff497224 */ /* 0x100fe200018e0607 */
[----:B------:R-:W-:Y:S01]  /*13640*/  LOP3.LUT R8, R9, R6, RZ, 0x3c, !PT ;  /* 0x0000000609087212 */ /* 0x000fe200078e3cff */
[----:B------:R-:W-:Y:S01]  /*13650*/  IMAD.MOV.U32 R9, RZ, RZ, R7 ;  /* 0x000000ffff097224 */ /* 0x000fe200078e0007 */
[----:B------:R-:W-:Y:S01]  /*13660*/  LOP3.LUT R60, R5, R10, RZ, 0x3c, !PT ;  /* 0x0000000a053c7212 */ /* 0x000fe200078e3cff */
[----:B------:R2:W-:Y:S04]  /*13670*/  @!P0 STG.E desc[UR52][R54.64+0x20], R3 ;  /* 0x0000200336008986 */ /* 0x0005e8000c101934 */
        /* <DEDUP_REMOVED lines=9> */
[----:B0-----:R0:W5:Y:S04]  /*13710*/  LD.E.128 R4, desc[UR52][R76.64] ;  /* 0x000000344c047980 */ /* 0x001168000c101d00 */
[----:B--2---:R-:W5:Y:S04]  /*13720*/  LD.E.128 R52, desc[UR52][R52.64] ;  /* 0x0000003434347980 */ /* 0x004f68000c101d00 */
[----:B------:R-:W5:Y:S04]  /*13730*/  LD.E.128 R56, desc[UR52][R56.64] ;  /* 0x0000003438387980 */ /* 0x000f68000c101d00 */
[----:B------:R-:W5:Y:S04]  /*13740*/  LD.E.128 R72, desc[UR52][R72.64] ;  /* 0x0000003448487980 */ /* 0x000f68000c101d00 */
[----:B------:R-:W5:Y:S04]  /*13750*/  LD.E.128 R68, desc[UR52][R68.64] ;  /* 0x0000003444447980 */ /* 0x000f68000c101d00 */
[----:B------:R-:W5:Y:S04]  /*13760*/  LD.E.128 R64, desc[UR52][R64.64] ;  /* 0x0000003440407980 */ /* 0x000f68000c101d00 */
[----:B------:R-:W5:Y:S01]  /*13770*/  LD.E.128 R60, desc[UR52][R60.64] ;  /* 0x000000343c3c7980 */ /* 0x000f62000c101d00 */
[----:B------:R-:W-:-:S02]  /*13780*/  IMAD R80, R21, UR4, RZ ;  /* 0x0000000415507c24 */ /* 0x000fc4000f8e02ff */
[C---:B------:R-:W-:Y:S01]  /*13790*/  IMAD.WIDE.U32 R20, R23.reuse, UR4, R78 ;  /* 0x0000000417147c25 */ /* 0x040fe2000f8e004e */
[----:B------:R-:W-:Y:S01]  /*137a0*/  @!PT LDS RZ, [RZ] ;  /* 0x00000000fffff984 */ /* 0x000fe20000000800 */
[----:B------:R-:W-:Y:S01]  /*137b0*/  @!PT LDS RZ, [RZ] ;  /* 0x00000000fffff984 */ /* 0x000fe20000000800 */
[----:B------:R-:W-:Y:S01]  /*137c0*/  @!PT LDS RZ, [RZ] ;  /* 0x00000000fffff984 */ /* 0x000fe20000000800 */
[----:B------:R-:W-:Y:S01]  /*137d0*/  @!PT LDS RZ, [RZ] ;  /* 0x00000000fffff984 */ /* 0x000fe20000000800 */
[----:B------:R2:W-:Y:S06]  /*137e0*/  MEMBAR.ALL.CTA ;  /* 0x0000000000007992 */ /* 0x0005ec0000008000 */
[----:B--2---:R-:W2:Y:S01]  /*137f0*/  FENCE.VIEW.ASYNC.S ;  /* 0x00000000000073c6 */ /* 0x004ea20000000000 */
[----:B------:R-:W-:Y:S01]  /*13800*/  IMAD R23, R23, UR5, R80 ;  /* 0x0000000517177c24 */ /* 0x000fe2000f8e0250 */
[----:B------:R-:W-:Y:S01]  /*13810*/  ULDC.64 UR4, c[0x0][0xbe0] ;  /* 0x0002f80000047ab9 */ /* 0x000fe20000000a00 */
[----:B------:R-:W-:-:S02]  /*13820*/  IMAD R78, R84, -0x80, R0 ;  /* 0xffffff80544e7824 */ /* 0x000fc400078e0200 */
[C---:B------:R-:W-:Y:S02]  /*13830*/  VIADD R0, R186.reuse, 0x40 ;  /* 0x00000040ba007836 */ /* 0x040fe40000000000 */
[----:B------:R-:W-:Y:S01]  /*13840*/  IMAD.IADD R21, R21, 0x1, R23 ;  /* 0x0000000115157824 */ /* 0x000fe200078e0217 */
[-C--:B------:R-:W-:Y:S01]  /*13850*/  ISETP.GE.AND P3, PT, R186, R78.reuse, PT ;  /* 0x0000004eba00720c */ /* 0x080fe20003f66270 */
[----:B0-----:R-:W-:Y:S01]  /*13860*/  IMAD R76, R81, UR4, RZ ;  /* 0x00000004514c7c24 */ /* 0x001fe2000f8e02ff */
[-C--:B------:R-:W-:Y:S01]  /*13870*/  ISETP.GE.AND P0, PT, R0, R78.reuse, PT ;  /* 0x0000004e0000720c */ /* 0x080fe20003f06270 */
[----:B------:R-:W-:Y:S02]  /*13880*/  VIADD R3, R186, 0x20 ;  /* 0x00000020ba037836 */ /* 0x000fe40000000000 */
[C---:B------:R-:W-:Y:S02]  /*13890*/  IMAD R77, R85.reuse, UR5, R76 ;  /* 0x00000005554d7c24 */ /* 0x040fe4000f8e024c */
[----:B------:R-:W-:Y:S01]  /*138a0*/  IMAD.WIDE.U32 R20, R85, UR4, R20 ;  /* 0x0000000455147c25 */ /* 0x000fe2000f8e0014 */
[----:B------:R-:W-:Y:S01]  /*138b0*/  ULDC.64 UR4, c[0x0][0xbe8] ;  /* 0x0002fa0000047ab9 */ /* 0x000fe20000000a00 */
[----:B------:R-:W-:-:S02]  /*138c0*/  ISETP.GE.AND P2, PT, R3, R78, PT ;  /* 0x0000004e0300720c */ /* 0x000fc40003f46270 */
[----:B------:R-:W-:Y:S02]  /*138d0*/  VIADD R0, R17, 0x32420 ;  /* 0x0003242011007836 */ /* 0x000fe40000000000 */
[----:B------:R-:W-:Y:S02]  /*138e0*/  VIADD R23, R186, 0x60 ;  /* 0x00000060ba177836 */ /* 0x000fe40000000000 */
[----:B------:R-:W-:Y:S01]  /*138f0*/  IMAD.IADD R21, R21, 0x1, R77 ;  /* 0x0000000115157824 */ /* 0x000fe200078e024d */
[----:B------:R-:W-:Y:S01]  /*13900*/  PRMT R0, RZ, 0x654, R0 ;  /* 0x00000654ff007816 */ /* 0x000fe20000000000 */
[----:B------:R-:W-:Y:S01]  /*13910*/  IMAD R3, R83, UR4, RZ ;  /* 0x0000000453037c24 */ /* 0x000fe2000f8e02ff */
[----:B------:R-:W-:Y:S01]  /*13920*/  ISETP.GE.AND P1, PT, R23, R78, PT ;  /* 0x0000004e1700720c */ /* 0x000fe20003f26270 */
[C---:B------:R-:W-:Y:S01]  /*13930*/  IMAD.WIDE.U32 R78, R82.reuse, UR4, R20 ;  /* 0x00000004524e7c25 */ /* 0x040fe2000f8e0014 */
[----:B--2---:R0:W-:Y:S03]  /*13940*/  SYNCS.ARRIVE.TRANS64.RED.A1T0 RZ, [R0+URZ], RZ ;  /* 0x000000ff00ff79a7 */ /* 0x0041e6000810043f */
        /* <DEDUP_REMOVED lines=26> */
.L_x_4476:
[----:B------:R-:W-:Y:S05]  /*13af0*/  BSYNC B1 ;  /* 0x0000000000017941 */ /* 0x000fea0003800000 */
.L_x_4475:
        /* <DEDUP_REMOVED lines=26> */
.L_x_4478:
[----:B------:R-:W-:Y:S05]  /*13ca0*/  BSYNC B1 ;  /* 0x0000000000017941 */ /* 0x000fea0003800000 */
.L_x_4477:
[----:B------:R-:W-:Y:S04]  /*13cb0*/  BSSY B1, `(.L_x_4479) ;  /* 0x000001a000017945 */ /* 0x000fe80003800000 */
[----:B------:R-:W-:Y:S05]  /*13cc0*/  @P0 BRA `(.L_x_4480) ;  /* 0x0000000000600947 */ /* 0x000fea0003800000 */
[----:B------:R-:W-:Y:S01]  /*13cd0*/  IADD3 R3, P0, R76, 0x40, RZ ;  /* 0x000000404c037810 */ /* 0x000fe20007f1e0ff */
[C---:B--2--5:R-:W-:Y:S01]  /*13ce0*/  VIADD R4, R219.reuse, 0x40 ;  /* 0x00000040db047836 */ /* 0x064fe20000000000 */
        /* <DEDUP_REMOVED lines=22> */
.L_x_4480:
[----:B------:R-:W-:Y:S05]  /*13e50*/  BSYNC B1 ;  /* 0x0000000000017941 */ /* 0x000fea0003800000 */
.L_x_4479:
        /* <DEDUP_REMOVED lines=17> */
[----:B---3--:R-:W-:Y:S01]  /*13f70*/  LEA R6, P0, R4, UR6, 0x1 ;  /* 0x0000000604067c11 */ /* 0x008fe2000f8008ff */
        /* <DEDUP_REMOVED lines=9> */
.L_x_4473:
[----:B------:R-:W4:Y:S01]  /*14010*/  LDL.LU R6, [R1+0x38] ;  /* 0x0000380001067983 */ /* 0x000f220000300800 */
[----:B------:R-:W-:-:S03]  /*14020*/  ULDC.64 UR4, c[0x0][0xcd8] ;  /* 0x0003360000047ab9 */ /* 0x000fc60000000a00 */
[----:B------:R-:W2:Y:S01]  /*14030*/  LDL.LU R0, [R1+0x3c] ;  /* 0x00003c0001007983 */ /* 0x000ea20000300800 */
[----:B------:R-:W-:Y:S01]  /*14040*/  ISETP.NE.U32.AND P0, PT, RZ, UR4, PT ;  /* 0x00000004ff007c0c */ /* 0x000fe2000bf05070 */
[----:B------:R-:W-:-:S03]  /*14050*/  IMAD.MOV.U32 R3, RZ, RZ, RZ ;  /* 0x000000ffff037224 */ /* 0x000fc600078e00ff */
[----:B------:R-:W-:Y:S02]  /*14060*/  ISETP.NE.AND.EX P0, PT, RZ, UR5, PT, P0 ;  /* 0x00000005ff007c0c */ /* 0x000fe4000bf05300 */
[----:B----4-:R-:W-:-:S04]  /*14070*/  IADD3 R4, P1, R6, UR4, RZ ;  /* 0x0000000406047c10 */ /* 0x010fc8000ff3e0ff */
[----:B--2---:R-:W-:Y:S01]  /*14080*/  IADD3.X R5, R0, UR5, RZ, P1, !PT ;  /* 0x0000000500057c10 */ /* 0x004fe20008ffe4ff */
[----:B------:R-:W-:Y:S02]  /*14090*/  ULDC.64 UR4, c[0x0][0xce0] ;  /* 0x0003380000047ab9 */ /* 0x000fe40000000a00 */
[----:B------:R-:W-:-:S04]  /*140a0*/  ISETP.NE.U32.AND P1, PT, RZ, UR4, PT ;  /* 0x00000004ff007c0c */ /* 0x000fc8000bf25070 */
[----:B------:R2:W5:Y:S01]  /*140b0*/  @P0 LDG.E R3, desc[UR52][R4.64] ;  /* 0x0000003404030981 */ /* 0x000562000c1e1900 */
[----:B------:R-:W-:Y:S01]  /*140c0*/  ISETP.NE.AND.EX P1, PT, RZ, UR5, PT, P1 ;  /* 0x00000005ff007c0c */ /* 0x000fe2000bf25310 */
[----:B------:R-:W4:-:S12]  /*140d0*/  S2R R8, SR_TID.X ;  /* 0x0000000000087919 */ /* 0x000f180000002100 */
[----:B------:R-:W-:Y:S01]  /*140e0*/  @P1 IADD3 R6, P2, R6, UR4, RZ ;  /* 0x0000000406061c10 */ /* 0x000fe2000ff5e0ff */
[----:B------:R-:W-:-:S03]  /*140f0*/  ULDC UR4, c[0x0][0xb88] ;  /* 0x0002e20000047ab9 */ /* 0x000fc60000000800 */
[----:B------:R-:W-:Y:S01]  /*14100*/  @P1 IADD3.X R7, R0, UR5, RZ, P2, !PT ;  /* 0x0000000500071c10 */ /* 0x000fe200097fe4ff */
[----:B------:R-:W-:-:S06]  /*14110*/  IMAD.U32 R0, RZ, RZ, UR4 ;  /* 0x00000004ff007e24 */ /* 0x000fcc000f8e00ff */
[----:B------:R2:W5:Y:S01]  /*14120*/  @P1 LDG.E R0, desc[UR52][R6.64] ;  /* 0x0000003406001981 */ /* 0x000562000c1e1900 */
[----:B----4-:R-:W-:-:S05]  /*14130*/  VIADD R8, R8, 0xffffff80 ;  /* 0xffffff8008087836 */ /* 0x010fca0000000000 */
[----:B------:R-:W-:Y:S01]  /*14140*/  ISETP.GT.AND P2, PT, R8, 0x7f, PT ;  /* 0x0000007f0800780c */ /* 0x000fe20003f44270 */
[----:B--2---:R-:W-:-:S12]  /*14150*/  @P1 BRA `(.L_x_4482) ;  /* 0x0000000000101947 */ /* 0x004fd80003800000 */
[----:B------:R-:W-:Y:S05]  /*14160*/  @!P0 BRA `(.L_x_4482) ;  /* 0x00000000000c8947 */ /* 0x000fea0003800000 */
[----:B------:R-:W2:Y:S04]  /*14170*/  LDG.E R7, desc[UR52][R4.64] ;  /* 0x0000003404077981 */ /* 0x000ea8000c1e1900 */
[----:B-----5:R-:W2:Y:S02]  /*14180*/  LDG.E R0, desc[UR52][R4.64+0x4] ;  /* 0x0000043404007981 */ /* 0x020ea4000c1e1900 */
[----:B--2---:R-:W-:-:S07]  /*14190*/  IMAD.IADD R0, R0, 0x1, -R7 ;  /* 0x0000000100007824 */ /* 0x004fce00078e0a07 */
.L_x_4482:
[----:B------:R-:W2:Y:S04]  /*141a0*/  LDL.LU R5, [R1+0x40] ;  /* 0x0000400001057983 */ /* 0x000ea80000300800 */
[----:B------:R-:W4:Y:S04]  /*141b0*/  LDL.LU R4, [R1+0x50] ;  /* 0x0000500001047983 */ /* 0x000f280000300800 */
[----:B------:R-:W3:Y:S04]  /*141c0*/  LDL R14, [R1+0x34] ;  /* 0x00003400010e7983 */ /* 0x000ee80000100800 */
[----:B------:R0:W5:Y:S01]  /*141d0*/  LDL R13, [R1+0x48] ;  /* 0x00004800010d7983 */ /* 0x0001620000100800 */
[----:B------:R-:W-:Y:S01]  /*141e0*/  BSSY B1, `(.L_x_4483) ;  /* 0x000001d000017945 */ /* 0x000fe20003800000 */
[----:B------:R-:W-:-:S02]  /*141f0*/  SHF.R.S32.HI R10, RZ, 0x1f, R219 ;  /* 0x0000001fff0a7819 */ /* 0x000fc400000114db */
[----:B-----5:R-:W-:Y:S02]  /*14200*/  SHF.R.S32.HI R8, RZ, 0x1f, R3 ;  /* 0x0000001fff087819 */ /* 0x020fe40000011403 */
[----:B--2---:R-:W-:Y:S02]  /*14210*/  SEL R11, R5, RZ, !P0 ;  /* 0x000000ff050b7207 */ /* 0x004fe40004000000 */
[----:B----4-:R-:W-:Y:S02]  /*14220*/  SEL R12, R4, RZ, !P0 ;  /* 0x000000ff040c7207 */ /* 0x010fe40004000000 */
[----:B---3--:R-:W-:Y:S01]  /*14230*/  SHF.R.S32.HI R9, RZ, 0x1f, R14 ;  /* 0x0000001fff097819 */ /* 0x008fe2000001140e */
[----:B0-----:R-:W-:Y:S06]  /*14240*/  @P2 BRA `(.L_x_4484) ;  /* 0x0000000000582947 */ /* 0x001fec0003800000 */
        /* <DEDUP_REMOVED lines=22> */
.L_x_4484:
[----:B------:R-:W-:Y:S05]  /*143b0*/  BSYNC B1 ;  /* 0x0000000000017941 */ /* 0x000fea0003800000 */
.L_x_4483:
[----:B------:R-:W2:Y:S01]  /*143c0*/  LDL.64 R20, [R1+0x20] ;  /* 0x0000200001147983 */ /* 0x000ea20000100a00 */
        /* <DEDUP_REMOVED lines=9> */
[----:B------:R-:W-:Y:S02]  /*14460*/  IMAD R6, R9, UR4, RZ ;  /* 0x0000000409067c24 */ /* 0x000fe4000f8e02ff */
[----:B------:R-:W-:Y:S02]  /*14470*/  IMAD.IADD R5, R5, 0x1, R3 ;  /* 0x0000000105057824 */ /* 0x000fe400078e0203 */
[C---:B------:R-:W-:Y:S02]  /*14480*/  IMAD R3, R14.reuse, UR5, R6 ;  /* 0x000000050e037c24 */ /* 0x040fe4000f8e0206 */
[----:B------:R-:W-:Y:S01]  /*14490*/  IMAD.WIDE.U32 R4, R14, UR4, R4 ;  /* 0x000000040e047c25 */ /* 0x000fe2000f8e0004 */
[----:B------:R-:W-:-:S03]  /*144a0*/  ULDC.64 UR4, c[0x0][0xbe8] ;  /* 0x0002fa0000047ab9 */ /* 0x000fc60000000a00 */
[----:B------:R-:W-:Y:S02]  /*144b0*/  IMAD.IADD R5, R5, 0x1, R3 ;  /* 0x0000000105057824 */ /* 0x000fe400078e0203 */
[----:B------:R-:W-:-:S04]  /*144c0*/  IMAD R0, R12, UR4, RZ ;  /* 0x000000040c007c24 */ /* 0x000fc8000f8e02ff */
[----:B------:R-:W-:Y:S01]  /*144d0*/  IMAD R3, R11, UR5, R0 ;  /* 0x000000050b037c24 */ /* 0x000fe2000f8e0200 */
[C---:B--2---:R-:W-:Y:S01]  /*144e0*/  ISETP.GE.AND P1, PT, R20.reuse, R10, PT ;  /* 0x0000000a1400720c */ /* 0x044fe20003f26270 */
[----:B------:R-:W-:Y:S01]  /*144f0*/  VIADD R7, R20, 0x20 ;  /* 0x0000002014077836 */ /* 0x000fe20000000000 */
[--C-:B------:R-:W-:Y:S01]  /*14500*/  SHF.R.S32.HI R9, RZ, 0x1f, R20.reuse ;  /* 0x0000001fff097819 */ /* 0x100fe20000011414 */
[----:B------:R-:W-:-:S03]  /*14510*/  IMAD.MOV.U32 R8, RZ, RZ, R20 ;  /* 0x000000ffff087224 */ /* 0x000fc600078e0014 */
[----:B------:R-:W-:Y:S01]  /*14520*/  ISETP.GE.AND P0, PT, R7, R10, PT ;  /* 0x0000000a0700720c */ /* 0x000fe20003f06270 */
        /* <DEDUP_REMOVED lines=9> */
[----:B------:R-:W-:Y:S01]  /*145c0*/  IMAD.MOV.U32 R4, RZ, RZ, R6 ;  /* 0x000000ffff047224 */ /* 0x000fe200078e0006 */
[----:B------:R-:W-:Y:S01]  /*145d0*/  ISETP.GE.AND P3, PT, R0, UR4, PT ;  /* 0x0000000400007c0c */ /* 0x000fe2000bf66270 */
[----:B------:R-:W-:Y:S01]  /*145e0*/  VIADD R0, R219, 0xc0 ;  /* 0x000000c0db007836 */ /* 0x000fe20000000000 */
        /* <DEDUP_REMOVED lines=15> */
.L_x_4486:
[----:B------:R-:W-:Y:S05]  /*146e0*/  BSYNC B1 ;  /* 0x0000000000017941 */ /* 0x000fea0003800000 */
.L_x_4485:
        /* <DEDUP_REMOVED lines=28> */
.L_x_4488:
[----:B------:R-:W-:Y:S05]  /*148b0*/  BSYNC B1 ;  /* 0x0000000000017941 */ /* 0x000fea0003800000 */
.L_x_4487:
        /* <DEDUP_REMOVED lines=27> */
.L_x_4490:
[----:B------:R-:W-:Y:S05]  /*14a70*/  BSYNC B1 ;  /* 0x0000000000017941 */ /* 0x000fea0003800000 */
.L_x_4489:
        /* <DEDUP_REMOVED lines=25> */
.L_x_4481:
[----:B------:R-:W-:Y:S05]  /*14c10*/  BSYNC B0 ;  /* 0x0000000000007941 */ /* 0x000fea0003800000 */
.L_x_4472:
[----:B------:R-:W-:Y:S02]  /*14c20*/  ULDC UR4, c[0x0][0xd14] ;  /* 0x0003450000047ab9 */ /* 0x000fe40000000800 */
[----:B------:R-:W-:-:S13]  /*14c30*/  ISETP.GE.AND P0, PT, R227, UR4, PT ;  /* 0x00000004e3007c0c */ /* 0x000fda000bf06270 */
[----:B------:R-:W-:Y:S05]  /*14c40*/  @!P0 BRA `(.L_x_4491) ;  /* 0xfffffec400088947 */ /* 0x000fea000383ffff */
[----:B------:R-:W-:Y:S05]  /*14c50*/  BRA `(.L_x_4335) ;  /* 0x0000005c002c7947 */ /* 0x000fea0003800000 */
.L_x_4333:
[----:B------:R-:W-:-:S08]  /*14c60*/  NOP ;  /* 0x0000000000007918 */ /* 0x000fd00000000000 */
[----:B--2---:R-:W0:-:S00]  /*14c70*/  USETMAXREG.DEALLOC.CTAPOOL 0x18 ;  /* 0x00000018000079c8 */ /* 0x004e0000080e0500 */
        /* <DEDUP_REMOVED lines=60> */
.L_x_4496:
        /* <DEDUP_REMOVED lines=16> */
.L_x_4495:
[----:B------:R-:W-:Y:S05]  /*15140*/  BSYNC B0 ;  /* 0x0000000000007941 */ /* 0x000fea0003800000 */
.L_x_4494:
        /* <DEDUP_REMOVED lines=25> */
.L_x_4492:
        /* <DEDUP_REMOVED lines=20> */
.L_x_4497:
        /* <DEDUP_REMOVED lines=26> */
[----:B------:R-:W-:Y:S01]  /*155c0*/  IMAD.IADD R0, R5, 0x1, R0 ;  /* 0x0000000105007824 */ /* 0x000fe200078e0200 */
[----:B------:R-:W-:Y:S02]  /*155d0*/  IABS R6, R5 ;  /* 0x0000000500067213 */ /* 0x000fe40000000000 */
[----:B------:R-:W-:-:S04]  /*155e0*/  IABS R4, R8 ;  /* 0x0000000800047213 */ /* 0x000fc80000000000 */
[----:B------:R-:W1:Y:S08]  /*155f0*/  I2F.RP R9, R4 ;  /* 0x0000000400097306 */ /* 0x000e700000209400 */
[----:B-1----:R-:W1:Y:S02]  /*15600*/  MUFU.RCP R9, R9 ;  /* 0x0000000900097308 */ /* 0x002e640000001000 */
[----:B-1----:R-:W-:-:S06]  /*15610*/  VIADD R2, R9, 0xffffffe ;  /* 0x0ffffffe09027836 */ /* 0x002fcc0000000000 */
[----:B------:R1:W2:Y:S02]  /*15620*/  F2I.FTZ.U32.TRUNC.NTZ R3, R2 ;  /* 0x0000000200037305 */ /* 0x0002a4000021f000 */
[----:B-1----:R-:W-:Y:S02]  /*15630*/  IMAD.MOV.U32 R2, RZ, RZ, RZ ;  /* 0x000000ffff027224 */ /* 0x002fe400078e00ff */
[----:B--2---:R-:W-:-:S04]  /*15640*/  IMAD.MOV R7, RZ, RZ, -R3 ;  /* 0x000000ffff077224 */ /* 0x004fc800078e0a03 */
        /* <DEDUP_REMOVED lines=21> */
.L_x_4493:
[----:B------:R-:W-:Y:S02]  /*157a0*/  IMAD.MOV.U32 R17, RZ, RZ, RZ ;  /* 0x000000ffff117224 */ /* 0x000fe400078e00ff */
[----:B------:R-:W-:Y:S02]  /*157b0*/  IMAD.U32 R16, RZ, RZ, UR6 ;  /* 0x00000006ff107e24 */ /* 0x000fe4000f8e00ff */
[----:B------:R-:W-:-:S07]  /*157c0*/  IMAD.MOV.U32 R18, RZ, RZ, RZ ;  /* 0x000000ffff127224 */ /* 0x000fce00078e00ff */
.L_x_4498:
        /* <DEDUP_REMOVED lines=22> */
.L_x_4583:
[----:B--2---:R-:W2:Y:S02]  /*15930*/  LDC.64 R2, c[0x0][0xd60] ;  /* 0x00035800ff027b82 */ /* 0x004ea40000000a00 */
[----:B--2---:R-:W-:-:S05]  /*15940*/  IMAD.WIDE R2, R19, 0x4, R2 ;  /* 0x0000000413027825 */ /* 0x004fca00078e0202 */
[----:B0-----:R-:W1:Y:S01]  /*15950*/  LDG.E R11, desc[UR52][R2.64] ;  /* 0x00000034020b7981 */ /* 0x001e62000c1e1900 */
        /* <DEDUP_REMOVED lines=54> */
.L_x_4500:
        /* <DEDUP_REMOVED lines=14> */
.L_x_4501:
[----:B------:R-:W-:Y:S05]  /*15da0*/  @!P3 BRA `(.L_x_4502) ;  /* 0x00000000000cb947 */ /* 0x000fea0003800000 */
[----:B------:R-:W2:Y:S04]  /*15db0*/  LDG.E R9, desc[UR52][R6.64] ;  /* 0x0000003406097981 */ /* 0x000ea8000c1e1900 */
[----:B------:R-:W2:Y:S02]  /*15dc0*/  LDG.E R6, desc[UR52][R6.64+0x4] ;  /* 0x0000043406067981 */ /* 0x000ea4000c1e1900 */
[----:B--2---:R-:W-:-:S07]  /*15dd0*/  IMAD.IADD R9, R6, 0x1, -R9 ;  /* 0x0000000106097824 */ /* 0x004fce00078e0a09 */
.L_x_4502:
        /* <DEDUP_REMOVED lines=42> */
.L_x_4653:
[----:B------:R-:W-:-:S03]  /*16080*/  UMOV UR4, 0xffffffff ;  /* 0xffffffff00047882 */ /* 0x000fc60000000000 */
[----:B------:R-:W-:Y:S05]  /*16090*/  BRA.DIV UR4, `(.L_x_4506) ;  /* 0x0000005a04187947 */ /* 0x000fea000b800000 */
[----:B------:R-:W-:-:S13]  /*160a0*/  ELECT P6, URZ, PT ;  /* 0x00000000003f782f */ /* 0x000fda00038c0000 */
.L_x_4656:
[----:B------:R-:W2:Y:S01]  /*160b0*/  LDL R5, [R1+0x2c] ;  /* 0x00002c0001057983 */ /* 0x000ea20000100800 */
        /* <DEDUP_REMOVED lines=10> */
.L_x_4657:
        /* <DEDUP_REMOVED lines=8> */
.L_x_4658:
        /* <DEDUP_REMOVED lines=11> */
.L_x_4511:
        /* <DEDUP_REMOVED lines=19> */
.L_x_4659:
        /* <DEDUP_REMOVED lines=8> */
.L_x_4513:
        /* <DEDUP_REMOVED lines=31> */
.L_x_4509:
[----:B------:R-:W-:Y:S05]  /*16630*/  BSYNC B1 ;  /* 0x0000000000017941 */ /* 0x000fea0003800000 */
.L_x_4508:
        /* <DEDUP_REMOVED lines=12> */
[----:B0-----:R-:W-:Y:S05]  /*16700*/  @!P0 BRA `(.L_x_4504) ;  /* 0x0000000400748947 */ /* 0x001fea0003800000 */
[C---:B------:R-:W-:Y:S02]  /*16710*/  IMAD R5, R2.reuse, 0x60, R20 ;  /* 0x0000006002057824 */ /* 0x040fe400078e0214 */
[----:B------:R-:W-:Y:S02]  /*16720*/  VIADD R2, R2, 0xffffffff ;  /* 0xffffffff02027836 */ /* 0x000fe40000000000 */
[----:B------:R-:W-:-:S07]  /*16730*/  VIADD R5, R5, 0xffffff40 ;  /* 0xffffff4005057836 */ /* 0x000fce0000000000 */
.L_x_4520:
        /* <DEDUP_REMOVED lines=9> */
.L_x_4660:
        /* <DEDUP_REMOVED lines=11> */
.L_x_4517:
        /* <DEDUP_REMOVED lines=17> */
.L_x_4661:
        /* <DEDUP_REMOVED lines=8> */
.L_x_4519:
        /* <DEDUP_REMOVED lines=31> */
.L_x_4515:
[----:B------:R-:W-:Y:S05]  /*16c00*/  BSYNC B1 ;  /* 0x0000000000017941 */ /* 0x000fea0003800000 */
.L_x_4514:
        /* <DEDUP_REMOVED lines=13> */
.L_x_4504:
[----:B------:R-:W-:Y:S05]  /*16ce0*/  BSYNC B0 ;  /* 0x0000000000007941 */ /* 0x000fea0003800000 */
.L_x_4503:
[----:B0-----:R-:W2:Y:S01]  /*16cf0*/  LDL R6, [R1+0x20] ;  /* 0x0000200001067983 */ /* 0x001ea20000100800 */
[----:B------:R-:W-:Y:S05]  /*16d00*/  @!P2 WARPSYNC.ALL ;  /* 0x000000000000a948 */ /* 0x000fea0003800000 */
[----:B------:R-:W-:Y:S01]  /*16d10*/  BSSY B6, `(.L_x_4521) ;  /* 0x00002c6000067945 */ /* 0x000fe20003800000 */
[----:B------:R-:W-:Y:S01]  /*16d20*/  @!P2 BAR.SYNC.DEFER_BLOCKING 0xc, 0x120 ;  /* 0x030480000000ab1d */ /* 0x000fe20000010000 */
[----:B--2---:R-:W-:-:S13]  /*16d30*/  ISETP.GT.AND P0, PT, R6, RZ, PT ;  /* 0x000000ff0600720c */ /* 0x004fda0003f04270 */
[----:B------:R-:W-:Y:S05]  /*16d40*/  @P0 BRA `(.L_x_4522) ;  /* 0x0000000000440947 */ /* 0x000fea0003800000 */
[----:B------:R-:W0:Y:S02]  /*16d50*/  S2R R6, SR_TID.X ;  /* 0x0000000000067919 */ /* 0x000e240000002100 */
[----:B0-----:R-:W-:-:S04]  /*16d60*/  LOP3.LUT R6, R6, 0x1f, RZ, 0xc0, !PT ;  /* 0x0000001f06067812 */ /* 0x001fc800078ec0ff */
[----:B------:R-:W-:-:S13]  /*16d70*/  ISETP.NE.AND P1, PT, R6, RZ, PT ;  /* 0x000000ff0600720c */ /* 0x000fda0003f25270 */
[----:B------:R-:W-:Y:S05]  /*16d80*/  @P1 BRA `(.L_x_4523) ;  /* 0x0000002800f81947 */ /* 0x000fea0003800000 */
[----:B------:R-:W0:Y:S01]  /*16d90*/  S2R R7, SR_LANEID ;  /* 0x0000000000077919 */ /* 0x000e220000000000 */
        /* <DEDUP_REMOVED lines=12> */
.L_x_4522:
        /* <DEDUP_REMOVED lines=23> */
.L_x_4524:
        /* <DEDUP_REMOVED lines=20> */
.L_x_4526:
        /* <DEDUP_REMOVED lines=16> */
.L_x_4525:
        /* <DEDUP_REMOVED lines=31> */
.L_x_4527:
        /* <DEDUP_REMOVED lines=19> */
.L_x_4664:
[----:B------:R-:W-:Y:S01]  /*17530*/  UMOV UR4, 0xffffffff ;  /* 0xffffffff00047882 */ /* 0x000fe20000000000 */
[----:B------:R-:W-:Y:S02]  /*17540*/  SHF.R.S32.HI R8, RZ, 0x1f, R0 ;  /* 0x0000001fff087819 */ /* 0x000fe40000011400 */
[----:B------:R-:W-:Y:S05]  /*17550*/  BRA.DIV UR4, `(.L_x_4529) ;  /* 0x0000004604a07947 */ /* 0x000fea000b800000 */
[----:B------:R-:W-:-:S13]  /*17560*/  ELECT P6, URZ, PT ;  /* 0x00000000003f782f */ /* 0x000fda00038c0000 */
.L_x_4667:
        /* <DEDUP_REMOVED lines=22> */
.L_x_4531:
        /* <DEDUP_REMOVED lines=9> */
.L_x_4668:
        /* <DEDUP_REMOVED lines=11> */
.L_x_4533:
        /* <DEDUP_REMOVED lines=22> */
.L_x_4530:
        /* <DEDUP_REMOVED lines=55> */
.L_x_4535:
[----:B------:R-:W-:Y:S05]  /*17ce0*/  BSYNC B0 ;  /* 0x0000000000007941 */ /* 0x000fea0003800000 */
.L_x_4534:
[----:B------:R-:W2:Y:S02]  /*17cf0*/  LDL.LU R10, [R1+0x2c] ;  /* 0x00002c00010a7983 */ /* 0x000ea40000300800 */
        /* <DEDUP_REMOVED lines=8> */
.L_x_4669:
        /* <DEDUP_REMOVED lines=13> */
.L_x_4670:
        /* <DEDUP_REMOVED lines=11> */
.L_x_4540:
        /* <DEDUP_REMOVED lines=37> */
.L_x_4538:
[----:B------:R-:W-:Y:S05]  /*18150*/  BSYNC B0 ;  /* 0x0000000000007941 */ /* 0x000fea0003800000 */
.L_x_4537:
        /* <DEDUP_REMOVED lines=43> */
.L_x_4547:
[----:B-1----:R-:W1:Y:S01]  /*18410*/  S2R R3, SR_CgaCtaId ;  /* 0x0000000000037919 */ /* 0x002e620000008800 */
[----:B------:R-:W-:-:S04]  /*18420*/  MOV R2, 0x400 ;  /* 0x0000040000027802 */ /* 0x000fc80000000f00 */
[----:B-1----:R-:W-:Y:S02]  /*18430*/  LEA R2, R3, R2, 0x18 ;  /* 0x0000000203027211 */ /* 0x002fe400078ec0ff */
[----:B------:R-:W-:-:S03]  /*18440*/  SHF.L.U32 R3, R12, 0x1f, RZ ;  /* 0x0000001f0c037819 */ /* 0x000fc600000006ff */
[----:B------:R-:W-:-:S04]  /*18450*/  IMAD R2, R13, 0x8, R2 ;  /* 0x000000080d027824 */ /* 0x000fc800078e0202 */
[----:B------:R-:W1:Y:S02]  /*18460*/  SYNCS.PHASECHK.TRANS64.TRYWAIT P0, [R2+URZ+0x32440], R3 ;  /* 0x03244003020075a7 */ /* 0x000e64000800017f */
[----:B-1----:R-:W-:Y:S05]  /*18470*/  @!P0 BRA `(.L_x_4548) ;  /* 0x0000003800408947 */ /* 0x002fea0003800000 */
.L_x_4671:
        /* <DEDUP_REMOVED lines=11> */
.L_x_4549:
[----:B--2---:R-:W2:Y:S01]  /*18530*/  LDL R7, [R1] ;  /* 0x0000000001077983 */ /* 0x004ea20000100800 */
        /* <DEDUP_REMOVED lines=21> */
.L_x_4672:
        /* <DEDUP_REMOVED lines=8> */
.L_x_4551:
        /* <DEDUP_REMOVED lines=34> */
.L_x_4546:
[----:B------:R-:W-:Y:S05]  /*18930*/  BSYNC B2 ;  /* 0x0000000000027941 */ /* 0x000fea0003800000 */
.L_x_4545:
[----:B------:R-:W2:Y:S02]  /*18940*/  LDL.LU R2, [R1+0x20] ;  /* 0x0000200001027983 */ /* 0x000ea40000300800 */
[----:B--2---:R-:W-:-:S07]  /*18950*/  VIADD R5, R2, 0xfffffffd ;  /* 0xfffffffd02057836 */ /* 0x004fce0000000000 */
.L_x_4544:
[----:B------:R-:W-:Y:S05]  /*18960*/  BSYNC B1 ;  /* 0x0000000000017941 */ /* 0x000fea0003800000 */
.L_x_4543:
[----:B------:R-:W-:-:S13]  /*18970*/  ISETP.NE.AND P0, PT, R9, RZ, PT ;  /* 0x000000ff0900720c */ /* 0x000fda0003f05270 */
[----:B------:R-:W-:Y:S05]  /*18980*/  @!P0 BRA `(.L_x_4542) ;  /* 0x0000000c00888947 */ /* 0x000fea0003800000 */
.L_x_4566:
        /* <DEDUP_REMOVED lines=14> */
[----:B------:R-:W1:Y:S02]  /*18a70*/  LDC R6, c[0x0][0x41c] ;  /* 0x00010700ff067b82 */ /* 0x000e640000000800 */
[----:B-1----:R-:W-:-:S13]  /*18a80*/  ISETP.NE.AND P0, PT, R6, 0x1, PT ;  /* 0x000000010600780c */ /* 0x002fda0003f05270 */
        /* <DEDUP_REMOVED lines=14> */
.L_x_4554:
[----:B------:R-:W2:Y:S01]  /*18b70*/  S2R R3, SR_CgaCtaId ;  /* 0x0000000000037919 */ /* 0x000ea20000008800 */
[----:B------:R-:W-:-:S04]  /*18b80*/  MOV R2, 0x400 ;  /* 0x0000040000027802 */ /* 0x000fc80000000f00 */
[----:B--2---:R-:W-:Y:S02]  /*18b90*/  LEA R2, R3, R2, 0x18 ;  /* 0x0000000203027211 */ /* 0x004fe400078ec0ff */
[----:B------:R-:W-:-:S03]  /*18ba0*/  SHF.L.U32 R3, R9, 0x1f, RZ ;  /* 0x0000001f09037819 */ /* 0x000fc600000006ff */
[----:B------:R-:W-:-:S04]  /*18bb0*/  IMAD R2, R10, 0x8, R2 ;  /* 0x000000080a027824 */ /* 0x000fc800078e0202 */
[----:B------:R-:W2:Y:S02]  /*18bc0*/  SYNCS.PHASECHK.TRANS64.TRYWAIT P0, [R2+URZ+0x32440], R3 ;  /* 0x03244003020075a7 */ /* 0x000ea4000800017f */
[----:B--2---:R-:W-:Y:S05]  /*18bd0*/  @!P0 BRA `(.L_x_4555) ;  /* 0x0000003000908947 */ /* 0x004fea0003800000 */
.L_x_4673:
        /* <DEDUP_REMOVED lines=11> */
.L_x_4556:
[----:B0-----:R-:W3:Y:S01]  /*18c90*/  LDL R12, [R1+0x10] ;  /* 0x00001000010c7983 */ /* 0x001ee20000100800 */
[----:B-1----:R-:W-:Y:S01]  /*18ca0*/  MOV R7, 0x400 ;  /* 0x0000040000077802 */ /* 0x002fe20000000f00 */
        /* <DEDUP_REMOVED lines=19> */
.L_x_4674:
        /* <DEDUP_REMOVED lines=8> */
.L_x_4558:
        /* <DEDUP_REMOVED lines=33> */
.L_x_4553:
[----:B------:R-:W-:Y:S05]  /*19070*/  BSYNC B1 ;  /* 0x0000000000017941 */ /* 0x000fea0003800000 */
.L_x_4552:
        /* <DEDUP_REMOVED lines=29> */
.L_x_4561:
[----:B------:R-:W2:Y:S01]  /*19250*/  S2R R3, SR_CgaCtaId ;  /* 0x0000000000037919 */ /* 0x000ea20000008800 */
[----:B------:R-:W-:-:S04]  /*19260*/  MOV R2, 0x400 ;  /* 0x0000040000027802 */ /* 0x000fc80000000f00 */
[----:B--2---:R-:W-:Y:S02]  /*19270*/  LEA R2, R3, R2, 0x18 ;  /* 0x0000000203027211 */ /* 0x004fe400078ec0ff */
[----:B------:R-:W-:-:S03]  /*19280*/  SHF.L.U32 R3, R11, 0x1f, RZ ;  /* 0x0000001f0b037819 */ /* 0x000fc600000006ff */
[----:B------:R-:W-:-:S04]  /*19290*/  IMAD R2, R12, 0x8, R2 ;  /* 0x000000080c027824 */ /* 0x000fc800078e0202 */
[----:B------:R-:W2:Y:S02]  /*192a0*/  SYNCS.PHASECHK.TRANS64.TRYWAIT P0, [R2+URZ+0x32440], R3 ;  /* 0x03244003020075a7 */ /* 0x000ea4000800017f */
[----:B--2---:R-:W-:Y:S05]  /*192b0*/  @!P0 BRA `(.L_x_4562) ;  /* 0x0000002c00008947 */ /* 0x004fea0003800000 */
.L_x_4675:
        /* <DEDUP_REMOVED lines=11> */
.L_x_4563:
[----:B-1----:R-:W3:Y:S01]  /*19370*/  LDL R7, [R1] ;  /* 0x0000000001077983 */ /* 0x002ee20000100800 */
        /* <DEDUP_REMOVED lines=21> */
.L_x_4676:
        /* <DEDUP_REMOVED lines=8> */
.L_x_4565:
        /* <DEDUP_REMOVED lines=34> */
.L_x_4560:
[----:B------:R-:W-:Y:S05]  /*19770*/  BSYNC B1 ;  /* 0x0000000000017941 */ /* 0x000fea0003800000 */
.L_x_4559:
[C---:B------:R-:W-:Y:S01]  /*19780*/  ISETP.GT.AND P0, PT, R5.reuse, 0x1, PT ;  /* 0x000000010500780c */ /* 0x040fe20003f04270 */
[----:B------:R-:W-:-:S12]  /*19790*/  VIADD R5, R5, 0xfffffffe ;  /* 0xfffffffe05057836 */ /* 0x000fd80000000000 */
[----:B------:R-:W-:Y:S05]  /*197a0*/  @P0 BRA `(.L_x_4566) ;  /* 0xfffffff000780947 */ /* 0x000fea000383ffff */
.L_x_4542:
[----:B------:R-:W-:Y:S05]  /*197b0*/  BSYNC B0 ;  /* 0x0000000000007941 */ /* 0x000fea0003800000 */
.L_x_4541:
        /* <DEDUP_REMOVED lines=15> */
[----:B0-----:R-:W1:Y:S01]  /*198b0*/  POPC R5, UR4 ;  /* 0x0000000400057d09 */ /* 0x001e620008000000 */
[----:B--2---:R-:W-:-:S13]  /*198c0*/  ISETP.EQ.U32.AND P0, PT, R4, R7, PT ;  /* 0x000000070400720c */ /* 0x004fda0003f02070 */
[----:B-1----:R-:W2:Y:S01]  /*198d0*/  @P0 ATOMG.E.ADD.STRONG.GPU PT, R3, desc[UR52][R2.64], R5 ;  /* 0x00000005020309a8 */ /* 0x002ea200081ee1f4 */
[----:B------:R-:W0:Y:S02]  /*198e0*/  S2R R6, SR_LTMASK ;  /* 0x0000000000067919 */ /* 0x000e240000003900 */
[----:B0-----:R-:W-:-:S04]  /*198f0*/  LOP3.LUT R6, R6, UR4, RZ, 0xc0, !PT ;  /* 0x0000000406067c12 */ /* 0x001fc8000f8ec0ff */
[----:B------:R-:W0:Y:S01]  /*19900*/  POPC R7, R6 ;  /* 0x0000000600077309 */ /* 0x000e220000000000 */
[----:B--2---:R-:W0:Y:S02]  /*19910*/  SHFL.IDX PT, R4, R3, R4, 0x1f ;  /* 0x00001f0403047589 */ /* 0x004e2400000e0000 */
[----:B0-----:R-:W-:-:S07]  /*19920*/  IADD3 R16, R4, UR48, R7 ;  /* 0x0000003004107c10 */ /* 0x001fce000fffe007 */
.L_x_4568:
[----:B------:R-:W-:Y:S05]  /*19930*/  BSYNC B0 ;  /* 0x0000000000007941 */ /* 0x000fea0003800000 */
.L_x_4567:
[----:B-1----:R-:W2:Y:S02]  /*19940*/  LDL.LU R2, [R1+0x8] ;  /* 0x0000080001027983 */ /* 0x002ea40000300800 */
[----:B--2---:R-:W-:-:S05]  /*19950*/  LOP3.LUT R2, R2, R0, RZ, 0x3c, !PT ;  /* 0x0000000002027212 */ /* 0x004fca00078e3cff */
[----:B------:R1:W-:Y:S02]  /*19960*/  STL [R1+0x8], R2 ;  /* 0x0000080201007387 */ /* 0x0003e40000100800 */
.L_x_4523:
[----:B------:R-:W-:Y:S05]  /*19970*/  BSYNC B6 ;  /* 0x0000000000067941 */ /* 0x000fea0003800000 */
.L_x_4521:
[----:B------:R-:W-:-:S03]  /*19980*/  UMOV UR4, 0xffffffff ;  /* 0xffffffff00047882 */ /* 0x000fc60000000000 */
[----:B------:R-:W-:Y:S05]  /*19990*/  BRA.DIV UR4, `(.L_x_4569) ;  /* 0x0000002604707947 */ /* 0x000fea000b800000 */
[----:B------:R2:W3:Y:S04]  /*199a0*/  SHFL.IDX PT, R4, R16, RZ, 0x1f ;  /* 0x00001fff10047589 */ /* 0x0004e800000e0000 */
[----:B------:R-:W4:Y:S02]  /*199b0*/  SHFL.IDX PT, R16, R16, 0x1, 0x1f ;  /* 0x00201f0010107f89 */ /* 0x000f2400000e0000 */
.L_x_4680:
[----:B------:R-:W5:Y:S01]  /*199c0*/  S2R R0, SR_TID.X ;  /* 0x0000000000007919 */ /* 0x000f620000002100 */
[----:B------:R-:W-:Y:S01]  /*199d0*/  ULDC UR4, c[0x0][0xd14] ;  /* 0x0003450000047ab9 */ /* 0x000fe20000000800 */
[----:B------:R-:W-:Y:S01]  /*199e0*/  BSSY B0, `(.L_x_4570) ;  /* 0x000000b000007945 */ /* 0x000fe20003800000 */
[----:B------:R-:W-:Y:S01]  /*199f0*/  IMAD.MOV.U32 R17, RZ, RZ, RZ ;  /* 0x000000ffff117224 */ /* 0x000fe200078e00ff */
[----:B-----5:R-:W-:Y:S01]  /*19a00*/  LOP3.LUT R7, R0, 0x1f, RZ, 0xc0, !PT ;  /* 0x0000001f00077812 */ /* 0x020fe200078ec0ff */
[----:B------:R-:W-:-:S03]  /*19a10*/  IMAD.U32 R0, RZ, RZ, UR4 ;  /* 0x00000004ff007e24 */ /* 0x000fc6000f8e00ff */
[C---:B------:R-:W-:Y:S01]  /*19a20*/  ISETP.NE.AND P0, PT, R7.reuse, 0x1f, PT ;  /* 0x0000001f0700780c */ /* 0x040fe20003f05270 */
[----:B0-----:R-:W-:-:S05]  /*19a30*/  IMAD.IADD R5, R7, 0x1, R19 ;  /* 0x0000000107057824 */ /* 0x001fca00078e0213 */
[----:B------:R-:W-:-:S13]  /*19a40*/  ISETP.GE.OR P0, PT, R5, R0, !P0 ;  /* 0x000000000500720c */ /* 0x000fda0004706670 */
[----:B------:R-:W-:Y:S05]  /*19a50*/  @P0 BRA `(.L_x_4571) ;  /* 0x00000000000c0947 */ /* 0x000fea0003800000 */
[----:B-1----:R-:W0:Y:S02]  /*19a60*/  LDC.64 R2, c[0x0][0xd58] ;  /* 0x00035600ff027b82 */ /* 0x002e240000000a00 */
[----:B0-----:R-:W-:-:S05]  /*19a70*/  IMAD.WIDE R2, R5, 0x4, R2 ;  /* 0x0000000405027825 */ /* 0x001fca00078e0202 */
[----:B------:R0:W5:Y:S02]  /*19a80*/  LDG.E R17, desc[UR52][R2.64] ;  /* 0x0000003402117981 */ /* 0x000164000c1e1900 */
.L_x_4571:
[----:B------:R-:W-:Y:S05]  /*19a90*/  BSYNC B0 ;  /* 0x0000000000007941 */ /* 0x000fea0003800000 */
.L_x_4570:
        /* <DEDUP_REMOVED lines=21> */
[----:B-1----:R-:W-:-:S05]  /*19bf0*/  IMAD.IADD R2, R6, 0x1, R7 ;  /* 0x0000000106027824 */ /* 0x002fca00078e0207 */
[----:B------:R0:W1:Y:S02]  /*19c00*/  SHFL.IDX PT, R14, R2, 0x1f, 0x1f ;  /* 0x03e01f00020e7f89 */ /* 0x00006400000e0000 */
.L_x_4688:
[----:B------:R-:W-:Y:S02]  /*19c10*/  ULDC UR4, c[0x0][0xd10] ;  /* 0x0003440000047ab9 */ /* 0x000fe40000000800 */
[----:B------:R-:W-:-:S04]  /*19c20*/  IMAD.U32 R5, RZ, RZ, UR4 ;  /* 0x00000004ff057e24 */ /* 0x000fc8000f8e00ff */
[----:B-1----:R-:W-:-:S04]  /*19c30*/  IMAD R3, R14, R5, RZ ;  /* 0x000000050e037224 */ /* 0x002fc800078e02ff */
[----:B--2-4-:R-:W-:-:S05]  /*19c40*/  IMAD.IADD R16, R16, 0x1, R3 ;  /* 0x0000000110107824 */ /* 0x014fca00078e0203 */
[----:B---3--:R-:W-:-:S13]  /*19c50*/  ISETP.GT.AND P0, PT, R16, R4, PT ;  /* 0x000000041000720c */ /* 0x008fda0003f04270 */
[----:B------:R-:W-:Y:S05]  /*19c60*/  @P0 BRA `(.L_x_4573) ;  /* 0x0000000000b40947 */ /* 0x000fea0003800000 */
[----:B------:R-:W1:Y:S02]  /*19c70*/  LDC R0, c[0x0][0xd14] ;  /* 0x00034500ff007b82 */ /* 0x000e640000000800 */
.L_x_4578:
        /* <DEDUP_REMOVED lines=14> */
.L_x_4576:
[----:B------:R-:W-:Y:S05]  /*19d60*/  BSYNC B0 ;  /* 0x0000000000007941 */ /* 0x000fea0003800000 */
.L_x_4575:
[----:B------:R-:W-:-:S03]  /*19d70*/  UMOV UR4, 0xffffffff ;  /* 0xffffffff00047882 */ /* 0x000fc60000000000 */
[----:B------:R-:W-:Y:S05]  /*19d80*/  BRA.DIV UR4, `(.L_x_4577) ;  /* 0x0000002604907947 */ /* 0x000fea000b800000 */
[----:B-----5:R-:W1:Y:S01]  /*19d90*/  SHFL.UP PT, R14, R17, 0x1, RZ ;  /* 0x04200000110e7989 */ /* 0x020e6200000e00ff */
[C---:B------:R-:W-:Y:S02]  /*19da0*/  ISETP.NE.AND P0, PT, R7.reuse, RZ, PT ;  /* 0x000000ff0700720c */ /* 0x040fe40003f05270 */
[C---:B------:R-:W-:Y:S02]  /*19db0*/  ISETP.GE.U32.AND P1, PT, R7.reuse, 0x2, PT ;  /* 0x000000020700780c */ /* 0x040fe40003f26070 */
        /* <DEDUP_REMOVED lines=18> */
.L_x_4696:
[----:B------:R-:W-:Y:S02]  /*19ee0*/  ULDC UR4, c[0x0][0xd10] ;  /* 0x0003440000047ab9 */ /* 0x000fe40000000800 */
[----:B------:R-:W-:-:S04]  /*19ef0*/  IMAD.U32 R5, RZ, RZ, UR4 ;  /* 0x00000004ff057e24 */ /* 0x000fc8000f8e00ff */
[----:B-1----:R-:W-:-:S04]  /*19f00*/  IMAD R3, R14, R5, RZ ;  /* 0x000000050e037224 */ /* 0x002fc800078e02ff */
[----:B------:R-:W-:-:S05]  /*19f10*/  IMAD.IADD R16, R3, 0x1, R16 ;  /* 0x0000000103107824 */ /* 0x000fca00078e0210 */
[----:B------:R-:W-:-:S13]  /*19f20*/  ISETP.GT.AND P0, PT, R16, R4, PT ;  /* 0x000000041000720c */ /* 0x000fda0003f04270 */
[----:B------:R-:W-:Y:S05]  /*19f30*/  @!P0 BRA `(.L_x_4578) ;  /* 0xfffffffc00508947 */ /* 0x000fea000383ffff */
.L_x_4573:
        /* <DEDUP_REMOVED lines=8> */
.L_x_4700:
[----:B------:R-:W-:Y:S01]  /*19fc0*/  ISETP.NE.AND P0, PT, R3, RZ, PT ;  /* 0x000000ff0300720c */ /* 0x000fe20003f05270 */
[----:B------:R-:W-:-:S12]  /*19fd0*/  IMAD.MOV.U32 R7, RZ, RZ, RZ ;  /* 0x000000ffff077224 */ /* 0x000fd800078e00ff */
[----:B------:R-:W-:Y:S05]  /*19fe0*/  @!P0 BRA `(.L_x_4580) ;  /* 0x0000000000108947 */ /* 0x000fea0003800000 */
[----:B------:R-:W-:Y:S01]  /*19ff0*/  UMOV UR4, 0xffffffff ;  /* 0xffffffff00047882 */ /* 0x000fe20000000000 */
[----:B------:R-:W-:Y:S02]  /*1a000*/  VIADD R12, R6, 0xffffffff ;  /* 0xffffffff060c7836 */ /* 0x000fe40000000000 */
[----:B------:R-:W-:Y:S05]  /*1a010*/  BRA.DIV UR4, `(.L_x_4581) ;  /* 0x0000002a04047947 */ /* 0x000fea000b800000 */
[----:B------:R3:W4:Y:S02]  /*1a020*/  SHFL.IDX PT, R7, R2, R12, 0x1f ;  /* 0x00001f0c02077589 */ /* 0x00072400000e0000 */
.L_x_4580:
[----:B0--3--:R-:W0:Y:S01]  /*1a030*/  LDC.64 R2, c[0x0][0xd68] ;  /* 0x00035a00ff027b82 */ /* 0x009e220000000a00 */
[----:B------:R-:W-:-:S04]  /*1a040*/  IMAD.IADD R19, R6, 0x1, R19 ;  /* 0x0000000106137824 */ /* 0x000fc800078e0213 */
[----:B0-----:R-:W-:-:S05]  /*1a050*/  IMAD.WIDE R2, R19, 0x4, R2 ;  /* 0x0000000413027825 */ /* 0x001fca00078e0202 */
[----:B------:R-:W1:Y:S01]  /*1a060*/  LDG.E R9, desc[UR52][R2.64] ;  /* 0x0000003402097981 */ /* 0x000e62000c1e1900 */
[----:B----4-:R-:W-:-:S04]  /*1a070*/  IMAD R16, R7, R5, R16 ;  /* 0x0000000507107224 */ /* 0x010fc800078e0210 */
[----:B------:R-:W-:Y:S02]  /*1a080*/  IMAD.IADD R7, R4, 0x1, -R16 ;  /* 0x0000000104077824 */ /* 0x000fe400078e0a10 */
[----:B-12---:R-:W-:-:S05]  /*1a090*/  IMAD R6, R17, R9, RZ ;  /* 0x0000000911067224 */ /* 0x006fca00078e02ff */
        /* <DEDUP_REMOVED lines=60> */
.L_x_4574:
[----:B------:R-:W-:Y:S01]  /*1a460*/  UMOV UR4, URZ ;  /* 0x0000003f00047c82 */ /* 0x000fe20008000000 */
[----:B------:R-:W-:Y:S01]  /*1a470*/  UMOV UR5, URZ ;  /* 0x0000003f00057c82 */ /* 0x000fe20008000000 */
[----:B------:R-:W-:Y:S01]  /*1a480*/  ULDC UR6, c[0x0][0xd14] ;  /* 0x0003450000067ab9 */ /* 0x000fe20000000800 */
[----:B------:R-:W-:Y:S02]  /*1a490*/  IMAD.MOV.U32 R16, RZ, RZ, R4 ;  /* 0x000000ffff107224 */ /* 0x000fe400078e0004 */
[----:B------:R-:W-:Y:S02]  /*1a4a0*/  IMAD.U32 R17, RZ, RZ, UR4 ;  /* 0x00000004ff117e24 */ /* 0x000fe4000f8e00ff */
[----:B------:R-:W-:Y:S02]  /*1a4b0*/  IMAD.U32 R18, RZ, RZ, UR5 ;  /* 0x00000005ff127e24 */ /* 0x000fe4000f8e00ff */
[----:B------:R-:W-:-:S07]  /*1a4c0*/  IMAD.U32 R19, RZ, RZ, UR6 ;  /* 0x00000006ff137e24 */ /* 0x000fce000f8e00ff */
.L_x_4582:
        /* <DEDUP_REMOVED lines=12> */
.L_x_4499:
[----:B-1----:R-:W3:Y:S01]  /*1a590*/  LDL.LU R0, [R1+0x2c] ;  /* 0x00002c0001007983 */ /* 0x002ee20000300800 */
        /* <DEDUP_REMOVED lines=10> */
.L_x_4703:
[----:B------:R-:W-:-:S03]  /*1a640*/  UMOV UR4, 0xffffffff ;  /* 0xffffffff00047882 */ /* 0x000fc60000000000 */
[----:B------:R-:W-:Y:S05]  /*1a650*/  BRA.DIV UR4, `(.L_x_4585) ;  /* 0x0000002204b07947 */ /* 0x000fea000b800000 */
[----:B------:R-:W2:Y:S02]  /*1a660*/  S2R R2, SR_TID.X ;  /* 0x0000000000027919 */ /* 0x000ea40000002100 */
[----:B--2---:R-:W-:-:S04]  /*1a670*/  SHF.R.U32.HI R2, RZ, 0x5, R2 ;  /* 0x00000005ff027819 */ /* 0x004fc80000011602 */
[----:B------:R-:W-:-:S05]  /*1a680*/  LOP3.LUT R2, R2, 0x3, RZ, 0xc0, !PT ;  /* 0x0000000302027812 */ /* 0x000fca00078ec0ff */
[----:B------:R2:W3:Y:S02]  /*1a690*/  SHFL.IDX PT, R14, R2, RZ, 0x1f ;  /* 0x00001fff020e7589 */ /* 0x0004e400000e0000 */
.L_x_4706:
[----:B---3--:R-:W-:-:S13]  /*1a6a0*/  ISETP.NE.AND P0, PT, R14, RZ, PT ;  /* 0x000000ff0e00720c */ /* 0x008fda0003f05270 */
[----:B------:R-:W-:Y:S05]  /*1a6b0*/  @P0 BRA `(.L_x_4335) ;  /* 0x0000000000940947 */ /* 0x000fea0003800000 */
[----:B------:R-:W-:-:S03]  /*1a6c0*/  UMOV UR4, 0xffffffff ;  /* 0xffffffff00047882 */ /* 0x000fc60000000000 */
[----:B------:R-:W-:Y:S05]  /*1a6d0*/  BRA.DIV UR4, `(.L_x_4586) ;  /* 0x0000002204c47947 */ /* 0x000fea000b800000 */
[----:B------:R-:W-:-:S13]  /*1a6e0*/  ELECT P6, URZ, PT ;  /* 0x00000000003f782f */ /* 0x000fda00038c0000 */
.L_x_4709:
[----:B------:R-:W-:Y:S05]  /*1a6f0*/  @!P6 BRA `(.L_x_4335) ;  /* 0x000000000084e947 */ /* 0x000fea0003800000 */
[----:B--2---:R-:W2:Y:S02]  /*1a700*/  LDL.LU R2, [R1+0x34] ;  /* 0x0000340001027983 */ /* 0x004ea40000300800 */
[----:B--2---:R-:W-:-:S04]  /*1a710*/  LOP3.LUT R2, R2, 0x2, RZ, 0xfc, !PT ;  /* 0x0000000202027812 */ /* 0x004fc800078efcff */
[----:B------:R-:W-:-:S13]  /*1a720*/  ISETP.NE.AND P2, PT, R2, 0x3, PT ;  /* 0x000000030200780c */ /* 0x000fda0003f45270 */
[----:B------:R-:W-:Y:S05]  /*1a730*/  @!P2 BRA `(.L_x_4587) ;  /* 0x000000000004a947 */ /* 0x000fea0003800000 */
[----:B------:R-:W-:Y:S01]  /*1a740*/  BPT.TRAP 0x1 ;  /* 0x000000040000795c */ /* 0x000fe20000300000 */
.L_x_4587:
        /* <DEDUP_REMOVED lines=14> */
.L_x_4710:
[----:B------:R-:W2:Y:S02]  /*1a830*/  SYNCS.PHASECHK.TRANS64.TRYWAIT P0, [R7+URZ], R2 ;  /* 0x00000002070075a7 */ /* 0x000ea4000800017f */
[----:B--2---:R-:W-:Y:S05]  /*1a840*/  @!P0 BRA `(.L_x_4589) ;  /* 0x00000020009c8947 */ /* 0x004fea0003800000 */
.L_x_4711:
[----:B------:R-:W-:Y:S05]  /*1a850*/  @!P2 BRA `(.L_x_4590) ;  /* 0x000000000004a947 */ /* 0x000fea0003800000 */
[----:B------:R-:W-:Y:S01]  /*1a860*/  BPT.TRAP 0x1 ;  /* 0x000000040000795c */ /* 0x000fe20000300000 */
.L_x_4590:
[----:B------:R-:W3:Y:S01]  /*1a870*/  LDL.LU R4, [R1] ;  /* 0x0000000001047983 */ /* 0x000ee20000300800 */
[----:B------:R-:W-:-:S04]  /*1a880*/  VIADD R0, R0, 0x32460 ;  /* 0x0003246000007836 */ /* 0x000fc80000000000 */
[----:B---3--:R-:W-:-:S04]  /*1a890*/  IMAD R4, R4, 0x8, R0 ;  /* 0x0000000804047824 */ /* 0x008fc800078e0200 */
[----:B------:R-:W3:Y:S02]  /*1a8a0*/  SYNCS.PHASECHK.TRANS64.TRYWAIT P0, [R4+URZ], R5 ;  /* 0x00000005040075a7 */ /* 0x000ee4000800017f */
[----:B---3--:R-:W-:Y:S05]  /*1a8b0*/  @!P0 BRA `(.L_x_4591) ;  /* 0x0000002000948947 */ /* 0x008fea0003800000 */
.L_x_4712:
[----:B------:R-:W-:-:S07]  /*1a8c0*/  IMAD R3, R3, 0x8, R0 ;  /* 0x0000000803037824 */ /* 0x000fce00078e0200 */
.L_x_4592:
[----:B----4-:R4:W0:Y:S02]  /*1a8d0*/  SYNCS.PHASECHK.TRANS64.TRYWAIT P0, [R3+URZ], R2 ;  /* 0x00000002030075a7 */ /* 0x010824000800017f */
[----:B0-----:R-:W-:Y:S05]  /*1a8e0*/  @!P0 NANOSLEEP.SYNCS 0x989680 ;  /* 0x009896800000895d */ /* 0x001fea0003900000 */
[----:B------:R-:W0:Y:S02]  /*1a8f0*/  @!P0 SYNCS.PHASECHK.TRANS64 P0, [R3+URZ], R2 ;  /* 0x00000002030085a7 */ /* 0x000e24000800007f */
[----:B0-----:R-:W-:Y:S05]  /*1a900*/  @!P0 BRA `(.L_x_4592) ;  /* 0xfffffffc00f08947 */ /* 0x001fea000383ffff */
.L_x_4335:
[----:B------:R-:W-:Y:S05]  /*1a910*/  BSYNC B7 ;  /* 0x0000000000077941 */ /* 0x000fea0003800000 */
.L_x_4332:
[----:B------:R-:W-:Y:S05]  /*1a920*/  EXIT ;  /* 0x000000000000794d */ /* 0x000fea0003800000 */
.L_x_4353:
[----:B0-----:R0:W1:Y:S02]  /*1a930*/  SYNCS.PHASECHK.TRANS64.TRYWAIT P6, [R90+URZ+0x32490], R111 ;  /* 0x0324906f5a0075a7 */ /* 0x00106400080c017f */
[----:B-1----:R-:W-:Y:S05]  /*1a940*/  @!P6 NANOSLEEP.SYNCS 0x989680 ;  /* 0x009896800000e95d */ /* 0x002fea0003900000 */
[----:B------:R-:W1:Y:S02]  /*1a950*/  @!P6 SYNCS.PHASECHK.TRANS64 P6, [R90+URZ+0x32490], R111 ;  /* 0x0324906f5a00e5a7 */ /* 0x000e6400080c007f */
[----:B-1----:R-:W-:Y:S05]  /*1a960*/  @!P6 BRA `(.L_x_4353) ;  /* 0xfffffffc00f0e947 */ /* 0x002fea000383ffff */
[----:B------:R-:W-:Y:S05]  /*1a970*/  BRA `(.L_x_4593) ;  /* 0xfffffe8400247947 */ /* 0x000fea000383ffff */
.L_x_4371:
[----:B0-----:R0:W1:Y:S02]  /*1a980*/  SYNCS.PHASECHK.TRANS64.TRYWAIT P5, [R90+URZ+0x32490], R111 ;  /* 0x0324906f5a0075a7 */ /* 0x00106400080a017f */
[----:B-1----:R-:W-:Y:S05]  /*1a990*/  @!P5 NANOSLEEP.SYNCS 0x989680 ;  /* 0x009896800000d95d */ /* 0x002fea0003900000 */
[----:B------:R-:W1:Y:S02]  /*1a9a0*/  @!P5 SYNCS.PHASECHK.TRANS64 P5, [R90+URZ+0x32490], R111 ;  /* 0x0324906f5a00d5a7 */ /* 0x000e6400080a007f */
[----:B-1----:R-:W-:Y:S05]  /*1a9b0*/  @!P5 BRA `(.L_x_4371) ;  /* 0xfffffffc00f0d947 */ /* 0x002fea000383ffff */
[----:B------:R-:W-:Y:S05]  /*1a9c0*/  BRA `(.L_x_4594) ;  /* 0xfffffe9400d87947 */ /* 0x000fea000383ffff */
.L_x_4380:
[----:B0-----:R0:W1:Y:S02]  /*1a9d0*/  SYNCS.PHASECHK.TRANS64.TRYWAIT P4, [R90+URZ+0x32490], R111 ;  /* 0x0324906f5a0075a7 */ /* 0x001064000808017f */
[----:B-1----:R-:W-:Y:S05]  /*1a9e0*/  @!P4 NANOSLEEP.SYNCS 0x989680 ;  /* 0x009896800000c95d */ /* 0x002fea0003900000 */
[----:B------:R-:W1:Y:S02]  /*1a9f0*/  @!P4 SYNCS.PHASECHK.TRANS64 P4, [R90+URZ+0x32490], R111 ;  /* 0x0324906f5a00c5a7 */ /* 0x000e64000808007f */
[----:B-1----:R-:W-:Y:S05]  /*1aa00*/  @!P4 BRA `(.L_x_4380) ;  /* 0xfffffffc00f0c947 */ /* 0x002fea000383ffff */
[----:B------:R-:W-:Y:S05]  /*1aa10*/  BRA `(.L_x_4595) ;  /* 0xfffffea800287947 */ /* 0x000fea000383ffff */
.L_x_4386:
[----:B-1----:R1:W2:Y:S02]  /*1aa20*/  SYNCS.PHASECHK.TRANS64.TRYWAIT P3, [R90+URZ+0x324b0], R111 ;  /* 0x0324b06f5a0075a7 */ /* 0x0022a4000806017f */
[----:B--2---:R-:W-:Y:S05]  /*1aa30*/  @!P3 NANOSLEEP.SYNCS 0x989680 ;  /* 0x009896800000b95d */ /* 0x004fea0003900000 */
[----:B------:R-:W2:Y:S02]  /*1aa40*/  @!P3 SYNCS.PHASECHK.TRANS64 P3, [R90+URZ+0x324b0], R111 ;  /* 0x0324b06f5a00b5a7 */ /* 0x000ea4000806007f */
[----:B--2---:R-:W-:Y:S05]  /*1aa50*/  @!P3 BRA `(.L_x_4386) ;  /* 0xfffffffc00f0b947 */ /* 0x004fea000383ffff */
[----:B------:R-:W-:Y:S05]  /*1aa60*/  BRA `(.L_x_4596) ;  /* 0xfffffea800bc7947 */ /* 0x000fea000383ffff */
.L_x_4394:
        /* <DEDUP_REMOVED lines=13> */
.L_x_4598:
[----:B------:R-:W-:Y:S05]  /*1ab40*/  BSYNC B0 ;  /* 0x0000000000007941 */ /* 0x000fea0003800000 */
.L_x_4597:
[----:B------:R-:W-:Y:S05]  /*1ab50*/  BRA `(.L_x_4599) ;  /* 0xfffffeb400607947 */ /* 0x000fea000383ffff */
.L_x_4410:
        /* <DEDUP_REMOVED lines=8> */
.L_x_4601:
[----:B------:R-:W-:Y:S05]  /*1abe0*/  BSYNC B1 ;  /* 0x0000000000017941 */ /* 0x000fea0003800000 */
.L_x_4600:
[----:B------:R-:W-:Y:S05]  /*1abf0*/  BRA `(.L_x_4602) ;  /* 0xfffffec000e47947 */ /* 0x000fea000383ffff */
.L_x_4411:
        /* <DEDUP_REMOVED lines=8> */
.L_x_4604:
[----:B------:R-:W-:Y:S05]  /*1ac80*/  BSYNC B1 ;  /* 0x0000000000017941 */ /* 0x000fea0003800000 */
.L_x_4603:
[----:B------:R-:W-:Y:S05]  /*1ac90*/  BRA `(.L_x_4605) ;  /* 0xfffffec000c47947 */ /* 0x000fea000383ffff */
.L_x_4412:
        /* <DEDUP_REMOVED lines=8> */
.L_x_4607:
[----:B------:R-:W-:Y:S05]  /*1ad20*/  BSYNC B1 ;  /* 0x0000000000017941 */ /* 0x000fea0003800000 */
.L_x_4606:
[----:B------:R-:W-:Y:S05]  /*1ad30*/  BRA `(.L_x_4608) ;  /* 0xfffffec000a47947 */ /* 0x000fea000383ffff */
.L_x_4413:
        /* <DEDUP_REMOVED lines=8> */
.L_x_4610:
[----:B------:R-:W-:Y:S05]  /*1adc0*/  BSYNC B1 ;  /* 0x0000000000017941 */ /* 0x000fea0003800000 */
.L_x_4609:
[----:B------:R-:W-:Y:S05]  /*1add0*/  BRA `(.L_x_4611) ;  /* 0xfffffec000847947 */ /* 0x000fea000383ffff */
.L_x_4414:
        /* <DEDUP_REMOVED lines=8> */
.L_x_4613:
[----:B------:R-:W-:Y:S05]  /*1ae60*/  BSYNC B1 ;  /* 0x0000000000017941 */ /* 0x000fea0003800000 */
.L_x_4612:
[----:B------:R-:W-:Y:S05]  /*1ae70*/  BRA `(.L_x_4614) ;  /* 0xfffffec000647947 */ /* 0x000fea000383ffff */
.L_x_4415:
        /* <DEDUP_REMOVED lines=8> */
.L_x_4616:
[----:B------:R-:W-:Y:S05]  /*1af00*/  BSYNC B1 ;  /* 0x0000000000017941 */ /* 0x000fea0003800000 */
.L_x_4615:
[----:B------:R-:W-:Y:S05]  /*1af10*/  BRA `(.L_x_4617) ;  /* 0xfffffec000447947 */ /* 0x000fea000383ffff */
.L_x_4416:
        /* <DEDUP_REMOVED lines=8> */
.L_x_4619:
[----:B------:R-:W-:Y:S05]  /*1afa0*/  BSYNC B1 ;  /* 0x0000000000017941 */ /* 0x000fea0003800000 */
.L_x_4618:
[----:B------:R-:W-:Y:S05]  /*1afb0*/  BRA `(.L_x_4620) ;  /* 0xfffffec000247947 */ /* 0x000fea000383ffff */
.L_x_4417:
        /* <DEDUP_REMOVED lines=8> */
.L_x_4622:
[----:B------:R-:W-:Y:S05]  /*1b040*/  BSYNC B1 ;  /* 0x0000000000017941 */ /* 0x000fea0003800000 */
.L_x_4621:
[----:B------:R-:W-:Y:S05]  /*1b050*/  BRA `(.L_x_4623) ;  /* 0xfffffec000047947 */ /* 0x000fea000383ffff */
.L_x_4419:
[----:B0-----:R0:W1:Y:S02]  /*1b060*/  SYNCS.PHASECHK.TRANS64.TRYWAIT P2, [R17+URZ+0x32400], R6 ;  /* 0x03240006110075a7 */ /* 0x001064000804017f */
[----:B-1----:R-:W-:Y:S05]  /*1b070*/  @!P2 NANOSLEEP.SYNCS 0x989680 ;  /* 0x009896800000a95d */ /* 0x002fea0003900000 */
[----:B------:R-:W1:Y:S02]  /*1b080*/  @!P2 SYNCS.PHASECHK.TRANS64 P2, [R17+URZ+0x32400], R6 ;  /* 0x032400061100a5a7 */ /* 0x000e64000804007f */
[----:B-1----:R-:W-:Y:S05]  /*1b090*/  @!P2 BRA `(.L_x_4419) ;  /* 0xfffffffc00f0a947 */ /* 0x002fea000383ffff */
[----:B------:R-:W-:Y:S05]  /*1b0a0*/  BRA `(.L_x_4624) ;  /* 0xfffffec000887947 */ /* 0x000fea000383ffff */
.L_x_4427:
        /* <DEDUP_REMOVED lines=8> */
.L_x_4626:
[----:B------:R-:W-:Y:S05]  /*1b130*/  BSYNC B1 ;  /* 0x0000000000017941 */ /* 0x000fea0003800000 */
.L_x_4625:
[----:B------:R-:W-:Y:S05]  /*1b140*/  BRA `(.L_x_4627) ;  /* 0xfffffed000c07947 */ /* 0x000fea000383ffff */
.L_x_4428:
        /* <DEDUP_REMOVED lines=8> */
.L_x_4629:
[----:B------:R-:W-:Y:S05]  /*1b1d0*/  BSYNC B1 ;  /* 0x0000000000017941 */ /* 0x000fea0003800000 */
.L_x_4628:
[----:B------:R-:W-:Y:S05]  /*1b1e0*/  BRA `(.L_x_4630) ;  /* 0xfffffed000a07947 */ /* 0x000fea000383ffff */
.L_x_4429:
        /* <DEDUP_REMOVED lines=8> */
.L_x_4632:
[----:B------:R-:W-:Y:S05]  /*1b270*/  BSYNC B1 ;  /* 0x0000000000017941 */ /* 0x000fea0003800000 */
.L_x_4631:
[----:B------:R-:W-:Y:S05]  /*1b280*/  BRA `(.L_x_4633) ;  /* 0xfffffed000807947 */ /* 0x000fea000383ffff */
.L_x_4430:
        /* <DEDUP_REMOVED lines=8> */
.L_x_4635:
[----:B------:R-:W-:Y:S05]  /*1b310*/  BSYNC B1 ;  /* 0x0000000000017941 */ /* 0x000fea0003800000 */
.L_x_4634:
[----:B------:R-:W-:Y:S05]  /*1b320*/  BRA `(.L_x_4636) ;  /* 0xfffffed000607947 */ /* 0x000fea000383ffff */
.L_x_4431:
        /* <DEDUP_REMOVED lines=8> */
.L_x_4638:
[----:B------:R-:W-:Y:S05]  /*1b3b0*/  BSYNC B1 ;  /* 0x0000000000017941 */ /* 0x000fea0003800000 */
.L_x_4637:
[----:B------:R-:W-:Y:S05]  /*1b3c0*/  BRA `(.L_x_4639) ;  /* 0xfffffed000407947 */ /* 0x000fea000383ffff */
.L_x_4432:
        /* <DEDUP_REMOVED lines=8> */
.L_x_4641:
[----:B------:R-:W-:Y:S05]  /*1b450*/  BSYNC B1 ;  /* 0x0000000000017941 */ /* 0x000fea0003800000 */
.L_x_4640:
[----:B------:R-:W-:Y:S05]  /*1b460*/  BRA `(.L_x_4642) ;  /* 0xfffffed000247947 */ /* 0x000fea000383ffff */
.L_x_4433:
        /* <DEDUP_REMOVED lines=8> */
.L_x_4644:
[----:B------:R-:W-:Y:S05]  /*1b4f0*/  BSYNC B1 ;  /* 0x0000000000017941 */ /* 0x000fea0003800000 */
.L_x_4643:
[----:B------:R-:W-:Y:S05]  /*1b500*/  BRA `(.L_x_4645) ;  /* 0xfffffed000087947 */ /* 0x000fea000383ffff */
.L_x_4434:
        /* <DEDUP_REMOVED lines=8> */
.L_x_4647:
[----:B------:R-:W-:Y:S05]  /*1b590*/  BSYNC B1 ;  /* 0x0000000000017941 */ /* 0x000fea0003800000 */
.L_x_4646:
[----:B------:R-:W-:Y:S05]  /*1b5a0*/  BRA `(.L_x_4648) ;  /* 0xfffffecc00ec7947 */ /* 0x000fea000383ffff */
.L_x_4436:
[----:B0-----:R0:W1:Y:S02]  /*1b5b0*/  SYNCS.PHASECHK.TRANS64.TRYWAIT P1, [R17+URZ+0x32400], R4 ;  /* 0x03240004110075a7 */ /* 0x001064000802017f */
[----:B-1----:R-:W-:Y:S05]  /*1b5c0*/  @!P1 NANOSLEEP.SYNCS 0x989680 ;  /* 0x009896800000995d */ /* 0x002fea0003900000 */
[----:B------:R-:W1:Y:S02]  /*1b5d0*/  @!P1 SYNCS.PHASECHK.TRANS64 P1, [R17+URZ+0x32400], R4 ;  /* 0x03240004110095a7 */ /* 0x000e64000802007f */
[----:B-1----:R-:W-:Y:S05]  /*1b5e0*/  @!P1 BRA `(.L_x_4436) ;  /* 0xfffffffc00f09947 */ /* 0x002fea000383ffff */
[----:B------:R-:W-:Y:S05]  /*1b5f0*/  BRA `(.L_x_4649) ;  /* 0xfffffed000607947 */ /* 0x000fea000383ffff */
.L_x_4442:
[----:B--2---:R2:W4:Y:S02]  /*1b600*/  SYNCS.PHASECHK.TRANS64.TRYWAIT P1, [R173+URZ+0x32430], R6 ;  /* 0x03243006ad0075a7 */ /* 0x004524000802017f */
[----:B----4-:R-:W-:Y:S05]  /*1b610*/  @!P1 NANOSLEEP.SYNCS 0x989680 ;  /* 0x009896800000995d */ /* 0x010fea0003900000 */
[----:B------:R-:W4:Y:S02]  /*1b620*/  @!P1 SYNCS.PHASECHK.TRANS64 P1, [R173+URZ+0x32430], R6 ;  /* 0x03243006ad0095a7 */ /* 0x000f24000802007f */
[----:B----4-:R-:W-:Y:S05]  /*1b630*/  @!P1 BRA `(.L_x_4442) ;  /* 0xfffffffc00f09947 */ /* 0x010fea000383ffff */
[----:B------:R-:W-:Y:S05]  /*1b640*/  BRA `(.L_x_4441) ;  /* 0xfffffee000307947 */ /* 0x000fea000383ffff */
.L_x_4444:
[----:B---3--:R3:W4:Y:S02]  /*1b650*/  SYNCS.PHASECHK.TRANS64.TRYWAIT P1, [R17+URZ+0x32410], R8 ;  /* 0x03241008110075a7 */ /* 0x008724000802017f */
[----:B----4-:R-:W-:Y:S05]  /*1b660*/  @!P1 NANOSLEEP.SYNCS 0x989680 ;  /* 0x009896800000995d */ /* 0x010fea0003900000 */
[----:B------:R-:W4:Y:S02]  /*1b670*/  @!P1 SYNCS.PHASECHK.TRANS64 P1, [R17+URZ+0x32410], R8 ;  /* 0x03241008110095a7 */ /* 0x000f24000802007f */
[----:B----4-:R-:W-:Y:S05]  /*1b680*/  @!P1 BRA `(.L_x_4444) ;  /* 0xfffffffc00f09947 */ /* 0x010fea000383ffff */
[----:B------:R-:W-:Y:S05]  /*1b690*/  BRA `(.L_x_4650) ;  /* 0xfffffee000dc7947 */ /* 0x000fea000383ffff */
.L_x_4449:
[----:B0-----:R0:W1:Y:S02]  /*1b6a0*/  SYNCS.PHASECHK.TRANS64.TRYWAIT P2, [R173+URZ+0x32450], R6 ;  /* 0x03245006ad0075a7 */ /* 0x001064000804017f */
[----:B-1----:R-:W-:Y:S05]  /*1b6b0*/  @!P2 NANOSLEEP.SYNCS 0x989680 ;  /* 0x009896800000a95d */ /* 0x002fea0003900000 */
[----:B------:R-:W1:Y:S02]  /*1b6c0*/  @!P2 SYNCS.PHASECHK.TRANS64 P2, [R173+URZ+0x32450], R6 ;  /* 0x03245006ad00a5a7 */ /* 0x000e64000804007f */
[----:B-1----:R-:W-:Y:S05]  /*1b6d0*/  @!P2 BRA `(.L_x_4449) ;  /* 0xfffffffc00f0a947 */ /* 0x002fea000383ffff */
[----:B------:R-:W-:Y:S05]  /*1b6e0*/  BRA `(.L_x_4448) ;  /* 0xfffffee000fc7947 */ /* 0x000fea000383ffff */
.L_x_4454:
[----:B--2---:R2:W3:Y:S02]  /*1b6f0*/  SYNCS.PHASECHK.TRANS64.TRYWAIT P2, [R201+URZ+0x32430], R10 ;  /* 0x0324300ac90075a7 */ /* 0x0044e4000804017f */
[----:B---3--:R-:W-:Y:S05]  /*1b700*/  @!P2 NANOSLEEP.SYNCS 0x989680 ;  /* 0x009896800000a95d */ /* 0x008fea0003900000 */
[----:B------:R-:W3:Y:S02]  /*1b710*/  @!P2 SYNCS.PHASECHK.TRANS64 P2, [R201+URZ+0x32430], R10 ;  /* 0x0324300ac900a5a7 */ /* 0x000ee4000804007f */
[----:B---3--:R-:W-:Y:S05]  /*1b720*/  @!P2 BRA `(.L_x_4454) ;  /* 0xfffffffc00f0a947 */ /* 0x008fea000383ffff */
[----:B------:R-:W-:Y:S05]  /*1b730*/  BRA `(.L_x_4453) ;  /* 0xffffff0800707947 */ /* 0x000fea000383ffff */
.L_x_4459:
[----:B---3--:R3:W4:Y:S02]  /*1b740*/  SYNCS.PHASECHK.TRANS64.TRYWAIT P2, [R201+URZ+0x32450], R10 ;  /* 0x0324500ac90075a7 */ /* 0x008724000804017f */
[----:B----4-:R-:W-:Y:S05]  /*1b750*/  @!P2 NANOSLEEP.SYNCS 0x989680 ;  /* 0x009896800000a95d */ /* 0x010fea0003900000 */
[----:B------:R-:W4:Y:S02]  /*1b760*/  @!P2 SYNCS.PHASECHK.TRANS64 P2, [R201+URZ+0x32450], R10 ;  /* 0x0324500ac900a5a7 */ /* 0x000f24000804007f */
[----:B----4-:R-:W-:Y:S05]  /*1b770*/  @!P2 BRA `(.L_x_4459) ;  /* 0xfffffffc00f0a947 */ /* 0x010fea000383ffff */
[----:B------:R-:W-:Y:S05]  /*1b780*/  BRA `(.L_x_4458) ;  /* 0xffffff0c000c7947 */ /* 0x000fea000383ffff */
.L_x_4465:
[----:B--2---:R2:W3:Y:S02]  /*1b790*/  SYNCS.PHASECHK.TRANS64.TRYWAIT P2, [R215+URZ+0x32430], R10 ;  /* 0x0324300ad70075a7 */ /* 0x0044e4000804017f */
[----:B---3--:R-:W-:Y:S05]  /*1b7a0*/  @!P2 NANOSLEEP.SYNCS 0x989680 ;  /* 0x009896800000a95d */ /* 0x008fea0003900000 */
[----:B------:R-:W3:Y:S02]  /*1b7b0*/  @!P2 SYNCS.PHASECHK.TRANS64 P2, [R215+URZ+0x32430], R10 ;  /* 0x0324300ad700a5a7 */ /* 0x000ee4000804007f */
[----:B---3--:R-:W-:Y:S05]  /*1b7c0*/  @!P2 BRA `(.L_x_4465) ;  /* 0xfffffffc00f0a947 */ /* 0x008fea000383ffff */
[----:B------:R-:W-:Y:S05]  /*1b7d0*/  BRA `(.L_x_4464) ;  /* 0xffffff3800307947 */ /* 0x000fea000383ffff */
.L_x_4470:
[----:B---3--:R3:W4:Y:S02]  /*1b7e0*/  SYNCS.PHASECHK.TRANS64.TRYWAIT P2, [R215+URZ+0x32450], R10 ;  /* 0x0324500ad70075a7 */ /* 0x008724000804017f */
[----:B----4-:R-:W-:Y:S05]  /*1b7f0*/  @!P2 NANOSLEEP.SYNCS 0x989680 ;  /* 0x009896800000a95d */ /* 0x010fea0003900000 */
[----:B------:R-:W4:Y:S02]  /*1b800*/  @!P2 SYNCS.PHASECHK.TRANS64 P2, [R215+URZ+0x32450], R10 ;  /* 0x0324500ad700a5a7 */ /* 0x000f24000804007f */
[----:B----4-:R-:W-:Y:S05]  /*1b810*/  @!P2 BRA `(.L_x_4470) ;  /* 0xfffffffc00f0a947 */ /* 0x010fea000383ffff */
[----:B------:R-:W-:Y:S05]  /*1b820*/  BRA `(.L_x_4469) ;  /* 0xffffff3800cc7947 */ /* 0x000fea000383ffff */
.L_x_4505:
        /* <DEDUP_REMOVED lines=11> */
.L_x_4652:
[----:B------:R-:W-:Y:S05]  /*1b8e0*/  BSYNC B1 ;  /* 0x0000000000017941 */ /* 0x000fea0003800000 */
.L_x_4651:
[----:B------:R-:W-:Y:S05]  /*1b8f0*/  BRA `(.L_x_4653) ;  /* 0xffffffa400e07947 */ /* 0x000fea000383ffff */
.L_x_4506:
[----:B------:R-:W-:Y:S01]  /*1b900*/  BSSY B1, `(.L_x_4654) ;  /* 0x0000006000017945 */ /* 0x000fe20003800000 */
[----:B------:R-:W-:-:S07]  /*1b910*/  IMAD.MOV.U32 R15, RZ, RZ, -0x1 ;  /* 0xffffffffff0f7424 */ /* 0x000fce00078e00ff */
[----:B------:R-:W-:Y:S05]  /*1b920*/  WARPSYNC.COLLECTIVE R15, `(.L_x_4655) ;  /* 0x000000000f0c7348 */ /* 0x000fea0003c00000 */
[----:B------:R-:W-:Y:S02]  /*1b930*/  ELECT P6, UR62, PT ;  /* 0x00000000003e782f */ /* 0x000fe400038c0000 */
[----:B------:R-:W-:Y:S01]  /*1b940*/  MOV R14, UR62 ;  /* 0x0000003e000e7c02 */ /* 0x000fe20008000f00 */
[----:B------:R-:W-:Y:S10]  /*1b950*/  ENDCOLLECTIVE ;  /* 0x000000000000791b */ /* 0x000ff40003800000 */
.L_x_4655:
[----:B------:R-:W-:Y:S05]  /*1b960*/  BSYNC B1 ;  /* 0x0000000000017941 */ /* 0x000fea0003800000 */
.L_x_4654:
[----:B------:R-:W-:Y:S05]  /*1b970*/  BRA `(.L_x_4656) ;  /* 0xffffffa400cc7947 */ /* 0x000fea000383ffff */
.L_x_4507:
[----:B0-----:R0:W1:Y:S02]  /*1b980*/  SYNCS.PHASECHK.TRANS64.TRYWAIT P0, [R9+URZ+0x32420], R5 ;  /* 0x03242005090075a7 */ /* 0x001064000800017f */
[----:B-1----:R-:W-:Y:S05]  /*1b990*/  @!P0 NANOSLEEP.SYNCS 0x989680 ;  /* 0x009896800000895d */ /* 0x002fea0003900000 */
[----:B------:R-:W1:Y:S02]  /*1b9a0*/  @!P0 SYNCS.PHASECHK.TRANS64 P0, [R9+URZ+0x32420], R5 ;  /* 0x03242005090085a7 */ /* 0x000e64000800007f */
[----:B-1----:R-:W-:Y:S05]  /*1b9b0*/  @!P0 BRA `(.L_x_4507) ;  /* 0xfffffffc00f08947 */ /* 0x002fea000383ffff */
[----:B------:R-:W-:Y:S05]  /*1b9c0*/  BRA `(.L_x_4657) ;  /* 0xffffffa400e47947 */ /* 0x000fea000383ffff */
.L_x_4510:
[----:B0-----:R0:W1:Y:S02]  /*1b9d0*/  SYNCS.PHASECHK.TRANS64.TRYWAIT P0, [R5+URZ+0x324a0], R7 ;  /* 0x0324a007050075a7 */ /* 0x001064000800017f */
[----:B-1----:R-:W-:Y:S05]  /*1b9e0*/  @!P0 NANOSLEEP.SYNCS 0x989680 ;  /* 0x009896800000895d */ /* 0x002fea0003900000 */
[----:B------:R-:W1:Y:S02]  /*1b9f0*/  @!P0 SYNCS.PHASECHK.TRANS64 P0, [R5+URZ+0x324a0], R7 ;  /* 0x0324a007050085a7 */ /* 0x000e64000800007f */
[----:B-1----:R-:W-:Y:S05]  /*1ba00*/  @!P0 BRA `(.L_x_4510) ;  /* 0xfffffffc00f08947 */ /* 0x002fea000383ffff */
[----:B------:R-:W-:Y:S05]  /*1ba10*/  BRA `(.L_x_4658) ;  /* 0xffffffa400f07947 */ /* 0x000fea000383ffff */
.L_x_4512:
[----:B-1----:R1:W2:Y:S02]  /*1ba20*/  SYNCS.PHASECHK.TRANS64.TRYWAIT P0, [R5+URZ+0x324c0], R7 ;  /* 0x0324c007050075a7 */ /* 0x0022a4000800017f */
[----:B--2---:R-:W-:Y:S05]  /*1ba30*/  @!P0 NANOSLEEP.SYNCS 0x989680 ;  /* 0x009896800000895d */ /* 0x004fea0003900000 */
[----:B------:R-:W2:Y:S02]  /*1ba40*/  @!P0 SYNCS.PHASECHK.TRANS64 P0, [R5+URZ+0x324c0], R7 ;  /* 0x0324c007050085a7 */ /* 0x000ea4000800007f */
[----:B--2---:R-:W-:Y:S05]  /*1ba50*/  @!P0 BRA `(.L_x_4512) ;  /* 0xfffffffc00f08947 */ /* 0x004fea000383ffff */
[----:B------:R-:W-:Y:S05]  /*1ba60*/  BRA `(.L_x_4659) ;  /* 0xffffffa800547947 */ /* 0x000fea000383ffff */
.L_x_4516:
[----:B0-----:R0:W1:Y:S02]  /*1ba70*/  SYNCS.PHASECHK.TRANS64.TRYWAIT P0, [R6+URZ+0x324a0], R7 ;  /* 0x0324a007060075a7 */ /* 0x001064000800017f */
[----:B-1----:R-:W-:Y:S05]  /*1ba80*/  @!P0 NANOSLEEP.SYNCS 0x989680 ;  /* 0x009896800000895d */ /* 0x002fea0003900000 */
[----:B------:R-:W1:Y:S02]  /*1ba90*/  @!P0 SYNCS.PHASECHK.TRANS64 P0, [R6+URZ+0x324a0], R7 ;  /* 0x0324a007060085a7 */ /* 0x000e64000800007f */
[----:B-1----:R-:W-:Y:S05]  /*1baa0*/  @!P0 BRA `(.L_x_4516) ;  /* 0xfffffffc00f08947 */ /* 0x002fea000383ffff */
[----:B------:R-:W-:Y:S05]  /*1bab0*/  BRA `(.L_x_4660) ;  /* 0xffffffac00447947 */ /* 0x000fea000383ffff */
.L_x_4518:
[----:B-1----:R1:W2:Y:S02]  /*1bac0*/  SYNCS.PHASECHK.TRANS64.TRYWAIT P1, [R6+URZ+0x324c0], R7 ;  /* 0x0324c007060075a7 */ /* 0x0022a4000802017f */
[----:B--2---:R-:W-:Y:S05]  /*1bad0*/  @!P1 NANOSLEEP.SYNCS 0x989680 ;  /* 0x009896800000995d */ /* 0x004fea0003900000 */
[----:B------:R-:W2:Y:S02]  /*1bae0*/  @!P1 SYNCS.PHASECHK.TRANS64 P1, [R6+URZ+0x324c0], R7 ;  /* 0x0324c007060095a7 */ /* 0x000ea4000802007f */
[----:B--2---:R-:W-:Y:S05]  /*1baf0*/  @!P1 BRA `(.L_x_4518) ;  /* 0xfffffffc00f09947 */ /* 0x004fea000383ffff */
[----:B------:R-:W-:Y:S05]  /*1bb00*/  BRA `(.L_x_4661) ;  /* 0xffffffac00a07947 */ /* 0x000fea000383ffff */
.L_x_4528:
        /* <DEDUP_REMOVED lines=11> */
.L_x_4663:
[----:B------:R-:W-:Y:S05]  /*1bbc0*/  BSYNC B0 ;  /* 0x0000000000007941 */ /* 0x000fea0003800000 */
.L_x_4662:
[----:B------:R-:W-:Y:S05]  /*1bbd0*/  BRA `(.L_x_4664) ;  /* 0xffffffb800547947 */ /* 0x000fea000383ffff */
.L_x_4529:
[----:B------:R-:W-:Y:S01]  /*1bbe0*/  BSSY B0, `(.L_x_4665) ;  /* 0x0000006000007945 */ /* 0x000fe20003800000 */
[----:B------:R-:W-:-:S07]  /*1bbf0*/  IMAD.MOV.U32 R15, RZ, RZ, -0x1 ;  /* 0xffffffffff0f7424 */ /* 0x000fce00078e00ff */
[----:B------:R-:W-:Y:S05]  /*1bc00*/  WARPSYNC.COLLECTIVE R15, `(.L_x_4666) ;  /* 0x000000000f0c7348 */ /* 0x000fea0003c00000 */
[----:B------:R-:W-:Y:S02]  /*1bc10*/  ELECT P6, UR62, PT ;  /* 0x00000000003e782f */ /* 0x000fe400038c0000 */
[----:B------:R-:W-:Y:S01]  /*1bc20*/  MOV R14, UR62 ;  /* 0x0000003e000e7c02 */ /* 0x000fe20008000f00 */
[----:B------:R-:W-:Y:S10]  /*1bc30*/  ENDCOLLECTIVE ;  /* 0x000000000000791b */ /* 0x000ff40003800000 */
.L_x_4666:
[----:B------:R-:W-:Y:S05]  /*1bc40*/  BSYNC B0 ;  /* 0x0000000000007941 */ /* 0x000fea0003800000 */
.L_x_4665:
[----:B------:R-:W-:Y:S05]  /*1bc50*/  BRA `(.L_x_4667) ;  /* 0xffffffb800447947 */ /* 0x000fea000383ffff */
.L_x_4532:
[----:B0-----:R0:W1:Y:S02]  /*1bc60*/  SYNCS.PHASECHK.TRANS64.TRYWAIT P0, [R9+URZ+0x32440], R10 ;  /* 0x0324400a090075a7 */ /* 0x001064000800017f */
[----:B-1----:R-:W-:Y:S05]  /*1bc70*/  @!P0 NANOSLEEP.SYNCS 0x989680 ;  /* 0x009896800000895d */ /* 0x002fea0003900000 */
[----:B------:R-:W1:Y:S02]  /*1bc80*/  @!P0 SYNCS.PHASECHK.TRANS64 P0, [R9+URZ+0x32440], R10 ;  /* 0x0324400a090085a7 */ /* 0x000e64000800007f */
[----:B-1----:R-:W-:Y:S05]  /*1bc90*/  @!P0 BRA `(.L_x_4532) ;  /* 0xfffffffc00f08947 */ /* 0x002fea000383ffff */
[----:B------:R-:W-:Y:S05]  /*1bca0*/  BRA `(.L_x_4668) ;  /* 0xffffffb800ac7947 */ /* 0x000fea000383ffff */
.L_x_4536:
        /* <DEDUP_REMOVED lines=8> */
.L_x_4539:
[----:B0-----:R0:W1:Y:S02]  /*1bd30*/  SYNCS.PHASECHK.TRANS64.TRYWAIT P0, [R5+URZ+0x32460], R9 ;  /* 0x03246009050075a7 */ /* 0x001064000800017f */
[----:B-1----:R-:W-:Y:S05]  /*1bd40*/  @!P0 NANOSLEEP.SYNCS 0x989680 ;  /* 0x009896800000895d */ /* 0x002fea0003900000 */
[----:B------:R-:W1:Y:S02]  /*1bd50*/  @!P0 SYNCS.PHASECHK.TRANS64 P0, [R5+URZ+0x32460], R9 ;  /* 0x03246009050085a7 */ /* 0x000e64000800007f */
[----:B-1----:R-:W-:Y:S05]  /*1bd60*/  @!P0 BRA `(.L_x_4539) ;  /* 0xfffffffc00f08947 */ /* 0x002fea000383ffff */
[----:B------:R-:W-:Y:S05]  /*1bd70*/  BRA `(.L_x_4670) ;  /* 0xffffffc000347947 */ /* 0x000fea000383ffff */
.L_x_4548:
[----:B-1----:R1:W2:Y:S02]  /*1bd80*/  SYNCS.PHASECHK.TRANS64.TRYWAIT P0, [R2+URZ+0x32440], R3 ;  /* 0x03244003020075a7 */ /* 0x0022a4000800017f */
[----:B--2---:R-:W-:Y:S05]  /*1bd90*/  @!P0 NANOSLEEP.SYNCS 0x989680 ;  /* 0x009896800000895d */ /* 0x004fea0003900000 */
[----:B------:R-:W2:Y:S02]  /*1bda0*/  @!P0 SYNCS.PHASECHK.TRANS64 P0, [R2+URZ+0x32440], R3 ;  /* 0x03244003020085a7 */ /* 0x000ea4000800007f */
[----:B--2---:R-:W-:Y:S05]  /*1bdb0*/  @!P0 BRA `(.L_x_4548) ;  /* 0xfffffffc00f08947 */ /* 0x004fea000383ffff */
[----:B------:R-:W-:Y:S05]  /*1bdc0*/  BRA `(.L_x_4671) ;  /* 0xffffffc400ac7947 */ /* 0x000fea000383ffff */
.L_x_4550:
[----:B0-----:R0:W2:Y:S02]  /*1bdd0*/  SYNCS.PHASECHK.TRANS64.TRYWAIT P0, [R2+URZ+0x32460], R3 ;  /* 0x03246003020075a7 */ /* 0x0010a4000800017f */
[----:B--2---:R-:W-:Y:S05]  /*1bde0*/  @!P0 NANOSLEEP.SYNCS 0x989680 ;  /* 0x009896800000895d */ /* 0x004fea0003900000 */
[----:B------:R-:W2:Y:S02]  /*1bdf0*/  @!P0 SYNCS.PHASECHK.TRANS64 P0, [R2+URZ+0x32460], R3 ;  /* 0x03246003020085a7 */ /* 0x000ea4000800007f */
[----:B--2---:R-:W-:Y:S05]  /*1be00*/  @!P0 BRA `(.L_x_4550) ;  /* 0xfffffffc00f08947 */ /* 0x004fea000383ffff */
[----:B------:R-:W-:Y:S05]  /*1be10*/  BRA `(.L_x_4672) ;  /* 0xffffffc8001c7947 */ /* 0x000fea000383ffff */
.L_x_4555:
[----:B--2---:R2:W3:Y:S02]  /*1be20*/  SYNCS.PHASECHK.TRANS64.TRYWAIT P0, [R2+URZ+0x32440], R3 ;  /* 0x03244003020075a7 */ /* 0x0044e4000800017f */
[----:B---3--:R-:W-:Y:S05]  /*1be30*/  @!P0 NANOSLEEP.SYNCS 0x989680 ;  /* 0x009896800000895d */ /* 0x008fea0003900000 */
[----:B------:R-:W3:Y:S02]  /*1be40*/  @!P0 SYNCS.PHASECHK.TRANS64 P0, [R2+URZ+0x32440], R3 ;  /* 0x03244003020085a7 */ /* 0x000ee4000800007f */
[----:B---3--:R-:W-:Y:S05]  /*1be50*/  @!P0 BRA `(.L_x_4555) ;  /* 0xfffffffc00f08947 */ /* 0x008fea000383ffff */
[----:B------:R-:W-:Y:S05]  /*1be60*/  BRA `(.L_x_4673) ;  /* 0xffffffcc005c7947 */ /* 0x000fea000383ffff */
.L_x_4557:
[----:B0-----:R0:W1:Y:S02]  /*1be70*/  SYNCS.PHASECHK.TRANS64.TRYWAIT P1, [R2+URZ+0x32460], R3 ;  /* 0x03246003020075a7 */ /* 0x001064000802017f */
[----:B-1----:R-:W-:Y:S05]  /*1be80*/  @!P1 NANOSLEEP.SYNCS 0x989680 ;  /* 0x009896800000995d */ /* 0x002fea0003900000 */
[----:B------:R-:W1:Y:S02]  /*1be90*/  @!P1 SYNCS.PHASECHK.TRANS64 P1, [R2+URZ+0x32460], R3 ;  /* 0x03246003020095a7 */ /* 0x000e64000802007f */
[----:B-1----:R-:W-:Y:S05]  /*1bea0*/  @!P1 BRA `(.L_x_4557) ;  /* 0xfffffffc00f09947 */ /* 0x002fea000383ffff */
[----:B------:R-:W-:Y:S05]  /*1beb0*/  BRA `(.L_x_4674) ;  /* 0xffffffcc00c87947 */ /* 0x000fea000383ffff */
.L_x_4562:
[----:B--2---:R2:W3:Y:S02]  /*1bec0*/  SYNCS.PHASECHK.TRANS64.TRYWAIT P0, [R2+URZ+0x32440], R3 ;  /* 0x03244003020075a7 */ /* 0x0044e4000800017f */
[----:B---3--:R-:W-:Y:S05]  /*1bed0*/  @!P0 NANOSLEEP.SYNCS 0x989680 ;  /* 0x009896800000895d */ /* 0x008fea0003900000 */
[----:B------:R-:W3:Y:S02]  /*1bee0*/  @!P0 SYNCS.PHASECHK.TRANS64 P0, [R2+URZ+0x32440], R3 ;  /* 0x03244003020085a7 */ /* 0x000ee4000800007f */
[----:B---3--:R-:W-:Y:S05]  /*1bef0*/  @!P0 BRA `(.L_x_4562) ;  /* 0xfffffffc00f08947 */ /* 0x008fea000383ffff */
[----:B------:R-:W-:Y:S05]  /*1bf00*/  BRA `(.L_x_4675) ;  /* 0xffffffd000ec7947 */ /* 0x000fea000383ffff */
.L_x_4564:
[----:B0-----:R0:W1:Y:S02]  /*1bf10*/  SYNCS.PHASECHK.TRANS64.TRYWAIT P1, [R2+URZ+0x32460], R3 ;  /* 0x03246003020075a7 */ /* 0x001064000802017f */
[----:B-1----:R-:W-:Y:S05]  /*1bf20*/  @!P1 NANOSLEEP.SYNCS 0x989680 ;  /* 0x009896800000995d */ /* 0x002fea0003900000 */
[----:B------:R-:W1:Y:S02]  /*1bf30*/  @!P1 SYNCS.PHASECHK.TRANS64 P1, [R2+URZ+0x32460], R3 ;  /* 0x03246003020095a7 */ /* 0x000e64000802007f */
[----:B-1----:R-:W-:Y:S05]  /*1bf40*/  @!P1 BRA `(.L_x_4564) ;  /* 0xfffffffc00f09947 */ /* 0x002fea000383ffff */
[----:B------:R-:W-:Y:S05]  /*1bf50*/  BRA `(.L_x_4676) ;  /* 0xffffffd4005c7947 */ /* 0x000fea000383ffff */
.L_x_4569:
        /* <DEDUP_REMOVED lines=8> */
.L_x_4678:
[----:B------:R-:W-:Y:S05]  /*1bfe0*/  BSYNC B0 ;  /* 0x0000000000007941 */ /* 0x000fea0003800000 */
.L_x_4677:
        /* <DEDUP_REMOVED lines=8> */
.L_x_4679:
[----:B------:R-:W-:Y:S01]  /*1c070*/  IMAD.MOV.U32 R16, RZ, RZ, R14 ;  /* 0x000000ffff107224 */ /* 0x000fe200078e000e */
[----:B------:R-:W-:Y:S06]  /*1c080*/  BRA `(.L_x_4680) ;  /* 0xffffffd8004c7947 */ /* 0x000fec000383ffff */
.L_x_4572:
        /* <DEDUP_REMOVED lines=8> */
.L_x_4682:
[----:B------:R-:W-:Y:S05]  /*1c110*/  BSYNC B0 ;  /* 0x0000000000007941 */ /* 0x000fea0003800000 */
.L_x_4681:
        /* <DEDUP_REMOVED lines=10> */
.L_x_4683:
        /* <DEDUP_REMOVED lines=8> */
.L_x_4684:
        /* <DEDUP_REMOVED lines=8> */
.L_x_4685:
        /* <DEDUP_REMOVED lines=8> */
.L_x_4686:
        /* <DEDUP_REMOVED lines=8> */
.L_x_4687:
[----:B------:R-:W-:Y:S05]  /*1c3c0*/  BRA `(.L_x_4688) ;  /* 0xffffffd800107947 */ /* 0x000fea000383ffff */
.L_x_4577:
        /* <DEDUP_REMOVED lines=8> */
.L_x_4690:
[----:B------:R-:W-:Y:S05]  /*1c450*/  BSYNC B0 ;  /* 0x0000000000007941 */ /* 0x000fea0003800000 */
.L_x_4689:
        /* <DEDUP_REMOVED lines=10> */
.L_x_4691:
        /* <DEDUP_REMOVED lines=8> */
.L_x_4692:
        /* <DEDUP_REMOVED lines=8> */
.L_x_4693:
        /* <DEDUP_REMOVED lines=8> */
.L_x_4694:
        /* <DEDUP_REMOVED lines=8> */
.L_x_4695:
[----:B------:R-:W-:Y:S05]  /*1c700*/  BRA `(.L_x_4696) ;  /* 0xffffffd400f47947 */ /* 0x000fea000383ffff */
.L_x_4579:
[----:B------:R-:W-:Y:S01]  /*1c710*/  BSSY B0, `(.L_x_4697) ;  /* 0x0000006000007945 */ /* 0x000fe20003800000 */
[----:B------:R-:W-:Y:S01]  /*1c720*/  PLOP3.LUT P6, PT, P6, PT, PT, 0x8, 0x0 ;  /* 0x000000000000781c */ /* 0x000fe200037ce170 */
[----:B------:R-:W-:-:S12]  /*1c730*/  IMAD.MOV.U32 R15, RZ, RZ, -0x1 ;  /* 0xffffffffff0f7424 */ /* 0x000fd800078e00ff */
[----:B0-----:R-:W-:Y:S05]  /*1c740*/  WARPSYNC.COLLECTIVE R15, `(.L_x_4698) ;  /* 0x000000000f087348 */ /* 0x001fea0003c00000 */
[----:B------:R-:W-:Y:S01]  /*1c750*/  VOTE.ANY R14, PT, P6 ;  /* 0x00000000000e7806 */ /* 0x000fe200030e0100 */
[----:B0-----:R-:W-:Y:S06]  /*1c760*/  ENDCOLLECTIVE ;  /* 0x000000000000791b */ /* 0x001fec0003800000 */
.L_x_4698:
[----:B------:R-:W-:Y:S05]  /*1c770*/  BSYNC B0 ;  /* 0x0000000000007941 */ /* 0x000fea0003800000 */
.L_x_4697:
        /* <DEDUP_REMOVED lines=9> */
.L_x_4699:
[----:B------:R-:W-:Y:S01]  /*1c810*/  IMAD.MOV.U32 R17, RZ, RZ, R14 ;  /* 0x000000ffff117224 */ /* 0x000fe200078e000e */
[----:B------:R-:W-:Y:S06]  /*1c820*/  BRA `(.L_x_4700) ;  /* 0xffffffd400e47947 */ /* 0x000fec000383ffff */
.L_x_4581:
[----:B------:R-:W-:Y:S01]  /*1c830*/  BSSY B0, `(.L_x_4701) ;  /* 0x0000007000007945 */ /* 0x000fe20003800000 */
[----:B------:R-:W-:Y:S02]  /*1c840*/  IMAD.MOV.U32 R13, RZ, RZ, R2 ;  /* 0x000000ffff0d7224 */ /* 0x000fe400078e0002 */
[----:B------:R-:W-:Y:S02]  /*1c850*/  IMAD.MOV.U32 R11, RZ, RZ, 0x1f ;  /* 0x0000001fff0b7424 */ /* 0x000fe400078e00ff */
[----:B------:R-:W-:-:S07]  /*1c860*/  IMAD.MOV.U32 R15, RZ, RZ, -0x1 ;  /* 0xffffffffff0f7424 */ /* 0x000fce00078e00ff */
[----:B012---:R-:W-:Y:S05]  /*1c870*/  WARPSYNC.COLLECTIVE R15, `(.L_x_4702) ;  /* 0x000000000f087348 */ /* 0x007fea0003c00000 */
[----:B------:R3:W4:Y:S02]  /*1c880*/  SHFL.IDX P6, R14, R13, R12, R11 ;  /* 0x0000000c0d0e7389 */ /* 0x00072400000c000b */
[----:B01234-:R-:W-:Y:S01]  /*1c890*/  ENDCOLLECTIVE ;  /* 0x000000000000791b */ /* 0x01ffe20003800000 */
.L_x_4702:
[----:B------:R-:W-:Y:S05]  /*1c8a0*/  BSYNC B0 ;  /* 0x0000000000007941 */ /* 0x000fea0003800000 */
.L_x_4701:
[----:B------:R-:W-:Y:S01]  /*1c8b0*/  IMAD.MOV.U32 R7, RZ, RZ, R14 ;  /* 0x000000ffff077224 */ /* 0x000fe200078e000e */
[----:B------:R-:W-:Y:S06]  /*1c8c0*/  BRA `(.L_x_4580) ;  /* 0xffffffd400d87947 */ /* 0x000fec000383ffff */
.L_x_4584:
[----:B-1----:R1:W2:Y:S02]  /*1c8d0*/  SYNCS.PHASECHK.TRANS64.TRYWAIT P0, [R0+URZ+0x32420], R3 ;  /* 0x03242003000075a7 */ /* 0x0022a4000800017f */
[----:B--2---:R-:W-:Y:S05]  /*1c8e0*/  @!P0 NANOSLEEP.SYNCS 0x989680 ;  /* 0x009896800000895d */ /* 0x004fea0003900000 */
[----:B------:R-:W2:Y:S02]  /*1c8f0*/  @!P0 SYNCS.PHASECHK.TRANS64 P0, [R0+URZ+0x32420], R3 ;  /* 0x03242003000085a7 */ /* 0x000ea4000800007f */
[----:B--2---:R-:W-:Y:S05]  /*1c900*/  @!P0 BRA `(.L_x_4584) ;  /* 0xfffffffc00f08947 */ /* 0x004fea000383ffff */
[----:B------:R-:W-:Y:S05]  /*1c910*/  BRA `(.L_x_4703) ;  /* 0xffffffdc00487947 */ /* 0x000fea000383ffff */
.L_x_4585:
        /* <DEDUP_REMOVED lines=11> */
.L_x_4705:
[----:B------:R-:W-:Y:S05]  /*1c9d0*/  BSYNC B0 ;  /* 0x0000000000007941 */ /* 0x000fea0003800000 */
.L_x_4704:
[----:B------:R-:W-:Y:S05]  /*1c9e0*/  BRA `(.L_x_4706) ;  /* 0xffffffdc002c7947 */ /* 0x000fea000383ffff */
.L_x_4586:
[----:B------:R-:W-:Y:S01]  /*1c9f0*/  BSSY B0, `(.L_x_4707) ;  /* 0x0000006000007945 */ /* 0x000fe20003800000 */
[----:B------:R-:W-:-:S07]  /*1ca00*/  IMAD.MOV.U32 R15, RZ, RZ, -0x1 ;  /* 0xffffffffff0f7424 */ /* 0x000fce00078e00ff */
[----:B012---:R-:W-:Y:S05]  /*1ca10*/  WARPSYNC.COLLECTIVE R15, `(.L_x_4708) ;  /* 0x000000000f0c7348 */ /* 0x007fea0003c00000 */
[----:B------:R-:W-:Y:S02]  /*1ca20*/  ELECT P6, UR62, PT ;  /* 0x00000000003e782f */ /* 0x000fe400038c0000 */
[----:B------:R-:W-:Y:S01]  /*1ca30*/  MOV R14, UR62 ;  /* 0x0000003e000e7c02 */ /* 0x000fe20008000f00 */
[----:B012---:R-:W-:Y:S10]  /*1ca40*/  ENDCOLLECTIVE ;  /* 0x000000000000791b */ /* 0x007ff40003800000 */
.L_x_4708:
[----:B------:R-:W-:Y:S05]  /*1ca50*/  BSYNC B0 ;  /* 0x0000000000007941 */ /* 0x000fea0003800000 */
.L_x_4707:
[----:B------:R-:W-:Y:S05]  /*1ca60*/  BRA `(.L_x_4709) ;  /* 0xffffffdc00207947 */ /* 0x000fea000383ffff */
.L_x_4588:
[----:B-1----:R1:W2:Y:S02]  /*1ca70*/  SYNCS.PHASECHK.TRANS64.TRYWAIT P0, [R6+URZ], R5 ;  /* 0x00000005060075a7 */ /* 0x0022a4000800017f */
[----:B--2---:R-:W-:Y:S05]  /*1ca80*/  @!P0 NANOSLEEP.SYNCS 0x989680 ;  /* 0x009896800000895d */ /* 0x004fea0003900000 */
[----:B------:R-:W2:Y:S02]  /*1ca90*/  @!P0 SYNCS.PHASECHK.TRANS64 P0, [R6+URZ], R5 ;  /* 0x00000005060085a7 */ /* 0x000ea4000800007f */
[----:B--2---:R-:W-:Y:S05]  /*1caa0*/  @!P0 BRA `(.L_x_4588) ;  /* 0xfffffffc00f08947 */ /* 0x004fea000383ffff */
[----:B------:R-:W-:Y:S05]  /*1cab0*/  BRA `(.L_x_4710) ;  /* 0xffffffdc005c7947 */ /* 0x000fea000383ffff */
.L_x_4589:
[----:B--2---:R2:W3:Y:S02]  /*1cac0*/  SYNCS.PHASECHK.TRANS64.TRYWAIT P0, [R7+URZ], R2 ;  /* 0x00000002070075a7 */ /* 0x0044e4000800017f */
[----:B---3--:R-:W-:Y:S05]  /*1cad0*/  @!P0 NANOSLEEP.SYNCS 0x989680 ;  /* 0x009896800000895d */ /* 0x008fea0003900000 */
[----:B------:R-:W3:Y:S02]  /*1cae0*/  @!P0 SYNCS.PHASECHK.TRANS64 P0, [R7+URZ], R2 ;  /* 0x00000002070085a7 */ /* 0x000ee4000800007f */
[----:B---3--:R-:W-:Y:S05]  /*1caf0*/  @!P0 BRA `(.L_x_4589) ;  /* 0xfffffffc00f08947 */ /* 0x008fea000383ffff */
[----:B------:R-:W-:Y:S05]  /*1cb00*/  BRA `(.L_x_4711) ;  /* 0xffffffdc00507947 */ /* 0x000fea000383ffff */
.L_x_4591:
[----:B---3--:R3:W4:Y:S02]  /*1cb10*/  SYNCS.PHASECHK.TRANS64.TRYWAIT P0, [R4+URZ], R5 ;  /* 0x00000005040075a7 */ /* 0x008724000800017f */
[----:B----4-:R-:W-:Y:S05]  /*1cb20*/  @!P0 NANOSLEEP.SYNCS 0x989680 ;  /* 0x009896800000895d */ /* 0x010fea0003900000 */
[----:B------:R-:W4:Y:S02]  /*1cb30*/  @!P0 SYNCS.PHASECHK.TRANS64 P0, [R4+URZ], R5 ;  /* 0x00000005040085a7 */ /* 0x000f24000800007f */
[----:B----4-:R-:W-:Y:S05]  /*1cb40*/  @!P0 BRA `(.L_x_4591) ;  /* 0xfffffffc00f08947 */ /* 0x010fea000383ffff */
[----:B------:R-:W-:Y:S05]  /*1cb50*/  BRA `(.L_x_4712) ;  /* 0xffffffdc00587947 */ /* 0x000fea000383ffff */
.L_x_4713:
        /* <DEDUP_REMOVED lines=10> */
.L_x_4734:


//--------------------- .nv.global.init           --------------------------
	.section	.nv.global.init,"aw",@progbits
.nv.global.init:
	.type		$str$20,@object
	.size		$str$20,($str$21 - $str$20)
$str$20:
        /*0000*/ 	.byte	0x28, 0x61, 0x64, 0x64, 0x72, 0x65, 0x73, 0x73, 0x20, 0x26, 0x20, 0x6d, 0x61, 0x73, 0x6b, 0x29
        /*0010*/ 	.byte	0x20, 0x3d, 0x3d, 0x20, 0x30, 0x00
	.type		$str$21,@object
	.size		$str$21,(__unnamed_6 - $str$21)
$str$21:
        /*0016*/ 	.byte	0x2f, 0x74, 0x6d, 0x70, 0x2f, 0x6f, 0x73, 0x73, 0x5f, 0x6b, 0x65, 0x72, 0x6e, 0x65, 0x6c, 0x73
        /*0026*/ 	.byte	0x5f, 0x73, 0x72, 0x63, 0x2f, 0x66, 0x6c, 0x61, 0x73, 0x68, 0x5f, 0x61, 0x74, 0x74, 0x65, 0x6e
        /*0036*/ 	.byte	0x74, 0x69, 0x6f, 0x6e, 0x2f, 0x63, 0x73, 0x72, 0x63, 0x2f, 0x63, 0x75, 0x74, 0x6c, 0x61, 0x73
        /*0046*/ 	.byte	0x73, 0x2f, 0x69, 0x6e, 0x63, 0x6c, 0x75, 0x64, 0x65, 0x2f, 0x63, 0x75, 0x74, 0x65, 0x2f, 0x70
        /*0056*/ 	.byte	0x6f, 0x69, 0x6e, 0x74, 0x65, 0x72, 0x5f, 0x66, 0x6c, 0x61, 0x67, 0x67, 0x65, 0x64, 0x2e, 0x68
        /*0066*/ 	.byte	0x70, 0x70, 0x00
	.type		__unnamed_6,@object
	.size		__unnamed_6,(__unnamed_5 - __unnamed_6)
__unnamed_6:
        /* <DEDUP_REMOVED lines=24> */
        /*01e9*/ 	.byte	0x00
	.type		__unnamed_5,@object
	.size		__unnamed_5,(__unnamed_4 - __unnamed_5)
__unnamed_5:
        /* <DEDUP_REMOVED lines=25> */
	.type		__unnamed_4,@object
	.size		__unnamed_4,(__unnamed_1 - __unnamed_4)
__unnamed_4:
        /* <DEDUP_REMOVED lines=29> */
	.type		__unnamed_1,@object
	.size		__unnamed_1,(__unnamed_3 - __unnamed_1)
__unnamed_1:
        /* <DEDUP_REMOVED lines=28> */
        /*06fa*/ 	.byte	0x3c, 0x36, 0x31, 0x34, 0x34, 0x3e, 0x3e, 0x3e, 0x3e, 0x3e, 0x20, 0x26, 0x5d, 0x00
	.type		__unnamed_3,@object
	.size		__unnamed_3,(__unnamed_2 - __unnamed_3)
__unnamed_3:
        /* <DEDUP_REMOVED lines=29> */
	.type		__unnamed_2,@object
	.size		__unnamed_2,(.L_1 - __unnamed_2)
__unnamed_2:
        /* <DEDUP_REMOVED lines=29> */
.L_1:


//--------------------- .nv.shared._ZN7cutlass13device_kernelIN5flash11enable_sm90INS1_16FlashAttnFwdSm90INS1_25CollectiveMainloopFwdSm90ILi2EN4cute5tupleIJNS5_1CILi1EEES8_S8_EEENS6_IJNS7_ILi128EEENS7_ILi96EEENS7_ILi64EEEEEELi256ENS_10bfloat16_tEfNS_4arch4Sm90ELb0ELb0ELb0ELb0ELb0ELb0ELb0ELb1ELb0ELb0ELb0ELb0EEENS1_21CollectiveEpilogueFwdINS6_IJSA_NS7_ILi256EEESB_EEES9_SE_SG_Li256ELb0ELb0ELb0ELb0EEENS1_29StaticPersistentTileSchedulerILb0EEEEEEEEEvNT_6ParamsE --------------------------
	.section	.nv.shared._ZN7cutlass13device_kernelIN5flash11enable_sm90INS1_16FlashAttnFwdSm90INS1_25CollectiveMainloopFwdSm90ILi2EN4cute5tupleIJNS5_1CILi1EEES8_S8_EEENS6_IJNS7_ILi128EEENS7_ILi96EEENS7_ILi64EEEEEELi256ENS_10bfloat16_tEfNS_4arch4Sm90ELb0ELb0ELb0ELb0ELb0ELb0ELb0ELb1ELb0ELb0ELb0ELb0EEENS1_21CollectiveEpilogueFwdINS6_IJSA_NS7_ILi256EEESB_EEES9_SE_SG_Li256ELb0ELb0ELb0ELb0EEENS1_29StaticPersistentTileSchedulerILb0EEEEEEEEEvNT_6ParamsE,"aw",@nobits
	.sectionflags	@""
	.align	16
	.zero		1024


//--------------------- .nv.shared.reserved.0     --------------------------
	.section	.nv.shared.reserved.0,"aw",@nobits
	.weak		__nv_reservedSMEM_offset_0_alias
	.size		__nv_reservedSMEM_offset_0_alias, 0, 0
	.other		__nv_reservedSMEM_offset_0_alias,@"STO_CUDA_RESERVED_SHARED STV_DEFAULT"
__nv_reservedSMEM_offset_0_alias:
	.zero		0


//--------------------- .nv.global                --------------------------
	.section	.nv.global,"aw",@nobits
.nv.global:
	.type		_ZN69_INTERNAL_76323324_33_flash_fwd_hdim64_256_bf16_sm90_cu_a6473388_33214cute1_E,@object
	.size		_ZN69_INTERNAL_76323324_33_flash_fwd_hdim64_256_bf16_sm90_cu_a6473388_33214cute1_E,(_ZN69_INTERNAL_76323324_33_flash_fwd_hdim64_256_bf16_sm90_cu_a6473388_33214cuda3std3__45__cpo6cbeginE - _ZN69_INTERNAL_76323324_33_flash_fwd_hdim64_256_bf16_sm90_cu_a6473388_33214cute1_E)
_ZN69_INTERNAL_76323324_33_flash_fwd_hdim64_256_bf16_sm90_cu_a6473388_33214cute1_E:
	.zero		1
	.type		_ZN69_INTERNAL_76323324_33_flash_fwd_hdim64_256_bf16_sm90_cu_a6473388_33214cuda3std3__45__cpo6cbeginE,@object
	.size		_ZN69_INTERNAL_76323324_33_flash_fwd_hdim64_256_bf16_sm90_cu_a6473388_33214cuda3std3__45__cpo6cbeginE,(_ZN69_INTERNAL_76323324_33_flash_fwd_hdim64_256_bf16_sm90_cu_a6473388_33214cuda3std3__48in_placeE - _ZN69_INTERNAL_76323324_33_flash_fwd_hdim64_256_bf16_sm90_cu_a6473388_33214cuda3std3__45__cpo6cbeginE)
_ZN69_INTERNAL_76323324_33_flash_fwd_hdim64_256_bf16_sm90_cu_a6473388_33214cuda3std3__45__cpo6cbeginE:
	.zero		1
	.type		_ZN69_INTERNAL_76323324_33_flash_fwd_hdim64_256_bf16_sm90_cu_a6473388_33214cuda3std3__48in_placeE,@object
	.size		_ZN69_INTERNAL_76323324_33_flash_fwd_hdim64_256_bf16_sm90_cu_a6473388_33214cuda3std3__48in_placeE,(_ZN69_INTERNAL_76323324_33_flash_fwd_hdim64_256_bf16_sm90_cu_a6473388_33214cuda3std6ranges3__45__cpo9iter_moveE - _ZN69_INTERNAL_76323324_33_flash_fwd_hdim64_256_bf16_sm90_cu_a6473388_33214cuda3std3__48in_placeE)
_ZN69_INTERNAL_76323324_33_flash_fwd_hdim64_256_bf16_sm90_cu_a6473388_33214cuda3std3__48in_placeE:
	.zero		1
	.type		_ZN69_INTERNAL_76323324_33_flash_fwd_hdim64_256_bf16_sm90_cu_a6473388_33214cuda3std6ranges3__45__cpo9iter_moveE,@object
	.size		_ZN69_INTERNAL_76323324_33_flash_fwd_hdim64_256_bf16_sm90_cu_a6473388_33214cuda3std6ranges3__45__cpo9iter_moveE,(_ZN69_INTERNAL_76323324_33_flash_fwd_hdim64_256_bf16_sm90_cu_a6473388_33214cuda3std3__45__cpo5beginE - _ZN69_INTERNAL_76323324_33_flash_fwd_hdim64_256_bf16_sm90_cu_a6473388_33214cuda3std6ranges3__45__cpo9iter_moveE)
_ZN69_INTERNAL_76323324_33_flash_fwd_hdim64_256_bf16_sm90_cu_a6473388_33214cuda3std6ranges3__45__cpo9iter_moveE:
	.zero		1
	.type		_ZN69_INTERNAL_76323324_33_flash_fwd_hdim64_256_bf16_sm90_cu_a6473388_33214cuda3std3__45__cpo5beginE,@object
	.size		_ZN69_INTERNAL_76323324_33_flash_fwd_hdim64_256_bf16_sm90_cu_a6473388_33214cuda3std3__45__cpo5beginE,(_ZN69_INTERNAL_76323324_33_flash_fwd_hdim64_256_bf16_sm90_cu_a6473388_33214cuda3std3__471_GLOBAL__N__76323324_33_flash_fwd_hdim64_256_bf16_sm90_cu_a6473388_33216ignoreE - _ZN69_INTERNAL_76323324_33_flash_fwd_hdim64_256_bf16_sm90_cu_a6473388_33214cuda3std3__45__cpo5beginE)
_ZN69_INTERNAL_76323324_33_flash_fwd_hdim64_256_bf16_sm90_cu_a6473388_33214cuda3std3__45__cpo5beginE:
	.zero		1
	.type		_ZN69_INTERNAL_76323324_33_flash_fwd_hdim64_256_bf16_sm90_cu_a6473388_33214cuda3std3__471_GLOBAL__N__76323324_33_flash_fwd_hdim64_256_bf16_sm90_cu_a6473388_33216ignoreE,@object
	.size		_ZN69_INTERNAL_76323324_33_flash_fwd_hdim64_256_bf16_sm90_cu_a6473388_33214cuda3std3__471_GLOBAL__N__76323324_33_flash_fwd_hdim64_256_bf16_sm90_cu_a6473388_33216ignoreE,(_ZN69_INTERNAL_76323324_33_flash_fwd_hdim64_256_bf16_sm90_cu_a6473388_33214cute7productE - _ZN69_INTERNAL_76323324_33_flash_fwd_hdim64_256_bf16_sm90_cu_a6473388_33214cuda3std3__471_GLOBAL__N__76323324_33_flash_fwd_hdim64_256_bf16_sm90_cu_a6473388_33216ignoreE)
_ZN69_INTERNAL_76323324_33_flash_fwd_hdim64_256_bf16_sm90_cu_a6473388_33214cuda3std3__471_GLOBAL__N__76323324_33_flash_fwd_hdim64_256_bf16_sm90_cu_a6473388_33216ignoreE:
	.zero		1
	.type		_ZN69_INTERNAL_76323324_33_flash_fwd_hdim64_256_bf16_sm90_cu_a6473388_33214cute7productE,@object
	.size		_ZN69_INTERNAL_76323324_33_flash_fwd_hdim64_256_bf16_sm90_cu_a6473388_33214cute7productE,(_ZN69_INTERNAL_76323324_33_flash_fwd_hdim64_256_bf16_sm90_cu_a6473388_33214cuda3std3__45__cpo3endE - _ZN69_INTERNAL_76323324_33_flash_fwd_hdim64_256_bf16_sm90_cu_a6473388_33214cute7productE)
_ZN69_INTERNAL_76323324_33_flash_fwd_hdim64_256_bf16_sm90_cu_a6473388_33214cute7productE:
	.zero		1
	.type		_ZN69_INTERNAL_76323324_33_flash_fwd_hdim64_256_bf16_sm90_cu_a6473388_33214cuda3std3__45__cpo3endE,@object
	.size		_ZN69_INTERNAL_76323324_33_flash_fwd_hdim64_256_bf16_sm90_cu_a6473388_33214cuda3std3__45__cpo3endE,(_ZN69_INTERNAL_76323324_33_flash_fwd_hdim64_256_bf16_sm90_cu_a6473388_33214cuda3std3__419piecewise_constructE - _ZN69_INTERNAL_76323324_33_flash_fwd_hdim64_256_bf16_sm90_cu_a6473388_33214cuda3std3__45__cpo3endE)
_ZN69_INTERNAL_76323324_33_flash_fwd_hdim64_256_bf16_sm90_cu_a6473388_33214cuda3std3__45__cpo3endE:
	.zero		1
	.type		_ZN69_INTERNAL_76323324_33_flash_fwd_hdim64_256_bf16_sm90_cu_a6473388_33214cuda3std3__419piecewise_constructE,@object
	.size		_ZN69_INTERNAL_76323324_33_flash_fwd_hdim64_256_bf16_sm90_cu_a6473388_33214cuda3std3__419piecewise_constructE,(_ZN69_INTERNAL_76323324_33_flash_fwd_hdim64_256_bf16_sm90_cu_a6473388_33214cuda3std3__45__cpo4cendE - _ZN69_INTERNAL_76323324_33_flash_fwd_hdim64_256_bf16_sm90_cu_a6473388_33214cuda3std3__419piecewise_constructE)
_ZN69_INTERNAL_76323324_33_flash_fwd_hdim64_256_bf16_sm90_cu_a6473388_33214cuda3std3__419piecewise_constructE:
	.zero		1
	.type		_ZN69_INTERNAL_76323324_33_flash_fwd_hdim64_256_bf16_sm90_cu_a6473388_33214cuda3std3__45__cpo4cendE,@object
	.size		_ZN69_INTERNAL_76323324_33_flash_fwd_hdim64_256_bf16_sm90_cu_a6473388_33214cuda3std3__45__cpo4cendE,(_ZN69_INTERNAL_76323324_33_flash_fwd_hdim64_256_bf16_sm90_cu_a6473388_33214cuda3std6ranges3__45__cpo4swapE - _ZN69_INTERNAL_76323324_33_flash_fwd_hdim64_256_bf16_sm90_cu_a6473388_33214cuda3std3__45__cpo4cendE)
_ZN69_INTERNAL_76323324_33_flash_fwd_hdim64_256_bf16_sm90_cu_a6473388_33214cuda3std3__45__cpo4cendE:
	.zero		1
	.type		_ZN69_INTERNAL_76323324_33_flash_fwd_hdim64_256_bf16_sm90_cu_a6473388_33214cuda3std6ranges3__45__cpo4swapE,@object
	.size		_ZN69_INTERNAL_76323324_33_flash_fwd_hdim64_256_bf16_sm90_cu_a6473388_33214cuda3std6ranges3__45__cpo4swapE,(.L_13 - _ZN69_INTERNAL_76323324_33_flash_fwd_hdim64_256_bf16_sm90_cu_a6473388_33214cuda3std6ranges3__45__cpo4swapE)
_ZN69_INTERNAL_76323324_33_flash_fwd_hdim64_256_bf16_sm90_cu_a6473388_33214cuda3std6ranges3__45__cpo4swapE:
	.zero		1
.L_13:


//--------------------- .nv.shared._ZN7cutlass13device_kernelIN5flash11enable_sm90INS1_16FlashAttnFwdSm90INS1_25CollectiveMainloopFwdSm90ILi2EN4cute5tupleIJNS5_1CILi1EEES8_S8_EEENS6_IJNS7_ILi128EEENS7_ILi96EEENS7_ILi64EEEEEELi256ENS_10bfloat16_tEfNS_4arch4Sm90ELb0ELb0ELb0ELb0ELb0ELb0ELb1ELb1ELb0ELb0ELb0ELb0EEENS1_21CollectiveEpilogueFwdINS6_IJSA_NS7_ILi256EEESB_EEES9_SE_SG_Li256ELb0ELb0ELb0ELb0EEENS1_29StaticPersistentTileSchedulerILb0EEEEEEEEEvNT_6ParamsE --------------------------
	.section	.nv.shared._ZN7cutlass13device_kernelIN5flash11enable_sm90INS1_16FlashAttnFwdSm90INS1_25CollectiveMainloopFwdSm90ILi2EN4cute5tupleIJNS5_1CILi1EEES8_S8_EEENS6_IJNS7_ILi128EEENS7_ILi96EEENS7_ILi64EEEEEELi256ENS_10bfloat16_tEfNS_4arch4Sm90ELb0ELb0ELb0ELb0ELb0ELb0ELb1ELb1ELb0ELb0ELb0ELb0EEENS1_21CollectiveEpilogueFwdINS6_IJSA_NS7_ILi256EEESB_EEES9_SE_SG_Li256ELb0ELb0ELb0ELb0EEENS1_29StaticPersistentTileSchedulerILb0EEEEEEEEEvNT_6ParamsE,"aw",@nobits
	.sectionflags	@""
	.align	16
	.zero		1024


//--------------------- .nv.shared._ZN7cutlass13device_kernelIN5flash11enable_sm90INS1_16FlashAttnFwdSm90INS1_25CollectiveMainloopFwdSm90ILi2EN4cute5tupleIJNS5_1CILi1EEES8_S8_EEENS6_IJNS7_ILi128EEENS7_ILi96EEENS7_ILi64EEEEEELi256ENS_10bfloat16_tEfNS_4arch4Sm90ELb0ELb0ELb0ELb1ELb0ELb0ELb0ELb1ELb0ELb0ELb0ELb0EEENS1_21CollectiveEpilogueFwdINS6_IJSA_NS7_ILi256EEESB_EEES9_SE_SG_Li256ELb1ELb0ELb0ELb0EEENS1_36VarlenDynamicPersistentTileSchedulerILi128ELi96ELi256ELi32ELb0ELb0ELb1ELb0ELb1ELb1EEEEEEEEEvNT_6ParamsE --------------------------
	.section	.nv.shared._ZN7cutlass13device_kernelIN5flash11enable_sm90INS1_16FlashAttnFwdSm90INS1_25CollectiveMainloopFwdSm90ILi2EN4cute5tupleIJNS5_1CILi1EEES8_S8_EEENS6_IJNS7_ILi128EEENS7_ILi96EEENS7_ILi64EEEEEELi256ENS_10bfloat16_tEfNS_4arch4Sm90ELb0ELb0ELb0ELb1ELb0ELb0ELb0ELb1ELb0ELb0ELb0ELb0EEENS1_21CollectiveEpilogueFwdINS6_IJSA_NS7_ILi256EEESB_EEES9_SE_SG_Li256ELb1ELb0ELb0ELb0EEENS1_36VarlenDynamicPersistentTileSchedulerILi128ELi96ELi256ELi32ELb0ELb0ELb1ELb0ELb1ELb1EEEEEEEEEvNT_6ParamsE,"aw",@nobits
	.sectionflags	@""
	.align	16
	.zero		1024


//--------------------- .nv.shared._ZN7cutlass13device_kernelIN5flash11enable_sm90INS1_16FlashAttnFwdSm90INS1_25CollectiveMainloopFwdSm90ILi2EN4cute5tupleIJNS5_1CILi1EEES8_S8_EEENS6_IJNS7_ILi128EEENS7_ILi96EEENS7_ILi64EEEEEELi256ENS_10bfloat16_tEfNS_4arch4Sm90ELb0ELb0ELb0ELb1ELb0ELb1ELb0ELb1ELb0ELb0ELb0ELb0EEENS1_21CollectiveEpilogueFwdINS6_IJSA_NS7_ILi256EEESB_EEES9_SE_SG_Li256ELb1ELb0ELb0ELb0EEENS1_36VarlenDynamicPersistentTileSchedulerILi128ELi96ELi256ELi32ELb0ELb0ELb1ELb0ELb1ELb1EEEEEEEEEvNT_6ParamsE --------------------------
	.section	.nv.shared._ZN7cutlass13device_kernelIN5flash11enable_sm90INS1_16FlashAttnFwdSm90INS1_25CollectiveMainloopFwdSm90ILi2EN4cute5tupleIJNS5_1CILi1EEES8_S8_EEENS6_IJNS7_ILi128EEENS7_ILi96EEENS7_ILi64EEEEEELi256ENS_10bfloat16_tEfNS_4arch4Sm90ELb0ELb0ELb0ELb1ELb0ELb1ELb0ELb1ELb0ELb0ELb0ELb0EEENS1_21CollectiveEpilogueFwdINS6_IJSA_NS7_ILi256EEESB_EEES9_SE_SG_Li256ELb1ELb0ELb0ELb0EEENS1_36VarlenDynamicPersistentTileSchedulerILi128ELi96ELi256ELi32ELb0ELb0ELb1ELb0ELb1ELb1EEEEEEEEEvNT_6ParamsE,"aw",@nobits
	.sectionflags	@""
	.align	16
	.zero		1024


//--------------------- .nv.shared._ZN7cutlass13device_kernelIN5flash11enable_sm90INS1_16FlashAttnFwdSm90INS1_25CollectiveMainloopFwdSm90ILi2EN4cute5tupleIJNS5_1CILi1EEES8_S8_EEENS6_IJNS7_ILi128EEENS7_ILi96EEENS7_ILi64EEEEEELi256ENS_10bfloat16_tEfNS_4arch4Sm90ELb0ELb0ELb0ELb1ELb0ELb0ELb1ELb1ELb0ELb0ELb0ELb0EEENS1_21CollectiveEpilogueFwdINS6_IJSA_NS7_ILi256EEESB_EEES9_SE_SG_Li256ELb1ELb0ELb0ELb0EEENS1_36VarlenDynamicPersistentTileSchedulerILi128ELi96ELi256ELi32ELb0ELb0ELb1ELb0ELb1ELb1EEEEEEEEEvNT_6ParamsE --------------------------
	.section	.nv.shared._ZN7cutlass13device_kernelIN5flash11enable_sm90INS1_16FlashAttnFwdSm90INS1_25CollectiveMainloopFwdSm90ILi2EN4cute5tupleIJNS5_1CILi1EEES8_S8_EEENS6_IJNS7_ILi128EEENS7_ILi96EEENS7_ILi64EEEEEELi256ENS_10bfloat16_tEfNS_4arch4Sm90ELb0ELb0ELb0ELb1ELb0ELb0ELb1ELb1ELb0ELb0ELb0ELb0EEENS1_21CollectiveEpilogueFwdINS6_IJSA_NS7_ILi256EEESB_EEES9_SE_SG_Li256ELb1ELb0ELb0ELb0EEENS1_36VarlenDynamicPersistentTileSchedulerILi128ELi96ELi256ELi32ELb0ELb0ELb1ELb0ELb1ELb1EEEEEEEEEvNT_6ParamsE,"aw",@nobits
	.sectionflags	@""
	.align	16
	.zero		1024


//--------------------- .nv.shared._ZN7cutlass13device_kernelIN5flash11enable_sm90INS1_16FlashAttnFwdSm90INS1_25CollectiveMainloopFwdSm90ILi2EN4cute5tupleIJNS5_1CILi1EEES8_S8_EEENS6_IJNS7_ILi128EEENS7_ILi96EEENS7_ILi64EEEEEELi256ENS_10bfloat16_tEfNS_4arch4Sm90ELb0ELb0ELb0ELb1ELb0ELb1ELb1ELb1ELb0ELb0ELb0ELb0EEENS1_21CollectiveEpilogueFwdINS6_IJSA_NS7_ILi256EEESB_EEES9_SE_SG_Li256ELb1ELb0ELb0ELb0EEENS1_36VarlenDynamicPersistentTileSchedulerILi128ELi96ELi256ELi32ELb0ELb0ELb1ELb0ELb1ELb1EEEEEEEEEvNT_6ParamsE --------------------------
	.section	.nv.shared._ZN7cutlass13device_kernelIN5flash11enable_sm90INS1_16FlashAttnFwdSm90INS1_25CollectiveMainloopFwdSm90ILi2EN4cute5tupleIJNS5_1CILi1EEES8_S8_EEENS6_IJNS7_ILi128EEENS7_ILi96EEENS7_ILi64EEEEEELi256ENS_10bfloat16_tEfNS_4arch4Sm90ELb0ELb0ELb0ELb1ELb0ELb1ELb1ELb1ELb0ELb0ELb0ELb0EEENS1_21CollectiveEpilogueFwdINS6_IJSA_NS7_ILi256EEESB_EEES9_SE_SG_Li256ELb1ELb0ELb0ELb0EEENS1_36VarlenDynamicPersistentTileSchedulerILi128ELi96ELi256ELi32ELb0ELb0ELb1ELb0ELb1ELb1EEEEEEEEEvNT_6ParamsE,"aw",@nobits
	.sectionflags	@""
	.align	16
	.zero		1024


//--------------------- .nv.shared._ZN7cutlass13device_kernelIN5flash11enable_sm90INS1_16FlashAttnFwdSm90INS1_25CollectiveMainloopFwdSm90ILi2EN4cute5tupleIJNS5_1CILi1EEES8_S8_EEENS6_IJNS7_ILi128EEENS7_ILi96EEENS7_ILi64EEEEEELi256ENS_10bfloat16_tEfNS_4arch4Sm90ELb0ELb1ELb0ELb0ELb0ELb0ELb0ELb1ELb0ELb0ELb0ELb0EEENS1_21CollectiveEpilogueFwdINS6_IJSA_NS7_ILi256EEESB_EEES9_SE_SG_Li256ELb0ELb0ELb0ELb0EEENS1_30DynamicPersistentTileSchedulerILi256ELi32ELb0ELb0ELb1EEEEEEEEEvNT_6ParamsE --------------------------
	.section	.nv.shared._ZN7cutlass13device_kernelIN5flash11enable_sm90INS1_16FlashAttnFwdSm90INS1_25CollectiveMainloopFwdSm90ILi2EN4cute5tupleIJNS5_1CILi1EEES8_S8_EEENS6_IJNS7_ILi128EEENS7_ILi96EEENS7_ILi64EEEEEELi256ENS_10bfloat16_tEfNS_4arch4Sm90ELb0ELb1ELb0ELb0ELb0ELb0ELb0ELb1ELb0ELb0ELb0ELb0EEENS1_21CollectiveEpilogueFwdINS6_IJSA_NS7_ILi256EEESB_EEES9_SE_SG_Li256ELb0ELb0ELb0ELb0EEENS1_30DynamicPersistentTileSchedulerILi256ELi32ELb0ELb0ELb1EEEEEEEEEvNT_6ParamsE,"aw",@nobits
	.sectionflags	@""
	.align	16
	.zero		1024


//--------------------- .nv.shared._ZN7cutlass13device_kernelIN5flash11enable_sm90INS1_16FlashAttnFwdSm90INS1_25CollectiveMainloopFwdSm90ILi2EN4cute5tupleIJNS5_1CILi1EEES8_S8_EEENS6_IJNS7_ILi128EEENS7_ILi96EEENS7_ILi64EEEEEELi256ENS_10bfloat16_tEfNS_4arch4Sm90ELb0ELb1ELb0ELb0ELb0ELb0ELb1ELb1ELb0ELb0ELb0ELb0EEENS1_21CollectiveEpilogueFwdINS6_IJSA_NS7_ILi256EEESB_EEES9_SE_SG_Li256ELb0ELb0ELb0ELb0EEENS1_30DynamicPersistentTileSchedulerILi256ELi32ELb0ELb0ELb1EEEEEEEEEvNT_6ParamsE --------------------------
	.section	.nv.shared._ZN7cutlass13device_kernelIN5flash11enable_sm90INS1_16FlashAttnFwdSm90INS1_25CollectiveMainloopFwdSm90ILi2EN4cute5tupleIJNS5_1CILi1EEES8_S8_EEENS6_IJNS7_ILi128EEENS7_ILi96EEENS7_ILi64EEEEEELi256ENS_10bfloat16_tEfNS_4arch4Sm90ELb0ELb1ELb0ELb0ELb0ELb0ELb1ELb1ELb0ELb0ELb0ELb0EEENS1_21CollectiveEpilogueFwdINS6_IJSA_NS7_ILi256EEESB_EEES9_SE_SG_Li256ELb0ELb0ELb0ELb0EEENS1_30DynamicPersistentTileSchedulerILi256ELi32ELb0ELb0ELb1EEEEEEEEEvNT_6ParamsE,"aw",@nobits
	.sectionflags	@""
	.align	16
	.zero		1024


//--------------------- .nv.shared._ZN7cutlass13device_kernelIN5flash11enable_sm90INS1_16FlashAttnFwdSm90INS1_25CollectiveMainloopFwdSm90ILi2EN4cute5tupleIJNS5_1CILi1EEES8_S8_EEENS6_IJNS7_ILi128EEENS7_ILi96EEENS7_ILi64EEEEEELi256ENS_10bfloat16_tEfNS_4arch4Sm90ELb0ELb1ELb0ELb1ELb0ELb0ELb0ELb1ELb0ELb0ELb0ELb0EEENS1_21CollectiveEpilogueFwdINS6_IJSA_NS7_ILi256EEESB_EEES9_SE_SG_Li256ELb1ELb0ELb0ELb0EEENS1_36VarlenDynamicPersistentTileSchedulerILi128ELi96ELi256ELi32ELb0ELb0ELb1ELb1ELb0ELb1EEEEEEEEEvNT_6ParamsE --------------------------
	.section	.nv.shared._ZN7cutlass13device_kernelIN5flash11enable_sm90INS1_16FlashAttnFwdSm90INS1_25CollectiveMainloopFwdSm90ILi2EN4cute5tupleIJNS5_1CILi1EEES8_S8_EEENS6_IJNS7_ILi128EEENS7_ILi96EEENS7_ILi64EEEEEELi256ENS_10bfloat16_tEfNS_4arch4Sm90ELb0ELb1ELb0ELb1ELb0ELb0ELb0ELb1ELb0ELb0ELb0ELb0EEENS1_21CollectiveEpilogueFwdINS6_IJSA_NS7_ILi256EEESB_EEES9_SE_SG_Li256ELb1ELb0ELb0ELb0EEENS1_36VarlenDynamicPersistentTileSchedulerILi128ELi96ELi256ELi32ELb0ELb0ELb1ELb1ELb0ELb1EEEEEEEEEvNT_6ParamsE,"aw",@nobits
	.sectionflags	@""
	.align	16
	.zero		1024


//--------------------- .nv.shared._ZN7cutlass13device_kernelIN5flash11enable_sm90INS1_16FlashAttnFwdSm90INS1_25CollectiveMainloopFwdSm90ILi2EN4cute5tupleIJNS5_1CILi1EEES8_S8_EEENS6_IJNS7_ILi128EEENS7_ILi96EEENS7_ILi64EEEEEELi256ENS_10bfloat16_tEfNS_4arch4Sm90ELb0ELb1ELb0ELb1ELb0ELb1ELb0ELb1ELb0ELb0ELb0ELb0EEENS1_21CollectiveEpilogueFwdINS6_IJSA_NS7_ILi256EEESB_EEES9_SE_SG_Li256ELb1ELb0ELb0ELb0EEENS1_36VarlenDynamicPersistentTileSchedulerILi128ELi96ELi256ELi32ELb0ELb0ELb1ELb1ELb0ELb1EEEEEEEEEvNT_6ParamsE --------------------------
	.section	.nv.shared._ZN7cutlass13device_kernelIN5flash11enable_sm90INS1_16FlashAttnFwdSm90INS1_25CollectiveMainloopFwdSm90ILi2EN4cute5tupleIJNS5_1CILi1EEES8_S8_EEENS6_IJNS7_ILi128EEENS7_ILi96EEENS7_ILi64EEEEEELi256ENS_10bfloat16_tEfNS_4arch4Sm90ELb0ELb1ELb0ELb1ELb0ELb1ELb0ELb1ELb0ELb0ELb0ELb0EEENS1_21CollectiveEpilogueFwdINS6_IJSA_NS7_ILi256EEESB_EEES9_SE_SG_Li256ELb1ELb0ELb0ELb0EEENS1_36VarlenDynamicPersistentTileSchedulerILi128ELi96ELi256ELi32ELb0ELb0ELb1ELb1ELb0ELb1EEEEEEEEEvNT_6ParamsE,"aw",@nobits
	.sectionflags	@""
	.align	16
	.zero		1024


//--------------------- .nv.shared._ZN7cutlass13device_kernelIN5flash11enable_sm90INS1_16FlashAttnFwdSm90INS1_25CollectiveMainloopFwdSm90ILi2EN4cute5tupleIJNS5_1CILi1EEES8_S8_EEENS6_IJNS7_ILi128EEENS7_ILi96EEENS7_ILi64EEEEEELi256ENS_10bfloat16_tEfNS_4arch4Sm90ELb0ELb1ELb0ELb1ELb0ELb0ELb1ELb1ELb0ELb0ELb0ELb0EEENS1_21CollectiveEpilogueFwdINS6_IJSA_NS7_ILi256EEESB_EEES9_SE_SG_Li256ELb1ELb0ELb0ELb0EEENS1_36VarlenDynamicPersistentTileSchedulerILi128ELi96ELi256ELi32ELb0ELb0ELb1ELb1ELb0ELb1EEEEEEEEEvNT_6ParamsE --------------------------
	.section	.nv.shared._ZN7cutlass13device_kernelIN5flash11enable_sm90INS1_16FlashAttnFwdSm90INS1_25CollectiveMainloopFwdSm90ILi2EN4cute5tupleIJNS5_1CILi1EEES8_S8_EEENS6_IJNS7_ILi128EEENS7_ILi96EEENS7_ILi64EEEEEELi256ENS_10bfloat16_tEfNS_4arch4Sm90ELb0ELb1ELb0ELb1ELb0ELb0ELb1ELb1ELb0ELb0ELb0ELb0EEENS1_21CollectiveEpilogueFwdINS6_IJSA_NS7_ILi256EEESB_EEES9_SE_SG_Li256ELb1ELb0ELb0ELb0EEENS1_36VarlenDynamicPersistentTileSchedulerILi128ELi96ELi256ELi32ELb0ELb0ELb1ELb1ELb0ELb1EEEEEEEEEvNT_6ParamsE,"aw",@nobits
	.sectionflags	@""
	.align	16
	.zero		1024


//--------------------- .nv.shared._ZN7cutlass13device_kernelIN5flash11enable_sm90INS1_16FlashAttnFwdSm90INS1_25CollectiveMainloopFwdSm90ILi2EN4cute5tupleIJNS5_1CILi1EEES8_S8_EEENS6_IJNS7_ILi128EEENS7_ILi96EEENS7_ILi64EEEEEELi256ENS_10bfloat16_tEfNS_4arch4Sm90ELb0ELb1ELb0ELb1ELb0ELb1ELb1ELb1ELb0ELb0ELb0ELb0EEENS1_21CollectiveEpilogueFwdINS6_IJSA_NS7_ILi256EEESB_EEES9_SE_SG_Li256ELb1ELb0ELb0ELb0EEENS1_36VarlenDynamicPersistentTileSchedulerILi128ELi96ELi256ELi32ELb0ELb0ELb1ELb1ELb0ELb1EEEEEEEEEvNT_6ParamsE --------------------------
	.section	.nv.shared._ZN7cutlass13device_kernelIN5flash11enable_sm90INS1_16FlashAttnFwdSm90INS1_25CollectiveMainloopFwdSm90ILi2EN4cute5tupleIJNS5_1CILi1EEES8_S8_EEENS6_IJNS7_ILi128EEENS7_ILi96EEENS7_ILi64EEEEEELi256ENS_10bfloat16_tEfNS_4arch4Sm90ELb0ELb1ELb0ELb1ELb0ELb1ELb1ELb1ELb0ELb0ELb0ELb0EEENS1_21CollectiveEpilogueFwdINS6_IJSA_NS7_ILi256EEESB_EEES9_SE_SG_Li256ELb1ELb0ELb0ELb0EEENS1_36VarlenDynamicPersistentTileSchedulerILi128ELi96ELi256ELi32ELb0ELb0ELb1ELb1ELb0ELb1EEEEEEEEEvNT_6ParamsE,"aw",@nobits
	.sectionflags	@""
	.align	16
	.zero		1024


//--------------------- .nv.shared._ZN7cutlass13device_kernelIN5flash11enable_sm90INS1_16FlashAttnFwdSm90INS1_25CollectiveMainloopFwdSm90ILi2EN4cute5tupleIJNS5_1CILi1EEES8_S8_EEENS6_IJNS7_ILi128EEENS7_ILi96EEENS7_ILi64EEEEEELi256ENS_10bfloat16_tEfNS_4arch4Sm90ELb1ELb0ELb0ELb0ELb0ELb0ELb0ELb1ELb0ELb0ELb0ELb0EEENS1_21CollectiveEpilogueFwdINS6_IJSA_NS7_ILi256EEESB_EEES9_SE_SG_Li256ELb0ELb0ELb0ELb0EEENS1_30DynamicPersistentTileSchedulerILi256ELi32ELb0ELb0ELb1EEEEEEEEEvNT_6ParamsE --------------------------
	.section	.nv.shared._ZN7cutlass13device_kernelIN5flash11enable_sm90INS1_16FlashAttnFwdSm90INS1_25CollectiveMainloopFwdSm90ILi2EN4cute5tupleIJNS5_1CILi1EEES8_S8_EEENS6_IJNS7_ILi128EEENS7_ILi96EEENS7_ILi64EEEEEELi256ENS_10bfloat16_tEfNS_4arch4Sm90ELb1ELb0ELb0ELb0ELb0ELb0ELb0ELb1ELb0ELb0ELb0ELb0EEENS1_21CollectiveEpilogueFwdINS6_IJSA_NS7_ILi256EEESB_EEES9_SE_SG_Li256ELb0ELb0ELb0ELb0EEENS1_30DynamicPersistentTileSchedulerILi256ELi32ELb0ELb0ELb1EEEEEEEEEvNT_6ParamsE,"aw",@nobits
	.sectionflags	@""
	.align	16
	.zero		1024


//--------------------- .nv.shared._ZN7cutlass13device_kernelIN5flash11enable_sm90INS1_16FlashAttnFwdSm90INS1_25CollectiveMainloopFwdSm90ILi2EN4cute5tupleIJNS5_1CILi1EEES8_S8_EEENS6_IJNS7_ILi128EEENS7_ILi96EEENS7_ILi64EEEEEELi256ENS_10bfloat16_tEfNS_4arch4Sm90ELb1ELb0ELb0ELb0ELb0ELb0ELb1ELb1ELb0ELb0ELb0ELb0EEENS1_21CollectiveEpilogueFwdINS6_IJSA_NS7_ILi256EEESB_EEES9_SE_SG_Li256ELb0ELb0ELb0ELb0EEENS1_30DynamicPersistentTileSchedulerILi256ELi32ELb0ELb0ELb1EEEEEEEEEvNT_6ParamsE --------------------------
	.section	.nv.shared._ZN7cutlass13device_kernelIN5flash11enable_sm90INS1_16FlashAttnFwdSm90INS1_25CollectiveMainloopFwdSm90ILi2EN4cute5tupleIJNS5_1CILi1EEES8_S8_EEENS6_IJNS7_ILi128EEENS7_ILi96EEENS7_ILi64EEEEEELi256ENS_10bfloat16_tEfNS_4arch4Sm90ELb1ELb0ELb0ELb0ELb0ELb0ELb1ELb1ELb0ELb0ELb0ELb0EEENS1_21CollectiveEpilogueFwdINS6_IJSA_NS7_ILi256EEESB_EEES9_SE_SG_Li256ELb0ELb0ELb0ELb0EEENS1_30DynamicPersistentTileSchedulerILi256ELi32ELb0ELb0ELb1EEEEEEEEEvNT_6ParamsE,"aw",@nobits
	.sectionflags	@""
	.align	16
	.zero		1024


//--------------------- .nv.shared._ZN7cutlass13device_kernelIN5flash11enable_sm90INS1_16FlashAttnFwdSm90INS1_25CollectiveMainloopFwdSm90ILi2EN4cute5tupleIJNS5_1CILi1EEES8_S8_EEENS6_IJNS7_ILi128EEENS7_ILi96EEENS7_ILi64EEEEEELi256ENS_10bfloat16_tEfNS_4arch4Sm90ELb1ELb0ELb0ELb1ELb0ELb0ELb0ELb1ELb0ELb0ELb0ELb0EEENS1_21CollectiveEpilogueFwdINS6_IJSA_NS7_ILi256EEESB_EEES9_SE_SG_Li256ELb1ELb0ELb0ELb0EEENS1_36VarlenDynamicPersistentTileSchedulerILi128ELi96ELi256ELi32ELb0ELb0ELb1ELb1ELb1ELb1EEEEEEEEEvNT_6ParamsE --------------------------
	.section	.nv.shared._ZN7cutlass13device_kernelIN5flash11enable_sm90INS1_16FlashAttnFwdSm90INS1_25CollectiveMainloopFwdSm90ILi2EN4cute5tupleIJNS5_1CILi1EEES8_S8_EEENS6_IJNS7_ILi128EEENS7_ILi96EEENS7_ILi64EEEEEELi256ENS_10bfloat16_tEfNS_4arch4Sm90ELb1ELb0ELb0ELb1ELb0ELb0ELb0ELb1ELb0ELb0ELb0ELb0EEENS1_21CollectiveEpilogueFwdINS6_IJSA_NS7_ILi256EEESB_EEES9_SE_SG_Li256ELb1ELb0ELb0ELb0EEENS1_36VarlenDynamicPersistentTileSchedulerILi128ELi96ELi256ELi32ELb0ELb0ELb1ELb1ELb1ELb1EEEEEEEEEvNT_6ParamsE,"aw",@nobits
	.sectionflags	@""
	.align	16
	.zero		1024


//--------------------- .nv.shared._ZN7cutlass13device_kernelIN5flash11enable_sm90INS1_16FlashAttnFwdSm90INS1_25CollectiveMainloopFwdSm90ILi2EN4cute5tupleIJNS5_1CILi1EEES8_S8_EEENS6_IJNS7_ILi128EEENS7_ILi96EEENS7_ILi64EEEEEELi256ENS_10bfloat16_tEfNS_4arch4Sm90ELb1ELb0ELb0ELb1ELb0ELb1ELb0ELb1ELb0ELb0ELb0ELb0EEENS1_21CollectiveEpilogueFwdINS6_IJSA_NS7_ILi256EEESB_EEES9_SE_SG_Li256ELb1ELb0ELb0ELb0EEENS1_36VarlenDynamicPersistentTileSchedulerILi128ELi96ELi256ELi32ELb0ELb0ELb1ELb1ELb1ELb1EEEEEEEEEvNT_6ParamsE --------------------------
	.section	.nv.shared._ZN7cutlass13device_kernelIN5flash11enable_sm90INS1_16FlashAttnFwdSm90INS1_25CollectiveMainloopFwdSm90ILi2EN4cute5tupleIJNS5_1CILi1EEES8_S8_EEENS6_IJNS7_ILi128EEENS7_ILi96EEENS7_ILi64EEEEEELi256ENS_10bfloat16_tEfNS_4arch4Sm90ELb1ELb0ELb0ELb1ELb0ELb1ELb0ELb1ELb0ELb0ELb0ELb0EEENS1_21CollectiveEpilogueFwdINS6_IJSA_NS7_ILi256EEESB_EEES9_SE_SG_Li256ELb1ELb0ELb0ELb0EEENS1_36VarlenDynamicPersistentTileSchedulerILi128ELi96ELi256ELi32ELb0ELb0ELb1ELb1ELb1ELb1EEEEEEEEEvNT_6ParamsE,"aw",@nobits
	.sectionflags	@""
	.align	16
	.zero		1024


//--------------------- .nv.shared._ZN7cutlass13device_kernelIN5flash11enable_sm90INS1_16FlashAttnFwdSm90INS1_25CollectiveMainloopFwdSm90ILi2EN4cute5tupleIJNS5_1CILi1EEES8_S8_EEENS6_IJNS7_ILi128EEENS7_ILi96EEENS7_ILi64EEEEEELi256ENS_10bfloat16_tEfNS_4arch4Sm90ELb1ELb0ELb0ELb1ELb0ELb0ELb1ELb1ELb0ELb0ELb0ELb0EEENS1_21CollectiveEpilogueFwdINS6_IJSA_NS7_ILi256EEESB_EEES9_SE_SG_Li256ELb1ELb0ELb0ELb0EEENS1_36VarlenDynamicPersistentTileSchedulerILi128ELi96ELi256ELi32ELb0ELb0ELb1ELb1ELb1ELb1EEEEEEEEEvNT_6ParamsE --------------------------
	.section	.nv.shared._ZN7cutlass13device_kernelIN5flash11enable_sm90INS1_16FlashAttnFwdSm90INS1_25CollectiveMainloopFwdSm90ILi2EN4cute5tupleIJNS5_1CILi1EEES8_S8_EEENS6_IJNS7_ILi128EEENS7_ILi96EEENS7_ILi64EEEEEELi256ENS_10bfloat16_tEfNS_4arch4Sm90ELb1ELb0ELb0ELb1ELb0ELb0ELb1ELb1ELb0ELb0ELb0ELb0EEENS1_21CollectiveEpilogueFwdINS6_IJSA_NS7_ILi256EEESB_EEES9_SE_SG_Li256ELb1ELb0ELb0ELb0EEENS1_36VarlenDynamicPersistentTileSchedulerILi128ELi96ELi256ELi32ELb0ELb0ELb1ELb1ELb1ELb1EEEEEEEEEvNT_6ParamsE,"aw",@nobits
	.sectionflags	@""
	.align	16
	.zero		1024


//--------------------- .nv.shared._ZN7cutlass13device_kernelIN5flash11enable_sm90INS1_16FlashAttnFwdSm90INS1_25CollectiveMainloopFwdSm90ILi2EN4cute5tupleIJNS5_1CILi1EEES8_S8_EEENS6_IJNS7_ILi128EEENS7_ILi96EEENS7_ILi64EEEEEELi256ENS_10bfloat16_tEfNS_4arch4Sm90ELb1ELb0ELb0ELb1ELb0ELb1ELb1ELb1ELb0ELb0ELb0ELb0EEENS1_21CollectiveEpilogueFwdINS6_IJSA_NS7_ILi256EEESB_EEES9_SE_SG_Li256ELb1ELb0ELb0ELb0EEENS1_36VarlenDynamicPersistentTileSchedulerILi128ELi96ELi256ELi32ELb0ELb0ELb1ELb1ELb1ELb1EEEEEEEEEvNT_6ParamsE --------------------------
	.section	.nv.shared._ZN7cutlass13device_kernelIN5flash11enable_sm90INS1_16FlashAttnFwdSm90INS1_25CollectiveMainloopFwdSm90ILi2EN4cute5tupleIJNS5_1CILi1EEES8_S8_EEENS6_IJNS7_ILi128EEENS7_ILi96EEENS7_ILi64EEEEEELi256ENS_10bfloat16_tEfNS_4arch4Sm90ELb1ELb0ELb0ELb1ELb0ELb1ELb1ELb1ELb0ELb0ELb0ELb0EEENS1_21CollectiveEpilogueFwdINS6_IJSA_NS7_ILi256EEESB_EEES9_SE_SG_Li256ELb1ELb0ELb0ELb0EEENS1_36VarlenDynamicPersistentTileSchedulerILi128ELi96ELi256ELi32ELb0ELb0ELb1ELb1ELb1ELb1EEEEEEEEEvNT_6ParamsE,"aw",@nobits
	.sectionflags	@""
	.align	16
	.zero		1024


//--------------------- .nv.constant0._ZN7cutlass13device_kernelIN5flash11enable_sm90INS1_16FlashAttnFwdSm90INS1_25CollectiveMainloopFwdSm90ILi2EN4cute5tupleIJNS5_1CILi1EEES8_S8_EEENS6_IJNS7_ILi128EEENS7_ILi96EEENS7_ILi64EEEEEELi256ENS_10bfloat16_tEfNS_4arch4Sm90ELb0ELb0ELb0ELb0ELb0ELb0ELb0ELb1ELb0ELb0ELb0ELb0EEENS1_21CollectiveEpilogueFwdINS6_IJSA_NS7_ILi256EEESB_EEES9_SE_SG_Li256ELb0ELb0ELb0ELb0EEENS1_29StaticPersistentTileSchedulerILb0EEEEEEEEEvNT_6ParamsE --------------------------
	.section	.nv.constant0._ZN7cutlass13device_kernelIN5flash11enable_sm90INS1_16FlashAttnFwdSm90INS1_25CollectiveMainloopFwdSm90ILi2EN4cute5tupleIJNS5_1CILi1EEES8_S8_EEENS6_IJNS7_ILi128EEENS7_ILi96EEENS7_ILi64EEEEEELi256ENS_10bfloat16_tEfNS_4arch4Sm90ELb0ELb0ELb0ELb0ELb0ELb0ELb0ELb1ELb0ELb0ELb0ELb0EEENS1_21CollectiveEpilogueFwdINS6_IJSA_NS7_ILi256EEESB_EEES9_SE_SG_Li256ELb0ELb0ELb0ELb0EEENS1_29StaticPersistentTileSchedulerILb0EEEEEEEEEvNT_6ParamsE,"a",@progbits
	.sectionflags	@""
	.align	4
.nv.constant0._ZN7cutlass13device_kernelIN5flash11enable_sm90INS1_16FlashAttnFwdSm90INS1_25CollectiveMainloopFwdSm90ILi2EN4cute5tupleIJNS5_1CILi1EEES8_S8_EEENS6_IJNS7_ILi128EEENS7_ILi96EEENS7_ILi64EEEEEELi256ENS_10bfloat16_tEfNS_4arch4Sm90ELb0ELb0ELb0ELb0ELb0ELb0ELb0ELb1ELb0ELb0ELb0ELb0EEENS1_21CollectiveEpilogueFwdINS6_IJSA_NS7_ILi256EEESB_EEES9_SE_SG_Li256ELb0ELb0ELb0ELb0EEENS1_29StaticPersistentTileSchedulerILb0EEEEEEEEEvNT_6ParamsE:
	.zero		3584


//--------------------- .nv.constant0._ZN7cutlass13device_kernelIN5flash11enable_sm90INS1_16FlashAttnFwdSm90INS1_25CollectiveMainloopFwdSm90ILi2EN4cute5tupleIJNS5_1CILi1EEES8_S8_EEENS6_IJNS7_ILi128EEENS7_ILi96EEENS7_ILi64EEEEEELi256ENS_10bfloat16_tEfNS_4arch4Sm90ELb0ELb0ELb0ELb0ELb0ELb0ELb1ELb1ELb0ELb0ELb0ELb0EEENS1_21CollectiveEpilogueFwdINS6_IJSA_NS7_ILi256EEESB_EEES9_SE_SG_Li256ELb0ELb0ELb0ELb0EEENS1_29StaticPersistentTileSchedulerILb0EEEEEEEEEvNT_6ParamsE --------------------------
	.section	.nv.constant0._ZN7cutlass13device_kernelIN5flash11enable_sm90INS1_16FlashAttnFwdSm90INS1_25CollectiveMainloopFwdSm90ILi2EN4cute5tupleIJNS5_1CILi1EEES8_S8_EEENS6_IJNS7_ILi128EEENS7_ILi96EEENS7_ILi64EEEEEELi256ENS_10bfloat16_tEfNS_4arch4Sm90ELb0ELb0ELb0ELb0ELb0ELb0ELb1ELb1ELb0ELb0ELb0ELb0EEENS1_21CollectiveEpilogueFwdINS6_IJSA_NS7_ILi256EEESB_EEES9_SE_SG_Li256ELb0ELb0ELb0ELb0EEENS1_29StaticPersistentTileSchedulerILb0EEEEEEEEEvNT_6ParamsE,"a",@progbits
	.sectionflags	@""
	.align	4
.nv.constant0._ZN7cutlass13device_kernelIN5flash11enable_sm90INS1_16FlashAttnFwdSm90INS1_25CollectiveMainloopFwdSm90ILi2EN4cute5tupleIJNS5_1CILi1EEES8_S8_EEENS6_IJNS7_ILi128EEENS7_ILi96EEENS7_ILi64EEEEEELi256ENS_10bfloat16_tEfNS_4arch4Sm90ELb0ELb0ELb0ELb0ELb0ELb0ELb1ELb1ELb0ELb0ELb0ELb0EEENS1_21CollectiveEpilogueFwdINS6_IJSA_NS7_ILi256EEESB_EEES9_SE_SG_Li256ELb0ELb0ELb0ELb0EEENS1_29StaticPersistentTileSchedulerILb0EEEEEEEEEvNT_6ParamsE:
	.zero		3840


//--------------------- .nv.constant0._ZN7cutlass13device_kernelIN5flash11enable_sm90INS1_16FlashAttnFwdSm90INS1_25CollectiveMainloopFwdSm90ILi2EN4cute5tupleIJNS5_1CILi1EEES8_S8_EEENS6_IJNS7_ILi128EEENS7_ILi96EEENS7_ILi64EEEEEELi256ENS_10bfloat16_tEfNS_4arch4Sm90ELb0ELb0ELb0ELb1ELb0ELb0ELb0ELb1ELb0ELb0ELb0ELb0EEENS1_21CollectiveEpilogueFwdINS6_IJSA_NS7_ILi256EEESB_EEES9_SE_SG_Li256ELb1ELb0ELb0ELb0EEENS1_36VarlenDynamicPersistentTileSchedulerILi128ELi96ELi256ELi32ELb0ELb0ELb1ELb0ELb1ELb1EEEEEEEEEvNT_6ParamsE --------------------------
	.section	.nv.constant0._ZN7cutlass13device_kernelIN5flash11enable_sm90INS1_16FlashAttnFwdSm90INS1_25CollectiveMainloopFwdSm90ILi2EN4cute5tupleIJNS5_1CILi1EEES8_S8_EEENS6_IJNS7_ILi128EEENS7_ILi96EEENS7_ILi64EEEEEELi256ENS_10bfloat16_tEfNS_4arch4Sm90ELb0ELb0ELb0ELb1ELb0ELb0ELb0ELb1ELb0ELb0ELb0ELb0EEENS1_21CollectiveEpilogueFwdINS6_IJSA_NS7_ILi256EEESB_EEES9_SE_SG_Li256ELb1ELb0ELb0ELb0EEENS1_36VarlenDynamicPersistentTileSchedulerILi128ELi96ELi256ELi32ELb0ELb0ELb1ELb0ELb1ELb1EEEEEEEEEvNT_6ParamsE,"a",@progbits
	.sectionflags	@""
	.align	4
.nv.constant0._ZN7cutlass13device_kernelIN5flash11enable_sm90INS1_16FlashAttnFwdSm90INS1_25CollectiveMainloopFwdSm90ILi2EN4cute5tupleIJNS5_1CILi1EEES8_S8_EEENS6_IJNS7_ILi128EEENS7_ILi96EEENS7_ILi64EEEEEELi256ENS_10bfloat16_tEfNS_4arch4Sm90ELb0ELb0ELb0ELb1ELb0ELb0ELb0ELb1ELb0ELb0ELb0ELb0EEENS1_21CollectiveEpilogueFwdINS6_IJSA_NS7_ILi256EEESB_EEES9_SE_SG_Li256ELb1ELb0ELb0ELb0EEENS1_36VarlenDynamicPersistentTileSchedulerILi128ELi96ELi256ELi32ELb0ELb0ELb1ELb0ELb1ELb1EEEEEEEEEvNT_6ParamsE:
	.zero		3200


//--------------------- .nv.constant0._ZN7cutlass13device_kernelIN5flash11enable_sm90INS1_16FlashAttnFwdSm90INS1_25CollectiveMainloopFwdSm90ILi2EN4cute5tupleIJNS5_1CILi1EEES8_S8_EEENS6_IJNS7_ILi128EEENS7_ILi96EEENS7_ILi64EEEEEELi256ENS_10bfloat16_tEfNS_4arch4Sm90ELb0ELb0ELb0ELb1ELb0ELb1ELb0ELb1ELb0ELb0ELb0ELb0EEENS1_21CollectiveEpilogueFwdINS6_IJSA_NS7_ILi256EEESB_EEES9_SE_SG_Li256ELb1ELb0ELb0ELb0EEENS1_36VarlenDynamicPersistentTileSchedulerILi128ELi96ELi256ELi32ELb0ELb0ELb1ELb0ELb1ELb1EEEEEEEEEvNT_6ParamsE --------------------------
	.section	.nv.constant0._ZN7cutlass13device_kernelIN5flash11enable_sm90INS1_16FlashAttnFwdSm90INS1_25CollectiveMainloopFwdSm90ILi2EN4cute5tupleIJNS5_1CILi1EEES8_S8_EEENS6_IJNS7_ILi128EEENS7_ILi96EEENS7_ILi64EEEEEELi256ENS_10bfloat16_tEfNS_4arch4Sm90ELb0ELb0ELb0ELb1ELb0ELb1ELb0ELb1ELb0ELb0ELb0ELb0EEENS1_21CollectiveEpilogueFwdINS6_IJSA_NS7_ILi256EEESB_EEES9_SE_SG_Li256ELb1ELb0ELb0ELb0EEENS1_36VarlenDynamicPersistentTileSchedulerILi128ELi96ELi256ELi32ELb0ELb0ELb1ELb0ELb1ELb1EEEEEEEEEvNT_6ParamsE,"a",@progbits
	.sectionflags	@""
	.align	4
.nv.constant0._ZN7cutlass13device_kernelIN5flash11enable_sm90INS1_16FlashAttnFwdSm90INS1_25CollectiveMainloopFwdSm90ILi2EN4cute5tupleIJNS5_1CILi1EEES8_S8_EEENS6_IJNS7_ILi128EEENS7_ILi96EEENS7_ILi64EEEEEELi256ENS_10bfloat16_tEfNS_4arch4Sm90ELb0ELb0ELb0ELb1ELb0ELb1ELb0ELb1ELb0ELb0ELb0ELb0EEENS1_21CollectiveEpilogueFwdINS6_IJSA_NS7_ILi256EEESB_EEES9_SE_SG_Li256ELb1ELb0ELb0ELb0EEENS1_36VarlenDynamicPersistentTileSchedulerILi128ELi96ELi256ELi32ELb0ELb0ELb1ELb0ELb1ELb1EEEEEEEEEvNT_6ParamsE:
	.zero		3200


//--------------------- .nv.constant0._ZN7cutlass13device_kernelIN5flash11enable_sm90INS1_16FlashAttnFwdSm90INS1_25CollectiveMainloopFwdSm90ILi2EN4cute5tupleIJNS5_1CILi1EEES8_S8_EEENS6_IJNS7_ILi128EEENS7_ILi96EEENS7_ILi64EEEEEELi256ENS_10bfloat16_tEfNS_4arch4Sm90ELb0ELb0ELb0ELb1ELb0ELb0ELb1ELb1ELb0ELb0ELb0ELb0EEENS1_21CollectiveEpilogueFwdINS6_IJSA_NS7_ILi256EEESB_EEES9_SE_SG_Li256ELb1ELb0ELb0ELb0EEENS1_36VarlenDynamicPersistentTileSchedulerILi128ELi96ELi256ELi32ELb0ELb0ELb1ELb0ELb1ELb1EEEEEEEEEvNT_6ParamsE --------------------------
	.section	.nv.constant0._ZN7cutlass13device_kernelIN5flash11enable_sm90INS1_16FlashAttnFwdSm90INS1_25CollectiveMainloopFwdSm90ILi2EN4cute5tupleIJNS5_1CILi1EEES8_S8_EEENS6_IJNS7_ILi128EEENS7_ILi96EEENS7_ILi64EEEEEELi256ENS_10bfloat16_tEfNS_4arch4Sm90ELb0ELb0ELb0ELb1ELb0ELb0ELb1ELb1ELb0ELb0ELb0ELb0EEENS1_21CollectiveEpilogueFwdINS6_IJSA_NS7_ILi256EEESB_EEES9_SE_SG_Li256ELb1ELb0ELb0ELb0EEENS1_36VarlenDynamicPersistentTileSchedulerILi128ELi96ELi256ELi32ELb0ELb0ELb1ELb0ELb1ELb1EEEEEEEEEvNT_6ParamsE,"a",@progbits
	.sectionflags	@""
	.align	4
.nv.constant0._ZN7cutlass13device_kernelIN5flash11enable_sm90INS1_16FlashAttnFwdSm90INS1_25CollectiveMainloopFwdSm90ILi2EN4cute5tupleIJNS5_1CILi1EEES8_S8_EEENS6_IJNS7_ILi128EEENS7_ILi96EEENS7_ILi64EEEEEELi256ENS_10bfloat16_tEfNS_4arch4Sm90ELb0ELb0ELb0ELb1ELb0ELb0ELb1ELb1ELb0ELb0ELb0ELb0EEENS1_21CollectiveEpilogueFwdINS6_IJSA_NS7_ILi256EEESB_EEES9_SE_SG_Li256ELb1ELb0ELb0ELb0EEENS1_36VarlenDynamicPersistentTileSchedulerILi128ELi96ELi256ELi32ELb0ELb0ELb1ELb0ELb1ELb1EEEEEEEEEvNT_6ParamsE:
	.zero		3456


//--------------------- .nv.constant0._ZN7cutlass13device_kernelIN5flash11enable_sm90INS1_16FlashAttnFwdSm90INS1_25CollectiveMainloopFwdSm90ILi2EN4cute5tupleIJNS5_1CILi1EEES8_S8_EEENS6_IJNS7_ILi128EEENS7_ILi96EEENS7_ILi64EEEEEELi256ENS_10bfloat16_tEfNS_4arch4Sm90ELb0ELb0ELb0ELb1ELb0ELb1ELb1ELb1ELb0ELb0ELb0ELb0EEENS1_21CollectiveEpilogueFwdINS6_IJSA_NS7_ILi256EEESB_EEES9_SE_SG_Li256ELb1ELb0ELb0ELb0EEENS1_36VarlenDynamicPersistentTileSchedulerILi128ELi96ELi256ELi32ELb0ELb0ELb1ELb0ELb1ELb1EEEEEEEEEvNT_6ParamsE --------------------------
	.section	.nv.constant0._ZN7cutlass13device_kernelIN5flash11enable_sm90INS1_16FlashAttnFwdSm90INS1_25CollectiveMainloopFwdSm90ILi2EN4cute5tupleIJNS5_1CILi1EEES8_S8_EEENS6_IJNS7_ILi128EEENS7_ILi96EEENS7_ILi64EEEEEELi256ENS_10bfloat16_tEfNS_4arch4Sm90ELb0ELb0ELb0ELb1ELb0ELb1ELb1ELb1ELb0ELb0ELb0ELb0EEENS1_21CollectiveEpilogueFwdINS6_IJSA_NS7_ILi256EEESB_EEES9_SE_SG_Li256ELb1ELb0ELb0ELb0EEENS1_36VarlenDynamicPersistentTileSchedulerILi128ELi96ELi256ELi32ELb0ELb0ELb1ELb0ELb1ELb1EEEEEEEEEvNT_6ParamsE,"a",@progbits
	.sectionflags	@""
	.align	4
.nv.constant0._ZN7cutlass13device_kernelIN5flash11enable_sm90INS1_16FlashAttnFwdSm90INS1_25CollectiveMainloopFwdSm90ILi2EN4cute5tupleIJNS5_1CILi1EEES8_S8_EEENS6_IJNS7_ILi128EEENS7_ILi96EEENS7_ILi64EEEEEELi256ENS_10bfloat16_tEfNS_4arch4Sm90ELb0ELb0ELb0ELb1ELb0ELb1ELb1ELb1ELb0ELb0ELb0ELb0EEENS1_21CollectiveEpilogueFwdINS6_IJSA_NS7_ILi256EEESB_EEES9_SE_SG_Li256ELb1ELb0ELb0ELb0EEENS1_36VarlenDynamicPersistentTileSchedulerILi128ELi96ELi256ELi32ELb0ELb0ELb1ELb0ELb1ELb1EEEEEEEEEvNT_6ParamsE:
	.zero		3456


//--------------------- .nv.constant0._ZN7cutlass13device_kernelIN5flash11enable_sm90INS1_16FlashAttnFwdSm90INS1_25CollectiveMainloopFwdSm90ILi2EN4cute5tupleIJNS5_1CILi1EEES8_S8_EEENS6_IJNS7_ILi128EEENS7_ILi96EEENS7_ILi64EEEEEELi256ENS_10bfloat16_tEfNS_4arch4Sm90ELb0ELb1ELb0ELb0ELb0ELb0ELb0ELb1ELb0ELb0ELb0ELb0EEENS1_21CollectiveEpilogueFwdINS6_IJSA_NS7_ILi256EEESB_EEES9_SE_SG_Li256ELb0ELb0ELb0ELb0EEENS1_30DynamicPersistentTileSchedulerILi256ELi32ELb0ELb0ELb1EEEEEEEEEvNT_6ParamsE --------------------------
	.section	.nv.constant0._ZN7cutlass13device_kernelIN5flash11enable_sm90INS1_16FlashAttnFwdSm90INS1_25CollectiveMainloopFwdSm90ILi2EN4cute5tupleIJNS5_1CILi1EEES8_S8_EEENS6_IJNS7_ILi128EEENS7_ILi96EEENS7_ILi64EEEEEELi256ENS_10bfloat16_tEfNS_4arch4Sm90ELb0ELb1ELb0ELb0ELb0ELb0ELb0ELb1ELb0ELb0ELb0ELb0EEENS1_21CollectiveEpilogueFwdINS6_IJSA_NS7_ILi256EEESB_EEES9_SE_SG_Li256ELb0ELb0ELb0ELb0EEENS1_30DynamicPersistentTileSchedulerILi256ELi32ELb0ELb0ELb1EEEEEEEEEvNT_6ParamsE,"a",@progbits
	.sectionflags	@""
	.align	4
.nv.constant0._ZN7cutlass13device_kernelIN5flash11enable_sm90INS1_16FlashAttnFwdSm90INS1_25CollectiveMainloopFwdSm90ILi2EN4cute5tupleIJNS5_1CILi1EEES8_S8_EEENS6_IJNS7_ILi128EEENS7_ILi96EEENS7_ILi64EEEEEELi256ENS_10bfloat16_tEfNS_4arch4Sm90ELb0ELb1ELb0ELb0ELb0ELb0ELb0ELb1ELb0ELb0ELb0ELb0EEENS1_21CollectiveEpilogueFwdINS6_IJSA_NS7_ILi256EEESB_EEES9_SE_SG_Li256ELb0ELb0ELb0ELb0EEENS1_30DynamicPersistentTileSchedulerILi256ELi32ELb0ELb0ELb1EEEEEEEEEvNT_6ParamsE:
	.zero		3584


//--------------------- .nv.constant0._ZN7cutlass13device_kernelIN5flash11enable_sm90INS1_16FlashAttnFwdSm90INS1_25CollectiveMainloopFwdSm90ILi2EN4cute5tupleIJNS5_1CILi1EEES8_S8_EEENS6_IJNS7_ILi128EEENS7_ILi96EEENS7_ILi64EEEEEELi256ENS_10bfloat16_tEfNS_4arch4Sm90ELb0ELb1ELb0ELb0ELb0ELb0ELb1ELb1ELb0ELb0ELb0ELb0EEENS1_21CollectiveEpilogueFwdINS6_IJSA_NS7_ILi256EEESB_EEES9_SE_SG_Li256ELb0ELb0ELb0ELb0EEENS1_30DynamicPersistentTileSchedulerILi256ELi32ELb0ELb0ELb1EEEEEEEEEvNT_6ParamsE --------------------------
	.section	.nv.constant0._ZN7cutlass13device_kernelIN5flash11enable_sm90INS1_16FlashAttnFwdSm90INS1_25CollectiveMainloopFwdSm90ILi2EN4cute5tupleIJNS5_1CILi1EEES8_S8_EEENS6_IJNS7_ILi128EEENS7_ILi96EEENS7_ILi64EEEEEELi256ENS_10bfloat16_tEfNS_4arch4Sm90ELb0ELb1ELb0ELb0ELb0ELb0ELb1ELb1ELb0ELb0ELb0ELb0EEENS1_21CollectiveEpilogueFwdINS6_IJSA_NS7_ILi256EEESB_EEES9_SE_SG_Li256ELb0ELb0ELb0ELb0EEENS1_30DynamicPersistentTileSchedulerILi256ELi32ELb0ELb0ELb1EEEEEEEEEvNT_6ParamsE,"a",@progbits
	.sectionflags	@""
	.align	4
.nv.constant0._ZN7cutlass13device_kernelIN5flash11enable_sm90INS1_16FlashAttnFwdSm90INS1_25CollectiveMainloopFwdSm90ILi2EN4cute5tupleIJNS5_1CILi1EEES8_S8_EEENS6_IJNS7_ILi128EEENS7_ILi96EEENS7_ILi64EEEEEELi256ENS_10bfloat16_tEfNS_4arch4Sm90ELb0ELb1ELb0ELb0ELb0ELb0ELb1ELb1ELb0ELb0ELb0ELb0EEENS1_21CollectiveEpilogueFwdINS6_IJSA_NS7_ILi256EEESB_EEES9_SE_SG_Li256ELb0ELb0ELb0ELb0EEENS1_30DynamicPersistentTileSchedulerILi256ELi32ELb0ELb0ELb1EEEEEEEEEvNT_6ParamsE:
	.zero		3840


//--------------------- .nv.constant0._ZN7cutlass13device_kernelIN5flash11enable_sm90INS1_16FlashAttnFwdSm90INS1_25CollectiveMainloopFwdSm90ILi2EN4cute5tupleIJNS5_1CILi1EEES8_S8_EEENS6_IJNS7_ILi128EEENS7_ILi96EEENS7_ILi64EEEEEELi256ENS_10bfloat16_tEfNS_4arch4Sm90ELb0ELb1ELb0ELb1ELb0ELb0ELb0ELb1ELb0ELb0ELb0ELb0EEENS1_21CollectiveEpilogueFwdINS6_IJSA_NS7_ILi256EEESB_EEES9_SE_SG_Li256ELb1ELb0ELb0ELb0EEENS1_36VarlenDynamicPersistentTileSchedulerILi128ELi96ELi256ELi32ELb0ELb0ELb1ELb1ELb0ELb1EEEEEEEEEvNT_6ParamsE --------------------------
	.section	.nv.constant0._ZN7cutlass13device_kernelIN5flash11enable_sm90INS1_16FlashAttnFwdSm90INS1_25CollectiveMainloopFwdSm90ILi2EN4cute5tupleIJNS5_1CILi1EEES8_S8_EEENS6_IJNS7_ILi128EEENS7_ILi96EEENS7_ILi64EEEEEELi256ENS_10bfloat16_tEfNS_4arch4Sm90ELb0ELb1ELb0ELb1ELb0ELb0ELb0ELb1ELb0ELb0ELb0ELb0EEENS1_21CollectiveEpilogueFwdINS6_IJSA_NS7_ILi256EEESB_EEES9_SE_SG_Li256ELb1ELb0ELb0ELb0EEENS1_36VarlenDynamicPersistentTileSchedulerILi128ELi96ELi256ELi32ELb0ELb0ELb1ELb1ELb0ELb1EEEEEEEEEvNT_6ParamsE,"a",@progbits
	.sectionflags	@""
	.align	4
.nv.constant0._ZN7cutlass13device_kernelIN5flash11enable_sm90INS1_16FlashAttnFwdSm90INS1_25CollectiveMainloopFwdSm90ILi2EN4cute5tupleIJNS5_1CILi1EEES8_S8_EEENS6_IJNS7_ILi128EEENS7_ILi96EEENS7_ILi64EEEEEELi256ENS_10bfloat16_tEfNS_4arch4Sm90ELb0ELb1ELb0ELb1ELb0ELb0ELb0ELb1ELb0ELb0ELb0ELb0EEENS1_21CollectiveEpilogueFwdINS6_IJSA_NS7_ILi256EEESB_EEES9_SE_SG_Li256ELb1ELb0ELb0ELb0EEENS1_36VarlenDynamicPersistentTileSchedulerILi128ELi96ELi256ELi32ELb0ELb0ELb1ELb1ELb0ELb1EEEEEEEEEvNT_6ParamsE:
	.zero		3200


//--------------------- .nv.constant0._ZN7cutlass13device_kernelIN5flash11enable_sm90INS1_16FlashAttnFwdSm90INS1_25CollectiveMainloopFwdSm90ILi2EN4cute5tupleIJNS5_1CILi1EEES8_S8_EEENS6_IJNS7_ILi128EEENS7_ILi96EEENS7_ILi64EEEEEELi256ENS_10bfloat16_tEfNS_4arch4Sm90ELb0ELb1ELb0ELb1ELb0ELb1ELb0ELb1ELb0ELb0ELb0ELb0EEENS1_21CollectiveEpilogueFwdINS6_IJSA_NS7_ILi256EEESB_EEES9_SE_SG_Li256ELb1ELb0ELb0ELb0EEENS1_36VarlenDynamicPersistentTileSchedulerILi128ELi96ELi256ELi32ELb0ELb0ELb1ELb1ELb0ELb1EEEEEEEEEvNT_6ParamsE --------------------------
	.section	.nv.constant0._ZN7cutlass13device_kernelIN5flash11enable_sm90INS1_16FlashAttnFwdSm90INS1_25CollectiveMainloopFwdSm90ILi2EN4cute5tupleIJNS5_1CILi1EEES8_S8_EEENS6_IJNS7_ILi128EEENS7_ILi96EEENS7_ILi64EEEEEELi256ENS_10bfloat16_tEfNS_4arch4Sm90ELb0ELb1ELb0ELb1ELb0ELb1ELb0ELb1ELb0ELb0ELb0ELb0EEENS1_21CollectiveEpilogueFwdINS6_IJSA_NS7_ILi256EEESB_EEES9_SE_SG_Li256ELb1ELb0ELb0ELb0EEENS1_36VarlenDynamicPersistentTileSchedulerILi128ELi96ELi256ELi32ELb0ELb0ELb1ELb1ELb0ELb1EEEEEEEEEvNT_6ParamsE,"a",@progbits
	.sectionflags	@""
	.align	4
.nv.constant0._ZN7cutlass13device_kernelIN5flash11enable_sm90INS1_16FlashAttnFwdSm90INS1_25CollectiveMainloopFwdSm90ILi2EN4cute5tupleIJNS5_1CILi1EEES8_S8_EEENS6_IJNS7_ILi128EEENS7_ILi96EEENS7_ILi64EEEEEELi256ENS_10bfloat16_tEfNS_4arch4Sm90ELb0ELb1ELb0ELb1ELb0ELb1ELb0ELb1ELb0ELb0ELb0ELb0EEENS1_21CollectiveEpilogueFwdINS6_IJSA_NS7_ILi256EEESB_EEES9_SE_SG_Li256ELb1ELb0ELb0ELb0EEENS1_36VarlenDynamicPersistentTileSchedulerILi128ELi96ELi256ELi32ELb0ELb0ELb1ELb1ELb0ELb1EEEEEEEEEvNT_6ParamsE:
	.zero		3200


//--------------------- .nv.constant0._ZN7cutlass13device_kernelIN5flash11enable_sm90INS1_16FlashAttnFwdSm90INS1_25CollectiveMainloopFwdSm90ILi2EN4cute5tupleIJNS5_1CILi1EEES8_S8_EEENS6_IJNS7_ILi128EEENS7_ILi96EEENS7_ILi64EEEEEELi256ENS_10bfloat16_tEfNS_4arch4Sm90ELb0ELb1ELb0ELb1ELb0ELb0ELb1ELb1ELb0ELb0ELb0ELb0EEENS1_21CollectiveEpilogueFwdINS6_IJSA_NS7_ILi256EEESB_EEES9_SE_SG_Li256ELb1ELb0ELb0ELb0EEENS1_36VarlenDynamicPersistentTileSchedulerILi128ELi96ELi256ELi32ELb0ELb0ELb1ELb1ELb0ELb1EEEEEEEEEvNT_6ParamsE --------------------------
	.section	.nv.constant0._ZN7cutlass13device_kernelIN5flash11enable_sm90INS1_16FlashAttnFwdSm90INS1_25CollectiveMainloopFwdSm90ILi2EN4cute5tupleIJNS5_1CILi1EEES8_S8_EEENS6_IJNS7_ILi128EEENS7_ILi96EEENS7_ILi64EEEEEELi256ENS_10bfloat16_tEfNS_4arch4Sm90ELb0ELb1ELb0ELb1ELb0ELb0ELb1ELb1ELb0ELb0ELb0ELb0EEENS1_21CollectiveEpilogueFwdINS6_IJSA_NS7_ILi256EEESB_EEES9_SE_SG_Li256ELb1ELb0ELb0ELb0EEENS1_36VarlenDynamicPersistentTileSchedulerILi128ELi96ELi256ELi32ELb0ELb0ELb1ELb1ELb0ELb1EEEEEEEEEvNT_6ParamsE,"a",@progbits
	.sectionflags	@""
	.align	4
.nv.constant0._ZN7cutlass13device_kernelIN5flash11enable_sm90INS1_16FlashAttnFwdSm90INS1_25CollectiveMainloopFwdSm90ILi2EN4cute5tupleIJNS5_1CILi1EEES8_S8_EEENS6_IJNS7_ILi128EEENS7_ILi96EEENS7_ILi64EEEEEELi256ENS_10bfloat16_tEfNS_4arch4Sm90ELb0ELb1ELb0ELb1ELb0ELb0ELb1ELb1ELb0ELb0ELb0ELb0EEENS1_21CollectiveEpilogueFwdINS6_IJSA_NS7_ILi256EEESB_EEES9_SE_SG_Li256ELb1ELb0ELb0ELb0EEENS1_36VarlenDynamicPersistentTileSchedulerILi128ELi96ELi256ELi32ELb0ELb0ELb1ELb1ELb0ELb1EEEEEEEEEvNT_6ParamsE:
	.zero		3456


//--------------------- .nv.constant0._ZN7cutlass13device_kernelIN5flash11enable_sm90INS1_16FlashAttnFwdSm90INS1_25CollectiveMainloopFwdSm90ILi2EN4cute5tupleIJNS5_1CILi1EEES8_S8_EEENS6_IJNS7_ILi128EEENS7_ILi96EEENS7_ILi64EEEEEELi256ENS_10bfloat16_tEfNS_4arch4Sm90ELb0ELb1ELb0ELb1ELb0ELb1ELb1ELb1ELb0ELb0ELb0ELb0EEENS1_21CollectiveEpilogueFwdINS6_IJSA_NS7_ILi256EEESB_EEES9_SE_SG_Li256ELb1ELb0ELb0ELb0EEENS1_36VarlenDynamicPersistentTileSchedulerILi128ELi96ELi256ELi32ELb0ELb0ELb1ELb1ELb0ELb1EEEEEEEEEvNT_6ParamsE --------------------------
	.section	.nv.constant0._ZN7cutlass13device_kernelIN5flash11enable_sm90INS1_16FlashAttnFwdSm90INS1_25CollectiveMainloopFwdSm90ILi2EN4cute5tupleIJNS5_1CILi1EEES8_S8_EEENS6_IJNS7_ILi128EEENS7_ILi96EEENS7_ILi64EEEEEELi256ENS_10bfloat16_tEfNS_4arch4Sm90ELb0ELb1ELb0ELb1ELb0ELb1ELb1ELb1ELb0ELb0ELb0ELb0EEENS1_21CollectiveEpilogueFwdINS6_IJSA_NS7_ILi256EEESB_EEES9_SE_SG_Li256ELb1ELb0ELb0ELb0EEENS1_36VarlenDynamicPersistentTileSchedulerILi128ELi96ELi256ELi32ELb0ELb0ELb1ELb1ELb0ELb1EEEEEEEEEvNT_6ParamsE,"a",@progbits
	.sectionflags	@""
	.align	4
.nv.constant0._ZN7cutlass13device_kernelIN5flash11enable_sm90INS1_16FlashAttnFwdSm90INS1_25CollectiveMainloopFwdSm90ILi2EN4cute5tupleIJNS5_1CILi1EEES8_S8_EEENS6_IJNS7_ILi128EEENS7_ILi96EEENS7_ILi64EEEEEELi256ENS_10bfloat16_tEfNS_4arch4Sm90ELb0ELb1ELb0ELb1ELb0ELb1ELb1ELb1ELb0ELb0ELb0ELb0EEENS1_21CollectiveEpilogueFwdINS6_IJSA_NS7_ILi256EEESB_EEES9_SE_SG_Li256ELb1ELb0ELb0ELb0EEENS1_36VarlenDynamicPersistentTileSchedulerILi128ELi96ELi256ELi32ELb0ELb0ELb1ELb1ELb0ELb1EEEEEEEEEvNT_6ParamsE:
	.zero		3456


//--------------------- .nv.constant0._ZN7cutlass13device_kernelIN5flash11enable_sm90INS1_16FlashAttnFwdSm90INS1_25CollectiveMainloopFwdSm90ILi2EN4cute5tupleIJNS5_1CILi1EEES8_S8_EEENS6_IJNS7_ILi128EEENS7_ILi96EEENS7_ILi64EEEEEELi256ENS_10bfloat16_tEfNS_4arch4Sm90ELb1ELb0ELb0ELb0ELb0ELb0ELb0ELb1ELb0ELb0ELb0ELb0EEENS1_21CollectiveEpilogueFwdINS6_IJSA_NS7_ILi256EEESB_EEES9_SE_SG_Li256ELb0ELb0ELb0ELb0EEENS1_30DynamicPersistentTileSchedulerILi256ELi32ELb0ELb0ELb1EEEEEEEEEvNT_6ParamsE --------------------------
	.section	.nv.constant0._ZN7cutlass13device_kernelIN5flash11enable_sm90INS1_16FlashAttnFwdSm90INS1_25CollectiveMainloopFwdSm90ILi2EN4cute5tupleIJNS5_1CILi1EEES8_S8_EEENS6_IJNS7_ILi128EEENS7_ILi96EEENS7_ILi64EEEEEELi256ENS_10bfloat16_tEfNS_4arch4Sm90ELb1ELb0ELb0ELb0ELb0ELb0ELb0ELb1ELb0ELb0ELb0ELb0EEENS1_21CollectiveEpilogueFwdINS6_IJSA_NS7_ILi256EEESB_EEES9_SE_SG_Li256ELb0ELb0ELb0ELb0EEENS1_30DynamicPersistentTileSchedulerILi256ELi32ELb0ELb0ELb1EEEEEEEEEvNT_6ParamsE,"a",@progbits
	.sectionflags	@""
	.align	4
.nv.constant0._ZN7cutlass13device_kernelIN5flash11enable_sm90INS1_16FlashAttnFwdSm90INS1_25CollectiveMainloopFwdSm90ILi2EN4cute5tupleIJNS5_1CILi1EEES8_S8_EEENS6_IJNS7_ILi128EEENS7_ILi96EEENS7_ILi64EEEEEELi256ENS_10bfloat16_tEfNS_4arch4Sm90ELb1ELb0ELb0ELb0ELb0ELb0ELb0ELb1ELb0ELb0ELb0ELb0EEENS1_21CollectiveEpilogueFwdINS6_IJSA_NS7_ILi256EEESB_EEES9_SE_SG_Li256ELb0ELb0ELb0ELb0EEENS1_30DynamicPersistentTileSchedulerILi256ELi32ELb0ELb0ELb1EEEEEEEEEvNT_6ParamsE:
	.zero		3584


//--------------------- .nv.constant0._ZN7cutlass13device_kernelIN5flash11enable_sm90INS1_16FlashAttnFwdSm90INS1_25CollectiveMainloopFwdSm90ILi2EN4cute5tupleIJNS5_1CILi1EEES8_S8_EEENS6_IJNS7_ILi128EEENS7_ILi96EEENS7_ILi64EEEEEELi256ENS_10bfloat16_tEfNS_4arch4Sm90ELb1ELb0ELb0ELb0ELb0ELb0ELb1ELb1ELb0ELb0ELb0ELb0EEENS1_21CollectiveEpilogueFwdINS6_IJSA_NS7_ILi256EEESB_EEES9_SE_SG_Li256ELb0ELb0ELb0ELb0EEENS1_30DynamicPersistentTileSchedulerILi256ELi32ELb0ELb0ELb1EEEEEEEEEvNT_6ParamsE --------------------------
	.section	.nv.constant0._ZN7cutlass13device_kernelIN5flash11enable_sm90INS1_16FlashAttnFwdSm90INS1_25CollectiveMainloopFwdSm90ILi2EN4cute5tupleIJNS5_1CILi1EEES8_S8_EEENS6_IJNS7_ILi128EEENS7_ILi96EEENS7_ILi64EEEEEELi256ENS_10bfloat16_tEfNS_4arch4Sm90ELb1ELb0ELb0ELb0ELb0ELb0ELb1ELb1ELb0ELb0ELb0ELb0EEENS1_21CollectiveEpilogueFwdINS6_IJSA_NS7_ILi256EEESB_EEES9_SE_SG_Li256ELb0ELb0ELb0ELb0EEENS1_30DynamicPersistentTileSchedulerILi256ELi32ELb0ELb0ELb1EEEEEEEEEvNT_6ParamsE,"a",@progbits
	.sectionflags	@""
	.align	4
.nv.constant0._ZN7cutlass13device_kernelIN5flash11enable_sm90INS1_16FlashAttnFwdSm90INS1_25CollectiveMainloopFwdSm90ILi2EN4cute5tupleIJNS5_1CILi1EEES8_S8_EEENS6_IJNS7_ILi128EEENS7_ILi96EEENS7_ILi64EEEEEELi256ENS_10bfloat16_tEfNS_4arch4Sm90ELb1ELb0ELb0ELb0ELb0ELb0ELb1ELb1ELb0ELb0ELb0ELb0EEENS1_21CollectiveEpilogueFwdINS6_IJSA_NS7_ILi256EEESB_EEES9_SE_SG_Li256ELb0ELb0ELb0ELb0EEENS1_30DynamicPersistentTileSchedulerILi256ELi32ELb0ELb0ELb1EEEEEEEEEvNT_6ParamsE:
	.zero		3840


//--------------------- .nv.constant0._ZN7cutlass13device_kernelIN5flash11enable_sm90INS1_16FlashAttnFwdSm90INS1_25CollectiveMainloopFwdSm90ILi2EN4cute5tupleIJNS5_1CILi1EEES8_S8_EEENS6_IJNS7_ILi128EEENS7_ILi96EEENS7_ILi64EEEEEELi256ENS_10bfloat16_tEfNS_4arch4Sm90ELb1ELb0ELb0ELb1ELb0ELb0ELb0ELb1ELb0ELb0ELb0ELb0EEENS1_21CollectiveEpilogueFwdINS6_IJSA_NS7_ILi256EEESB_EEES9_SE_SG_Li256ELb1ELb0ELb0ELb0EEENS1_36VarlenDynamicPersistentTileSchedulerILi128ELi96ELi256ELi32ELb0ELb0ELb1ELb1ELb1ELb1EEEEEEEEEvNT_6ParamsE --------------------------
	.section	.nv.constant0._ZN7cutlass13device_kernelIN5flash11enable_sm90INS1_16FlashAttnFwdSm90INS1_25CollectiveMainloopFwdSm90ILi2EN4cute5tupleIJNS5_1CILi1EEES8_S8_EEENS6_IJNS7_ILi128EEENS7_ILi96EEENS7_ILi64EEEEEELi256ENS_10bfloat16_tEfNS_4arch4Sm90ELb1ELb0ELb0ELb1ELb0ELb0ELb0ELb1ELb0ELb0ELb0ELb0EEENS1_21CollectiveEpilogueFwdINS6_IJSA_NS7_ILi256EEESB_EEES9_SE_SG_Li256ELb1ELb0ELb0ELb0EEENS1_36VarlenDynamicPersistentTileSchedulerILi128ELi96ELi256ELi32ELb0ELb0ELb1ELb1ELb1ELb1EEEEEEEEEvNT_6ParamsE,"a",@progbits
	.sectionflags	@""
	.align	4
.nv.constant0._ZN7cutlass13device_kernelIN5flash11enable_sm90INS1_16FlashAttnFwdSm90INS1_25CollectiveMainloopFwdSm90ILi2EN4cute5tupleIJNS5_1CILi1EEES8_S8_EEENS6_IJNS7_ILi128EEENS7_ILi96EEENS7_ILi64EEEEEELi256ENS_10bfloat16_tEfNS_4arch4Sm90ELb1ELb0ELb0ELb1ELb0ELb0ELb0ELb1ELb0ELb0ELb0ELb0EEENS1_21CollectiveEpilogueFwdINS6_IJSA_NS7_ILi256EEESB_EEES9_SE_SG_Li256ELb1ELb0ELb0ELb0EEENS1_36VarlenDynamicPersistentTileSchedulerILi128ELi96ELi256ELi32ELb0ELb0ELb1ELb1ELb1ELb1EEEEEEEEEvNT_6ParamsE:
	.zero		3200


//--------------------- .nv.constant0._ZN7cutlass13device_kernelIN5flash11enable_sm90INS1_16FlashAttnFwdSm90INS1_25CollectiveMainloopFwdSm90ILi2EN4cute5tupleIJNS5_1CILi1EEES8_S8_EEENS6_IJNS7_ILi128EEENS7_ILi96EEENS7_ILi64EEEEEELi256ENS_10bfloat16_tEfNS_4arch4Sm90ELb1ELb0ELb0ELb1ELb0ELb1ELb0ELb1ELb0ELb0ELb0ELb0EEENS1_21CollectiveEpilogueFwdINS6_IJSA_NS7_ILi256EEESB_EEES9_SE_SG_Li256ELb1ELb0ELb0ELb0EEENS1_36VarlenDynamicPersistentTileSchedulerILi128ELi96ELi256ELi32ELb0ELb0ELb1ELb1ELb1ELb1EEEEEEEEEvNT_6ParamsE --------------------------
	.section	.nv.constant0._ZN7cutlass13device_kernelIN5flash11enable_sm90INS1_16FlashAttnFwdSm90INS1_25CollectiveMainloopFwdSm90ILi2EN4cute5tupleIJNS5_1CILi1EEES8_S8_EEENS6_IJNS7_ILi128EEENS7_ILi96EEENS7_ILi64EEEEEELi256ENS_10bfloat16_tEfNS_4arch4Sm90ELb1ELb0ELb0ELb1ELb0ELb1ELb0ELb1ELb0ELb0ELb0ELb0EEENS1_21CollectiveEpilogueFwdINS6_IJSA_NS7_ILi256EEESB_EEES9_SE_SG_Li256ELb1ELb0ELb0ELb0EEENS1_36VarlenDynamicPersistentTileSchedulerILi128ELi96ELi256ELi32ELb0ELb0ELb1ELb1ELb1ELb1EEEEEEEEEvNT_6ParamsE,"a",@progbits
	.sectionflags	@""
	.align	4
.nv.constant0._ZN7cutlass13device_kernelIN5flash11enable_sm90INS1_16FlashAttnFwdSm90INS1_25CollectiveMainloopFwdSm90ILi2EN4cute5tupleIJNS5_1CILi1EEES8_S8_EEENS6_IJNS7_ILi128EEENS7_ILi96EEENS7_ILi64EEEEEELi256ENS_10bfloat16_tEfNS_4arch4Sm90ELb1ELb0ELb0ELb1ELb0ELb1ELb0ELb1ELb0ELb0ELb0ELb0EEENS1_21CollectiveEpilogueFwdINS6_IJSA_NS7_ILi256EEESB_EEES9_SE_SG_Li256ELb1ELb0ELb0ELb0EEENS1_36VarlenDynamicPersistentTileSchedulerILi128ELi96ELi256ELi32ELb0ELb0ELb1ELb1ELb1ELb1EEEEEEEEEvNT_6ParamsE:
	.zero		3200


//--------------------- .nv.constant0._ZN7cutlass13device_kernelIN5flash11enable_sm90INS1_16FlashAttnFwdSm90INS1_25CollectiveMainloopFwdSm90ILi2EN4cute5tupleIJNS5_1CILi1EEES8_S8_EEENS6_IJNS7_ILi128EEENS7_ILi96EEENS7_ILi64EEEEEELi256ENS_10bfloat16_tEfNS_4arch4Sm90ELb1ELb0ELb0ELb1ELb0ELb0ELb1ELb1ELb0ELb0ELb0ELb0EEENS1_21CollectiveEpilogueFwdINS6_IJSA_NS7_ILi256EEESB_EEES9_SE_SG_Li256ELb1ELb0ELb0ELb0EEENS1_36VarlenDynamicPersistentTileSchedulerILi128ELi96ELi256ELi32ELb0ELb0ELb1ELb1ELb1ELb1EEEEEEEEEvNT_6ParamsE --------------------------
	.section	.nv.constant0._ZN7cutlass13device_kernelIN5flash11enable_sm90INS1_16FlashAttnFwdSm90INS1_25CollectiveMainloopFwdSm90ILi2EN4cute5tupleIJNS5_1CILi1EEES8_S8_EEENS6_IJNS7_ILi128EEENS7_ILi96EEENS7_ILi64EEEEEELi256ENS_10bfloat16_tEfNS_4arch4Sm90ELb1ELb0ELb0ELb1ELb0ELb0ELb1ELb1ELb0ELb0ELb0ELb0EEENS1_21CollectiveEpilogueFwdINS6_IJSA_NS7_ILi256EEESB_EEES9_SE_SG_Li256ELb1ELb0ELb0ELb0EEENS1_36VarlenDynamicPersistentTileSchedulerILi128ELi96ELi256ELi32ELb0ELb0ELb1ELb1ELb1ELb1EEEEEEEEEvNT_6ParamsE,"a",@progbits
	.sectionflags	@""
	.align	4
.nv.constant0._ZN7cutlass13device_kernelIN5flash11enable_sm90INS1_16FlashAttnFwdSm90INS1_25CollectiveMainloopFwdSm90ILi2EN4cute5tupleIJNS5_1CILi1EEES8_S8_EEENS6_IJNS7_ILi128EEENS7_ILi96EEENS7_ILi64EEEEEELi256ENS_10bfloat16_tEfNS_4arch4Sm90ELb1ELb0ELb0ELb1ELb0ELb0ELb1ELb1ELb0ELb0ELb0ELb0EEENS1_21CollectiveEpilogueFwdINS6_IJSA_NS7_ILi256EEESB_EEES9_SE_SG_Li256ELb1ELb0ELb0ELb0EEENS1_36VarlenDynamicPersistentTileSchedulerILi128ELi96ELi256ELi32ELb0ELb0ELb1ELb1ELb1ELb1EEEEEEEEEvNT_6ParamsE:
	.zero		3456


//--------------------- .nv.constant0._ZN7cutlass13device_kernelIN5flash11enable_sm90INS1_16FlashAttnFwdSm90INS1_25CollectiveMainloopFwdSm90ILi2EN4cute5tupleIJNS5_1CILi1EEES8_S8_EEENS6_IJNS7_ILi128EEENS7_ILi96EEENS7_ILi64EEEEEELi256ENS_10bfloat16_tEfNS_4arch4Sm90ELb1ELb0ELb0ELb1ELb0ELb1ELb1ELb1ELb0ELb0ELb0ELb0EEENS1_21CollectiveEpilogueFwdINS6_IJSA_NS7_ILi256EEESB_EEES9_SE_SG_Li256ELb1ELb0ELb0ELb0EEENS1_36VarlenDynamicPersistentTileSchedulerILi128ELi96ELi256ELi32ELb0ELb0ELb1ELb1ELb1ELb1EEEEEEEEEvNT_6ParamsE --------------------------
	.section	.nv.constant0._ZN7cutlass13device_kernelIN5flash11enable_sm90INS1_16FlashAttnFwdSm90INS1_25CollectiveMainloopFwdSm90ILi2EN4cute5tupleIJNS5_1CILi1EEES8_S8_EEENS6_IJNS7_ILi128EEENS7_ILi96EEENS7_ILi64EEEEEELi256ENS_10bfloat16_tEfNS_4arch4Sm90ELb1ELb0ELb0ELb1ELb0ELb1ELb1ELb1ELb0ELb0ELb0ELb0EEENS1_21CollectiveEpilogueFwdINS6_IJSA_NS7_ILi256EEESB_EEES9_SE_SG_Li256ELb1ELb0ELb0ELb0EEENS1_36VarlenDynamicPersistentTileSchedulerILi128ELi96ELi256ELi32ELb0ELb0ELb1ELb1ELb1ELb1EEEEEEEEEvNT_6ParamsE,"a",@progbits
	.sectionflags	@""
	.align	4
.nv.constant0._ZN7cutlass13device_kernelIN5flash11enable_sm90INS1_16FlashAttnFwdSm90INS1_25CollectiveMainloopFwdSm90ILi2EN4cute5tupleIJNS5_1CILi1EEES8_S8_EEENS6_IJNS7_ILi128EEENS7_ILi96EEENS7_ILi64EEEEEELi256ENS_10bfloat16_tEfNS_4arch4Sm90ELb1ELb0ELb0ELb1ELb0ELb1ELb1ELb1ELb0ELb0ELb0ELb0EEENS1_21CollectiveEpilogueFwdINS6_IJSA_NS7_ILi256EEESB_EEES9_SE_SG_Li256ELb1ELb0ELb0ELb0EEENS1_36VarlenDynamicPersistentTileSchedulerILi128ELi96ELi256ELi32ELb0ELb0ELb1ELb1ELb1ELb1EEEEEEEEEvNT_6ParamsE:
	.zero		3456


//--------------------- SYMBOLS --------------------------

	.type		.nv.reservedSmem.offset0,@object
	.size		.nv.reservedSmem.offset0,0x4
	.type		__assertfail,@function
